	.target	sm_90a

	.elftype	@"ET_EXEC"


//--------------------- .note.nv.tkinfo           --------------------------
	.section	.note.nv.tkinfo,"",@"SHT_NOTE"
	.sectionflags	@"SHF_NOTE_NV_TKINFO"
	.tkinfo
        /*0018*/ 	.word	0x00000002
        /*0030*/ 	.string	""
        /*0030*/ 	.string	"ptxas"
        /*0030*/ 	.string	"Cuda compilation tools, release 13.0, V13.0.88"
        /*0030*/ 	.string	"Build cuda_13.0.r13.0/compiler.36424714_0"
        /*0030*/ 	.string	"-arch sm_90a -m 64 "



//--------------------- .note.nv.cuinfo           --------------------------
	.section	.note.nv.cuinfo,"",@"SHT_NOTE"
	.sectionflags	@"SHF_NOTE_NV_CUINFO"
        /*0018*/ 	.short	0x0002
        /*001a*/ 	.short	0x005a
        /*001c*/ 	.short	0x0082
	.zero		2


//--------------------- .nv.info                  --------------------------
	.section	.nv.info,"",@"SHT_CUDA_INFO"
	.align	4


	//----- nvinfo : EIATTR_REGCOUNT
	.align		4
        /*0000*/ 	.byte	0x04, 0x2f
        /*0002*/ 	.short	(.L_23 - .L_22)
	.align		4
.L_22:
        /*0004*/ 	.word	index@(_ZN7cutlass13device_kernelIN5flash11enable_sm90INS1_16FlashAttnFwdSm90INS1_25CollectiveMainloopFwdSm90ILi2EN4cute5tupleIJNS5_1CILi1EEES8_S8_EEENS6_IJNS7_ILi128EEENS7_ILi80EEENS7_ILi256EEEEEELi256ENS_6half_tEfNS_4arch4Sm90ELb1ELb0ELb1ELb1ELb0ELb1ELb0ELb1ELb1ELb0ELb0ELb0EEENS1_21CollectiveEpilogueFwdINS6_IJSA_SC_SB_EEES9_SE_SG_Li256ELb1ELb0ELb0ELb0EEENS1_36VarlenDynamicPersistentTileSchedulerILi128ELi80ELi256ELi32ELb0ELb0ELb1ELb1ELb1ELb1EEEEEEEEEvNT_6ParamsE)
        /*0008*/ 	.word	0x000000a8


	//----- nvinfo : EIATTR_FRAME_SIZE
	.align		4
.L_23:
        /*000c*/ 	.byte	0x04, 0x11
        /*000e*/ 	.short	(.L_25 - .L_24)
	.align		4
.L_24:
        /*0010*/ 	.word	index@(_ZN7cutlass13device_kernelIN5flash11enable_sm90INS1_16FlashAttnFwdSm90INS1_25CollectiveMainloopFwdSm90ILi2EN4cute5tupleIJNS5_1CILi1EEES8_S8_EEENS6_IJNS7_ILi128EEENS7_ILi80EEENS7_ILi256EEEEEELi256ENS_6half_tEfNS_4arch4Sm90ELb1ELb0ELb1ELb1ELb0ELb1ELb0ELb1ELb1ELb0ELb0ELb0EEENS1_21CollectiveEpilogueFwdINS6_IJSA_SC_SB_EEES9_SE_SG_Li256ELb1ELb0ELb0ELb0EEENS1_36VarlenDynamicPersistentTileSchedulerILi128ELi80ELi256ELi32ELb0ELb0ELb1ELb1ELb1ELb1EEEEEEEEEvNT_6ParamsE)
        /*0014*/ 	.word	0x00000098


	//----- nvinfo : EIATTR_REGCOUNT
	.align		4
.L_25:
        /*0018*/ 	.byte	0x04, 0x2f
        /*001a*/ 	.short	(.L_27 - .L_26)
	.align		4
.L_26:
        /*001c*/ 	.word	index@(_ZN7cutlass13device_kernelIN5flash11enable_sm90INS1_16FlashAttnFwdSm90INS1_25CollectiveMainloopFwdSm90ILi2EN4cute5tupleIJNS5_1CILi1EEES8_S8_EEENS6_IJNS7_ILi128EEENS7_ILi80EEENS7_ILi256EEEEEELi256ENS_6half_tEfNS_4arch4Sm90ELb1ELb0ELb1ELb1ELb0ELb0ELb0ELb1ELb1ELb0ELb0ELb0EEENS1_21CollectiveEpilogueFwdINS6_IJSA_SC_SB_EEES9_SE_SG_Li256ELb1ELb0ELb0ELb0EEENS1_36VarlenDynamicPersistentTileSchedulerILi128ELi80ELi256ELi32ELb0ELb0ELb1ELb1ELb1ELb1EEEEEEEEEvNT_6ParamsE)
        /*0020*/ 	.word	0x000000a8


	//----- nvinfo : EIATTR_FRAME_SIZE
	.align		4
.L_27:
        /*0024*/ 	.byte	0x04, 0x11
        /*0026*/ 	.short	(.L_29 - .L_28)
	.align		4
.L_28:
        /*0028*/ 	.word	index@(_ZN7cutlass13device_kernelIN5flash11enable_sm90INS1_16FlashAttnFwdSm90INS1_25CollectiveMainloopFwdSm90ILi2EN4cute5tupleIJNS5_1CILi1EEES8_S8_EEENS6_IJNS7_ILi128EEENS7_ILi80EEENS7_ILi256EEEEEELi256ENS_6half_tEfNS_4arch4Sm90ELb1ELb0ELb1ELb1ELb0ELb0ELb0ELb1ELb1ELb0ELb0ELb0EEENS1_21CollectiveEpilogueFwdINS6_IJSA_SC_SB_EEES9_SE_SG_Li256ELb1ELb0ELb0ELb0EEENS1_36VarlenDynamicPersistentTileSchedulerILi128ELi80ELi256ELi32ELb0ELb0ELb1ELb1ELb1ELb1EEEEEEEEEvNT_6ParamsE)
        /*002c*/ 	.word	0x00000030


	//----- nvinfo : EIATTR_REGCOUNT
	.align		4
.L_29:
        /*0030*/ 	.byte	0x04, 0x2f
        /*0032*/ 	.short	(.L_31 - .L_30)
	.align		4
.L_30:
        /*0034*/ 	.word	index@(_ZN7cutlass13device_kernelIN5flash11enable_sm90INS1_16FlashAttnFwdSm90INS1_25CollectiveMainloopFwdSm90ILi2EN4cute5tupleIJNS5_1CILi1EEES8_S8_EEENS6_IJNS7_ILi128EEENS7_ILi80EEENS7_ILi256EEEEEELi256ENS_6half_tEfNS_4arch4Sm90ELb1ELb0ELb1ELb0ELb0ELb0ELb0ELb1ELb1ELb0ELb0ELb0EEENS1_21CollectiveEpilogueFwdINS6_IJSA_SC_SB_EEES9_SE_SG_Li256ELb0ELb0ELb0ELb0EEENS1_30DynamicPersistentTileSchedulerILi256ELi32ELb0ELb0ELb1EEEEEEEEEvNT_6ParamsE)
        /*0038*/ 	.word	0x000000a8


	//----- nvinfo : EIATTR_FRAME_SIZE
	.align		4
.L_31:
        /*003c*/ 	.byte	0x04, 0x11
        /*003e*/ 	.short	(.L_33 - .L_32)
	.align		4
.L_32:
        /*0040*/ 	.word	index@(_ZN7cutlass13device_kernelIN5flash11enable_sm90INS1_16FlashAttnFwdSm90INS1_25CollectiveMainloopFwdSm90ILi2EN4cute5tupleIJNS5_1CILi1EEES8_S8_EEENS6_IJNS7_ILi128EEENS7_ILi80EEENS7_ILi256EEEEEELi256ENS_6half_tEfNS_4arch4Sm90ELb1ELb0ELb1ELb0ELb0ELb0ELb0ELb1ELb1ELb0ELb0ELb0EEENS1_21CollectiveEpilogueFwdINS6_IJSA_SC_SB_EEES9_SE_SG_Li256ELb0ELb0ELb0ELb0EEENS1_30DynamicPersistentTileSchedulerILi256ELi32ELb0ELb0ELb1EEEEEEEEEvNT_6ParamsE)
        /*0044*/ 	.word	0x00000008


	//----- nvinfo : EIATTR_REGCOUNT
	.align		4
.L_33:
        /*0048*/ 	.byte	0x04, 0x2f
        /*004a*/ 	.short	(.L_35 - .L_34)
	.align		4
.L_34:
        /*004c*/ 	.word	index@(_ZN7cutlass13device_kernelIN5flash11enable_sm90INS1_16FlashAttnFwdSm90INS1_25CollectiveMainloopFwdSm90ILi2EN4cute5tupleIJNS5_1CILi1EEES8_S8_EEENS6_IJNS7_ILi128EEENS7_ILi64EEENS7_ILi256EEEEEELi256ENS_6half_tEfNS_4arch4Sm90ELb0ELb1ELb1ELb1ELb0ELb1ELb0ELb1ELb1ELb0ELb0ELb0EEENS1_21CollectiveEpilogueFwdINS6_IJSA_SC_SB_EEES9_SE_SG_Li256ELb1ELb0ELb0ELb0EEENS1_36VarlenDynamicPersistentTileSchedulerILi128ELi64ELi256ELi32ELb0ELb0ELb1ELb1ELb0ELb1EEEEEEEEEvNT_6ParamsE)
        /*0050*/ 	.word	0x000000a8


	//----- nvinfo : EIATTR_FRAME_SIZE
	.align		4
.L_35:
        /*0054*/ 	.byte	0x04, 0x11
        /*0056*/ 	.short	(.L_37 - .L_36)
	.align		4
.L_36:
        /*0058*/ 	.word	index@(_ZN7cutlass13device_kernelIN5flash11enable_sm90INS1_16FlashAttnFwdSm90INS1_25CollectiveMainloopFwdSm90ILi2EN4cute5tupleIJNS5_1CILi1EEES8_S8_EEENS6_IJNS7_ILi128EEENS7_ILi64EEENS7_ILi256EEEEEELi256ENS_6half_tEfNS_4arch4Sm90ELb0ELb1ELb1ELb1ELb0ELb1ELb0ELb1ELb1ELb0ELb0ELb0EEENS1_21CollectiveEpilogueFwdINS6_IJSA_SC_SB_EEES9_SE_SG_Li256ELb1ELb0ELb0ELb0EEENS1_36VarlenDynamicPersistentTileSchedulerILi128ELi64ELi256ELi32ELb0ELb0ELb1ELb1ELb0ELb1EEEEEEEEEvNT_6ParamsE)
        /*005c*/ 	.word	0x00000098


	//----- nvinfo : EIATTR_REGCOUNT
	.align		4
.L_37:
        /*0060*/ 	.byte	0x04, 0x2f
        /*0062*/ 	.short	(.L_39 - .L_38)
	.align		4
.L_38:
        /*0064*/ 	.word	index@(_ZN7cutlass13device_kernelIN5flash11enable_sm90INS1_16FlashAttnFwdSm90INS1_25CollectiveMainloopFwdSm90ILi2EN4cute5tupleIJNS5_1CILi1EEES8_S8_EEENS6_IJNS7_ILi128EEENS7_ILi64EEENS7_ILi256EEEEEELi256ENS_6half_tEfNS_4arch4Sm90ELb0ELb1ELb1ELb1ELb0ELb0ELb0ELb1ELb1ELb0ELb0ELb0EEENS1_21CollectiveEpilogueFwdINS6_IJSA_SC_SB_EEES9_SE_SG_Li256ELb1ELb0ELb0ELb0EEENS1_36VarlenDynamicPersistentTileSchedulerILi128ELi64ELi256ELi32ELb0ELb0ELb1ELb1ELb0ELb1EEEEEEEEEvNT_6ParamsE)
        /*0068*/ 	.word	0x000000a8


	//----- nvinfo : EIATTR_FRAME_SIZE
	.align		4
.L_39:
        /*006c*/ 	.byte	0x04, 0x11
        /*006e*/ 	.short	(.L_41 - .L_40)
	.align		4
.L_40:
        /*0070*/ 	.word	index@(_ZN7cutlass13device_kernelIN5flash11enable_sm90INS1_16FlashAttnFwdSm90INS1_25CollectiveMainloopFwdSm90ILi2EN4cute5tupleIJNS5_1CILi1EEES8_S8_EEENS6_IJNS7_ILi128EEENS7_ILi64EEENS7_ILi256EEEEEELi256ENS_6half_tEfNS_4arch4Sm90ELb0ELb1ELb1ELb1ELb0ELb0ELb0ELb1ELb1ELb0ELb0ELb0EEENS1_21CollectiveEpilogueFwdINS6_IJSA_SC_SB_EEES9_SE_SG_Li256ELb1ELb0ELb0ELb0EEENS1_36VarlenDynamicPersistentTileSchedulerILi128ELi64ELi256ELi32ELb0ELb0ELb1ELb1ELb0ELb1EEEEEEEEEvNT_6ParamsE)
        /*0074*/ 	.word	0x00000028


	//----- nvinfo : EIATTR_REGCOUNT
	.align		4
.L_41:
        /*0078*/ 	.byte	0x04, 0x2f
        /*007a*/ 	.short	(.L_43 - .L_42)
	.align		4
.L_42:
        /*007c*/ 	.word	index@(_ZN7cutlass13device_kernelIN5flash11enable_sm90INS1_16FlashAttnFwdSm90INS1_25CollectiveMainloopFwdSm90ILi2EN4cute5tupleIJNS5_1CILi1EEES8_S8_EEENS6_IJNS7_ILi128EEENS7_ILi64EEENS7_ILi256EEEEEELi256ENS_6half_tEfNS_4arch4Sm90ELb0ELb1ELb1ELb0ELb0ELb0ELb0ELb1ELb1ELb0ELb0ELb0EEENS1_21CollectiveEpilogueFwdINS6_IJSA_SC_SB_EEES9_SE_SG_Li256ELb0ELb0ELb0ELb0EEENS1_30DynamicPersistentTileSchedulerILi256ELi32ELb0ELb0ELb1EEEEEEEEEvNT_6ParamsE)
        /*0080*/ 	.word	0x000000a8


	//----- nvinfo : EIATTR_FRAME_SIZE
	.align		4
.L_43:
        /*0084*/ 	.byte	0x04, 0x11
        /*0086*/ 	.short	(.L_45 - .L_44)
	.align		4
.L_44:
        /*0088*/ 	.word	index@(_ZN7cutlass13device_kernelIN5flash11enable_sm90INS1_16FlashAttnFwdSm90INS1_25CollectiveMainloopFwdSm90ILi2EN4cute5tupleIJNS5_1CILi1EEES8_S8_EEENS6_IJNS7_ILi128EEENS7_ILi64EEENS7_ILi256EEEEEELi256ENS_6half_tEfNS_4arch4Sm90ELb0ELb1ELb1ELb0ELb0ELb0ELb0ELb1ELb1ELb0ELb0ELb0EEENS1_21CollectiveEpilogueFwdINS6_IJSA_SC_SB_EEES9_SE_SG_Li256ELb0ELb0ELb0ELb0EEENS1_30DynamicPersistentTileSchedulerILi256ELi32ELb0ELb0ELb1EEEEEEEEEvNT_6ParamsE)
        /*008c*/ 	.word	0x00000008


	//----- nvinfo : EIATTR_REGCOUNT
	.align		4
.L_45:
        /*0090*/ 	.byte	0x04, 0x2f
        /*0092*/ 	.short	(.L_47 - .L_46)
	.align		4
.L_46:
        /*0094*/ 	.word	index@(_ZN7cutlass13device_kernelIN5flash11enable_sm90INS1_16FlashAttnFwdSm90INS1_25CollectiveMainloopFwdSm90ILi2EN4cute5tupleIJNS5_1CILi1EEES8_S8_EEENS6_IJNS7_ILi128EEENS7_ILi80EEENS7_ILi256EEEEEELi256ENS_6half_tEfNS_4arch4Sm90ELb0ELb0ELb1ELb1ELb0ELb1ELb0ELb1ELb1ELb0ELb0ELb0EEENS1_21CollectiveEpilogueFwdINS6_IJSA_SC_SB_EEES9_SE_SG_Li256ELb1ELb0ELb0ELb0EEENS1_36VarlenDynamicPersistentTileSchedulerILi128ELi80ELi256ELi32ELb0ELb0ELb1ELb0ELb1ELb1EEEEEEEEEvNT_6ParamsE)
        /*0098*/ 	.word	0x000000a8


	//----- nvinfo : EIATTR_FRAME_SIZE
	.align		4
.L_47:
        /*009c*/ 	.byte	0x04, 0x11
        /*009e*/ 	.short	(.L_49 - .L_48)
	.align		4
.L_48:
        /*00a0*/ 	.word	index@(_ZN7cutlass13device_kernelIN5flash11enable_sm90INS1_16FlashAttnFwdSm90INS1_25CollectiveMainloopFwdSm90ILi2EN4cute5tupleIJNS5_1CILi1EEES8_S8_EEENS6_IJNS7_ILi128EEENS7_ILi80EEENS7_ILi256EEEEEELi256ENS_6half_tEfNS_4arch4Sm90ELb0ELb0ELb1ELb1ELb0ELb1ELb0ELb1ELb1ELb0ELb0ELb0EEENS1_21CollectiveEpilogueFwdINS6_IJSA_SC_SB_EEES9_SE_SG_Li256ELb1ELb0ELb0ELb0EEENS1_36VarlenDynamicPersistentTileSchedulerILi128ELi80ELi256ELi32ELb0ELb0ELb1ELb0ELb1ELb1EEEEEEEEEvNT_6ParamsE)
        /*00a4*/ 	.word	0x00000098


	//----- nvinfo : EIATTR_REGCOUNT
	.align		4
.L_49:
        /*00a8*/ 	.byte	0x04, 0x2f
        /*00aa*/ 	.short	(.L_51 - .L_50)
	.align		4
.L_50:
        /*00ac*/ 	.word	index@(_ZN7cutlass13device_kernelIN5flash11enable_sm90INS1_16FlashAttnFwdSm90INS1_25CollectiveMainloopFwdSm90ILi2EN4cute5tupleIJNS5_1CILi1EEES8_S8_EEENS6_IJNS7_ILi128EEENS7_ILi80EEENS7_ILi256EEEEEELi256ENS_6half_tEfNS_4arch4Sm90ELb0ELb0ELb1ELb1ELb0ELb0ELb0ELb1ELb1ELb0ELb0ELb0EEENS1_21CollectiveEpilogueFwdINS6_IJSA_SC_SB_EEES9_SE_SG_Li256ELb1ELb0ELb0ELb0EEENS1_36VarlenDynamicPersistentTileSchedulerILi128ELi80ELi256ELi32ELb0ELb0ELb1ELb0ELb1ELb1EEEEEEEEEvNT_6ParamsE)
        /*00b0*/ 	.word	0x000000a8


	//----- nvinfo : EIATTR_FRAME_SIZE
	.align		4
.L_51:
        /*00b4*/ 	.byte	0x04, 0x11
        /*00b6*/ 	.short	(.L_53 - .L_52)
	.align		4
.L_52:
        /*00b8*/ 	.word	index@(_ZN7cutlass13device_kernelIN5flash11enable_sm90INS1_16FlashAttnFwdSm90INS1_25CollectiveMainloopFwdSm90ILi2EN4cute5tupleIJNS5_1CILi1EEES8_S8_EEENS6_IJNS7_ILi128EEENS7_ILi80EEENS7_ILi256EEEEEELi256ENS_6half_tEfNS_4arch4Sm90ELb0ELb0ELb1ELb1ELb0ELb0ELb0ELb1ELb1ELb0ELb0ELb0EEENS1_21CollectiveEpilogueFwdINS6_IJSA_SC_SB_EEES9_SE_SG_Li256ELb1ELb0ELb0ELb0EEENS1_36VarlenDynamicPersistentTileSchedulerILi128ELi80ELi256ELi32ELb0ELb0ELb1ELb0ELb1ELb1EEEEEEEEEvNT_6ParamsE)
        /*00bc*/ 	.word	0x00000038


	//----- nvinfo : EIATTR_REGCOUNT
	.align		4
.L_53:
        /*00c0*/ 	.byte	0x04, 0x2f
        /*00c2*/ 	.short	(.L_55 - .L_54)
	.align		4
.L_54:
        /*00c4*/ 	.word	index@(_ZN7cutlass13device_kernelIN5flash11enable_sm90INS1_16FlashAttnFwdSm90INS1_25CollectiveMainloopFwdSm90ILi2EN4cute5tupleIJNS5_1CILi2EEENS7_ILi1EEES9_EEENS6_IJNS7_ILi128EEENS7_ILi80EEENS7_ILi256EEEEEELi256ENS_6half_tEfNS_4arch4Sm90ELb0ELb0ELb1ELb0ELb0ELb0ELb0ELb1ELb1ELb0ELb0ELb0EEENS1_21CollectiveEpilogueFwdINS6_IJSB_SD_SC_EEESA_SF_SH_Li256ELb0ELb0ELb0ELb0EEENS1_29StaticPersistentTileSchedulerILb0EEEEEEEEEvNT_6ParamsE)
        /*00c8*/ 	.word	0x000000a8


	//----- nvinfo : EIATTR_FRAME_SIZE
	.align		4
.L_55:
        /*00cc*/ 	.byte	0x04, 0x11
        /*00ce*/ 	.short	(.L_57 - .L_56)
	.align		4
.L_56:
        /*00d0*/ 	.word	index@(_ZN7cutlass13device_kernelIN5flash11enable_sm90INS1_16FlashAttnFwdSm90INS1_25CollectiveMainloopFwdSm90ILi2EN4cute5tupleIJNS5_1CILi2EEENS7_ILi1EEES9_EEENS6_IJNS7_ILi128EEENS7_ILi80EEENS7_ILi256EEEEEELi256ENS_6half_tEfNS_4arch4Sm90ELb0ELb0ELb1ELb0ELb0ELb0ELb0ELb1ELb1ELb0ELb0ELb0EEENS1_21CollectiveEpilogueFwdINS6_IJSB_SD_SC_EEESA_SF_SH_Li256ELb0ELb0ELb0ELb0EEENS1_29StaticPersistentTileSchedulerILb0EEEEEEEEEvNT_6ParamsE)
        /*00d4*/ 	.word	0x00000028


	//----- nvinfo : EIATTR_REGCOUNT
	.align		4
.L_57:
        /*00d8*/ 	.byte	0x04, 0x2f
        /*00da*/ 	.short	(.L_59 - .L_58)
	.align		4
.L_58:
        /*00dc*/ 	.word	index@(_ZN7cutlass13device_kernelIN5flash11enable_sm90INS1_16FlashAttnFwdSm90INS1_25CollectiveMainloopFwdSm90ILi2EN4cute5tupleIJNS5_1CILi1EEES8_S8_EEENS6_IJNS7_ILi128EEENS7_ILi80EEENS7_ILi256EEEEEELi256ENS_6half_tEfNS_4arch4Sm90ELb0ELb0ELb1ELb0ELb0ELb0ELb0ELb1ELb1ELb0ELb0ELb0EEENS1_21CollectiveEpilogueFwdINS6_IJSA_SC_SB_EEES9_SE_SG_Li256ELb0ELb0ELb0ELb0EEENS1_29StaticPersistentTileSchedulerILb0EEEEEEEEEvNT_6ParamsE)
        /*00e0*/ 	.word	0x000000a8


	//----- nvinfo : EIATTR_FRAME_SIZE
	.align		4
.L_59:
        /*00e4*/ 	.byte	0x04, 0x11
        /*00e6*/ 	.short	(.L_61 - .L_60)
	.align		4
.L_60:
        /*00e8*/ 	.word	index@(_ZN7cutlass13device_kernelIN5flash11enable_sm90INS1_16FlashAttnFwdSm90INS1_25CollectiveMainloopFwdSm90ILi2EN4cute5tupleIJNS5_1CILi1EEES8_S8_EEENS6_IJNS7_ILi128EEENS7_ILi80EEENS7_ILi256EEEEEELi256ENS_6half_tEfNS_4arch4Sm90ELb0ELb0ELb1ELb0ELb0ELb0ELb0ELb1ELb1ELb0ELb0ELb0EEENS1_21CollectiveEpilogueFwdINS6_IJSA_SC_SB_EEES9_SE_SG_Li256ELb0ELb0ELb0ELb0EEENS1_29StaticPersistentTileSchedulerILb0EEEEEEEEEvNT_6ParamsE)
        /*00ec*/ 	.word	0x00000020


	//----- nvinfo : EIATTR_MIN_STACK_SIZE
	.align		4
.L_61:
        /*00f0*/ 	.byte	0x04, 0x12
        /*00f2*/ 	.short	(.L_63 - .L_62)
	.align		4
.L_62:
        /*00f4*/ 	.word	index@(_ZN7cutlass13device_kernelIN5flash11enable_sm90INS1_16FlashAttnFwdSm90INS1_25CollectiveMainloopFwdSm90ILi2EN4cute5tupleIJNS5_1CILi1EEES8_S8_EEENS6_IJNS7_ILi128EEENS7_ILi80EEENS7_ILi256EEEEEELi256ENS_6half_tEfNS_4arch4Sm90ELb0ELb0ELb1ELb0ELb0ELb0ELb0ELb1ELb1ELb0ELb0ELb0EEENS1_21CollectiveEpilogueFwdINS6_IJSA_SC_SB_EEES9_SE_SG_Li256ELb0ELb0ELb0ELb0EEENS1_29StaticPersistentTileSchedulerILb0EEEEEEEEEvNT_6ParamsE)
        /*00f8*/ 	.word	0x00000020


	//----- nvinfo : EIATTR_MIN_STACK_SIZE
	.align		4
.L_63:
        /*00fc*/ 	.byte	0x04, 0x12
        /*00fe*/ 	.short	(.L_65 - .L_64)
	.align		4
.L_64:
        /*0100*/ 	.word	index@(_ZN7cutlass13device_kernelIN5flash11enable_sm90INS1_16FlashAttnFwdSm90INS1_25CollectiveMainloopFwdSm90ILi2EN4cute5tupleIJNS5_1CILi2EEENS7_ILi1EEES9_EEENS6_IJNS7_ILi128EEENS7_ILi80EEENS7_ILi256EEEEEELi256ENS_6half_tEfNS_4arch4Sm90ELb0ELb0ELb1ELb0ELb0ELb0ELb0ELb1ELb1ELb0ELb0ELb0EEENS1_21CollectiveEpilogueFwdINS6_IJSB_SD_SC_EEESA_SF_SH_Li256ELb0ELb0ELb0ELb0EEENS1_29StaticPersistentTileSchedulerILb0EEEEEEEEEvNT_6ParamsE)
        /*0104*/ 	.word	0x00000028


	//----- nvinfo : EIATTR_MIN_STACK_SIZE
	.align		4
.L_65:
        /*0108*/ 	.byte	0x04, 0x12
        /*010a*/ 	.short	(.L_67 - .L_66)
	.align		4
.L_66:
        /*010c*/ 	.word	index@(_ZN7cutlass13device_kernelIN5flash11enable_sm90INS1_16FlashAttnFwdSm90INS1_25CollectiveMainloopFwdSm90ILi2EN4cute5tupleIJNS5_1CILi1EEES8_S8_EEENS6_IJNS7_ILi128EEENS7_ILi80EEENS7_ILi256EEEEEELi256ENS_6half_tEfNS_4arch4Sm90ELb0ELb0ELb1ELb1ELb0ELb0ELb0ELb1ELb1ELb0ELb0ELb0EEENS1_21CollectiveEpilogueFwdINS6_IJSA_SC_SB_EEES9_SE_SG_Li256ELb1ELb0ELb0ELb0EEENS1_36VarlenDynamicPersistentTileSchedulerILi128ELi80ELi256ELi32ELb0ELb0ELb1ELb0ELb1ELb1EEEEEEEEEvNT_6ParamsE)
        /*0110*/ 	.word	0x00000038


	//----- nvinfo : EIATTR_MIN_STACK_SIZE
	.align		4
.L_67:
        /*0114*/ 	.byte	0x04, 0x12
        /*0116*/ 	.short	(.L_69 - .L_68)
	.align		4
.L_68:
        /*0118*/ 	.word	index@(_ZN7cutlass13device_kernelIN5flash11enable_sm90INS1_16FlashAttnFwdSm90INS1_25CollectiveMainloopFwdSm90ILi2EN4cute5tupleIJNS5_1CILi1EEES8_S8_EEENS6_IJNS7_ILi128EEENS7_ILi80EEENS7_ILi256EEEEEELi256ENS_6half_tEfNS_4arch4Sm90ELb0ELb0ELb1ELb1ELb0ELb1ELb0ELb1ELb1ELb0ELb0ELb0EEENS1_21CollectiveEpilogueFwdINS6_IJSA_SC_SB_EEES9_SE_SG_Li256ELb1ELb0ELb0ELb0EEENS1_36VarlenDynamicPersistentTileSchedulerILi128ELi80ELi256ELi32ELb0ELb0ELb1ELb0ELb1ELb1EEEEEEEEEvNT_6ParamsE)
        /*011c*/ 	.word	0x00000098


	//----- nvinfo : EIATTR_MIN_STACK_SIZE
	.align		4
.L_69:
        /*0120*/ 	.byte	0x04, 0x12
        /*0122*/ 	.short	(.L_71 - .L_70)
	.align		4
.L_70:
        /*0124*/ 	.word	index@(_ZN7cutlass13device_kernelIN5flash11enable_sm90INS1_16FlashAttnFwdSm90INS1_25CollectiveMainloopFwdSm90ILi2EN4cute5tupleIJNS5_1CILi1EEES8_S8_EEENS6_IJNS7_ILi128EEENS7_ILi64EEENS7_ILi256EEEEEELi256ENS_6half_tEfNS_4arch4Sm90ELb0ELb1ELb1ELb0ELb0ELb0ELb0ELb1ELb1ELb0ELb0ELb0EEENS1_21CollectiveEpilogueFwdINS6_IJSA_SC_SB_EEES9_SE_SG_Li256ELb0ELb0ELb0ELb0EEENS1_30DynamicPersistentTileSchedulerILi256ELi32ELb0ELb0ELb1EEEEEEEEEvNT_6ParamsE)
        /*0128*/ 	.word	0x00000008


	//----- nvinfo : EIATTR_MIN_STACK_SIZE
	.align		4
.L_71:
        /*012c*/ 	.byte	0x04, 0x12
        /*012e*/ 	.short	(.L_73 - .L_72)
	.align		4
.L_72:
        /*0130*/ 	.word	index@(_ZN7cutlass13device_kernelIN5flash11enable_sm90INS1_16FlashAttnFwdSm90INS1_25CollectiveMainloopFwdSm90ILi2EN4cute5tupleIJNS5_1CILi1EEES8_S8_EEENS6_IJNS7_ILi128EEENS7_ILi64EEENS7_ILi256EEEEEELi256ENS_6half_tEfNS_4arch4Sm90ELb0ELb1ELb1ELb1ELb0ELb0ELb0ELb1ELb1ELb0ELb0ELb0EEENS1_21CollectiveEpilogueFwdINS6_IJSA_SC_SB_EEES9_SE_SG_Li256ELb1ELb0ELb0ELb0EEENS1_36VarlenDynamicPersistentTileSchedulerILi128ELi64ELi256ELi32ELb0ELb0ELb1ELb1ELb0ELb1EEEEEEEEEvNT_6ParamsE)
        /*0134*/ 	.word	0x00000028


	//----- nvinfo : EIATTR_MIN_STACK_SIZE
	.align		4
.L_73:
        /*0138*/ 	.byte	0x04, 0x12
        /*013a*/ 	.short	(.L_75 - .L_74)
	.align		4
.L_74:
        /*013c*/ 	.word	index@(_ZN7cutlass13device_kernelIN5flash11enable_sm90INS1_16FlashAttnFwdSm90INS1_25CollectiveMainloopFwdSm90ILi2EN4cute5tupleIJNS5_1CILi1EEES8_S8_EEENS6_IJNS7_ILi128EEENS7_ILi64EEENS7_ILi256EEEEEELi256ENS_6half_tEfNS_4arch4Sm90ELb0ELb1ELb1ELb1ELb0ELb1ELb0ELb1ELb1ELb0ELb0ELb0EEENS1_21CollectiveEpilogueFwdINS6_IJSA_SC_SB_EEES9_SE_SG_Li256ELb1ELb0ELb0ELb0EEENS1_36VarlenDynamicPersistentTileSchedulerILi128ELi64ELi256ELi32ELb0ELb0ELb1ELb1ELb0ELb1EEEEEEEEEvNT_6ParamsE)
        /*0140*/ 	.word	0x00000098


	//----- nvinfo : EIATTR_MIN_STACK_SIZE
	.align		4
.L_75:
        /*0144*/ 	.byte	0x04, 0x12
        /*0146*/ 	.short	(.L_77 - .L_76)
	.align		4
.L_76:
        /*0148*/ 	.word	index@(_ZN7cutlass13device_kernelIN5flash11enable_sm90INS1_16FlashAttnFwdSm90INS1_25CollectiveMainloopFwdSm90ILi2EN4cute5tupleIJNS5_1CILi1EEES8_S8_EEENS6_IJNS7_ILi128EEENS7_ILi80EEENS7_ILi256EEEEEELi256ENS_6half_tEfNS_4arch4Sm90ELb1ELb0ELb1ELb0ELb0ELb0ELb0ELb1ELb1ELb0ELb0ELb0EEENS1_21CollectiveEpilogueFwdINS6_IJSA_SC_SB_EEES9_SE_SG_Li256ELb0ELb0ELb0ELb0EEENS1_30DynamicPersistentTileSchedulerILi256ELi32ELb0ELb0ELb1EEEEEEEEEvNT_6ParamsE)
        /*014c*/ 	.word	0x00000008


	//----- nvinfo : EIATTR_MIN_STACK_SIZE
	.align		4
.L_77:
        /*0150*/ 	.byte	0x04, 0x12
        /*0152*/ 	.short	(.L_79 - .L_78)
	.align		4
.L_78:
        /*0154*/ 	.word	index@(_ZN7cutlass13device_kernelIN5flash11enable_sm90INS1_16FlashAttnFwdSm90INS1_25CollectiveMainloopFwdSm90ILi2EN4cute5tupleIJNS5_1CILi1EEES8_S8_EEENS6_IJNS7_ILi128EEENS7_ILi80EEENS7_ILi256EEEEEELi256ENS_6half_tEfNS_4arch4Sm90ELb1ELb0ELb1ELb1ELb0ELb0ELb0ELb1ELb1ELb0ELb0ELb0EEENS1_21CollectiveEpilogueFwdINS6_IJSA_SC_SB_EEES9_SE_SG_Li256ELb1ELb0ELb0ELb0EEENS1_36VarlenDynamicPersistentTileSchedulerILi128ELi80ELi256ELi32ELb0ELb0ELb1ELb1ELb1ELb1EEEEEEEEEvNT_6ParamsE)
        /*0158*/ 	.word	0x00000030


	//----- nvinfo : EIATTR_MIN_STACK_SIZE
	.align		4
.L_79:
        /*015c*/ 	.byte	0x04, 0x12
        /*015e*/ 	.short	(.L_81 - .L_80)
	.align		4
.L_80:
        /*0160*/ 	.word	index@(_ZN7cutlass13device_kernelIN5flash11enable_sm90INS1_16FlashAttnFwdSm90INS1_25CollectiveMainloopFwdSm90ILi2EN4cute5tupleIJNS5_1CILi1EEES8_S8_EEENS6_IJNS7_ILi128EEENS7_ILi80EEENS7_ILi256EEEEEELi256ENS_6half_tEfNS_4arch4Sm90ELb1ELb0ELb1ELb1ELb0ELb1ELb0ELb1ELb1ELb0ELb0ELb0EEENS1_21CollectiveEpilogueFwdINS6_IJSA_SC_SB_EEES9_SE_SG_Li256ELb1ELb0ELb0ELb0EEENS1_36VarlenDynamicPersistentTileSchedulerILi128ELi80ELi256ELi32ELb0ELb0ELb1ELb1ELb1ELb1EEEEEEEEEvNT_6ParamsE)
        /*0164*/ 	.word	0x00000098
.L_81:


//--------------------- .nv.compat                --------------------------
	.section	.nv.compat,"",@"SHT_CUDA_COMPAT_INFO"
	.align	4
        /*0000*/ 	.byte	0x02, 0x09, 0x01, 0x00, 0x02, 0x02, 0x04, 0x00, 0x02, 0x05, 0x05, 0x00, 0x03, 0x07, 0x01, 0x01
        /*0010*/ 	.byte	0x02, 0x03, 0x01, 0x00, 0x02, 0x06, 0x01, 0x00, 0x04, 0x0b, 0x08, 0x00, 0x00, 0x00, 0x00, 0x00
        /*0020*/ 	.byte	0x00, 0x00, 0x00, 0x00


//--------------------- .nv.info._ZN7cutlass13device_kernelIN5flash11enable_sm90INS1_16FlashAttnFwdSm90INS1_25CollectiveMainloopFwdSm90ILi2EN4cute5tupleIJNS5_1CILi1EEES8_S8_EEENS6_IJNS7_ILi128EEENS7_ILi80EEENS7_ILi256EEEEEELi256ENS_6half_tEfNS_4arch4Sm90ELb0ELb0ELb1ELb0ELb0ELb0ELb0ELb1ELb1ELb0ELb0ELb0EEENS1_21CollectiveEpilogueFwdINS6_IJSA_SC_SB_EEES9_SE_SG_Li256ELb0ELb0ELb0ELb0EEENS1_29StaticPersistentTileSchedulerILb0EEEEEEEEEvNT_6ParamsE --------------------------
	.section	.nv.info._ZN7cutlass13device_kernelIN5flash11enable_sm90INS1_16FlashAttnFwdSm90INS1_25CollectiveMainloopFwdSm90ILi2EN4cute5tupleIJNS5_1CILi1EEES8_S8_EEENS6_IJNS7_ILi128EEENS7_ILi80EEENS7_ILi256EEEEEELi256ENS_6half_tEfNS_4arch4Sm90ELb0ELb0ELb1ELb0ELb0ELb0ELb0ELb1ELb1ELb0ELb0ELb0EEENS1_21CollectiveEpilogueFwdINS6_IJSA_SC_SB_EEES9_SE_SG_Li256ELb0ELb0ELb0ELb0EEENS1_29StaticPersistentTileSchedulerILb0EEEEEEEEEvNT_6ParamsE,"",@"SHT_CUDA_INFO"
	.sectionflags	@""
	.align	4


	//----- nvinfo : EIATTR_CUDA_API_VERSION
	.align		4
        /*0000*/ 	.byte	0x04, 0x37
        /*0002*/ 	.short	(.L_83 - .L_82)
.L_82:
        /*0004*/ 	.word	0x00000082


	//----- nvinfo : EIATTR_KPARAM_INFO
	.align		4
.L_83:
        /*0008*/ 	.byte	0x04, 0x17
        /*000a*/ 	.short	(.L_85 - .L_84)
.L_84:
        /*000c*/ 	.word	0x00000000
        /*0010*/ 	.short	0x0000
        /*0012*/ 	.short	0x0070
        /*0014*/ 	.byte	0x00, 0xf0, 0x01, 0x2e


	//----- nvinfo : EIATTR_SPARSE_MMA_MASK
	.align		4
.L_85:
        /*0018*/ 	.byte	0x03, 0x50
        /*001a*/ 	.short	0x0000


	//----- nvinfo : EIATTR_MAXREG_COUNT
	.align		4
        /*001c*/ 	.byte	0x03, 0x1b
        /*001e*/ 	.short	0x00a8


	//----- nvinfo : EIATTR_NUM_BARRIERS
	.align		4
        /*0020*/ 	.byte	0x02, 0x4c
        /*0022*/ 	.byte	0x09
	.zero		1


	//----- nvinfo : EIATTR_EXTERNS
	.align		4
        /*0024*/ 	.byte	0x04, 0x0f
        /*0026*/ 	.short	(.L_87 - .L_86)


	//   ....[0]....
	.align		4
.L_86:
        /*0028*/ 	.word	index@(__assertfail)


	//----- nvinfo : EIATTR_ANNOTATIONS
	.align		4
.L_87:
        /*002c*/ 	.byte	0x04, 0x55
        /*002e*/ 	.short	(.L_89 - .L_88)


	//   ....[0]....
.L_88:
        /*0030*/ 	.word	0x00000001
        /*0034*/ 	.byte	0x40, 0x09, 0x00, 0x00, 0x01, 0x00, 0x00, 0x00, 0x00, 0x0a, 0x00, 0x00, 0x01, 0x00, 0x00, 0x00
        /* <DEDUP_REMOVED lines=14> */
        /*0124*/ 	.byte	0x50, 0xf0, 0x00, 0x00, 0x01, 0x00, 0x00, 0x00, 0xf0, 0xf1, 0x00, 0x00


	//----- nvinfo : EIATTR_MERCURY_ISA_VERSION
	.align		4
.L_89:
        /*0130*/ 	.byte	0x03, 0x5f
        /*0132*/ 	.short	0x0101


	//----- nvinfo : EIATTR_INT_WARP_WIDE_INSTR_OFFSETS
	.align		4
        /*0134*/ 	.byte	0x04, 0x31
        /*0136*/ 	.short	(.L_91 - .L_90)


	//   ....[0]....
.L_90:
        /*0138*/ 	.word	0x00000180


	//   ....[1]....
        /*013c*/ 	.word	0x000001b0


	//   ....[2]....
        /*0140*/ 	.word	0x00000240


	//   ....[3]....
        /*0144*/ 	.word	0x0000c5c0


	//   ....[4]....
        /*0148*/ 	.word	0x0000c5f0


	//   ....[5]....
        /*014c*/ 	.word	0x0000c6e0


	//   ....[6]....
        /*0150*/ 	.word	0x0000c7a0


	//   ....[7]....
        /*0154*/ 	.word	0x0000c860


	//----- nvinfo : EIATTR_COOP_GROUP_MASK_REGIDS
	.align		4
.L_91:
        /*0158*/ 	.byte	0x04, 0x29
        /*015a*/ 	.short	(.L_93 - .L_92)


	//   ....[0]....
.L_92:
        /*015c*/ 	.word	0xffffffff


	//   ....[1]....
        /*0160*/ 	.word	0xffffffff


	//   ....[2]....
        /*0164*/ 	.word	0xffffffff


	//   ....[3]....
        /*0168*/ 	.word	0xffffffff


	//   ....[4]....
        /*016c*/ 	.word	0xffffffff


	//   ....[5]....
        /*0170*/ 	.word	0xffffffff


	//   ....[6]....
        /*0174*/ 	.word	0xffffffff


	//   ....[7]....
        /*0178*/ 	.word	0xffffffff


	//   ....[8]....
        /*017c*/ 	.word	0xffffffff


	//   ....[9]....
        /*0180*/ 	.word	0xffffffff


	//   ....[10]....
        /*0184*/ 	.word	0xffffffff


	//   ....[11]....
        /*0188*/ 	.word	0xffffffff


	//   ....[12]....
        /*018c*/ 	.word	0xffffffff


	//   ....[13]....
        /*0190*/ 	.word	0xffffffff


	//   ....[14]....
        /*0194*/ 	.word	0xffffffff


	//   ....[15]....
        /*0198*/ 	.word	0xffffffff


	//   ....[16]....
        /*019c*/ 	.word	0xffffffff


	//   ....[17]....
        /*01a0*/ 	.word	0xffffffff


	//   ....[18]....
        /*01a4*/ 	.word	0xffffffff


	//   ....[19]....
        /*01a8*/ 	.word	0xffffffff


	//   ....[20]....
        /*01ac*/ 	.word	0xffffffff


	//   ....[21]....
        /*01b0*/ 	.word	0xffffffff


	//   ....[22]....
        /*01b4*/ 	.word	0xffffffff


	//   ....[23]....
        /*01b8*/ 	.word	0x0500000f


	//   ....[24]....
        /*01bc*/ 	.word	0x0500000f


	//----- nvinfo : EIATTR_COOP_GROUP_INSTR_OFFSETS
	.align		4
.L_93:
        /*01c0*/ 	.byte	0x04, 0x28
        /*01c2*/ 	.short	(.L_95 - .L_94)


	//   ....[0]....
.L_94:
        /*01c4*/ 	.word	0x00000060


	//   ....[1]....
        /*01c8*/ 	.word	0x00000190


	//   ....[2]....
        /*01cc*/ 	.word	0x00000250


	//   ....[3]....
        /*01d0*/ 	.word	0x000003c0


	//   ....[4]....
        /*01d4*/ 	.word	0x00000520


	//   ....[5]....
        /*01d8*/ 	.word	0x00000640


	//   ....[6]....
        /*01dc*/ 	.word	0x000007a0


	//   ....[7]....
        /*01e0*/ 	.word	0x00000d50


	//   ....[8]....
        /*01e4*/ 	.word	0x00004540


	//   ....[9]....
        /*01e8*/ 	.word	0x000045c0


	//   ....[10]....
        /*01ec*/ 	.word	0x00004980


	//   ....[11]....
        /*01f0*/ 	.word	0x00004a10


	//   ....[12]....
        /*01f4*/ 	.word	0x00008b80


	//   ....[13]....
        /*01f8*/ 	.word	0x00008bb0


	//   ....[14]....
        /*01fc*/ 	.word	0x00008f50


	//   ....[15]....
        /*0200*/ 	.word	0x00008fa0


	//   ....[16]....
        /*0204*/ 	.word	0x0000a070


	//   ....[17]....
        /*0208*/ 	.word	0x0000a0b0


	//   ....[18]....
        /*020c*/ 	.word	0x0000a200


	//   ....[19]....
        /*0210*/ 	.word	0x0000a250


	//   ....[20]....
        /*0214*/ 	.word	0x0000ba20


	//   ....[21]....
        /*0218*/ 	.word	0x0000bdb0


	//   ....[22]....
        /*021c*/ 	.word	0x0000f170


	//   ....[23]....
        /*0220*/ 	.word	0x0000f660


	//   ....[24]....
        /*0224*/ 	.word	0x0000fb00


	//----- nvinfo : EIATTR_REG_RECONFIG
	.align		4
.L_95:
        /*0228*/ 	.byte	0x01, 0x54
	.zero		2


	//----- nvinfo : EIATTR_SYSCALL_OFFSETS
	.align		4
        /*022c*/ 	.byte	0x04, 0x46
        /*022e*/ 	.short	(.L_97 - .L_96)


	//   ....[0]....
.L_96:
        /*0230*/ 	.word	0x000010d0


	//   ....[1]....
        /*0234*/ 	.word	0x0000c210


	//   ....[2]....
        /*0238*/ 	.word	0x0000c350


	//   ....[3]....
        /*023c*/ 	.word	0x0000c450


	//----- nvinfo : EIATTR_MBARRIER_INSTR_OFFSETS
	.align		4
.L_97:
        /*0240*/ 	.byte	0x04, 0x39
        /*0242*/ 	.short	(.L_99 - .L_98)


	//   ....[0]....
.L_98:
        /*0244*/ 	.word	0x00000270
        /*0248*/ 	.word	0x000000ff
        /*024c*/ 	.word	0x00038800
        /*0250*/ 	.short	0x0100
        /*0252*/ 	.byte	0x06
	.zero		1


	//   ....[1]....
        /*0254*/ 	.word	0x00000280
        /*0258*/ 	.word	0x000000ff
        /*025c*/ 	.word	0x00038820
        /*0260*/ 	.short	0x0100
        /*0262*/ 	.byte	0x06
	.zero		1


	//   ....[2]....
        /*0264*/ 	.word	0x00000370
        /*0268*/ 	.word	0x000000ff
        /*026c*/ 	.word	0x00038830
        /*0270*/ 	.short	0x0100
        /*0272*/ 	.byte	0x08
	.zero		1


	//   ....[3]....
        /*0274*/ 	.word	0x00000380
        /*0278*/ 	.word	0x000000ff
        /*027c*/ 	.word	0x00038840
        /*0280*/ 	.short	0x0100
        /*0282*/ 	.byte	0x08
	.zero		1


	//   ....[4]....
        /*0284*/ 	.word	0x00000390
        /*0288*/ 	.word	0x000000ff
        /*028c*/ 	.word	0x00038838
        /*0290*/ 	.short	0x0100
        /*0292*/ 	.byte	0x08
	.zero		1


	//   ....[5]....
        /*0294*/ 	.word	0x000003a0
        /*0298*/ 	.word	0x000000ff
        /*029c*/ 	.word	0x00038848
        /*02a0*/ 	.short	0x0100
        /*02a2*/ 	.byte	0x08
	.zero		1


	//   ....[6]....
        /*02a4*/ 	.word	0x000004d0
        /*02a8*/ 	.word	0x000000ff
        /*02ac*/ 	.word	0x00038850
        /*02b0*/ 	.short	0x0100
        /*02b2*/ 	.byte	0x08
	.zero		1


	//   ....[7]....
        /*02b4*/ 	.word	0x000004e0
        /*02b8*/ 	.word	0x000000ff
        /*02bc*/ 	.word	0x00038860
        /*02c0*/ 	.short	0x0100
        /*02c2*/ 	.byte	0x08
	.zero		1


	//   ....[8]....
        /*02c4*/ 	.word	0x000004f0
        /*02c8*/ 	.word	0x000000ff
        /*02cc*/ 	.word	0x00038858
        /*02d0*/ 	.short	0x0100
        /*02d2*/ 	.byte	0x08
	.zero		1


	//   ....[9]....
        /*02d4*/ 	.word	0x00000500
        /*02d8*/ 	.word	0x000000ff
        /*02dc*/ 	.word	0x00038868
        /*02e0*/ 	.short	0x0100
        /*02e2*/ 	.byte	0x08
	.zero		1


	//   ....[10]....
        /*02e4*/ 	.word	0x000005f0
        /*02e8*/ 	.word	0x000000ff
        /*02ec*/ 	.word	0x00038870
        /*02f0*/ 	.short	0x0100
        /*02f2*/ 	.byte	0x06
	.zero		1


	//   ....[11]....
        /*02f4*/ 	.word	0x00000600
        /*02f8*/ 	.word	0x000000ff
        /*02fc*/ 	.word	0x00038880
        /*0300*/ 	.short	0x0100
        /*0302*/ 	.byte	0x06
	.zero		1


	//   ....[12]....
        /*0304*/ 	.word	0x00000610
        /*0308*/ 	.word	0x000000ff
        /*030c*/ 	.word	0x00038878
        /*0310*/ 	.short	0x0100
        /*0312*/ 	.byte	0x06
	.zero		1


	//   ....[13]....
        /*0314*/ 	.word	0x00000620
        /*0318*/ 	.word	0x000000ff
        /*031c*/ 	.word	0x00038888
        /*0320*/ 	.short	0x0100
        /*0322*/ 	.byte	0x06
	.zero		1


	//   ....[14]....
        /*0324*/ 	.word	0x00000750
        /*0328*/ 	.word	0x000000ff
        /*032c*/ 	.word	0x00038890
        /*0330*/ 	.short	0x0100
        /*0332*/ 	.byte	0x08
	.zero		1


	//   ....[15]....
        /*0334*/ 	.word	0x00000760
        /*0338*/ 	.word	0x000000ff
        /*033c*/ 	.word	0x000388a0
        /*0340*/ 	.short	0x0100
        /*0342*/ 	.byte	0x08
	.zero		1


	//   ....[16]....
        /*0344*/ 	.word	0x00000770
        /*0348*/ 	.word	0x000000ff
        /*034c*/ 	.word	0x00038898
        /*0350*/ 	.short	0x0100
        /*0352*/ 	.byte	0x08
	.zero		1


	//   ....[17]....
        /*0354*/ 	.word	0x00000780
        /*0358*/ 	.word	0x000000ff
        /*035c*/ 	.word	0x000388a8
        /*0360*/ 	.short	0x0100
        /*0362*/ 	.byte	0x08
	.zero		1


	//   ....[18]....
        /*0364*/ 	.word	0x000008b0
        /*0368*/ 	.word	0x000000ff
        /*036c*/ 	.word	0x000388b0
        /*0370*/ 	.short	0x0100
        /*0372*/ 	.byte	0x08
	.zero		1


	//   ....[19]....
        /*0374*/ 	.word	0x000008c0
        /*0378*/ 	.word	0x000000ff
        /*037c*/ 	.word	0x000388c0
        /*0380*/ 	.short	0x0100
        /*0382*/ 	.byte	0x08
	.zero		1


	//   ....[20]....
        /*0384*/ 	.word	0x000008d0
        /*0388*/ 	.word	0x000000ff
        /*038c*/ 	.word	0x000388b8
        /*0390*/ 	.short	0x0100
        /*0392*/ 	.byte	0x08
	.zero		1


	//   ....[21]....
        /*0394*/ 	.word	0x000008e0
        /*0398*/ 	.word	0x000000ff
        /*039c*/ 	.word	0x000388c8
        /*03a0*/ 	.short	0x0100
        /*03a2*/ 	.byte	0x08
	.zero		1


	//   ....[22]....
        /*03a4*/ 	.word	0x00001120
        /*03a8*/ 	.word	0x000000ff
        /*03ac*/ 	.word	0x00038800
        /*03b0*/ 	.short	0x010a
        /*03b2*/ 	.byte	0x04
	.zero		1


	//   ....[23]....
        /*03b4*/ 	.word	0x000011c0
        /*03b8*/ 	.word	0x00000000
        /*03bc*/ 	.word	0x00038830
        /*03c0*/ 	.short	0x010a
        /*03c2*/ 	.byte	0x3f
	.zero		1


	//   ....[24]....
        /*03c4*/ 	.word	0x00001240
        /*03c8*/ 	.word	0x00000000
        /*03cc*/ 	.word	0x00038830
        /*03d0*/ 	.short	0x010a
        /*03d2*/ 	.byte	0x3f
	.zero		1


	//   ....[25]....
        /*03d4*/ 	.word	0x000043c0
        /*03d8*/ 	.word	0x00000000
        /*03dc*/ 	.word	0x00000000
        /*03e0*/ 	.short	0x0101
        /*03e2*/ 	.byte	0x3f
	.zero		1


	//   ....[26]....
        /*03e4*/ 	.word	0x00005920
        /*03e8*/ 	.word	0x000000ff
        /*03ec*/ 	.word	0x00038830
        /*03f0*/ 	.short	0x010a
        /*03f2*/ 	.byte	0x3c
	.zero		1


	//   ....[27]....
        /*03f4*/ 	.word	0x00005960
        /*03f8*/ 	.word	0x000000ff
        /*03fc*/ 	.word	0x00038830
        /*0400*/ 	.short	0x010a
        /*0402*/ 	.byte	0x3c
	.zero		1


	//   ....[28]....
        /*0404*/ 	.word	0x000082c0
        /*0408*/ 	.word	0x000000ff
        /*040c*/ 	.word	0x00038850
        /*0410*/ 	.short	0x010a
        /*0412*/ 	.byte	0x05
	.zero		1


	//   ....[29]....
        /*0414*/ 	.word	0x00008300
        /*0418*/ 	.word	0x000000ff
        /*041c*/ 	.word	0x00038850
        /*0420*/ 	.short	0x010a
        /*0422*/ 	.byte	0x05
	.zero		1


	//   ....[30]....
        /*0424*/ 	.word	0x000092b0
        /*0428*/ 	.word	0x000000ae
        /*042c*/ 	.word	0x00000000
        /*0430*/ 	.short	0x0101
        /*0432*/ 	.byte	0x3f
	.zero		1


	//   ....[31]....
        /*0434*/ 	.word	0x000092f0
        /*0438*/ 	.word	0x000000b0
        /*043c*/ 	.word	0x00000000
        /*0440*/ 	.short	0x0101
        /*0442*/ 	.byte	0x3f
	.zero		1


	//   ....[32]....
        /*0444*/ 	.word	0x00009fe0
        /*0448*/ 	.word	0x000000ff
        /*044c*/ 	.word	0x00038850
        /*0450*/ 	.short	0x010a
        /*0452*/ 	.byte	0x07
	.zero		1


	//   ....[33]....
        /*0454*/ 	.word	0x0000a020
        /*0458*/ 	.word	0x000000ff
        /*045c*/ 	.word	0x00038850
        /*0460*/ 	.short	0x010a
        /*0462*/ 	.byte	0x07
	.zero		1


	//   ....[34]....
        /*0464*/ 	.word	0x0000abf0
        /*0468*/ 	.word	0x0000000d
        /*046c*/ 	.word	0x00000000
        /*0470*/ 	.short	0x0101
        /*0472*/ 	.byte	0x3f
	.zero		1


	//   ....[35]....
        /*0474*/ 	.word	0x0000bc90
        /*0478*/ 	.word	0x000000ff
        /*047c*/ 	.word	0x00000000
        /*0480*/ 	.short	0x0101
        /*0482*/ 	.byte	0x06
	.zero		1


	//   ....[36]....
        /*0484*/ 	.word	0x0000cba0
        /*0488*/ 	.word	0x00000006
        /*048c*/ 	.word	0x00038840
        /*0490*/ 	.short	0x010a
        /*0492*/ 	.byte	0x3f
	.zero		1


	//   ....[37]....
        /*0494*/ 	.word	0x0000d1d0
        /*0498*/ 	.word	0x00000009
        /*049c*/ 	.word	0x00038820
        /*04a0*/ 	.short	0x010a
        /*04a2*/ 	.byte	0x3f
	.zero		1


	//   ....[38]....
        /*04a4*/ 	.word	0x0000d4b0
        /*04a8*/ 	.word	0x00000002
        /*04ac*/ 	.word	0x00038840
        /*04b0*/ 	.short	0x010a
        /*04b2*/ 	.byte	0x3f
	.zero		1


	//   ....[39]....
        /*04b4*/ 	.word	0x0000d7c0
        /*04b8*/ 	.word	0x00000002
        /*04bc*/ 	.word	0x00000060
        /*04c0*/ 	.short	0x010a
        /*04c2*/ 	.byte	0x3f
	.zero		1


	//   ....[40]....
        /*04c4*/ 	.word	0x0000ddb0
        /*04c8*/ 	.word	0x00000002
        /*04cc*/ 	.word	0x00038840
        /*04d0*/ 	.short	0x010a
        /*04d2*/ 	.byte	0x3f
	.zero		1


	//   ....[41]....
        /*04d4*/ 	.word	0x0000e0c0
        /*04d8*/ 	.word	0x00000002
        /*04dc*/ 	.word	0x00000060
        /*04e0*/ 	.short	0x010a
        /*04e2*/ 	.byte	0x3f
	.zero		1


	//   ....[42]....
        /*04e4*/ 	.word	0x0000e5d0
        /*04e8*/ 	.word	0x00000002
        /*04ec*/ 	.word	0x00038840
        /*04f0*/ 	.short	0x010a
        /*04f2*/ 	.byte	0x3f
	.zero		1


	//   ....[43]....
        /*04f4*/ 	.word	0x0000e8f0
        /*04f8*/ 	.word	0x00000002
        /*04fc*/ 	.word	0x00000060
        /*0500*/ 	.short	0x010a
        /*0502*/ 	.byte	0x3f
	.zero		1


	//   ....[44]....
        /*0504*/ 	.word	0x0000ecd0
        /*0508*/ 	.word	0x00000003
        /*050c*/ 	.word	0x00038860
        /*0510*/ 	.short	0x010a
        /*0512*/ 	.byte	0x3f
	.zero		1


	//   ....[45]....
        /*0514*/ 	.word	0x0000f0f0
        /*0518*/ 	.word	0x00000000
        /*051c*/ 	.word	0x00038820
        /*0520*/ 	.short	0x010a
        /*0522*/ 	.byte	0x3f
	.zero		1


	//   ....[46]....
        /*0524*/ 	.word	0x0000f290
        /*0528*/ 	.word	0x00000006
        /*052c*/ 	.word	0x00000000
        /*0530*/ 	.short	0x010a
        /*0532*/ 	.byte	0x3f
	.zero		1


	//   ....[47]....
        /*0534*/ 	.word	0x0000f300
        /*0538*/ 	.word	0x00000003
        /*053c*/ 	.word	0x00000000
        /*0540*/ 	.short	0x010a
        /*0542*/ 	.byte	0x3f
	.zero		1


	//   ....[48]....
        /*0544*/ 	.word	0x0000f360
        /*0548*/ 	.word	0x00000010
        /*054c*/ 	.word	0x00000000
        /*0550*/ 	.short	0x010a
        /*0552*/ 	.byte	0x3f
	.zero		1


	//   ....[49]....
        /*0554*/ 	.word	0x0000f390
        /*0558*/ 	.word	0x00000003
        /*055c*/ 	.word	0x00000000
        /*0560*/ 	.short	0x010a
        /*0562*/ 	.byte	0x3f
	.zero		1


	//   ....[50]....
        /*0564*/ 	.word	0x0000f410
        /*0568*/ 	.word	0x00000003
        /*056c*/ 	.word	0x00038800
        /*0570*/ 	.short	0x010a
        /*0572*/ 	.byte	0x3f
	.zero		1


	//   ....[51]....
        /*0574*/ 	.word	0x0000f460
        /*0578*/ 	.word	0x00000000
        /*057c*/ 	.word	0x00038830
        /*0580*/ 	.short	0x010a
        /*0582*/ 	.byte	0x3f
	.zero		1


	//   ....[52]....
        /*0584*/ 	.word	0x0000f4c0
        /*0588*/ 	.word	0x00000005
        /*058c*/ 	.word	0x00038830
        /*0590*/ 	.short	0x010a
        /*0592*/ 	.byte	0x3f
	.zero		1


	//   ....[53]....
        /*0594*/ 	.word	0x0000f520
        /*0598*/ 	.word	0x00000003
        /*059c*/ 	.word	0x00038850
        /*05a0*/ 	.short	0x010a
        /*05a2*/ 	.byte	0x3f
	.zero		1


	//   ....[54]....
        /*05a4*/ 	.word	0x0000f580
        /*05a8*/ 	.word	0x00000003
        /*05ac*/ 	.word	0x00038850
        /*05b0*/ 	.short	0x010a
        /*05b2*/ 	.byte	0x3f
	.zero		1


	//   ....[55]....
        /*05b4*/ 	.word	0x0000f720
        /*05b8*/ 	.word	0x00000006
        /*05bc*/ 	.word	0x00038840
        /*05c0*/ 	.short	0x010a
        /*05c2*/ 	.byte	0x3f
	.zero		1


	//   ....[56]....
        /*05c4*/ 	.word	0x0000f7a0
        /*05c8*/ 	.word	0x00000007
        /*05cc*/ 	.word	0x00038820
        /*05d0*/ 	.short	0x010a
        /*05d2*/ 	.byte	0x3f
	.zero		1


	//   ....[57]....
        /*05d4*/ 	.word	0x0000f7f0
        /*05d8*/ 	.word	0x00000002
        /*05dc*/ 	.word	0x00038840
        /*05e0*/ 	.short	0x010a
        /*05e2*/ 	.byte	0x3f
	.zero		1


	//   ....[58]....
        /*05e4*/ 	.word	0x0000f840
        /*05e8*/ 	.word	0x00000002
        /*05ec*/ 	.word	0x00000060
        /*05f0*/ 	.short	0x010a
        /*05f2*/ 	.byte	0x3f
	.zero		1


	//   ....[59]....
        /*05f4*/ 	.word	0x0000f890
        /*05f8*/ 	.word	0x00000002
        /*05fc*/ 	.word	0x00038840
        /*0600*/ 	.short	0x010a
        /*0602*/ 	.byte	0x3f
	.zero		1


	//   ....[60]....
        /*0604*/ 	.word	0x0000f8e0
        /*0608*/ 	.word	0x00000002
        /*060c*/ 	.word	0x00000060
        /*0610*/ 	.short	0x010a
        /*0612*/ 	.byte	0x3f
	.zero		1


	//   ....[61]....
        /*0614*/ 	.word	0x0000f930
        /*0618*/ 	.word	0x00000002
        /*061c*/ 	.word	0x00038840
        /*0620*/ 	.short	0x010a
        /*0622*/ 	.byte	0x3f
	.zero		1


	//   ....[62]....
        /*0624*/ 	.word	0x0000f980
        /*0628*/ 	.word	0x00000002
        /*062c*/ 	.word	0x00000060
        /*0630*/ 	.short	0x010a
        /*0632*/ 	.byte	0x3f
	.zero		1


	//   ....[63]....
        /*0634*/ 	.word	0x0000f9d0
        /*0638*/ 	.word	0x00000003
        /*063c*/ 	.word	0x00038860
        /*0640*/ 	.short	0x010a
        /*0642*/ 	.byte	0x3f
	.zero		1


	//   ....[64]....
        /*0644*/ 	.word	0x0000fa20
        /*0648*/ 	.word	0x00000000
        /*064c*/ 	.word	0x00038820
        /*0650*/ 	.short	0x010a
        /*0652*/ 	.byte	0x3f
	.zero		1


	//   ....[65]....
        /*0654*/ 	.word	0x0000fbc0
        /*0658*/ 	.word	0x00000006
        /*065c*/ 	.word	0x00000000
        /*0660*/ 	.short	0x010a
        /*0662*/ 	.byte	0x3f
	.zero		1


	//   ....[66]....
        /*0664*/ 	.word	0x0000fc10
        /*0668*/ 	.word	0x00000003
        /*066c*/ 	.word	0x00000000
        /*0670*/ 	.short	0x010a
        /*0672*/ 	.byte	0x3f
	.zero		1


	//   ....[67]....
        /*0674*/ 	.word	0x0000fc60
        /*0678*/ 	.word	0x00000010
        /*067c*/ 	.word	0x00000000
        /*0680*/ 	.short	0x010a
        /*0682*/ 	.byte	0x3f
	.zero		1


	//----- nvinfo : EIATTR_NUM_MBARRIERS
	.align		4
.L_99:
        /*0684*/ 	.byte	0x03, 0x38
        /*0686*/ 	.short	0x0016


	//----- nvinfo : EIATTR_EXIT_INSTR_OFFSETS
	.align		4
        /*0688*/ 	.byte	0x04, 0x1c
        /*068a*/ 	.short	(.L_101 - .L_100)


	//   ....[0]....
.L_100:
        /*068c*/ 	.word	0x000009f0


	//   ....[1]....
        /*0690*/ 	.word	0x0000bd70


	//   ....[2]....
        /*0694*/ 	.word	0x0000bdd0


	//   ....[3]....
        /*0698*/ 	.word	0x0000f3e0


	//----- nvinfo : EIATTR_MAX_THREADS
	.align		4
.L_101:
        /*069c*/ 	.byte	0x04, 0x05
        /*069e*/ 	.short	(.L_103 - .L_102)
.L_102:
        /*06a0*/ 	.word	0x00000180
        /*06a4*/ 	.word	0x00000001
        /*06a8*/ 	.word	0x00000001


	//----- nvinfo : EIATTR_CRS_STACK_SIZE
	.align		4
.L_103:
        /*06ac*/ 	.byte	0x04, 0x1e
        /*06ae*/ 	.short	(.L_105 - .L_104)
.L_104:
        /*06b0*/ 	.word	0x00000000


	//----- nvinfo : EIATTR_CBANK_PARAM_SIZE
	.align		4
.L_105:
        /*06b4*/ 	.byte	0x03, 0x19
        /*06b6*/ 	.short	0x0bf0


	//----- nvinfo : EIATTR_PARAM_CBANK
	.align		4
        /*06b8*/ 	.byte	0x04, 0x0a
        /*06ba*/ 	.short	(.L_107 - .L_106)
	.align		4
.L_106:
        /*06bc*/ 	.word	index@(.nv.constant0._ZN7cutlass13device_kernelIN5flash11enable_sm90INS1_16FlashAttnFwdSm90INS1_25CollectiveMainloopFwdSm90ILi2EN4cute5tupleIJNS5_1CILi1EEES8_S8_EEENS6_IJNS7_ILi128EEENS7_ILi80EEENS7_ILi256EEEEEELi256ENS_6half_tEfNS_4arch4Sm90ELb0ELb0ELb1ELb0ELb0ELb0ELb0ELb1ELb1ELb0ELb0ELb0EEENS1_21CollectiveEpilogueFwdINS6_IJSA_SC_SB_EEES9_SE_SG_Li256ELb0ELb0ELb0ELb0EEENS1_29StaticPersistentTileSchedulerILb0EEEEEEEEEvNT_6ParamsE)
        /*06c0*/ 	.short	0x0210
        /*06c2*/ 	.short	0x0bf0


	//----- nvinfo : EIATTR_SW_WAR
	.align		4
.L_107:
        /*06c4*/ 	.byte	0x04, 0x36
        /*06c6*/ 	.short	(.L_109 - .L_108)
.L_108:
        /*06c8*/ 	.word	0x00000008
.L_109:


//--------------------- .nv.info._ZN7cutlass13device_kernelIN5flash11enable_sm90INS1_16FlashAttnFwdSm90INS1_25CollectiveMainloopFwdSm90ILi2EN4cute5tupleIJNS5_1CILi2EEENS7_ILi1EEES9_EEENS6_IJNS7_ILi128EEENS7_ILi80EEENS7_ILi256EEEEEELi256ENS_6half_tEfNS_4arch4Sm90ELb0ELb0ELb1ELb0ELb0ELb0ELb0ELb1ELb1ELb0ELb0ELb0EEENS1_21CollectiveEpilogueFwdINS6_IJSB_SD_SC_EEESA_SF_SH_Li256ELb0ELb0ELb0ELb0EEENS1_29StaticPersistentTileSchedulerILb0EEEEEEEEEvNT_6ParamsE --------------------------
	.section	.nv.info._ZN7cutlass13device_kernelIN5flash11enable_sm90INS1_16FlashAttnFwdSm90INS1_25CollectiveMainloopFwdSm90ILi2EN4cute5tupleIJNS5_1CILi2EEENS7_ILi1EEES9_EEENS6_IJNS7_ILi128EEENS7_ILi80EEENS7_ILi256EEEEEELi256ENS_6half_tEfNS_4arch4Sm90ELb0ELb0ELb1ELb0ELb0ELb0ELb0ELb1ELb1ELb0ELb0ELb0EEENS1_21CollectiveEpilogueFwdINS6_IJSB_SD_SC_EEESA_SF_SH_Li256ELb0ELb0ELb0ELb0EEENS1_29StaticPersistentTileSchedulerILb0EEEEEEEEEvNT_6ParamsE,"",@"SHT_CUDA_INFO"
	.sectionflags	@""
	.align	4


	//----- nvinfo : EIATTR_CUDA_API_VERSION
	.align		4
        /*0000*/ 	.byte	0x04, 0x37
        /*0002*/ 	.short	(.L_111 - .L_110)
.L_110:
        /*0004*/ 	.word	0x00000082


	//----- nvinfo : EIATTR_KPARAM_INFO
	.align		4
.L_111:
        /*0008*/ 	.byte	0x04, 0x17
        /*000a*/ 	.short	(.L_113 - .L_112)
.L_112:
        /*000c*/ 	.word	0x00000000
        /*0010*/ 	.short	0x0000
        /*0012*/ 	.short	0x0070
        /*0014*/ 	.byte	0x00, 0xf0, 0x01, 0x2e


	//----- nvinfo : EIATTR_SPARSE_MMA_MASK
	.align		4
.L_113:
        /*0018*/ 	.byte	0x03, 0x50
        /*001a*/ 	.short	0x0000


	//----- nvinfo : EIATTR_MAXREG_COUNT
	.align		4
        /*001c*/ 	.byte	0x03, 0x1b
        /*001e*/ 	.short	0x00a8


	//----- nvinfo : EIATTR_NUM_BARRIERS
	.align		4
        /*0020*/ 	.byte	0x02, 0x4c
        /*0022*/ 	.byte	0x09
	.zero		1


	//----- nvinfo : EIATTR_EXTERNS
	.align		4
        /*0024*/ 	.byte	0x04, 0x0f
        /*0026*/ 	.short	(.L_115 - .L_114)


	//   ....[0]....
	.align		4
.L_114:
        /*0028*/ 	.word	index@(__assertfail)


	//----- nvinfo : EIATTR_ANNOTATIONS
	.align		4
.L_115:
        /*002c*/ 	.byte	0x04, 0x55
        /*002e*/ 	.short	(.L_117 - .L_116)


	//   ....[0]....
.L_116:
        /* <DEDUP_REMOVED lines=26> */


	//----- nvinfo : EIATTR_MERCURY_ISA_VERSION
	.align		4
.L_117:
        /*01c0*/ 	.byte	0x03, 0x5f
        /*01c2*/ 	.short	0x0101


	//----- nvinfo : EIATTR_INT_WARP_WIDE_INSTR_OFFSETS
	.align		4
        /*01c4*/ 	.byte	0x04, 0x31
        /*01c6*/ 	.short	(.L_119 - .L_118)


	//   ....[0]....
.L_118:
        /*01c8*/ 	.word	0x00000190


	//   ....[1]....
        /*01cc*/ 	.word	0x000001d0


	//   ....[2]....
        /*01d0*/ 	.word	0x00000240


	//   ....[3]....
        /*01d4*/ 	.word	0x0000c150


	//   ....[4]....
        /*01d8*/ 	.word	0x0000c1a0


	//   ....[5]....
        /*01dc*/ 	.word	0x0000c260


	//   ....[6]....
        /*01e0*/ 	.word	0x0000c320


	//   ....[7]....
        /*01e4*/ 	.word	0x0000c3e0


	//----- nvinfo : EIATTR_COOP_GROUP_MASK_REGIDS
	.align		4
.L_119:
        /*01e8*/ 	.byte	0x04, 0x29
        /*01ea*/ 	.short	(.L_121 - .L_120)


	//   ....[0]....
.L_120:
        /*01ec*/ 	.word	0xffffffff


	//   ....[1]....
        /*01f0*/ 	.word	0xffffffff


	//   ....[2]....
        /*01f4*/ 	.word	0xffffffff


	//   ....[3]....
        /*01f8*/ 	.word	0xffffffff


	//   ....[4]....
        /*01fc*/ 	.word	0xffffffff


	//   ....[5]....
        /*0200*/ 	.word	0xffffffff


	//   ....[6]....
        /*0204*/ 	.word	0xffffffff


	//   ....[7]....
        /*0208*/ 	.word	0xffffffff


	//   ....[8]....
        /*020c*/ 	.word	0xffffffff


	//   ....[9]....
        /*0210*/ 	.word	0xffffffff


	//   ....[10]....
        /*0214*/ 	.word	0xffffffff


	//   ....[11]....
        /*0218*/ 	.word	0xffffffff


	//   ....[12]....
        /*021c*/ 	.word	0xffffffff


	//   ....[13]....
        /*0220*/ 	.word	0xffffffff


	//   ....[14]....
        /*0224*/ 	.word	0xffffffff


	//   ....[15]....
        /*0228*/ 	.word	0xffffffff


	//   ....[16]....
        /*022c*/ 	.word	0xffffffff


	//   ....[17]....
        /*0230*/ 	.word	0xffffffff


	//   ....[18]....
        /*0234*/ 	.word	0xffffffff


	//   ....[19]....
        /*0238*/ 	.word	0xffffffff


	//   ....[20]....
        /*023c*/ 	.word	0xffffffff


	//   ....[21]....
        /*0240*/ 	.word	0xffffffff


	//   ....[22]....
        /*0244*/ 	.word	0xffffffff


	//   ....[23]....
        /*0248*/ 	.word	0xffffffff


	//   ....[24]....
        /*024c*/ 	.word	0x0500000f


	//   ....[25]....
        /*0250*/ 	.word	0x0500000f


	//----- nvinfo : EIATTR_COOP_GROUP_INSTR_OFFSETS
	.align		4
.L_121:
        /*0254*/ 	.byte	0x04, 0x28
        /*0256*/ 	.short	(.L_123 - .L_122)


	//   ....[0]....
.L_122:
        /*0258*/ 	.word	0x00000060


	//   ....[1]....
        /*025c*/ 	.word	0x000001a0


	//   ....[2]....
        /*0260*/ 	.word	0x000001f0


	//   ....[3]....
        /*0264*/ 	.word	0x00000430


	//   ....[4]....
        /*0268*/ 	.word	0x00000660


	//   ....[5]....
        /*026c*/ 	.word	0x00000890


	//   ....[6]....
        /*0270*/ 	.word	0x00000b20


	//   ....[7]....
        /*0274*/ 	.word	0x00000e50


	//   ....[8]....
        /*0278*/ 	.word	0x00001330


	//   ....[9]....
        /*027c*/ 	.word	0x00004820


	//   ....[10]....
        /*0280*/ 	.word	0x000048a0


	//   ....[11]....
        /*0284*/ 	.word	0x00004c40


	//   ....[12]....
        /*0288*/ 	.word	0x00004cc0


	//   ....[13]....
        /*028c*/ 	.word	0x00008680


	//   ....[14]....
        /*0290*/ 	.word	0x000086b0


	//   ....[15]....
        /*0294*/ 	.word	0x000086d0


	//   ....[16]....
        /*0298*/ 	.word	0x000086f0


	//   ....[17]....
        /*029c*/ 	.word	0x00009ac0


	//   ....[18]....
        /*02a0*/ 	.word	0x00009ad0


	//   ....[19]....
        /*02a4*/ 	.word	0x00009b70


	//   ....[20]....
        /*02a8*/ 	.word	0x00009b90


	//   ....[21]....
        /*02ac*/ 	.word	0x0000b490


	//   ....[22]....
        /*02b0*/ 	.word	0x0000b880


	//   ....[23]....
        /*02b4*/ 	.word	0x0000ef30


	//   ....[24]....
        /*02b8*/ 	.word	0x0000f440


	//   ....[25]....
        /*02bc*/ 	.word	0x0000f8e0


	//----- nvinfo : EIATTR_REG_RECONFIG
	.align		4
.L_123:
        /*02c0*/ 	.byte	0x01, 0x54
	.zero		2


	//----- nvinfo : EIATTR_SYSCALL_OFFSETS
	.align		4
        /*02c4*/ 	.byte	0x04, 0x46
        /*02c6*/ 	.short	(.L_125 - .L_124)


	//   ....[0]....
.L_124:
        /*02c8*/ 	.word	0x000016b0


	//   ....[1]....
        /*02cc*/ 	.word	0x0000bd90


	//   ....[2]....
        /*02d0*/ 	.word	0x0000bed0


	//   ....[3]....
        /*02d4*/ 	.word	0x0000bfd0


	//----- nvinfo : EIATTR_MBARRIER_INSTR_OFFSETS
	.align		4
.L_125:
        /*02d8*/ 	.byte	0x04, 0x39
        /*02da*/ 	.short	(.L_127 - .L_126)


	//   ....[0]....
.L_126:
        /*02dc*/ 	.word	0x000002d0
        /*02e0*/ 	.word	0x000000ff
        /*02e4*/ 	.word	0x00038800
        /*02e8*/ 	.short	0x0100
        /*02ea*/ 	.byte	0x08
	.zero		1


	//   ....[1]....
        /*02ec*/ 	.word	0x000002e0
        /*02f0*/ 	.word	0x000000ff
        /*02f4*/ 	.word	0x00038820
        /*02f8*/ 	.short	0x0100
        /*02fa*/ 	.byte	0x08
	.zero		1


	//   ....[2]....
        /*02fc*/ 	.word	0x000003d0
        /*0300*/ 	.word	0x000000ff
        /*0304*/ 	.word	0x00038830
        /*0308*/ 	.short	0x0100
        /*030a*/ 	.byte	0x08
	.zero		1


	//   ....[3]....
        /*030c*/ 	.word	0x000003e0
        /*0310*/ 	.word	0x000000ff
        /*0314*/ 	.word	0x00038840
        /*0318*/ 	.short	0x0100
        /*031a*/ 	.byte	0x08
	.zero		1


	//   ....[4]....
        /*031c*/ 	.word	0x000003f0
        /*0320*/ 	.word	0x000000ff
        /*0324*/ 	.word	0x00038838
        /*0328*/ 	.short	0x0100
        /*032a*/ 	.byte	0x08
	.zero		1


	//   ....[5]....
        /*032c*/ 	.word	0x00000400
        /*0330*/ 	.word	0x000000ff
        /*0334*/ 	.word	0x00038848
        /*0338*/ 	.short	0x0100
        /*033a*/ 	.byte	0x08
	.zero		1


	//   ....[6]....
        /*033c*/ 	.word	0x00000610
        /*0340*/ 	.word	0x000000ff
        /*0344*/ 	.word	0x00038850
        /*0348*/ 	.short	0x0100
        /*034a*/ 	.byte	0x08
	.zero		1


	//   ....[7]....
        /*034c*/ 	.word	0x00000620
        /*0350*/ 	.word	0x000000ff
        /*0354*/ 	.word	0x00038860
        /*0358*/ 	.short	0x0100
        /*035a*/ 	.byte	0x08
	.zero		1


	//   ....[8]....
        /*035c*/ 	.word	0x00000630
        /*0360*/ 	.word	0x000000ff
        /*0364*/ 	.word	0x00038858
        /*0368*/ 	.short	0x0100
        /*036a*/ 	.byte	0x08
	.zero		1


	//   ....[9]....
        /*036c*/ 	.word	0x00000640
        /*0370*/ 	.word	0x000000ff
        /*0374*/ 	.word	0x00038868
        /*0378*/ 	.short	0x0100
        /*037a*/ 	.byte	0x08
	.zero		1


	//   ....[10]....
        /*037c*/ 	.word	0x00000840
        /*0380*/ 	.word	0x000000ff
        /*0384*/ 	.word	0x00038870
        /*0388*/ 	.short	0x0100
        /*038a*/ 	.byte	0x08
	.zero		1


	//   ....[11]....
        /*038c*/ 	.word	0x00000850
        /*0390*/ 	.word	0x000000ff
        /*0394*/ 	.word	0x00038880
        /*0398*/ 	.short	0x0100
        /*039a*/ 	.byte	0x08
	.zero		1


	//   ....[12]....
        /*039c*/ 	.word	0x00000860
        /*03a0*/ 	.word	0x000000ff
        /*03a4*/ 	.word	0x00038878
        /*03a8*/ 	.short	0x0100
        /*03aa*/ 	.byte	0x08
	.zero		1


	//   ....[13]....
        /*03ac*/ 	.word	0x00000870
        /*03b0*/ 	.word	0x000000ff
        /*03b4*/ 	.word	0x00038888
        /*03b8*/ 	.short	0x0100
        /*03ba*/ 	.byte	0x08
	.zero		1


	//   ....[14]....
        /*03bc*/ 	.word	0x00000ad0
        /*03c0*/ 	.word	0x000000ff
        /*03c4*/ 	.word	0x00038890
        /*03c8*/ 	.short	0x0100
        /*03ca*/ 	.byte	0x08
	.zero		1


	//   ....[15]....
        /*03cc*/ 	.word	0x00000ae0
        /*03d0*/ 	.word	0x000000ff
        /*03d4*/ 	.word	0x000388a0
        /*03d8*/ 	.short	0x0100
        /*03da*/ 	.byte	0x08
	.zero		1


	//   ....[16]....
        /*03dc*/ 	.word	0x00000af0
        /*03e0*/ 	.word	0x000000ff
        /*03e4*/ 	.word	0x00038898
        /*03e8*/ 	.short	0x0100
        /*03ea*/ 	.byte	0x08
	.zero		1


	//   ....[17]....
        /*03ec*/ 	.word	0x00000b00
        /*03f0*/ 	.word	0x000000ff
        /*03f4*/ 	.word	0x000388a8
        /*03f8*/ 	.short	0x0100
        /*03fa*/ 	.byte	0x08
	.zero		1


	//   ....[18]....
        /*03fc*/ 	.word	0x00000da0
        /*0400*/ 	.word	0x000000ff
        /*0404*/ 	.word	0x000388b0
        /*0408*/ 	.short	0x0100
        /*040a*/ 	.byte	0x08
	.zero		1


	//   ....[19]....
        /*040c*/ 	.word	0x00000db0
        /*0410*/ 	.word	0x000000ff
        /*0414*/ 	.word	0x000388c0
        /*0418*/ 	.short	0x0100
        /*041a*/ 	.byte	0x08
	.zero		1


	//   ....[20]....
        /*041c*/ 	.word	0x00000dc0
        /*0420*/ 	.word	0x000000ff
        /*0424*/ 	.word	0x000388b8
        /*0428*/ 	.short	0x0100
        /*042a*/ 	.byte	0x08
	.zero		1


	//   ....[21]....
        /*042c*/ 	.word	0x00000dd0
        /*0430*/ 	.word	0x000000ff
        /*0434*/ 	.word	0x000388c8
        /*0438*/ 	.short	0x0100
        /*043a*/ 	.byte	0x08
	.zero		1


	//   ....[22]....
        /*043c*/ 	.word	0x00001740
        /*0440*/ 	.word	0x000000ff
        /*0444*/ 	.word	0x00038800
        /*0448*/ 	.short	0x010a
        /*044a*/ 	.byte	0x06
	.zero		1


	//   ....[23]....
        /*044c*/ 	.word	0x000017e0
        /*0450*/ 	.word	0x00000000
        /*0454*/ 	.word	0x00038830
        /*0458*/ 	.short	0x010a
        /*045a*/ 	.byte	0x3f
	.zero		1


	//   ....[24]....
        /*045c*/ 	.word	0x00001820
        /*0460*/ 	.word	0x00000000
        /*0464*/ 	.word	0x00038830
        /*0468*/ 	.short	0x010a
        /*046a*/ 	.byte	0x3f
	.zero		1


	//   ....[25]....
        /*046c*/ 	.word	0x00004f30
        /*0470*/ 	.word	0x00000000
        /*0474*/ 	.word	0x00000000
        /*0478*/ 	.short	0x0101
        /*047a*/ 	.byte	0x3f
	.zero		1


	//   ....[26]....
        /*047c*/ 	.word	0x000056a0
        /*0480*/ 	.word	0x000000ff
        /*0484*/ 	.word	0x00038830
        /*0488*/ 	.short	0x010a
        /*048a*/ 	.byte	0x3c
	.zero		1


	//   ....[27]....
        /*048c*/ 	.word	0x000056e0
        /*0490*/ 	.word	0x000000ff
        /*0494*/ 	.word	0x00038830
        /*0498*/ 	.short	0x010a
        /*049a*/ 	.byte	0x3c
	.zero		1


	//   ....[28]....
        /*049c*/ 	.word	0x00007c40
        /*04a0*/ 	.word	0x000000ff
        /*04a4*/ 	.word	0x00038850
        /*04a8*/ 	.short	0x010a
        /*04aa*/ 	.byte	0x04
	.zero		1


	//   ....[29]....
        /*04ac*/ 	.word	0x00007c80
        /*04b0*/ 	.word	0x000000ff
        /*04b4*/ 	.word	0x00038850
        /*04b8*/ 	.short	0x010a
        /*04ba*/ 	.byte	0x04
	.zero		1


	//   ....[30]....
        /*04bc*/ 	.word	0x00008db0
        /*04c0*/ 	.word	0x00000005
        /*04c4*/ 	.word	0x00000000
        /*04c8*/ 	.short	0x0101
        /*04ca*/ 	.byte	0x3f
	.zero		1


	//   ....[31]....
        /*04cc*/ 	.word	0x00009180
        /*04d0*/ 	.word	0x0000009a
        /*04d4*/ 	.word	0x00000000
        /*04d8*/ 	.short	0x0101
        /*04da*/ 	.byte	0x3f
	.zero		1


	//   ....[32]....
        /*04dc*/ 	.word	0x00009a30
        /*04e0*/ 	.word	0x000000ff
        /*04e4*/ 	.word	0x00038850
        /*04e8*/ 	.short	0x010a
        /*04ea*/ 	.byte	0x08
	.zero		1


	//   ....[33]....
        /*04ec*/ 	.word	0x00009a70
        /*04f0*/ 	.word	0x000000ff
        /*04f4*/ 	.word	0x00038850
        /*04f8*/ 	.short	0x010a
        /*04fa*/ 	.byte	0x08
	.zero		1


	//   ....[34]....
        /*04fc*/ 	.word	0x0000adf0
        /*0500*/ 	.word	0x00000014
        /*0504*/ 	.word	0x00000000
        /*0508*/ 	.short	0x0101
        /*050a*/ 	.byte	0x3f
	.zero		1


	//   ....[35]....
        /*050c*/ 	.word	0x0000b730
        /*0510*/ 	.word	0x000000ff
        /*0514*/ 	.word	0x00000000
        /*0518*/ 	.short	0x0101
        /*051a*/ 	.byte	0x07
	.zero		1


	//   ....[36]....
        /*051c*/ 	.word	0x0000b740
        /*0520*/ 	.word	0x000000ff
        /*0524*/ 	.word	0x00000000
        /*0528*/ 	.short	0x0101
        /*052a*/ 	.byte	0x06
	.zero		1


	//   ....[37]....
        /*052c*/ 	.word	0x0000c750
        /*0530*/ 	.word	0x00000004
        /*0534*/ 	.word	0x00038840
        /*0538*/ 	.short	0x010a
        /*053a*/ 	.byte	0x3f
	.zero		1


	//   ....[38]....
        /*053c*/ 	.word	0x0000cde0
        /*0540*/ 	.word	0x0000000a
        /*0544*/ 	.word	0x00038820
        /*0548*/ 	.short	0x010a
        /*054a*/ 	.byte	0x3f
	.zero		1


	//   ....[39]....
        /*054c*/ 	.word	0x0000d0d0
        /*0550*/ 	.word	0x00000002
        /*0554*/ 	.word	0x00038840
        /*0558*/ 	.short	0x010a
        /*055a*/ 	.byte	0x3f
	.zero		1


	//   ....[40]....
        /*055c*/ 	.word	0x0000d420
        /*0560*/ 	.word	0x00000002
        /*0564*/ 	.word	0x00038860
        /*0568*/ 	.short	0x010a
        /*056a*/ 	.byte	0x3f
	.zero		1


	//   ....[41]....
        /*056c*/ 	.word	0x0000da10
        /*0570*/ 	.word	0x00000002
        /*0574*/ 	.word	0x00038840
        /*0578*/ 	.short	0x010a
        /*057a*/ 	.byte	0x3f
	.zero		1


	//   ....[42]....
        /*057c*/ 	.word	0x0000dd60
        /*0580*/ 	.word	0x00000002
        /*0584*/ 	.word	0x00038860
        /*0588*/ 	.short	0x010a
        /*058a*/ 	.byte	0x3f
	.zero		1


	//   ....[43]....
        /*058c*/ 	.word	0x0000e2c0
        /*0590*/ 	.word	0x00000002
        /*0594*/ 	.word	0x00038840
        /*0598*/ 	.short	0x010a
        /*059a*/ 	.byte	0x3f
	.zero		1


	//   ....[44]....
        /*059c*/ 	.word	0x0000e610
        /*05a0*/ 	.word	0x00000002
        /*05a4*/ 	.word	0x00038860
        /*05a8*/ 	.short	0x010a
        /*05aa*/ 	.byte	0x3f
	.zero		1


	//   ....[45]....
        /*05ac*/ 	.word	0x0000ea10
        /*05b0*/ 	.word	0x00000003
        /*05b4*/ 	.word	0x00038860
        /*05b8*/ 	.short	0x010a
        /*05ba*/ 	.byte	0x3f
	.zero		1


	//   ....[46]....
        /*05bc*/ 	.word	0x0000eeb0
        /*05c0*/ 	.word	0x00000000
        /*05c4*/ 	.word	0x00038820
        /*05c8*/ 	.short	0x010a
        /*05ca*/ 	.byte	0x3f
	.zero		1


	//   ....[47]....
        /*05cc*/ 	.word	0x0000f070
        /*05d0*/ 	.word	0x00000006
        /*05d4*/ 	.word	0x00000000
        /*05d8*/ 	.short	0x010a
        /*05da*/ 	.byte	0x3f
	.zero		1


	//   ....[48]....
        /*05dc*/ 	.word	0x0000f0e0
        /*05e0*/ 	.word	0x00000003
        /*05e4*/ 	.word	0x00000000
        /*05e8*/ 	.short	0x010a
        /*05ea*/ 	.byte	0x3f
	.zero		1


	//   ....[49]....
        /*05ec*/ 	.word	0x0000f140
        /*05f0*/ 	.word	0x00000010
        /*05f4*/ 	.word	0x00000000
        /*05f8*/ 	.short	0x010a
        /*05fa*/ 	.byte	0x3f
	.zero		1


	//   ....[50]....
        /*05fc*/ 	.word	0x0000f170
        /*0600*/ 	.word	0x00000003
        /*0604*/ 	.word	0x00000000
        /*0608*/ 	.short	0x010a
        /*060a*/ 	.byte	0x3f
	.zero		1


	//   ....[51]....
        /*060c*/ 	.word	0x0000f1f0
        /*0610*/ 	.word	0x00000003
        /*0614*/ 	.word	0x00038800
        /*0618*/ 	.short	0x010a
        /*061a*/ 	.byte	0x3f
	.zero		1


	//   ....[52]....
        /*061c*/ 	.word	0x0000f240
        /*0620*/ 	.word	0x00000000
        /*0624*/ 	.word	0x00038830
        /*0628*/ 	.short	0x010a
        /*062a*/ 	.byte	0x3f
	.zero		1


	//   ....[53]....
        /*062c*/ 	.word	0x0000f2a0
        /*0630*/ 	.word	0x00000004
        /*0634*/ 	.word	0x00038830
        /*0638*/ 	.short	0x010a
        /*063a*/ 	.byte	0x3f
	.zero		1


	//   ....[54]....
        /*063c*/ 	.word	0x0000f300
        /*0640*/ 	.word	0x00000003
        /*0644*/ 	.word	0x00038850
        /*0648*/ 	.short	0x010a
        /*064a*/ 	.byte	0x3f
	.zero		1


	//   ....[55]....
        /*064c*/ 	.word	0x0000f360
        /*0650*/ 	.word	0x00000007
        /*0654*/ 	.word	0x00038850
        /*0658*/ 	.short	0x010a
        /*065a*/ 	.byte	0x3f
	.zero		1


	//   ....[56]....
        /*065c*/ 	.word	0x0000f500
        /*0660*/ 	.word	0x00000004
        /*0664*/ 	.word	0x00038840
        /*0668*/ 	.short	0x010a
        /*066a*/ 	.byte	0x3f
	.zero		1


	//   ....[57]....
        /*066c*/ 	.word	0x0000f580
        /*0670*/ 	.word	0x00000007
        /*0674*/ 	.word	0x00038820
        /*0678*/ 	.short	0x010a
        /*067a*/ 	.byte	0x3f
	.zero		1


	//   ....[58]....
        /*067c*/ 	.word	0x0000f5d0
        /*0680*/ 	.word	0x00000002
        /*0684*/ 	.word	0x00038840
        /*0688*/ 	.short	0x010a
        /*068a*/ 	.byte	0x3f
	.zero		1


	//   ....[59]....
        /*068c*/ 	.word	0x0000f620
        /*0690*/ 	.word	0x00000002
        /*0694*/ 	.word	0x00038860
        /*0698*/ 	.short	0x010a
        /*069a*/ 	.byte	0x3f
	.zero		1


	//   ....[60]....
        /*069c*/ 	.word	0x0000f670
        /*06a0*/ 	.word	0x00000002
        /*06a4*/ 	.word	0x00038840
        /*06a8*/ 	.short	0x010a
        /*06aa*/ 	.byte	0x3f
	.zero		1


	//   ....[61]....
        /*06ac*/ 	.word	0x0000f6c0
        /*06b0*/ 	.word	0x00000002
        /*06b4*/ 	.word	0x00038860
        /*06b8*/ 	.short	0x010a
        /*06ba*/ 	.byte	0x3f
	.zero		1


	//   ....[62]....
        /*06bc*/ 	.word	0x0000f710
        /*06c0*/ 	.word	0x00000002
        /*06c4*/ 	.word	0x00038840
        /*06c8*/ 	.short	0x010a
        /*06ca*/ 	.byte	0x3f
	.zero		1


	//   ....[63]....
        /*06cc*/ 	.word	0x0000f760
        /*06d0*/ 	.word	0x00000002
        /*06d4*/ 	.word	0x00038860
        /*06d8*/ 	.short	0x010a
        /*06da*/ 	.byte	0x3f
	.zero		1


	//   ....[64]....
        /*06dc*/ 	.word	0x0000f7b0
        /*06e0*/ 	.word	0x00000003
        /*06e4*/ 	.word	0x00038860
        /*06e8*/ 	.short	0x010a
        /*06ea*/ 	.byte	0x3f
	.zero		1


	//   ....[65]....
        /*06ec*/ 	.word	0x0000f800
        /*06f0*/ 	.word	0x00000000
        /*06f4*/ 	.word	0x00038820
        /*06f8*/ 	.short	0x010a
        /*06fa*/ 	.byte	0x3f
	.zero		1


	//   ....[66]....
        /*06fc*/ 	.word	0x0000f9a0
        /*0700*/ 	.word	0x00000006
        /*0704*/ 	.word	0x00000000
        /*0708*/ 	.short	0x010a
        /*070a*/ 	.byte	0x3f
	.zero		1


	//   ....[67]....
        /*070c*/ 	.word	0x0000f9f0
        /*0710*/ 	.word	0x00000003
        /*0714*/ 	.word	0x00000000
        /*0718*/ 	.short	0x010a
        /*071a*/ 	.byte	0x3f
	.zero		1


	//   ....[68]....
        /*071c*/ 	.word	0x0000fa40
        /*0720*/ 	.word	0x00000010
        /*0724*/ 	.word	0x00000000
        /*0728*/ 	.short	0x010a
        /*072a*/ 	.byte	0x3f
	.zero		1


	//----- nvinfo : EIATTR_NUM_MBARRIERS
	.align		4
.L_127:
        /*072c*/ 	.byte	0x03, 0x38
        /*072e*/ 	.short	0x0016


	//----- nvinfo : EIATTR_EXIT_INSTR_OFFSETS
	.align		4
        /*0730*/ 	.byte	0x04, 0x1c
        /*0732*/ 	.short	(.L_129 - .L_128)


	//   ....[0]....
.L_128:
        /*0734*/ 	.word	0x00000f90


	//   ....[1]....
        /*0738*/ 	.word	0x0000b840


	//   ....[2]....
        /*073c*/ 	.word	0x0000b8a0


	//   ....[3]....
        /*0740*/ 	.word	0x0000f1c0


	//----- nvinfo : EIATTR_MAX_THREADS
	.align		4
.L_129:
        /*0744*/ 	.byte	0x04, 0x05
        /*0746*/ 	.short	(.L_131 - .L_130)
.L_130:
        /*0748*/ 	.word	0x00000180
        /*074c*/ 	.word	0x00000001
        /*0750*/ 	.word	0x00000001


	//----- nvinfo : EIATTR_CRS_STACK_SIZE
	.align		4
.L_131:
        /*0754*/ 	.byte	0x04, 0x1e
        /*0756*/ 	.short	(.L_133 - .L_132)
.L_132:
        /*0758*/ 	.word	0x00000000


	//----- nvinfo : EIATTR_CBANK_PARAM_SIZE
	.align		4
.L_133:
        /*075c*/ 	.byte	0x03, 0x19
        /*075e*/ 	.short	0x0bf0


	//----- nvinfo : EIATTR_PARAM_CBANK
	.align		4
        /*0760*/ 	.byte	0x04, 0x0a
        /*0762*/ 	.short	(.L_135 - .L_134)
	.align		4
.L_134:
        /*0764*/ 	.word	index@(.nv.constant0._ZN7cutlass13device_kernelIN5flash11enable_sm90INS1_16FlashAttnFwdSm90INS1_25CollectiveMainloopFwdSm90ILi2EN4cute5tupleIJNS5_1CILi2EEENS7_ILi1EEES9_EEENS6_IJNS7_ILi128EEENS7_ILi80EEENS7_ILi256EEEEEELi256ENS_6half_tEfNS_4arch4Sm90ELb0ELb0ELb1ELb0ELb0ELb0ELb0ELb1ELb1ELb0ELb0ELb0EEENS1_21CollectiveEpilogueFwdINS6_IJSB_SD_SC_EEESA_SF_SH_Li256ELb0ELb0ELb0ELb0EEENS1_29StaticPersistentTileSchedulerILb0EEEEEEEEEvNT_6ParamsE)
        /*0768*/ 	.short	0x0210
        /*076a*/ 	.short	0x0bf0


	//----- nvinfo : EIATTR_SW_WAR
	.align		4
.L_135:
        /*076c*/ 	.byte	0x04, 0x36
        /*076e*/ 	.short	(.L_137 - .L_136)
.L_136:
        /*0770*/ 	.word	0x00000008
.L_137:


//--------------------- .nv.info._ZN7cutlass13device_kernelIN5flash11enable_sm90INS1_16FlashAttnFwdSm90INS1_25CollectiveMainloopFwdSm90ILi2EN4cute5tupleIJNS5_1CILi1EEES8_S8_EEENS6_IJNS7_ILi128EEENS7_ILi80EEENS7_ILi256EEEEEELi256ENS_6half_tEfNS_4arch4Sm90ELb0ELb0ELb1ELb1ELb0ELb0ELb0ELb1ELb1ELb0ELb0ELb0EEENS1_21CollectiveEpilogueFwdINS6_IJSA_SC_SB_EEES9_SE_SG_Li256ELb1ELb0ELb0ELb0EEENS1_36VarlenDynamicPersistentTileSchedulerILi128ELi80ELi256ELi32ELb0ELb0ELb1ELb0ELb1ELb1EEEEEEEEEvNT_6ParamsE --------------------------
	.section	.nv.info._ZN7cutlass13device_kernelIN5flash11enable_sm90INS1_16FlashAttnFwdSm90INS1_25CollectiveMainloopFwdSm90ILi2EN4cute5tupleIJNS5_1CILi1EEES8_S8_EEENS6_IJNS7_ILi128EEENS7_ILi80EEENS7_ILi256EEEEEELi256ENS_6half_tEfNS_4arch4Sm90ELb0ELb0ELb1ELb1ELb0ELb0ELb0ELb1ELb1ELb0ELb0ELb0EEENS1_21CollectiveEpilogueFwdINS6_IJSA_SC_SB_EEES9_SE_SG_Li256ELb1ELb0ELb0ELb0EEENS1_36VarlenDynamicPersistentTileSchedulerILi128ELi80ELi256ELi32ELb0ELb0ELb1ELb0ELb1ELb1EEEEEEEEEvNT_6ParamsE,"",@"SHT_CUDA_INFO"
	.sectionflags	@""
	.align	4


	//----- nvinfo : EIATTR_CUDA_API_VERSION
	.align		4
        /*0000*/ 	.byte	0x04, 0x37
        /*0002*/ 	.short	(.L_139 - .L_138)
.L_138:
        /*0004*/ 	.word	0x00000082


	//----- nvinfo : EIATTR_KPARAM_INFO
	.align		4
.L_139:
        /*0008*/ 	.byte	0x04, 0x17
        /*000a*/ 	.short	(.L_141 - .L_140)
.L_140:
        /*000c*/ 	.word	0x00000000
        /*0010*/ 	.short	0x0000
        /*0012*/ 	.short	0x0070
        /*0014*/ 	.byte	0x00, 0xf0, 0x01, 0x28


	//----- nvinfo : EIATTR_SPARSE_MMA_MASK
	.align		4
.L_141:
        /*0018*/ 	.byte	0x03, 0x50
        /*001a*/ 	.short	0x0000


	//----- nvinfo : EIATTR_MAXREG_COUNT
	.align		4
        /*001c*/ 	.byte	0x03, 0x1b
        /*001e*/ 	.short	0x00a8


	//----- nvinfo : EIATTR_NUM_BARRIERS
	.align		4
        /*0020*/ 	.byte	0x02, 0x4c
        /*0022*/ 	.byte	0x09
	.zero		1


	//----- nvinfo : EIATTR_EXTERNS
	.align		4
        /*0024*/ 	.byte	0x04, 0x0f
        /*0026*/ 	.short	(.L_143 - .L_142)


	//   ....[0]....
	.align		4
.L_142:
        /*0028*/ 	.word	index@(__assertfail)


	//----- nvinfo : EIATTR_ANNOTATIONS
	.align		4
.L_143:
        /*002c*/ 	.byte	0x04, 0x55
        /*002e*/ 	.short	(.L_145 - .L_144)


	//   ....[0]....
.L_144:
        /* <DEDUP_REMOVED lines=39> */


	//----- nvinfo : EIATTR_MERCURY_ISA_VERSION
	.align		4
.L_145:
        /*0290*/ 	.byte	0x03, 0x5f
        /*0292*/ 	.short	0x0101


	//----- nvinfo : EIATTR_UNUSED_LOAD_BYTE_OFFSET
	.align		4
        /*0294*/ 	.byte	0x04, 0x44
        /*0296*/ 	.short	(.L_147 - .L_146)


	//   ....[0]....
.L_146:
        /*0298*/ 	.word	0x00000a40
        /*029c*/ 	.word	0x0000fff0


	//   ....[1]....
        /*02a0*/ 	.word	0x0000b3e0
        /*02a4*/ 	.word	0x0000fff0


	//----- nvinfo : EIATTR_INT_WARP_WIDE_INSTR_OFFSETS
	.align		4
.L_147:
        /*02a8*/ 	.byte	0x04, 0x31
        /*02aa*/ 	.short	(.L_149 - .L_148)


	//   ....[0]....
.L_148:
        /*02ac*/ 	.word	0x00000160


	//   ....[1]....
        /*02b0*/ 	.word	0x000001a0


	//   ....[2]....
        /*02b4*/ 	.word	0x00000210


	//   ....[3]....
        /*02b8*/ 	.word	0x00008da0


	//   ....[4]....
        /*02bc*/ 	.word	0x0000ef00


	//   ....[5]....
        /*02c0*/ 	.word	0x0000efa0


	//   ....[6]....
        /*02c4*/ 	.word	0x0000f430


	//   ....[7]....
        /*02c8*/ 	.word	0x0000f460


	//   ....[8]....
        /*02cc*/ 	.word	0x0000f670


	//   ....[9]....
        /*02d0*/ 	.word	0x0000f760


	//   ....[10]....
        /*02d4*/ 	.word	0x0000f850


	//   ....[11]....
        /*02d8*/ 	.word	0x00011f50


	//   ....[12]....
        /*02dc*/ 	.word	0x00011ff0


	//----- nvinfo : EIATTR_COOP_GROUP_MASK_REGIDS
	.align		4
.L_149:
        /*02e0*/ 	.byte	0x04, 0x29
        /*02e2*/ 	.short	(.L_151 - .L_150)


	//   ....[0]....
.L_150:
        /*02e4*/ 	.word	0xffffffff


	//   ....[1]....
        /*02e8*/ 	.word	0xffffffff


	//   ....[2]....
        /*02ec*/ 	.word	0xffffffff


	//   ....[3]....
        /*02f0*/ 	.word	0xffffffff


	//   ....[4]....
        /*02f4*/ 	.word	0xffffffff


	//   ....[5]....
        /*02f8*/ 	.word	0xffffffff


	//   ....[6]....
        /*02fc*/ 	.word	0xffffffff


	//   ....[7]....
        /*0300*/ 	.word	0xffffffff


	//   ....[8]....
        /*0304*/ 	.word	0xffffffff


	//   ....[9]....
        /*0308*/ 	.word	0xffffffff


	//   ....[10]....
        /*030c*/ 	.word	0xffffffff


	//   ....[11]....
        /*0310*/ 	.word	0xffffffff


	//   ....[12]....
        /*0314*/ 	.word	0xffffffff


	//   ....[13]....
        /*0318*/ 	.word	0xffffffff


	//   ....[14]....
        /*031c*/ 	.word	0xffffffff


	//   ....[15]....
        /*0320*/ 	.word	0xffffffff


	//   ....[16]....
        /*0324*/ 	.word	0xffffffff


	//   ....[17]....
        /*0328*/ 	.word	0xffffffff


	//   ....[18]....
        /*032c*/ 	.word	0xffffffff


	//   ....[19]....
        /*0330*/ 	.word	0xffffffff


	//   ....[20]....
        /*0334*/ 	.word	0xffffffff


	//   ....[21]....
        /*0338*/ 	.word	0xffffffff


	//   ....[22]....
        /*033c*/ 	.word	0xffffffff


	//   ....[23]....
        /*0340*/ 	.word	0xffffffff


	//   ....[24]....
        /*0344*/ 	.word	0xffffffff


	//   ....[25]....
        /*0348*/ 	.word	0xffffffff


	//   ....[26]....
        /*034c*/ 	.word	0xffffffff


	//   ....[27]....
        /*0350*/ 	.word	0xffffffff


	//   ....[28]....
        /*0354*/ 	.word	0xffffffff


	//   ....[29]....
        /*0358*/ 	.word	0xffffffff


	//   ....[30]....
        /*035c*/ 	.word	0xffffffff


	//   ....[31]....
        /*0360*/ 	.word	0xffffffff


	//   ....[32]....
        /*0364*/ 	.word	0xffffffff


	//   ....[33]....
        /*0368*/ 	.word	0xffffffff


	//   ....[34]....
        /*036c*/ 	.word	0xffffffff


	//   ....[35]....
        /*0370*/ 	.word	0xffffffff


	//   ....[36]....
        /*0374*/ 	.word	0xffffffff


	//   ....[37]....
        /*0378*/ 	.word	0xffffffff


	//   ....[38]....
        /*037c*/ 	.word	0xffffffff


	//   ....[39]....
        /*0380*/ 	.word	0xffffffff


	//   ....[40]....
        /*0384*/ 	.word	0xffffffff


	//   ....[41]....
        /*0388*/ 	.word	0xffffffff


	//   ....[42]....
        /*038c*/ 	.word	0xffffffff


	//   ....[43]....
        /*0390*/ 	.word	0xffffffff


	//   ....[44]....
        /*0394*/ 	.word	0xffffffff


	//   ....[45]....
        /*0398*/ 	.word	0xffffffff


	//   ....[46]....
        /*039c*/ 	.word	0xffffffff


	//   ....[47]....
        /*03a0*/ 	.word	0xffffffff


	//   ....[48]....
        /*03a4*/ 	.word	0xffffffff


	//   ....[49]....
        /*03a8*/ 	.word	0xffffffff


	//   ....[50]....
        /*03ac*/ 	.word	0xffffffff


	//   ....[51]....
        /*03b0*/ 	.word	0xffffffff


	//   ....[52]....
        /*03b4*/ 	.word	0xffffffff


	//   ....[53]....
        /*03b8*/ 	.word	0xffffffff


	//   ....[54]....
        /*03bc*/ 	.word	0x0500000f


	//   ....[55]....
        /*03c0*/ 	.word	0x0500000f


	//   ....[56]....
        /*03c4*/ 	.word	0x0500000f


	//   ....[57]....
        /*03c8*/ 	.word	0x0500000f


	//   ....[58]....
        /*03cc*/ 	.word	0x0500000f


	//   ....[59]....
        /*03d0*/ 	.word	0x0500000f


	//   ....[60]....
        /*03d4*/ 	.word	0x0500000f


	//   ....[61]....
        /*03d8*/ 	.word	0x0500000f


	//   ....[62]....
        /*03dc*/ 	.word	0x0500000f


	//   ....[63]....
        /*03e0*/ 	.word	0x0500000f


	//   ....[64]....
        /*03e4*/ 	.word	0x0500000f


	//   ....[65]....
        /*03e8*/ 	.word	0x0500000f


	//   ....[66]....
        /*03ec*/ 	.word	0x0500000f


	//   ....[67]....
        /*03f0*/ 	.word	0x0500000f


	//   ....[68]....
        /*03f4*/ 	.word	0x0500000f


	//   ....[69]....
        /*03f8*/ 	.word	0x0500000f


	//   ....[70]....
        /*03fc*/ 	.word	0x0500000f


	//   ....[71]....
        /*0400*/ 	.word	0x0500000f


	//   ....[72]....
        /*0404*/ 	.word	0x0500000f


	//----- nvinfo : EIATTR_COOP_GROUP_INSTR_OFFSETS
	.align		4
.L_151:
        /*0408*/ 	.byte	0x04, 0x28
        /*040a*/ 	.short	(.L_153 - .L_152)


	//   ....[0]....
.L_152:
        /*040c*/ 	.word	0x00000060


	//   ....[1]....
        /*0410*/ 	.word	0x00000170


	//   ....[2]....
        /*0414*/ 	.word	0x000001c0


	//   ....[3]....
        /*0418*/ 	.word	0x000003f0


	//   ....[4]....
        /*041c*/ 	.word	0x00000550


	//   ....[5]....
        /*0420*/ 	.word	0x00000670


	//   ....[6]....
        /*0424*/ 	.word	0x000007d0


	//   ....[7]....
        /*0428*/ 	.word	0x00001610


	//   ....[8]....
        /*042c*/ 	.word	0x00004ce0


	//   ....[9]....
        /*0430*/ 	.word	0x00004d50


	//   ....[10]....
        /*0434*/ 	.word	0x000050c0


	//   ....[11]....
        /*0438*/ 	.word	0x00005170


	//   ....[12]....
        /*043c*/ 	.word	0x00008ff0


	//   ....[13]....
        /*0440*/ 	.word	0x00009050


	//   ....[14]....
        /*0444*/ 	.word	0x00009630


	//   ....[15]....
        /*0448*/ 	.word	0x00009690


	//   ....[16]....
        /*044c*/ 	.word	0x0000a700


	//   ....[17]....
        /*0450*/ 	.word	0x0000a7b0


	//   ....[18]....
        /*0454*/ 	.word	0x0000a880


	//   ....[19]....
        /*0458*/ 	.word	0x0000aa60


	//   ....[20]....
        /*045c*/ 	.word	0x0000e020


	//   ....[21]....
        /*0460*/ 	.word	0x0000e1c0


	//   ....[22]....
        /*0464*/ 	.word	0x0000e1f0


	//   ....[23]....
        /*0468*/ 	.word	0x0000e230


	//   ....[24]....
        /*046c*/ 	.word	0x0000e290


	//   ....[25]....
        /*0470*/ 	.word	0x0000e2f0


	//   ....[26]....
        /*0474*/ 	.word	0x0000e330


	//   ....[27]....
        /*0478*/ 	.word	0x0000e4f0


	//   ....[28]....
        /*047c*/ 	.word	0x0000e550


	//   ....[29]....
        /*0480*/ 	.word	0x0000e590


	//   ....[30]....
        /*0484*/ 	.word	0x0000e5d0


	//   ....[31]....
        /*0488*/ 	.word	0x0000e600


	//   ....[32]....
        /*048c*/ 	.word	0x0000e630


	//   ....[33]....
        /*0490*/ 	.word	0x0000e6c0


	//   ....[34]....
        /*0494*/ 	.word	0x0000e6f0


	//   ....[35]....
        /*0498*/ 	.word	0x0000e780


	//   ....[36]....
        /*049c*/ 	.word	0x000124b0


	//   ....[37]....
        /*04a0*/ 	.word	0x000124c0


	//   ....[38]....
        /*04a4*/ 	.word	0x000125e0


	//   ....[39]....
        /*04a8*/ 	.word	0x00012640


	//   ....[40]....
        /*04ac*/ 	.word	0x00012680


	//   ....[41]....
        /*04b0*/ 	.word	0x000126c0


	//   ....[42]....
        /*04b4*/ 	.word	0x000126f0


	//   ....[43]....
        /*04b8*/ 	.word	0x00012720


	//   ....[44]....
        /*04bc*/ 	.word	0x000128c0


	//   ....[45]....
        /*04c0*/ 	.word	0x00012920


	//   ....[46]....
        /*04c4*/ 	.word	0x00012960


	//   ....[47]....
        /*04c8*/ 	.word	0x000129a0


	//   ....[48]....
        /*04cc*/ 	.word	0x000129d0


	//   ....[49]....
        /*04d0*/ 	.word	0x00012a00


	//   ....[50]....
        /*04d4*/ 	.word	0x00012ac0


	//   ....[51]....
        /*04d8*/ 	.word	0x00012ae0


	//   ....[52]....
        /*04dc*/ 	.word	0x00012b50


	//   ....[53]....
        /*04e0*/ 	.word	0x00012fa0


	//   ....[54]....
        /*04e4*/ 	.word	0x000134c0


	//   ....[55]....
        /*04e8*/ 	.word	0x000138e0


	//   ....[56]....
        /*04ec*/ 	.word	0x00013970


	//   ....[57]....
        /*04f0*/ 	.word	0x00013a10


	//   ....[58]....
        /*04f4*/ 	.word	0x00013ac0


	//   ....[59]....
        /*04f8*/ 	.word	0x00013b40


	//   ....[60]....
        /*04fc*/ 	.word	0x00013bc0


	//   ....[61]....
        /*0500*/ 	.word	0x00013c40


	//   ....[62]....
        /*0504*/ 	.word	0x00013cc0


	//   ....[63]....
        /*0508*/ 	.word	0x00013d50


	//   ....[64]....
        /*050c*/ 	.word	0x00013e00


	//   ....[65]....
        /*0510*/ 	.word	0x00013e80


	//   ....[66]....
        /*0514*/ 	.word	0x00013f00


	//   ....[67]....
        /*0518*/ 	.word	0x00013f80


	//   ....[68]....
        /*051c*/ 	.word	0x00014000


	//   ....[69]....
        /*0520*/ 	.word	0x00014070


	//   ....[70]....
        /*0524*/ 	.word	0x00014110


	//   ....[71]....
        /*0528*/ 	.word	0x000141a0


	//   ....[72]....
        /*052c*/ 	.word	0x000142c0


	//----- nvinfo : EIATTR_REG_RECONFIG
	.align		4
.L_153:
        /*0530*/ 	.byte	0x01, 0x54
	.zero		2


	//----- nvinfo : EIATTR_SYSCALL_OFFSETS
	.align		4
        /*0534*/ 	.byte	0x04, 0x46
        /*0536*/ 	.short	(.L_155 - .L_154)


	//   ....[0]....
.L_154:
        /*0538*/ 	.word	0x000017f0


	//   ....[1]....
        /*053c*/ 	.word	0x0000f130


	//   ....[2]....
        /*0540*/ 	.word	0x0000f270


	//   ....[3]....
        /*0544*/ 	.word	0x0000f370


	//----- nvinfo : EIATTR_MBARRIER_INSTR_OFFSETS
	.align		4
.L_155:
        /*0548*/ 	.byte	0x04, 0x39
        /*054a*/ 	.short	(.L_157 - .L_156)


	//   ....[0]....
.L_156:
        /*054c*/ 	.word	0x000002a0
        /*0550*/ 	.word	0x000000ff
        /*0554*/ 	.word	0x00038800
        /*0558*/ 	.short	0x0100
        /*055a*/ 	.byte	0x08
	.zero		1


	//   ....[1]....
        /*055c*/ 	.word	0x000002b0
        /*0560*/ 	.word	0x000000ff
        /*0564*/ 	.word	0x00038820
        /*0568*/ 	.short	0x0100
        /*056a*/ 	.byte	0x08
	.zero		1


	//   ....[2]....
        /*056c*/ 	.word	0x000003a0
        /*0570*/ 	.word	0x000000ff
        /*0574*/ 	.word	0x00038830
        /*0578*/ 	.short	0x0100
        /*057a*/ 	.byte	0x08
	.zero		1


	//   ....[3]....
        /*057c*/ 	.word	0x000003b0
        /*0580*/ 	.word	0x000000ff
        /*0584*/ 	.word	0x00038840
        /*0588*/ 	.short	0x0100
        /*058a*/ 	.byte	0x08
	.zero		1


	//   ....[4]....
        /*058c*/ 	.word	0x000003c0
        /*0590*/ 	.word	0x000000ff
        /*0594*/ 	.word	0x00038838
        /*0598*/ 	.short	0x0100
        /*059a*/ 	.byte	0x08
	.zero		1


	//   ....[5]....
        /*059c*/ 	.word	0x000003d0
        /*05a0*/ 	.word	0x000000ff
        /*05a4*/ 	.word	0x00038848
        /*05a8*/ 	.short	0x0100
        /*05aa*/ 	.byte	0x08
	.zero		1


	//   ....[6]....
        /*05ac*/ 	.word	0x00000500
        /*05b0*/ 	.word	0x000000ff
        /*05b4*/ 	.word	0x00038850
        /*05b8*/ 	.short	0x0100
        /*05ba*/ 	.byte	0x08
	.zero		1


	//   ....[7]....
        /*05bc*/ 	.word	0x00000510
        /*05c0*/ 	.word	0x000000ff
        /*05c4*/ 	.word	0x00038860
        /*05c8*/ 	.short	0x0100
        /*05ca*/ 	.byte	0x08
	.zero		1


	//   ....[8]....
        /*05cc*/ 	.word	0x00000520
        /*05d0*/ 	.word	0x000000ff
        /*05d4*/ 	.word	0x00038858
        /*05d8*/ 	.short	0x0100
        /*05da*/ 	.byte	0x08
	.zero		1


	//   ....[9]....
        /*05dc*/ 	.word	0x00000530
        /*05e0*/ 	.word	0x000000ff
        /*05e4*/ 	.word	0x00038868
        /*05e8*/ 	.short	0x0100
        /*05ea*/ 	.byte	0x08
	.zero		1


	//   ....[10]....
        /*05ec*/ 	.word	0x00000620
        /*05f0*/ 	.word	0x000000ff
        /*05f4*/ 	.word	0x00038870
        /*05f8*/ 	.short	0x0100
        /*05fa*/ 	.byte	0x06
	.zero		1


	//   ....[11]....
        /*05fc*/ 	.word	0x00000630
        /*0600*/ 	.word	0x000000ff
        /*0604*/ 	.word	0x00038880
        /*0608*/ 	.short	0x0100
        /*060a*/ 	.byte	0x06
	.zero		1


	//   ....[12]....
        /*060c*/ 	.word	0x00000640
        /*0610*/ 	.word	0x000000ff
        /*0614*/ 	.word	0x00038878
        /*0618*/ 	.short	0x0100
        /*061a*/ 	.byte	0x06
	.zero		1


	//   ....[13]....
        /*061c*/ 	.word	0x00000650
        /*0620*/ 	.word	0x000000ff
        /*0624*/ 	.word	0x00038888
        /*0628*/ 	.short	0x0100
        /*062a*/ 	.byte	0x06
	.zero		1


	//   ....[14]....
        /*062c*/ 	.word	0x00000780
        /*0630*/ 	.word	0x000000ff
        /*0634*/ 	.word	0x00038890
        /*0638*/ 	.short	0x0100
        /*063a*/ 	.byte	0x08
	.zero		1


	//   ....[15]....
        /*063c*/ 	.word	0x00000790
        /*0640*/ 	.word	0x000000ff
        /*0644*/ 	.word	0x000388a0
        /*0648*/ 	.short	0x0100
        /*064a*/ 	.byte	0x08
	.zero		1


	//   ....[16]....
        /*064c*/ 	.word	0x000007a0
        /*0650*/ 	.word	0x000000ff
        /*0654*/ 	.word	0x00038898
        /*0658*/ 	.short	0x0100
        /*065a*/ 	.byte	0x08
	.zero		1


	//   ....[17]....
        /*065c*/ 	.word	0x000007b0
        /*0660*/ 	.word	0x000000ff
        /*0664*/ 	.word	0x000388a8
        /*0668*/ 	.short	0x0100
        /*066a*/ 	.byte	0x08
	.zero		1


	//   ....[18]....
        /*066c*/ 	.word	0x000008e0
        /*0670*/ 	.word	0x000000ff
        /*0674*/ 	.word	0x000388b0
        /*0678*/ 	.short	0x0100
        /*067a*/ 	.byte	0x08
	.zero		1


	//   ....[19]....
        /*067c*/ 	.word	0x000008f0
        /*0680*/ 	.word	0x000000ff
        /*0684*/ 	.word	0x000388c0
        /*0688*/ 	.short	0x0100
        /*068a*/ 	.byte	0x08
	.zero		1


	//   ....[20]....
        /*068c*/ 	.word	0x00000900
        /*0690*/ 	.word	0x000000ff
        /*0694*/ 	.word	0x000388b8
        /*0698*/ 	.short	0x0100
        /*069a*/ 	.byte	0x08
	.zero		1


	//   ....[21]....
        /*069c*/ 	.word	0x00000910
        /*06a0*/ 	.word	0x000000ff
        /*06a4*/ 	.word	0x000388c8
        /*06a8*/ 	.short	0x0100
        /*06aa*/ 	.byte	0x08
	.zero		1


	//   ....[22]....
        /*06ac*/ 	.word	0x000018c0
        /*06b0*/ 	.word	0x00000005
        /*06b4*/ 	.word	0x00038800
        /*06b8*/ 	.short	0x010a
        /*06ba*/ 	.byte	0x3f
	.zero		1


	//   ....[23]....
        /*06bc*/ 	.word	0x00001930
        /*06c0*/ 	.word	0x00000000
        /*06c4*/ 	.word	0x00038830
        /*06c8*/ 	.short	0x010a
        /*06ca*/ 	.byte	0x3f
	.zero		1


	//   ....[24]....
        /*06cc*/ 	.word	0x000019a0
        /*06d0*/ 	.word	0x00000000
        /*06d4*/ 	.word	0x00038830
        /*06d8*/ 	.short	0x010a
        /*06da*/ 	.byte	0x3f
	.zero		1


	//   ....[25]....
        /*06dc*/ 	.word	0x00004b60
        /*06e0*/ 	.word	0x00000000
        /*06e4*/ 	.word	0x00000000
        /*06e8*/ 	.short	0x0101
        /*06ea*/ 	.byte	0x3f
	.zero		1


	//   ....[26]....
        /*06ec*/ 	.word	0x00006050
        /*06f0*/ 	.word	0x000000ff
        /*06f4*/ 	.word	0x00038830
        /*06f8*/ 	.short	0x010a
        /*06fa*/ 	.byte	0x04
	.zero		1


	//   ....[27]....
        /*06fc*/ 	.word	0x000060a0
        /*0700*/ 	.word	0x000000ff
        /*0704*/ 	.word	0x00038830
        /*0708*/ 	.short	0x010a
        /*070a*/ 	.byte	0x04
	.zero		1


	//   ....[28]....
        /*070c*/ 	.word	0x00008940
        /*0710*/ 	.word	0x000000ff
        /*0714*/ 	.word	0x00038850
        /*0718*/ 	.short	0x010a
        /*071a*/ 	.byte	0x04
	.zero		1


	//   ....[29]....
        /*071c*/ 	.word	0x00008980
        /*0720*/ 	.word	0x000000ff
        /*0724*/ 	.word	0x00038850
        /*0728*/ 	.short	0x010a
        /*072a*/ 	.byte	0x04
	.zero		1


	//   ....[30]....
        /*072c*/ 	.word	0x00009be0
        /*0730*/ 	.word	0x000000ff
        /*0734*/ 	.word	0x00000000
        /*0738*/ 	.short	0x0101
        /*073a*/ 	.byte	0x06
	.zero		1


	//   ....[31]....
        /*073c*/ 	.word	0x00009c20
        /*0740*/ 	.word	0x000000ff
        /*0744*/ 	.word	0x00000000
        /*0748*/ 	.short	0x0101
        /*074a*/ 	.byte	0x04
	.zero		1


	//   ....[32]....
        /*074c*/ 	.word	0x0000a650
        /*0750*/ 	.word	0x0000000b
        /*0754*/ 	.word	0x00038850
        /*0758*/ 	.short	0x010a
        /*075a*/ 	.byte	0x3f
	.zero		1


	//   ....[33]....
        /*075c*/ 	.word	0x0000a690
        /*0760*/ 	.word	0x0000000b
        /*0764*/ 	.word	0x00038850
        /*0768*/ 	.short	0x010a
        /*076a*/ 	.byte	0x3f
	.zero		1


	//   ....[34]....
        /*076c*/ 	.word	0x0000ab80
        /*0770*/ 	.word	0x0000000b
        /*0774*/ 	.word	0x00000000
        /*0778*/ 	.short	0x0101
        /*077a*/ 	.byte	0x3f
	.zero		1


	//   ....[35]....
        /*077c*/ 	.word	0x0000cbc0
        /*0780*/ 	.word	0x00000098
        /*0784*/ 	.word	0x00000000
        /*0788*/ 	.short	0x0101
        /*078a*/ 	.byte	0x3f
	.zero		1


	//   ....[36]....
        /*078c*/ 	.word	0x0000fbc0
        /*0790*/ 	.word	0x00000008
        /*0794*/ 	.word	0x00038840
        /*0798*/ 	.short	0x010a
        /*079a*/ 	.byte	0x3f
	.zero		1


	//   ....[37]....
        /*079c*/ 	.word	0x00010240
        /*07a0*/ 	.word	0x00000009
        /*07a4*/ 	.word	0x00038820
        /*07a8*/ 	.short	0x010a
        /*07aa*/ 	.byte	0x3f
	.zero		1


	//   ....[38]....
        /*07ac*/ 	.word	0x00010590
        /*07b0*/ 	.word	0x00000002
        /*07b4*/ 	.word	0x00038840
        /*07b8*/ 	.short	0x010a
        /*07ba*/ 	.byte	0x3f
	.zero		1


	//   ....[39]....
        /*07bc*/ 	.word	0x000108e0
        /*07c0*/ 	.word	0x00000003
        /*07c4*/ 	.word	0x00000060
        /*07c8*/ 	.short	0x010a
        /*07ca*/ 	.byte	0x3f
	.zero		1


	//   ....[40]....
        /*07cc*/ 	.word	0x00010f60
        /*07d0*/ 	.word	0x00000002
        /*07d4*/ 	.word	0x00038840
        /*07d8*/ 	.short	0x010a
        /*07da*/ 	.byte	0x3f
	.zero		1


	//   ....[41]....
        /*07dc*/ 	.word	0x000112b0
        /*07e0*/ 	.word	0x00000002
        /*07e4*/ 	.word	0x00000060
        /*07e8*/ 	.short	0x010a
        /*07ea*/ 	.byte	0x3f
	.zero		1


	//   ....[42]....
        /*07ec*/ 	.word	0x00011830
        /*07f0*/ 	.word	0x00000002
        /*07f4*/ 	.word	0x00038840
        /*07f8*/ 	.short	0x010a
        /*07fa*/ 	.byte	0x3f
	.zero		1


	//   ....[43]....
        /*07fc*/ 	.word	0x00011b80
        /*0800*/ 	.word	0x00000002
        /*0804*/ 	.word	0x00000060
        /*0808*/ 	.short	0x010a
        /*080a*/ 	.byte	0x3f
	.zero		1


	//   ....[44]....
        /*080c*/ 	.word	0x000120b0
        /*0810*/ 	.word	0x00000003
        /*0814*/ 	.word	0x00038860
        /*0818*/ 	.short	0x010a
        /*081a*/ 	.byte	0x3f
	.zero		1


	//   ....[45]....
        /*081c*/ 	.word	0x00012f20
        /*0820*/ 	.word	0x00000000
        /*0824*/ 	.word	0x00038820
        /*0828*/ 	.short	0x010a
        /*082a*/ 	.byte	0x3f
	.zero		1


	//   ....[46]....
        /*082c*/ 	.word	0x00013100
        /*0830*/ 	.word	0x00000006
        /*0834*/ 	.word	0x00000000
        /*0838*/ 	.short	0x010a
        /*083a*/ 	.byte	0x3f
	.zero		1


	//   ....[47]....
        /*083c*/ 	.word	0x00013170
        /*0840*/ 	.word	0x00000007
        /*0844*/ 	.word	0x00000000
        /*0848*/ 	.short	0x010a
        /*084a*/ 	.byte	0x3f
	.zero		1


	//   ....[48]....
        /*084c*/ 	.word	0x000131e0
        /*0850*/ 	.word	0x00000004
        /*0854*/ 	.word	0x00000000
        /*0858*/ 	.short	0x010a
        /*085a*/ 	.byte	0x3f
	.zero		1


	//   ....[49]....
        /*085c*/ 	.word	0x00013210
        /*0860*/ 	.word	0x00000003
        /*0864*/ 	.word	0x00000000
        /*0868*/ 	.short	0x010a
        /*086a*/ 	.byte	0x3f
	.zero		1


	//   ....[50]....
        /*086c*/ 	.word	0x00013270
        /*0870*/ 	.word	0x00000005
        /*0874*/ 	.word	0x00038800
        /*0878*/ 	.short	0x010a
        /*087a*/ 	.byte	0x3f
	.zero		1


	//   ....[51]....
        /*087c*/ 	.word	0x000132c0
        /*0880*/ 	.word	0x00000000
        /*0884*/ 	.word	0x00038830
        /*0888*/ 	.short	0x010a
        /*088a*/ 	.byte	0x3f
	.zero		1


	//   ....[52]....
        /*088c*/ 	.word	0x00013330
        /*0890*/ 	.word	0x00000004
        /*0894*/ 	.word	0x00038830
        /*0898*/ 	.short	0x010a
        /*089a*/ 	.byte	0x3f
	.zero		1


	//   ....[53]....
        /*089c*/ 	.word	0x00013390
        /*08a0*/ 	.word	0x00000003
        /*08a4*/ 	.word	0x00038850
        /*08a8*/ 	.short	0x010a
        /*08aa*/ 	.byte	0x3f
	.zero		1


	//   ....[54]....
        /*08ac*/ 	.word	0x000133e0
        /*08b0*/ 	.word	0x0000000b
        /*08b4*/ 	.word	0x00038850
        /*08b8*/ 	.short	0x010a
        /*08ba*/ 	.byte	0x3f
	.zero		1


	//   ....[55]....
        /*08bc*/ 	.word	0x00013580
        /*08c0*/ 	.word	0x00000008
        /*08c4*/ 	.word	0x00038840
        /*08c8*/ 	.short	0x010a
        /*08ca*/ 	.byte	0x3f
	.zero		1


	//   ....[56]....
        /*08cc*/ 	.word	0x00013600
        /*08d0*/ 	.word	0x00000008
        /*08d4*/ 	.word	0x00038820
        /*08d8*/ 	.short	0x010a
        /*08da*/ 	.byte	0x3f
	.zero		1


	//   ....[57]....
        /*08dc*/ 	.word	0x00013650
        /*08e0*/ 	.word	0x00000002
        /*08e4*/ 	.word	0x00038840
        /*08e8*/ 	.short	0x010a
        /*08ea*/ 	.byte	0x3f
	.zero		1


	//   ....[58]....
        /*08ec*/ 	.word	0x000136a0
        /*08f0*/ 	.word	0x00000003
        /*08f4*/ 	.word	0x00000060
        /*08f8*/ 	.short	0x010a
        /*08fa*/ 	.byte	0x3f
	.zero		1


	//   ....[59]....
        /*08fc*/ 	.word	0x000136f0
        /*0900*/ 	.word	0x00000002
        /*0904*/ 	.word	0x00038840
        /*0908*/ 	.short	0x010a
        /*090a*/ 	.byte	0x3f
	.zero		1


	//   ....[60]....
        /*090c*/ 	.word	0x00013740
        /*0910*/ 	.word	0x00000002
        /*0914*/ 	.word	0x00000060
        /*0918*/ 	.short	0x010a
        /*091a*/ 	.byte	0x3f
	.zero		1


	//   ....[61]....
        /*091c*/ 	.word	0x00013790
        /*0920*/ 	.word	0x00000002
        /*0924*/ 	.word	0x00038840
        /*0928*/ 	.short	0x010a
        /*092a*/ 	.byte	0x3f
	.zero		1


	//   ....[62]....
        /*092c*/ 	.word	0x000137e0
        /*0930*/ 	.word	0x00000002
        /*0934*/ 	.word	0x00000060
        /*0938*/ 	.short	0x010a
        /*093a*/ 	.byte	0x3f
	.zero		1


	//   ....[63]....
        /*093c*/ 	.word	0x00013830
        /*0940*/ 	.word	0x00000003
        /*0944*/ 	.word	0x00038860
        /*0948*/ 	.short	0x010a
        /*094a*/ 	.byte	0x3f
	.zero		1


	//   ....[64]....
        /*094c*/ 	.word	0x000141e0
        /*0950*/ 	.word	0x00000000
        /*0954*/ 	.word	0x00038820
        /*0958*/ 	.short	0x010a
        /*095a*/ 	.byte	0x3f
	.zero		1


	//   ....[65]....
        /*095c*/ 	.word	0x00014380
        /*0960*/ 	.word	0x00000006
        /*0964*/ 	.word	0x00000000
        /*0968*/ 	.short	0x010a
        /*096a*/ 	.byte	0x3f
	.zero		1


	//   ....[66]....
        /*096c*/ 	.word	0x000143d0
        /*0970*/ 	.word	0x00000007
        /*0974*/ 	.word	0x00000000
        /*0978*/ 	.short	0x010a
        /*097a*/ 	.byte	0x3f
	.zero		1


	//   ....[67]....
        /*097c*/ 	.word	0x00014420
        /*0980*/ 	.word	0x00000004
        /*0984*/ 	.word	0x00000000
        /*0988*/ 	.short	0x010a
        /*098a*/ 	.byte	0x3f
	.zero		1


	//----- nvinfo : EIATTR_NUM_MBARRIERS
	.align		4
.L_157:
        /*098c*/ 	.byte	0x03, 0x38
        /*098e*/ 	.short	0x0016


	//----- nvinfo : EIATTR_EXIT_INSTR_OFFSETS
	.align		4
        /*0990*/ 	.byte	0x04, 0x1c
        /*0992*/ 	.short	(.L_159 - .L_158)


	//   ....[0]....
.L_158:
        /*0994*/ 	.word	0x00000a80


	//   ....[1]....
        /*0998*/ 	.word	0x0000dfe0


	//   ....[2]....
        /*099c*/ 	.word	0x0000e040


	//   ....[3]....
        /*09a0*/ 	.word	0x00013260


	//----- nvinfo : EIATTR_MAX_THREADS
	.align		4
.L_159:
        /*09a4*/ 	.byte	0x04, 0x05
        /*09a6*/ 	.short	(.L_161 - .L_160)
.L_160:
        /*09a8*/ 	.word	0x00000180
        /*09ac*/ 	.word	0x00000001
        /*09b0*/ 	.word	0x00000001


	//----- nvinfo : EIATTR_CRS_STACK_SIZE
	.align		4
.L_161:
        /*09b4*/ 	.byte	0x04, 0x1e
        /*09b6*/ 	.short	(.L_163 - .L_162)
.L_162:
        /*09b8*/ 	.word	0x00000000


	//----- nvinfo : EIATTR_CBANK_PARAM_SIZE
	.align		4
.L_163:
        /*09bc*/ 	.byte	0x03, 0x19
        /*09be*/ 	.short	0x0a70


	//----- nvinfo : EIATTR_PARAM_CBANK
	.align		4
        /*09c0*/ 	.byte	0x04, 0x0a
        /*09c2*/ 	.short	(.L_165 - .L_164)
	.align		4
.L_164:
        /*09c4*/ 	.word	index@(.nv.constant0._ZN7cutlass13device_kernelIN5flash11enable_sm90INS1_16FlashAttnFwdSm90INS1_25CollectiveMainloopFwdSm90ILi2EN4cute5tupleIJNS5_1CILi1EEES8_S8_EEENS6_IJNS7_ILi128EEENS7_ILi80EEENS7_ILi256EEEEEELi256ENS_6half_tEfNS_4arch4Sm90ELb0ELb0ELb1ELb1ELb0ELb0ELb0ELb1ELb1ELb0ELb0ELb0EEENS1_21CollectiveEpilogueFwdINS6_IJSA_SC_SB_EEES9_SE_SG_Li256ELb1ELb0ELb0ELb0EEENS1_36VarlenDynamicPersistentTileSchedulerILi128ELi80ELi256ELi32ELb0ELb0ELb1ELb0ELb1ELb1EEEEEEEEEvNT_6ParamsE)
        /*09c8*/ 	.short	0x0210
        /*09ca*/ 	.short	0x0a70


	//----- nvinfo : EIATTR_SW_WAR
	.align		4
.L_165:
        /*09cc*/ 	.byte	0x04, 0x36
        /*09ce*/ 	.short	(.L_167 - .L_166)
.L_166:
        /*09d0*/ 	.word	0x00000008
.L_167:


//--------------------- .nv.info._ZN7cutlass13device_kernelIN5flash11enable_sm90INS1_16FlashAttnFwdSm90INS1_25CollectiveMainloopFwdSm90ILi2EN4cute5tupleIJNS5_1CILi1EEES8_S8_EEENS6_IJNS7_ILi128EEENS7_ILi80EEENS7_ILi256EEEEEELi256ENS_6half_tEfNS_4arch4Sm90ELb0ELb0ELb1ELb1ELb0ELb1ELb0ELb1ELb1ELb0ELb0ELb0EEENS1_21CollectiveEpilogueFwdINS6_IJSA_SC_SB_EEES9_SE_SG_Li256ELb1ELb0ELb0ELb0EEENS1_36VarlenDynamicPersistentTileSchedulerILi128ELi80ELi256ELi32ELb0ELb0ELb1ELb0ELb1ELb1EEEEEEEEEvNT_6ParamsE --------------------------
	.section	.nv.info._ZN7cutlass13device_kernelIN5flash11enable_sm90INS1_16FlashAttnFwdSm90INS1_25CollectiveMainloopFwdSm90ILi2EN4cute5tupleIJNS5_1CILi1EEES8_S8_EEENS6_IJNS7_ILi128EEENS7_ILi80EEENS7_ILi256EEEEEELi256ENS_6half_tEfNS_4arch4Sm90ELb0ELb0ELb1ELb1ELb0ELb1ELb0ELb1ELb1ELb0ELb0ELb0EEENS1_21CollectiveEpilogueFwdINS6_IJSA_SC_SB_EEES9_SE_SG_Li256ELb1ELb0ELb0ELb0EEENS1_36VarlenDynamicPersistentTileSchedulerILi128ELi80ELi256ELi32ELb0ELb0ELb1ELb0ELb1ELb1EEEEEEEEEvNT_6ParamsE,"",@"SHT_CUDA_INFO"
	.sectionflags	@""
	.align	4


	//----- nvinfo : EIATTR_CUDA_API_VERSION
	.align		4
        /*0000*/ 	.byte	0x04, 0x37
        /*0002*/ 	.short	(.L_169 - .L_168)
.L_168:
        /*0004*/ 	.word	0x00000082


	//----- nvinfo : EIATTR_KPARAM_INFO
	.align		4
.L_169:
        /*0008*/ 	.byte	0x04, 0x17
        /*000a*/ 	.short	(.L_171 - .L_170)
.L_170:
        /*000c*/ 	.word	0x00000000
        /*0010*/ 	.short	0x0000
        /*0012*/ 	.short	0x0070
        /*0014*/ 	.byte	0x00, 0xf0, 0x01, 0x28


	//----- nvinfo : EIATTR_SPARSE_MMA_MASK
	.align		4
.L_171:
        /*0018*/ 	.byte	0x03, 0x50
        /*001a*/ 	.short	0x0000


	//----- nvinfo : EIATTR_MAXREG_COUNT
	.align		4
        /*001c*/ 	.byte	0x03, 0x1b
        /*001e*/ 	.short	0x00a8


	//----- nvinfo : EIATTR_NUM_BARRIERS
	.align		4
        /*0020*/ 	.byte	0x02, 0x4c
        /*0022*/ 	.byte	0x10
	.zero		1


	//----- nvinfo : EIATTR_EXTERNS
	.align		4
        /*0024*/ 	.byte	0x04, 0x0f
        /*0026*/ 	.short	(.L_173 - .L_172)


	//   ....[0]....
	.align		4
.L_172:
        /*0028*/ 	.word	index@(__assertfail)


	//----- nvinfo : EIATTR_ANNOTATIONS
	.align		4
.L_173:
        /*002c*/ 	.byte	0x04, 0x55
        /*002e*/ 	.short	(.L_175 - .L_174)


	//   ....[0]....
.L_174:
        /* <DEDUP_REMOVED lines=82> */


	//----- nvinfo : EIATTR_MERCURY_ISA_VERSION
	.align		4
.L_175:
        /*0540*/ 	.byte	0x03, 0x5f
        /*0542*/ 	.short	0x0101


	//----- nvinfo : EIATTR_UNUSED_LOAD_BYTE_OFFSET
	.align		4
        /*0544*/ 	.byte	0x04, 0x44
        /*0546*/ 	.short	(.L_177 - .L_176)


	//   ....[0]....
.L_176:
        /*0548*/ 	.word	0x00000aa0
        /*054c*/ 	.word	0x0000fff0


	//   ....[1]....
        /*0550*/ 	.word	0x0001cde0
        /*0554*/ 	.word	0x0000fff0


	//----- nvinfo : EIATTR_INT_WARP_WIDE_INSTR_OFFSETS
	.align		4
.L_177:
        /*0558*/ 	.byte	0x04, 0x31
        /*055a*/ 	.short	(.L_179 - .L_178)


	//   ....[0]....
.L_178:
        /*055c*/ 	.word	0x000001b0


	//   ....[1]....
        /*0560*/ 	.word	0x000001f0


	//   ....[2]....
        /*0564*/ 	.word	0x000002b0


	//   ....[3]....
        /*0568*/ 	.word	0x00021730


	//   ....[4]....
        /*056c*/ 	.word	0x000217d0


	//   ....[5]....
        /*0570*/ 	.word	0x00021c60


	//   ....[6]....
        /*0574*/ 	.word	0x00021c90


	//   ....[7]....
        /*0578*/ 	.word	0x00021ea0


	//   ....[8]....
        /*057c*/ 	.word	0x00021f90


	//   ....[9]....
        /*0580*/ 	.word	0x00022080


	//   ....[10]....
        /*0584*/ 	.word	0x00024780


	//   ....[11]....
        /*0588*/ 	.word	0x00024820


	//----- nvinfo : EIATTR_COOP_GROUP_MASK_REGIDS
	.align		4
.L_179:
        /*058c*/ 	.byte	0x04, 0x29
        /*058e*/ 	.short	(.L_181 - .L_180)


	//   ....[0]....
.L_180:
        /*0590*/ 	.word	0xffffffff


	//   ....[1]....
        /*0594*/ 	.word	0xffffffff


	//   ....[2]....
        /*0598*/ 	.word	0xffffffff


	//   ....[3]....
        /*059c*/ 	.word	0xffffffff


	//   ....[4]....
        /*05a0*/ 	.word	0xffffffff


	//   ....[5]....
        /*05a4*/ 	.word	0xffffffff


	//   ....[6]....
        /*05a8*/ 	.word	0xffffffff


	//   ....[7]....
        /*05ac*/ 	.word	0xffffffff


	//   ....[8]....
        /*05b0*/ 	.word	0xffffffff


	//   ....[9]....
        /*05b4*/ 	.word	0xffffffff


	//   ....[10]....
        /*05b8*/ 	.word	0xffffffff


	//   ....[11]....
        /*05bc*/ 	.word	0xffffffff


	//   ....[12]....
        /*05c0*/ 	.word	0xffffffff


	//   ....[13]....
        /*05c4*/ 	.word	0xffffffff


	//   ....[14]....
        /*05c8*/ 	.word	0xffffffff


	//   ....[15]....
        /*05cc*/ 	.word	0xffffffff


	//   ....[16]....
        /*05d0*/ 	.word	0xffffffff


	//   ....[17]....
        /*05d4*/ 	.word	0xffffffff


	//   ....[18]....
        /*05d8*/ 	.word	0xffffffff


	//   ....[19]....
        /*05dc*/ 	.word	0xffffffff


	//   ....[20]....
        /*05e0*/ 	.word	0xffffffff


	//   ....[21]....
        /*05e4*/ 	.word	0xffffffff


	//   ....[22]....
        /*05e8*/ 	.word	0xffffffff


	//   ....[23]....
        /*05ec*/ 	.word	0xffffffff


	//   ....[24]....
        /*05f0*/ 	.word	0xffffffff


	//   ....[25]....
        /*05f4*/ 	.word	0xffffffff


	//   ....[26]....
        /*05f8*/ 	.word	0xffffffff


	//   ....[27]....
        /*05fc*/ 	.word	0xffffffff


	//   ....[28]....
        /*0600*/ 	.word	0xffffffff


	//   ....[29]....
        /*0604*/ 	.word	0xffffffff


	//   ....[30]....
        /*0608*/ 	.word	0xffffffff


	//   ....[31]....
        /*060c*/ 	.word	0xffffffff


	//   ....[32]....
        /*0610*/ 	.word	0xffffffff


	//   ....[33]....
        /*0614*/ 	.word	0xffffffff


	//   ....[34]....
        /*0618*/ 	.word	0xffffffff


	//   ....[35]....
        /*061c*/ 	.word	0xffffffff


	//   ....[36]....
        /*0620*/ 	.word	0xffffffff


	//   ....[37]....
        /*0624*/ 	.word	0xffffffff


	//   ....[38]....
        /*0628*/ 	.word	0xffffffff


	//   ....[39]....
        /*062c*/ 	.word	0xffffffff


	//   ....[40]....
        /*0630*/ 	.word	0xffffffff


	//   ....[41]....
        /*0634*/ 	.word	0xffffffff


	//   ....[42]....
        /*0638*/ 	.word	0xffffffff


	//   ....[43]....
        /*063c*/ 	.word	0xffffffff


	//   ....[44]....
        /*0640*/ 	.word	0xffffffff


	//   ....[45]....
        /*0644*/ 	.word	0xffffffff


	//   ....[46]....
        /*0648*/ 	.word	0xffffffff


	//   ....[47]....
        /*064c*/ 	.word	0xffffffff


	//   ....[48]....
        /*0650*/ 	.word	0xffffffff


	//   ....[49]....
        /*0654*/ 	.word	0xffffffff


	//   ....[50]....
        /*0658*/ 	.word	0xffffffff


	//   ....[51]....
        /*065c*/ 	.word	0xffffffff


	//   ....[52]....
        /*0660*/ 	.word	0xffffffff


	//   ....[53]....
        /*0664*/ 	.word	0xffffffff


	//   ....[54]....
        /*0668*/ 	.word	0x0500000f


	//   ....[55]....
        /*066c*/ 	.word	0x0500000f


	//   ....[56]....
        /*0670*/ 	.word	0x0500000f


	//   ....[57]....
        /*0674*/ 	.word	0x0500000f


	//   ....[58]....
        /*0678*/ 	.word	0x0500000f


	//   ....[59]....
        /*067c*/ 	.word	0x0500000f


	//   ....[60]....
        /*0680*/ 	.word	0x0500000f


	//   ....[61]....
        /*0684*/ 	.word	0x0500000f


	//   ....[62]....
        /*0688*/ 	.word	0x0500000f


	//   ....[63]....
        /*068c*/ 	.word	0x0500000f


	//   ....[64]....
        /*0690*/ 	.word	0x0500000f


	//   ....[65]....
        /*0694*/ 	.word	0x0500000f


	//   ....[66]....
        /*0698*/ 	.word	0x0500000f


	//   ....[67]....
        /*069c*/ 	.word	0x0500000f


	//   ....[68]....
        /*06a0*/ 	.word	0x0500000f


	//   ....[69]....
        /*06a4*/ 	.word	0x0500000f


	//   ....[70]....
        /*06a8*/ 	.word	0x0500000f


	//   ....[71]....
        /*06ac*/ 	.word	0x0500000f


	//   ....[72]....
        /*06b0*/ 	.word	0x0500000f


	//   ....[73]....
        /*06b4*/ 	.word	0x0500000f


	//   ....[74]....
        /*06b8*/ 	.word	0x0500000f


	//   ....[75]....
        /*06bc*/ 	.word	0x0500000f


	//   ....[76]....
        /*06c0*/ 	.word	0x0500000f


	//   ....[77]....
        /*06c4*/ 	.word	0x0500000f


	//   ....[78]....
        /*06c8*/ 	.word	0x0500000f


	//   ....[79]....
        /*06cc*/ 	.word	0x0500000f


	//   ....[80]....
        /*06d0*/ 	.word	0x0500000f


	//   ....[81]....
        /*06d4*/ 	.word	0x0500000f


	//----- nvinfo : EIATTR_COOP_GROUP_INSTR_OFFSETS
	.align		4
.L_181:
        /*06d8*/ 	.byte	0x04, 0x28
        /*06da*/ 	.short	(.L_183 - .L_182)


	//   ....[0]....
.L_182:
        /*06dc*/ 	.word	0x00000060


	//   ....[1]....
        /*06e0*/ 	.word	0x000001c0


	//   ....[2]....
        /*06e4*/ 	.word	0x000002c0


	//   ....[3]....
        /*06e8*/ 	.word	0x00000430


	//   ....[4]....
        /*06ec*/ 	.word	0x00000590


	//   ....[5]....
        /*06f0*/ 	.word	0x000006b0


	//   ....[6]....
        /*06f4*/ 	.word	0x00000810


	//   ....[7]....
        /*06f8*/ 	.word	0x0000a8d0


	//   ....[8]....
        /*06fc*/ 	.word	0x00015850


	//   ....[9]....
        /*0700*/ 	.word	0x000158a0


	//   ....[10]....
        /*0704*/ 	.word	0x00015c20


	//   ....[11]....
        /*0708*/ 	.word	0x00015cb0


	//   ....[12]....
        /*070c*/ 	.word	0x0001abf0


	//   ....[13]....
        /*0710*/ 	.word	0x0001ac20


	//   ....[14]....
        /*0714*/ 	.word	0x0001af90


	//   ....[15]....
        /*0718*/ 	.word	0x0001b030


	//   ....[16]....
        /*071c*/ 	.word	0x0001c340


	//   ....[17]....
        /*0720*/ 	.word	0x0001c3b0


	//   ....[18]....
        /*0724*/ 	.word	0x0001c3d0


	//   ....[19]....
        /*0728*/ 	.word	0x0001c3f0


	//   ....[20]....
        /*072c*/ 	.word	0x0001f760


	//   ....[21]....
        /*0730*/ 	.word	0x0001f8f0


	//   ....[22]....
        /*0734*/ 	.word	0x0001f920


	//   ....[23]....
        /*0738*/ 	.word	0x0001f960


	//   ....[24]....
        /*073c*/ 	.word	0x0001f9c0


	//   ....[25]....
        /*0740*/ 	.word	0x0001fa20


	//   ....[26]....
        /*0744*/ 	.word	0x0001fa60


	//   ....[27]....
        /*0748*/ 	.word	0x0001fc20


	//   ....[28]....
        /*074c*/ 	.word	0x0001fc80


	//   ....[29]....
        /*0750*/ 	.word	0x0001fcc0


	//   ....[30]....
        /*0754*/ 	.word	0x0001fd00


	//   ....[31]....
        /*0758*/ 	.word	0x0001fd30


	//   ....[32]....
        /*075c*/ 	.word	0x0001fd60


	//   ....[33]....
        /*0760*/ 	.word	0x0001fdf0


	//   ....[34]....
        /*0764*/ 	.word	0x0001fe20


	//   ....[35]....
        /*0768*/ 	.word	0x0001feb0


	//   ....[36]....
        /*076c*/ 	.word	0x00024ce0


	//   ....[37]....
        /*0770*/ 	.word	0x00024cf0


	//   ....[38]....
        /*0774*/ 	.word	0x00024e10


	//   ....[39]....
        /*0778*/ 	.word	0x00024e70


	//   ....[40]....
        /*077c*/ 	.word	0x00024eb0


	//   ....[41]....
        /*0780*/ 	.word	0x00024ef0


	//   ....[42]....
        /*0784*/ 	.word	0x00024f20


	//   ....[43]....
        /*0788*/ 	.word	0x00024f50


	//   ....[44]....
        /*078c*/ 	.word	0x000250f0


	//   ....[45]....
        /*0790*/ 	.word	0x00025150


	//   ....[46]....
        /*0794*/ 	.word	0x00025190


	//   ....[47]....
        /*0798*/ 	.word	0x000251d0


	//   ....[48]....
        /*079c*/ 	.word	0x00025200


	//   ....[49]....
        /*07a0*/ 	.word	0x00025230


	//   ....[50]....
        /*07a4*/ 	.word	0x000252f0


	//   ....[51]....
        /*07a8*/ 	.word	0x00025310


	//   ....[52]....
        /*07ac*/ 	.word	0x00025380


	//   ....[53]....
        /*07b0*/ 	.word	0x000257d0


	//   ....[54]....
        /*07b4*/ 	.word	0x00025c10


	//   ....[55]....
        /*07b8*/ 	.word	0x00025cb0


	//   ....[56]....
        /*07bc*/ 	.word	0x00025d50


	//   ....[57]....
        /*07c0*/ 	.word	0x00025df0


	//   ....[58]....
        /*07c4*/ 	.word	0x00025ee0


	//   ....[59]....
        /*07c8*/ 	.word	0x00025f80


	//   ....[60]....
        /*07cc*/ 	.word	0x00026020


	//   ....[61]....
        /*07d0*/ 	.word	0x000260c0


	//   ....[62]....
        /*07d4*/ 	.word	0x00026320


	//   ....[63]....
        /*07d8*/ 	.word	0x00026600


	//   ....[64]....
        /*07dc*/ 	.word	0x00026a20


	//   ....[65]....
        /*07e0*/ 	.word	0x00026ab0


	//   ....[66]....
        /*07e4*/ 	.word	0x00026b50


	//   ....[67]....
        /*07e8*/ 	.word	0x00026c00


	//   ....[68]....
        /*07ec*/ 	.word	0x00026c80


	//   ....[69]....
        /*07f0*/ 	.word	0x00026d00


	//   ....[70]....
        /*07f4*/ 	.word	0x00026d80


	//   ....[71]....
        /*07f8*/ 	.word	0x00026e00


	//   ....[72]....
        /*07fc*/ 	.word	0x00026e90


	//   ....[73]....
        /*0800*/ 	.word	0x00026f40


	//   ....[74]....
        /*0804*/ 	.word	0x00026fc0


	//   ....[75]....
        /*0808*/ 	.word	0x00027040


	//   ....[76]....
        /*080c*/ 	.word	0x000270c0


	//   ....[77]....
        /*0810*/ 	.word	0x00027140


	//   ....[78]....
        /*0814*/ 	.word	0x000271b0


	//   ....[79]....
        /*0818*/ 	.word	0x00027250


	//   ....[80]....
        /*081c*/ 	.word	0x000272e0


	//   ....[81]....
        /*0820*/ 	.word	0x00027400


	//----- nvinfo : EIATTR_REG_RECONFIG
	.align		4
.L_183:
        /*0824*/ 	.byte	0x01, 0x54
	.zero		2


	//----- nvinfo : EIATTR_SYSCALL_OFFSETS
	.align		4
        /*0828*/ 	.byte	0x04, 0x46
        /*082a*/ 	.short	(.L_185 - .L_184)


	//   ....[0]....
.L_184:
        /*082c*/ 	.word	0x00001930


	//   ....[1]....
        /*0830*/ 	.word	0x00001a80


	//   ....[2]....
        /*0834*/ 	.word	0x0000aa50


	//   ....[3]....
        /*0838*/ 	.word	0x0000aee0


	//   ....[4]....
        /*083c*/ 	.word	0x00021960


	//   ....[5]....
        /*0840*/ 	.word	0x00021aa0


	//   ....[6]....
        /*0844*/ 	.word	0x00021ba0


	//----- nvinfo : EIATTR_MBARRIER_INSTR_OFFSETS
	.align		4
.L_185:
        /*0848*/ 	.byte	0x04, 0x39
        /*084a*/ 	.short	(.L_187 - .L_186)


	//   ....[0]....
.L_186:
        /*084c*/ 	.word	0x000002e0
        /*0850*/ 	.word	0x000000ff
        /*0854*/ 	.word	0x00038800
        /*0858*/ 	.short	0x0100
        /*085a*/ 	.byte	0x08
	.zero		1


	//   ....[1]....
        /*085c*/ 	.word	0x000002f0
        /*0860*/ 	.word	0x000000ff
        /*0864*/ 	.word	0x00038820
        /*0868*/ 	.short	0x0100
        /*086a*/ 	.byte	0x08
	.zero		1


	//   ....[2]....
        /*086c*/ 	.word	0x000003e0
        /*0870*/ 	.word	0x000000ff
        /*0874*/ 	.word	0x00038830
        /*0878*/ 	.short	0x0100
        /*087a*/ 	.byte	0x08
	.zero		1


	//   ....[3]....
        /*087c*/ 	.word	0x000003f0
        /*0880*/ 	.word	0x000000ff
        /*0884*/ 	.word	0x00038840
        /*0888*/ 	.short	0x0100
        /*088a*/ 	.byte	0x08
	.zero		1


	//   ....[4]....
        /*088c*/ 	.word	0x00000400
        /*0890*/ 	.word	0x000000ff
        /*0894*/ 	.word	0x00038838
        /*0898*/ 	.short	0x0100
        /*089a*/ 	.byte	0x08
	.zero		1


	//   ....[5]....
        /*089c*/ 	.word	0x00000410
        /*08a0*/ 	.word	0x000000ff
        /*08a4*/ 	.word	0x00038848
        /*08a8*/ 	.short	0x0100
        /*08aa*/ 	.byte	0x08
	.zero		1


	//   ....[6]....
        /*08ac*/ 	.word	0x00000540
        /*08b0*/ 	.word	0x000000ff
        /*08b4*/ 	.word	0x00038850
        /*08b8*/ 	.short	0x0100
        /*08ba*/ 	.byte	0x08
	.zero		1


	//   ....[7]....
        /*08bc*/ 	.word	0x00000550
        /*08c0*/ 	.word	0x000000ff
        /*08c4*/ 	.word	0x00038860
        /*08c8*/ 	.short	0x0100
        /*08ca*/ 	.byte	0x08
	.zero		1


	//   ....[8]....
        /*08cc*/ 	.word	0x00000560
        /*08d0*/ 	.word	0x000000ff
        /*08d4*/ 	.word	0x00038858
        /*08d8*/ 	.short	0x0100
        /*08da*/ 	.byte	0x08
	.zero		1


	//   ....[9]....
        /*08dc*/ 	.word	0x00000570
        /*08e0*/ 	.word	0x000000ff
        /*08e4*/ 	.word	0x00038868
        /*08e8*/ 	.short	0x0100
        /*08ea*/ 	.byte	0x08
	.zero		1


	//   ....[10]....
        /*08ec*/ 	.word	0x00000660
        /*08f0*/ 	.word	0x000000ff
        /*08f4*/ 	.word	0x00038870
        /*08f8*/ 	.short	0x0100
        /*08fa*/ 	.byte	0x06
	.zero		1


	//   ....[11]....
        /*08fc*/ 	.word	0x00000670
        /*0900*/ 	.word	0x000000ff
        /*0904*/ 	.word	0x00038880
        /*0908*/ 	.short	0x0100
        /*090a*/ 	.byte	0x06
	.zero		1


	//   ....[12]....
        /*090c*/ 	.word	0x00000680
        /*0910*/ 	.word	0x000000ff
        /*0914*/ 	.word	0x00038878
        /*0918*/ 	.short	0x0100
        /*091a*/ 	.byte	0x06
	.zero		1


	//   ....[13]....
        /*091c*/ 	.word	0x00000690
        /*0920*/ 	.word	0x000000ff
        /*0924*/ 	.word	0x00038888
        /*0928*/ 	.short	0x0100
        /*092a*/ 	.byte	0x06
	.zero		1


	//   ....[14]....
        /*092c*/ 	.word	0x000007c0
        /*0930*/ 	.word	0x000000ff
        /*0934*/ 	.word	0x00038890
        /*0938*/ 	.short	0x0100
        /*093a*/ 	.byte	0x08
	.zero		1


	//   ....[15]....
        /*093c*/ 	.word	0x000007d0
        /*0940*/ 	.word	0x000000ff
        /*0944*/ 	.word	0x000388a0
        /*0948*/ 	.short	0x0100
        /*094a*/ 	.byte	0x08
	.zero		1


	//   ....[16]....
        /*094c*/ 	.word	0x000007e0
        /*0950*/ 	.word	0x000000ff
        /*0954*/ 	.word	0x00038898
        /*0958*/ 	.short	0x0100
        /*095a*/ 	.byte	0x08
	.zero		1


	//   ....[17]....
        /*095c*/ 	.word	0x000007f0
        /*0960*/ 	.word	0x000000ff
        /*0964*/ 	.word	0x000388a8
        /*0968*/ 	.short	0x0100
        /*096a*/ 	.byte	0x08
	.zero		1


	//   ....[18]....
        /*096c*/ 	.word	0x00000920
        /*0970*/ 	.word	0x000000ff
        /*0974*/ 	.word	0x000388b0
        /*0978*/ 	.short	0x0100
        /*097a*/ 	.byte	0x08
	.zero		1


	//   ....[19]....
        /*097c*/ 	.word	0x00000930
        /*0980*/ 	.word	0x000000ff
        /*0984*/ 	.word	0x000388c0
        /*0988*/ 	.short	0x0100
        /*098a*/ 	.byte	0x08
	.zero		1


	//   ....[20]....
        /*098c*/ 	.word	0x00000940
        /*0990*/ 	.word	0x000000ff
        /*0994*/ 	.word	0x000388b8
        /*0998*/ 	.short	0x0100
        /*099a*/ 	.byte	0x08
	.zero		1


	//   ....[21]....
        /*099c*/ 	.word	0x00000950
        /*09a0*/ 	.word	0x000000ff
        /*09a4*/ 	.word	0x000388c8
        /*09a8*/ 	.short	0x0100
        /*09aa*/ 	.byte	0x08
	.zero		1


	//   ....[22]....
        /*09ac*/ 	.word	0x00003530
        /*09b0*/ 	.word	0x00000000
        /*09b4*/ 	.word	0x00038890
        /*09b8*/ 	.short	0x010a
        /*09ba*/ 	.byte	0x3f
	.zero		1


	//   ....[23]....
        /*09bc*/ 	.word	0x00006890
        /*09c0*/ 	.word	0x00000000
        /*09c4*/ 	.word	0x00038890
        /*09c8*/ 	.short	0x010a
        /*09ca*/ 	.byte	0x3f
	.zero		1


	//   ....[24]....
        /*09cc*/ 	.word	0x000098c0
        /*09d0*/ 	.word	0x00000000
        /*09d4*/ 	.word	0x00038890
        /*09d8*/ 	.short	0x010a
        /*09da*/ 	.byte	0x3f
	.zero		1


	//   ....[25]....
        /*09dc*/ 	.word	0x00009d00
        /*09e0*/ 	.word	0x00000028
        /*09e4*/ 	.word	0x00000000
        /*09e8*/ 	.short	0x0101
        /*09ea*/ 	.byte	0x3f
	.zero		1


	//   ....[26]....
        /*09ec*/ 	.word	0x00009d40
        /*09f0*/ 	.word	0x00000000
        /*09f4*/ 	.word	0x000388b0
        /*09f8*/ 	.short	0x010a
        /*09fa*/ 	.byte	0x3f
	.zero		1


	//   ....[27]....
        /*09fc*/ 	.word	0x0000a370
        /*0a00*/ 	.word	0x00000000
        /*0a04*/ 	.word	0x00000000
        /*0a08*/ 	.short	0x0101
        /*0a0a*/ 	.byte	0x3f
	.zero		1


	//   ....[28]....
        /*0a0c*/ 	.word	0x0000aae0
        /*0a10*/ 	.word	0x00000010
        /*0a14*/ 	.word	0x00038800
        /*0a18*/ 	.short	0x010a
        /*0a1a*/ 	.byte	0x3f
	.zero		1


	//   ....[29]....
        /*0a1c*/ 	.word	0x0000ab30
        /*0a20*/ 	.word	0x00000010
        /*0a24*/ 	.word	0x00038800
        /*0a28*/ 	.short	0x010a
        /*0a2a*/ 	.byte	0x3f
	.zero		1


	//   ....[30]....
        /*0a2c*/ 	.word	0x0000b410
        /*0a30*/ 	.word	0x00000010
        /*0a34*/ 	.word	0x00038800
        /*0a38*/ 	.short	0x010a
        /*0a3a*/ 	.byte	0x3f
	.zero		1


	//   ....[31]....
        /*0a3c*/ 	.word	0x0000e4c0
        /*0a40*/ 	.word	0x00000010
        /*0a44*/ 	.word	0x00038800
        /*0a48*/ 	.short	0x010a
        /*0a4a*/ 	.byte	0x3f
	.zero		1


	//   ....[32]....
        /*0a4c*/ 	.word	0x00011730
        /*0a50*/ 	.word	0x00000000
        /*0a54*/ 	.word	0x00038830
        /*0a58*/ 	.short	0x010a
        /*0a5a*/ 	.byte	0x3f
	.zero		1


	//   ....[33]....
        /*0a5c*/ 	.word	0x000117d0
        /*0a60*/ 	.word	0x00000000
        /*0a64*/ 	.word	0x00038830
        /*0a68*/ 	.short	0x010a
        /*0a6a*/ 	.byte	0x3f
	.zero		1


	//   ....[34]....
        /*0a6c*/ 	.word	0x000155c0
        /*0a70*/ 	.word	0x00000000
        /*0a74*/ 	.word	0x00000000
        /*0a78*/ 	.short	0x0101
        /*0a7a*/ 	.byte	0x3f
	.zero		1


	//   ....[35]....
        /*0a7c*/ 	.word	0x00016af0
        /*0a80*/ 	.word	0x0000000b
        /*0a84*/ 	.word	0x00038830
        /*0a88*/ 	.short	0x010a
        /*0a8a*/ 	.byte	0x3f
	.zero		1


	//   ....[36]....
        /*0a8c*/ 	.word	0x00016b70
        /*0a90*/ 	.word	0x0000000b
        /*0a94*/ 	.word	0x00038830
        /*0a98*/ 	.short	0x010a
        /*0a9a*/ 	.byte	0x3f
	.zero		1


	//   ....[37]....
        /*0a9c*/ 	.word	0x0001a2a0
        /*0aa0*/ 	.word	0x00000009
        /*0aa4*/ 	.word	0x00038850
        /*0aa8*/ 	.short	0x010a
        /*0aaa*/ 	.byte	0x3f
	.zero		1


	//   ....[38]....
        /*0aac*/ 	.word	0x0001a2f0
        /*0ab0*/ 	.word	0x00000009
        /*0ab4*/ 	.word	0x00038850
        /*0ab8*/ 	.short	0x010a
        /*0aba*/ 	.byte	0x3f
	.zero		1


	//   ....[39]....
        /*0abc*/ 	.word	0x0001b260
        /*0ac0*/ 	.word	0x000000a4
        /*0ac4*/ 	.word	0x00000000
        /*0ac8*/ 	.short	0x0101
        /*0aca*/ 	.byte	0x3f
	.zero		1


	//   ....[40]....
        /*0acc*/ 	.word	0x0001b380
        /*0ad0*/ 	.word	0x00000009
        /*0ad4*/ 	.word	0x00000000
        /*0ad8*/ 	.short	0x0101
        /*0ada*/ 	.byte	0x3f
	.zero		1


	//   ....[41]....
        /*0adc*/ 	.word	0x0001c020
        /*0ae0*/ 	.word	0x00000000
        /*0ae4*/ 	.word	0x00038850
        /*0ae8*/ 	.short	0x010a
        /*0aea*/ 	.byte	0x3f
	.zero		1


	//   ....[42]....
        /*0aec*/ 	.word	0x0001c0c0
        /*0af0*/ 	.word	0x00000000
        /*0af4*/ 	.word	0x00038850
        /*0af8*/ 	.short	0x010a
        /*0afa*/ 	.byte	0x3f
	.zero		1


	//   ....[43]....
        /*0afc*/ 	.word	0x0001c5d0
        /*0b00*/ 	.word	0x0000000b
        /*0b04*/ 	.word	0x00000000
        /*0b08*/ 	.short	0x0101
        /*0b0a*/ 	.byte	0x3f
	.zero		1


	//   ....[44]....
        /*0b0c*/ 	.word	0x0001e4f0
        /*0b10*/ 	.word	0x00000000
        /*0b14*/ 	.word	0x00000000
        /*0b18*/ 	.short	0x0101
        /*0b1a*/ 	.byte	0x3f
	.zero		1


	//   ....[45]....
        /*0b1c*/ 	.word	0x00020920
        /*0b20*/ 	.word	0x00000009
        /*0b24*/ 	.word	0x00038820
        /*0b28*/ 	.short	0x010a
        /*0b2a*/ 	.byte	0x3f
	.zero		1


	//   ....[46]....
        /*0b2c*/ 	.word	0x000209b0
        /*0b30*/ 	.word	0x00000005
        /*0b34*/ 	.word	0x000388a0
        /*0b38*/ 	.short	0x010a
        /*0b3a*/ 	.byte	0x3f
	.zero		1


	//   ....[47]....
        /*0b3c*/ 	.word	0x00020c80
        /*0b40*/ 	.word	0x00000005
        /*0b44*/ 	.word	0x000388c0
        /*0b48*/ 	.short	0x010a
        /*0b4a*/ 	.byte	0x3f
	.zero		1


	//   ....[48]....
        /*0b4c*/ 	.word	0x00021070
        /*0b50*/ 	.word	0x00000006
        /*0b54*/ 	.word	0x000388a0
        /*0b58*/ 	.short	0x010a
        /*0b5a*/ 	.byte	0x3f
	.zero		1


	//   ....[49]....
        /*0b5c*/ 	.word	0x00021320
        /*0b60*/ 	.word	0x00000006
        /*0b64*/ 	.word	0x000388c0
        /*0b68*/ 	.short	0x010a
        /*0b6a*/ 	.byte	0x3f
	.zero		1


	//   ....[50]....
        /*0b6c*/ 	.word	0x000223f0
        /*0b70*/ 	.word	0x00000006
        /*0b74*/ 	.word	0x00038840
        /*0b78*/ 	.short	0x010a
        /*0b7a*/ 	.byte	0x3f
	.zero		1


	//   ....[51]....
        /*0b7c*/ 	.word	0x00022a70
        /*0b80*/ 	.word	0x00000007
        /*0b84*/ 	.word	0x00038820
        /*0b88*/ 	.short	0x010a
        /*0b8a*/ 	.byte	0x3f
	.zero		1


	//   ....[52]....
        /*0b8c*/ 	.word	0x00022dd0
        /*0b90*/ 	.word	0x00000008
        /*0b94*/ 	.word	0x00038840
        /*0b98*/ 	.short	0x010a
        /*0b9a*/ 	.byte	0x3f
	.zero		1


	//   ....[53]....
        /*0b9c*/ 	.word	0x00023120
        /*0ba0*/ 	.word	0x00000009
        /*0ba4*/ 	.word	0x00000060
        /*0ba8*/ 	.short	0x010a
        /*0baa*/ 	.byte	0x3f
	.zero		1


	//   ....[54]....
        /*0bac*/ 	.word	0x000237a0
        /*0bb0*/ 	.word	0x00000002
        /*0bb4*/ 	.word	0x00038840
        /*0bb8*/ 	.short	0x010a
        /*0bba*/ 	.byte	0x3f
	.zero		1


	//   ....[55]....
        /*0bbc*/ 	.word	0x00023af0
        /*0bc0*/ 	.word	0x00000003
        /*0bc4*/ 	.word	0x00000060
        /*0bc8*/ 	.short	0x010a
        /*0bca*/ 	.byte	0x3f
	.zero		1


	//   ....[56]....
        /*0bcc*/ 	.word	0x00024070
        /*0bd0*/ 	.word	0x00000002
        /*0bd4*/ 	.word	0x00038840
        /*0bd8*/ 	.short	0x010a
        /*0bda*/ 	.byte	0x3f
	.zero		1


	//   ....[57]....
        /*0bdc*/ 	.word	0x000243c0
        /*0be0*/ 	.word	0x00000002
        /*0be4*/ 	.word	0x00000060
        /*0be8*/ 	.short	0x010a
        /*0bea*/ 	.byte	0x3f
	.zero		1


	//   ....[58]....
        /*0bec*/ 	.word	0x000248e0
        /*0bf0*/ 	.word	0x00000003
        /*0bf4*/ 	.word	0x00038860
        /*0bf8*/ 	.short	0x010a
        /*0bfa*/ 	.byte	0x3f
	.zero		1


	//   ....[59]....
        /*0bfc*/ 	.word	0x00025750
        /*0c00*/ 	.word	0x00000000
        /*0c04*/ 	.word	0x00038820
        /*0c08*/ 	.short	0x010a
        /*0c0a*/ 	.byte	0x3f
	.zero		1


	//   ....[60]....
        /*0c0c*/ 	.word	0x00025900
        /*0c10*/ 	.word	0x00000006
        /*0c14*/ 	.word	0x00000000
        /*0c18*/ 	.short	0x010a
        /*0c1a*/ 	.byte	0x3f
	.zero		1


	//   ....[61]....
        /*0c1c*/ 	.word	0x00025970
        /*0c20*/ 	.word	0x00000007
        /*0c24*/ 	.word	0x00000000
        /*0c28*/ 	.short	0x010a
        /*0c2a*/ 	.byte	0x3f
	.zero		1


	//   ....[62]....
        /*0c2c*/ 	.word	0x000259e0
        /*0c30*/ 	.word	0x00000004
        /*0c34*/ 	.word	0x00000000
        /*0c38*/ 	.short	0x010a
        /*0c3a*/ 	.byte	0x3f
	.zero		1


	//   ....[63]....
        /*0c3c*/ 	.word	0x00025a10
        /*0c40*/ 	.word	0x00000003
        /*0c44*/ 	.word	0x00000000
        /*0c48*/ 	.short	0x010a
        /*0c4a*/ 	.byte	0x3f
	.zero		1


	//   ....[64]....
        /*0c4c*/ 	.word	0x00025a70
        /*0c50*/ 	.word	0x00000000
        /*0c54*/ 	.word	0x00038890
        /*0c58*/ 	.short	0x010a
        /*0c5a*/ 	.byte	0x3f
	.zero		1


	//   ....[65]....
        /*0c5c*/ 	.word	0x00025ac0
        /*0c60*/ 	.word	0x00000000
        /*0c64*/ 	.word	0x00038890
        /*0c68*/ 	.short	0x010a
        /*0c6a*/ 	.byte	0x3f
	.zero		1


	//   ....[66]....
        /*0c6c*/ 	.word	0x00025b10
        /*0c70*/ 	.word	0x00000000
        /*0c74*/ 	.word	0x00038890
        /*0c78*/ 	.short	0x010a
        /*0c7a*/ 	.byte	0x3f
	.zero		1


	//   ....[67]....
        /*0c7c*/ 	.word	0x00025b60
        /*0c80*/ 	.word	0x00000000
        /*0c84*/ 	.word	0x000388b0
        /*0c88*/ 	.short	0x010a
        /*0c8a*/ 	.byte	0x3f
	.zero		1


	//   ....[68]....
        /*0c8c*/ 	.word	0x00025e30
        /*0c90*/ 	.word	0x00000010
        /*0c94*/ 	.word	0x00038800
        /*0c98*/ 	.short	0x010a
        /*0c9a*/ 	.byte	0x3f
	.zero		1


	//   ....[69]....
        /*0c9c*/ 	.word	0x00026100
        /*0ca0*/ 	.word	0x00000010
        /*0ca4*/ 	.word	0x00038800
        /*0ca8*/ 	.short	0x010a
        /*0caa*/ 	.byte	0x3f
	.zero		1


	//   ....[70]....
        /*0cac*/ 	.word	0x00026150
        /*0cb0*/ 	.word	0x00000000
        /*0cb4*/ 	.word	0x00038830
        /*0cb8*/ 	.short	0x010a
        /*0cba*/ 	.byte	0x3f
	.zero		1


	//   ....[71]....
        /*0cbc*/ 	.word	0x000261a0
        /*0cc0*/ 	.word	0x0000000b
        /*0cc4*/ 	.word	0x00038830
        /*0cc8*/ 	.short	0x010a
        /*0cca*/ 	.byte	0x3f
	.zero		1


	//   ....[72]....
        /*0ccc*/ 	.word	0x000261f0
        /*0cd0*/ 	.word	0x00000009
        /*0cd4*/ 	.word	0x00038850
        /*0cd8*/ 	.short	0x010a
        /*0cda*/ 	.byte	0x3f
	.zero		1


	//   ....[73]....
        /*0cdc*/ 	.word	0x00026240
        /*0ce0*/ 	.word	0x00000000
        /*0ce4*/ 	.word	0x00038850
        /*0ce8*/ 	.short	0x010a
        /*0cea*/ 	.byte	0x3f
	.zero		1


	//   ....[74]....
        /*0cec*/ 	.word	0x000263e0
        /*0cf0*/ 	.word	0x00000009
        /*0cf4*/ 	.word	0x00038820
        /*0cf8*/ 	.short	0x010a
        /*0cfa*/ 	.byte	0x3f
	.zero		1


	//   ....[75]....
        /*0cfc*/ 	.word	0x00026430
        /*0d00*/ 	.word	0x00000005
        /*0d04*/ 	.word	0x000388a0
        /*0d08*/ 	.short	0x010a
        /*0d0a*/ 	.byte	0x3f
	.zero		1


	//   ....[76]....
        /*0d0c*/ 	.word	0x00026480
        /*0d10*/ 	.word	0x00000005
        /*0d14*/ 	.word	0x000388c0
        /*0d18*/ 	.short	0x010a
        /*0d1a*/ 	.byte	0x3f
	.zero		1


	//   ....[77]....
        /*0d1c*/ 	.word	0x000264d0
        /*0d20*/ 	.word	0x00000006
        /*0d24*/ 	.word	0x000388a0
        /*0d28*/ 	.short	0x010a
        /*0d2a*/ 	.byte	0x3f
	.zero		1


	//   ....[78]....
        /*0d2c*/ 	.word	0x00026520
        /*0d30*/ 	.word	0x00000006
        /*0d34*/ 	.word	0x000388c0
        /*0d38*/ 	.short	0x010a
        /*0d3a*/ 	.byte	0x3f
	.zero		1


	//   ....[79]....
        /*0d3c*/ 	.word	0x000266c0
        /*0d40*/ 	.word	0x00000006
        /*0d44*/ 	.word	0x00038840
        /*0d48*/ 	.short	0x010a
        /*0d4a*/ 	.byte	0x3f
	.zero		1


	//   ....[80]....
        /*0d4c*/ 	.word	0x00026740
        /*0d50*/ 	.word	0x00000006
        /*0d54*/ 	.word	0x00038820
        /*0d58*/ 	.short	0x010a
        /*0d5a*/ 	.byte	0x3f
	.zero		1


	//   ....[81]....
        /*0d5c*/ 	.word	0x00026790
        /*0d60*/ 	.word	0x00000008
        /*0d64*/ 	.word	0x00038840
        /*0d68*/ 	.short	0x010a
        /*0d6a*/ 	.byte	0x3f
	.zero		1


	//   ....[82]....
        /*0d6c*/ 	.word	0x000267e0
        /*0d70*/ 	.word	0x00000009
        /*0d74*/ 	.word	0x00000060
        /*0d78*/ 	.short	0x010a
        /*0d7a*/ 	.byte	0x3f
	.zero		1


	//   ....[83]....
        /*0d7c*/ 	.word	0x00026830
        /*0d80*/ 	.word	0x00000002
        /*0d84*/ 	.word	0x00038840
        /*0d88*/ 	.short	0x010a
        /*0d8a*/ 	.byte	0x3f
	.zero		1


	//   ....[84]....
        /*0d8c*/ 	.word	0x00026880
        /*0d90*/ 	.word	0x00000003
        /*0d94*/ 	.word	0x00000060
        /*0d98*/ 	.short	0x010a
        /*0d9a*/ 	.byte	0x3f
	.zero		1


	//   ....[85]....
        /*0d9c*/ 	.word	0x000268d0
        /*0da0*/ 	.word	0x00000002
        /*0da4*/ 	.word	0x00038840
        /*0da8*/ 	.short	0x010a
        /*0daa*/ 	.byte	0x3f
	.zero		1


	//   ....[86]....
        /*0dac*/ 	.word	0x00026920
        /*0db0*/ 	.word	0x00000002
        /*0db4*/ 	.word	0x00000060
        /*0db8*/ 	.short	0x010a
        /*0dba*/ 	.byte	0x3f
	.zero		1


	//   ....[87]....
        /*0dbc*/ 	.word	0x00026970
        /*0dc0*/ 	.word	0x00000003
        /*0dc4*/ 	.word	0x00038860
        /*0dc8*/ 	.short	0x010a
        /*0dca*/ 	.byte	0x3f
	.zero		1


	//   ....[88]....
        /*0dcc*/ 	.word	0x00027320
        /*0dd0*/ 	.word	0x00000000
        /*0dd4*/ 	.word	0x00038820
        /*0dd8*/ 	.short	0x010a
        /*0dda*/ 	.byte	0x3f
	.zero		1


	//   ....[89]....
        /*0ddc*/ 	.word	0x000274c0
        /*0de0*/ 	.word	0x00000006
        /*0de4*/ 	.word	0x00000000
        /*0de8*/ 	.short	0x010a
        /*0dea*/ 	.byte	0x3f
	.zero		1


	//   ....[90]....
        /*0dec*/ 	.word	0x00027510
        /*0df0*/ 	.word	0x00000007
        /*0df4*/ 	.word	0x00000000
        /*0df8*/ 	.short	0x010a
        /*0dfa*/ 	.byte	0x3f
	.zero		1


	//   ....[91]....
        /*0dfc*/ 	.word	0x00027560
        /*0e00*/ 	.word	0x00000004
        /*0e04*/ 	.word	0x00000000
        /*0e08*/ 	.short	0x010a
        /*0e0a*/ 	.byte	0x3f
	.zero		1


	//----- nvinfo : EIATTR_NUM_MBARRIERS
	.align		4
.L_187:
        /*0e0c*/ 	.byte	0x03, 0x38
        /*0e0e*/ 	.short	0x0016


	//----- nvinfo : EIATTR_EXIT_INSTR_OFFSETS
	.align		4
        /*0e10*/ 	.byte	0x04, 0x1c
        /*0e12*/ 	.short	(.L_189 - .L_188)


	//   ....[0]....
.L_188:
        /*0e14*/ 	.word	0x00025a60


	//----- nvinfo : EIATTR_MAX_THREADS
	.align		4
.L_189:
        /*0e18*/ 	.byte	0x04, 0x05
        /*0e1a*/ 	.short	(.L_191 - .L_190)
.L_190:
        /*0e1c*/ 	.word	0x00000180
        /*0e20*/ 	.word	0x00000001
        /*0e24*/ 	.word	0x00000001


	//----- nvinfo : EIATTR_CRS_STACK_SIZE
	.align		4
.L_191:
        /*0e28*/ 	.byte	0x04, 0x1e
        /*0e2a*/ 	.short	(.L_193 - .L_192)
.L_192:
        /*0e2c*/ 	.word	0x00000000


	//----- nvinfo : EIATTR_CBANK_PARAM_SIZE
	.align		4
.L_193:
        /*0e30*/ 	.byte	0x03, 0x19
        /*0e32*/ 	.short	0x0a70


	//----- nvinfo : EIATTR_PARAM_CBANK
	.align		4
        /*0e34*/ 	.byte	0x04, 0x0a
        /*0e36*/ 	.short	(.L_195 - .L_194)
	.align		4
.L_194:
        /*0e38*/ 	.word	index@(.nv.constant0._ZN7cutlass13device_kernelIN5flash11enable_sm90INS1_16FlashAttnFwdSm90INS1_25CollectiveMainloopFwdSm90ILi2EN4cute5tupleIJNS5_1CILi1EEES8_S8_EEENS6_IJNS7_ILi128EEENS7_ILi80EEENS7_ILi256EEEEEELi256ENS_6half_tEfNS_4arch4Sm90ELb0ELb0ELb1ELb1ELb0ELb1ELb0ELb1ELb1ELb0ELb0ELb0EEENS1_21CollectiveEpilogueFwdINS6_IJSA_SC_SB_EEES9_SE_SG_Li256ELb1ELb0ELb0ELb0EEENS1_36VarlenDynamicPersistentTileSchedulerILi128ELi80ELi256ELi32ELb0ELb0ELb1ELb0ELb1ELb1EEEEEEEEEvNT_6ParamsE)
        /*0e3c*/ 	.short	0x0210
        /*0e3e*/ 	.short	0x0a70


	//----- nvinfo : EIATTR_SW_WAR
	.align		4
.L_195:
        /*0e40*/ 	.byte	0x04, 0x36
        /*0e42*/ 	.short	(.L_197 - .L_196)
.L_196:
        /*0e44*/ 	.word	0x00000008
.L_197:


//--------------------- .nv.info._ZN7cutlass13device_kernelIN5flash11enable_sm90INS1_16FlashAttnFwdSm90INS1_25CollectiveMainloopFwdSm90ILi2EN4cute5tupleIJNS5_1CILi1EEES8_S8_EEENS6_IJNS7_ILi128EEENS7_ILi64EEENS7_ILi256EEEEEELi256ENS_6half_tEfNS_4arch4Sm90ELb0ELb1ELb1ELb0ELb0ELb0ELb0ELb1ELb1ELb0ELb0ELb0EEENS1_21CollectiveEpilogueFwdINS6_IJSA_SC_SB_EEES9_SE_SG_Li256ELb0ELb0ELb0ELb0EEENS1_30DynamicPersistentTileSchedulerILi256ELi32ELb0ELb0ELb1EEEEEEEEEvNT_6ParamsE --------------------------
	.section	.nv.info._ZN7cutlass13device_kernelIN5flash11enable_sm90INS1_16FlashAttnFwdSm90INS1_25CollectiveMainloopFwdSm90ILi2EN4cute5tupleIJNS5_1CILi1EEES8_S8_EEENS6_IJNS7_ILi128EEENS7_ILi64EEENS7_ILi256EEEEEELi256ENS_6half_tEfNS_4arch4Sm90ELb0ELb1ELb1ELb0ELb0ELb0ELb0ELb1ELb1ELb0ELb0ELb0EEENS1_21CollectiveEpilogueFwdINS6_IJSA_SC_SB_EEES9_SE_SG_Li256ELb0ELb0ELb0ELb0EEENS1_30DynamicPersistentTileSchedulerILi256ELi32ELb0ELb0ELb1EEEEEEEEEvNT_6ParamsE,"",@"SHT_CUDA_INFO"
	.sectionflags	@""
	.align	4


	//----- nvinfo : EIATTR_CUDA_API_VERSION
	.align		4
        /*0000*/ 	.byte	0x04, 0x37
        /*0002*/ 	.short	(.L_199 - .L_198)
.L_198:
        /*0004*/ 	.word	0x00000082


	//----- nvinfo : EIATTR_KPARAM_INFO
	.align		4
.L_199:
        /*0008*/ 	.byte	0x04, 0x17
        /*000a*/ 	.short	(.L_201 - .L_200)
.L_200:
        /*000c*/ 	.word	0x00000000
        /*0010*/ 	.short	0x0000
        /*0012*/ 	.short	0x0070
        /*0014*/ 	.byte	0x00, 0xf0, 0x01, 0x2e


	//----- nvinfo : EIATTR_SPARSE_MMA_MASK
	.align		4
.L_201:
        /*0018*/ 	.byte	0x03, 0x50
        /*001a*/ 	.short	0x0000


	//----- nvinfo : EIATTR_MAXREG_COUNT
	.align		4
        /*001c*/ 	.byte	0x03, 0x1b
        /*001e*/ 	.short	0x00a8


	//----- nvinfo : EIATTR_NUM_BARRIERS
	.align		4
        /*0020*/ 	.byte	0x02, 0x4c
        /*0022*/ 	.byte	0x09
	.zero		1


	//----- nvinfo : EIATTR_EXTERNS
	.align		4
        /*0024*/ 	.byte	0x04, 0x0f
        /*0026*/ 	.short	(.L_203 - .L_202)


	//   ....[0]....
	.align		4
.L_202:
        /*0028*/ 	.word	index@(__assertfail)


	//----- nvinfo : EIATTR_ANNOTATIONS
	.align		4
.L_203:
        /*002c*/ 	.byte	0x04, 0x55
        /*002e*/ 	.short	(.L_205 - .L_204)


	//   ....[0]....
.L_204:
        /*0030*/ 	.word	0x00000001
        /*0034*/ 	.byte	0x70, 0x09, 0x00, 0x00, 0x01, 0x00, 0x00, 0x00, 0x40, 0x0a, 0x00, 0x00, 0x01, 0x00, 0x00, 0x00
        /*0044*/ 	.byte	0x90, 0x25, 0x01, 0x00


	//----- nvinfo : EIATTR_MERCURY_ISA_VERSION
	.align		4
.L_205:
        /*0048*/ 	.byte	0x03, 0x5f
        /*004a*/ 	.short	0x0101


	//----- nvinfo : EIATTR_INT_WARP_WIDE_INSTR_OFFSETS
	.align		4
        /*004c*/ 	.byte	0x04, 0x31
        /*004e*/ 	.short	(.L_207 - .L_206)


	//   ....[0]....
.L_206:
        /*0050*/ 	.word	0x00000190


	//   ....[1]....
        /*0054*/ 	.word	0x000001c0


	//   ....[2]....
        /*0058*/ 	.word	0x000001d0


	//   ....[3]....
        /*005c*/ 	.word	0x0000f7e0


	//   ....[4]....
        /*0060*/ 	.word	0x0000f880


	//   ....[5]....
        /*0064*/ 	.word	0x0000fe30


	//   ....[6]....
        /*0068*/ 	.word	0x00011ef0


	//   ....[7]....
        /*006c*/ 	.word	0x00011f90


	//----- nvinfo : EIATTR_COOP_GROUP_MASK_REGIDS
	.align		4
.L_207:
        /*0070*/ 	.byte	0x04, 0x29
        /*0072*/ 	.short	(.L_209 - .L_208)


	//   ....[0]....
.L_208:
        /*0074*/ 	.word	0xffffffff


	//   ....[1]....
        /*0078*/ 	.word	0xffffffff


	//   ....[2]....
        /*007c*/ 	.word	0xffffffff


	//   ....[3]....
        /*0080*/ 	.word	0xffffffff


	//   ....[4]....
        /*0084*/ 	.word	0xffffffff


	//   ....[5]....
        /*0088*/ 	.word	0xffffffff


	//   ....[6]....
        /*008c*/ 	.word	0xffffffff


	//   ....[7]....
        /*0090*/ 	.word	0xffffffff


	//   ....[8]....
        /*0094*/ 	.word	0xffffffff


	//   ....[9]....
        /*0098*/ 	.word	0xffffffff


	//   ....[10]....
        /*009c*/ 	.word	0xffffffff


	//   ....[11]....
        /*00a0*/ 	.word	0xffffffff


	//   ....[12]....
        /*00a4*/ 	.word	0xffffffff


	//   ....[13]....
        /*00a8*/ 	.word	0xffffffff


	//   ....[14]....
        /*00ac*/ 	.word	0xffffffff


	//   ....[15]....
        /*00b0*/ 	.word	0xffffffff


	//   ....[16]....
        /*00b4*/ 	.word	0xffffffff


	//   ....[17]....
        /*00b8*/ 	.word	0xffffffff


	//   ....[18]....
        /*00bc*/ 	.word	0xffffffff


	//   ....[19]....
        /*00c0*/ 	.word	0xffffffff


	//   ....[20]....
        /*00c4*/ 	.word	0xffffffff


	//   ....[21]....
        /*00c8*/ 	.word	0xffffffff


	//   ....[22]....
        /*00cc*/ 	.word	0xffffffff


	//   ....[23]....
        /*00d0*/ 	.word	0xffffffff


	//   ....[24]....
        /*00d4*/ 	.word	0xffffffff


	//   ....[25]....
        /*00d8*/ 	.word	0xffffffff


	//   ....[26]....
        /*00dc*/ 	.word	0xffffffff


	//   ....[27]....
        /*00e0*/ 	.word	0xffffffff


	//   ....[28]....
        /*00e4*/ 	.word	0xffffffff


	//   ....[29]....
        /*00e8*/ 	.word	0xffffffff


	//   ....[30]....
        /*00ec*/ 	.word	0xffffffff


	//   ....[31]....
        /*00f0*/ 	.word	0xffffffff


	//   ....[32]....
        /*00f4*/ 	.word	0x0500000f


	//   ....[33]....
        /*00f8*/ 	.word	0x0500000f


	//----- nvinfo : EIATTR_COOP_GROUP_INSTR_OFFSETS
	.align		4
.L_209:
        /*00fc*/ 	.byte	0x04, 0x28
        /*00fe*/ 	.short	(.L_211 - .L_210)


	//   ....[0]....
.L_210:
        /*0100*/ 	.word	0x00000060


	//   ....[1]....
        /*0104*/ 	.word	0x000001a0


	//   ....[2]....
        /*0108*/ 	.word	0x000001f0


	//   ....[3]....
        /*010c*/ 	.word	0x000003e0


	//   ....[4]....
        /*0110*/ 	.word	0x00000540


	//   ....[5]....
        /*0114*/ 	.word	0x00000660


	//   ....[6]....
        /*0118*/ 	.word	0x000007c0


	//   ....[7]....
        /*011c*/ 	.word	0x00001970


	//   ....[8]....
        /*0120*/ 	.word	0x000035c0


	//   ....[9]....
        /*0124*/ 	.word	0x000036e0


	//   ....[10]....
        /*0128*/ 	.word	0x00003a50


	//   ....[11]....
        /*012c*/ 	.word	0x00003ae0


	//   ....[12]....
        /*0130*/ 	.word	0x000065a0


	//   ....[13]....
        /*0134*/ 	.word	0x000066a0


	//   ....[14]....
        /*0138*/ 	.word	0x00006a40


	//   ....[15]....
        /*013c*/ 	.word	0x00006ab0


	//   ....[16]....
        /*0140*/ 	.word	0x00008a00


	//   ....[17]....
        /*0144*/ 	.word	0x00008a80


	//   ....[18]....
        /*0148*/ 	.word	0x00008cc0


	//   ....[19]....
        /*014c*/ 	.word	0x00008d20


	//   ....[20]....
        /*0150*/ 	.word	0x0000b380


	//   ....[21]....
        /*0154*/ 	.word	0x0000b3c0


	//   ....[22]....
        /*0158*/ 	.word	0x0000b850


	//   ....[23]....
        /*015c*/ 	.word	0x0000b8c0


	//   ....[24]....
        /*0160*/ 	.word	0x0000c860


	//   ....[25]....
        /*0164*/ 	.word	0x0000c8a0


	//   ....[26]....
        /*0168*/ 	.word	0x0000c9e0


	//   ....[27]....
        /*016c*/ 	.word	0x0000ca00


	//   ....[28]....
        /*0170*/ 	.word	0x0000e210


	//   ....[29]....
        /*0174*/ 	.word	0x0000ef40


	//   ....[30]....
        /*0178*/ 	.word	0x00012360


	//   ....[31]....
        /*017c*/ 	.word	0x00012530


	//   ....[32]....
        /*0180*/ 	.word	0x00012b80


	//   ....[33]....
        /*0184*/ 	.word	0x00012f60


	//----- nvinfo : EIATTR_REG_RECONFIG
	.align		4
.L_211:
        /*0188*/ 	.byte	0x01, 0x54
	.zero		2


	//----- nvinfo : EIATTR_SYSCALL_OFFSETS
	.align		4
        /*018c*/ 	.byte	0x04, 0x46
        /*018e*/ 	.short	(.L_213 - .L_212)


	//   ....[0]....
.L_212:
        /*0190*/ 	.word	0x00001b20


	//   ....[1]....
        /*0194*/ 	.word	0x0000fa10


	//   ....[2]....
        /*0198*/ 	.word	0x0000fb50


	//   ....[3]....
        /*019c*/ 	.word	0x0000fc40


	//----- nvinfo : EIATTR_MBARRIER_INSTR_OFFSETS
	.align		4
.L_213:
        /*01a0*/ 	.byte	0x04, 0x39
        /*01a2*/ 	.short	(.L_215 - .L_214)


	//   ....[0]....
.L_214:
        /*01a4*/ 	.word	0x00000290
        /*01a8*/ 	.word	0x000000ff
        /*01ac*/ 	.word	0x00030800
        /*01b0*/ 	.short	0x0100
        /*01b2*/ 	.byte	0x06
	.zero		1


	//   ....[1]....
        /*01b4*/ 	.word	0x000002a0
        /*01b8*/ 	.word	0x000000ff
        /*01bc*/ 	.word	0x00030820
        /*01c0*/ 	.short	0x0100
        /*01c2*/ 	.byte	0x06
	.zero		1


	//   ....[2]....
        /*01c4*/ 	.word	0x00000390
        /*01c8*/ 	.word	0x000000ff
        /*01cc*/ 	.word	0x00030830
        /*01d0*/ 	.short	0x0100
        /*01d2*/ 	.byte	0x08
	.zero		1


	//   ....[3]....
        /*01d4*/ 	.word	0x000003a0
        /*01d8*/ 	.word	0x000000ff
        /*01dc*/ 	.word	0x00030840
        /*01e0*/ 	.short	0x0100
        /*01e2*/ 	.byte	0x08
	.zero		1


	//   ....[4]....
        /*01e4*/ 	.word	0x000003b0
        /*01e8*/ 	.word	0x000000ff
        /*01ec*/ 	.word	0x00030838
        /*01f0*/ 	.short	0x0100
        /*01f2*/ 	.byte	0x08
	.zero		1


	//   ....[5]....
        /*01f4*/ 	.word	0x000003c0
        /*01f8*/ 	.word	0x000000ff
        /*01fc*/ 	.word	0x00030848
        /*0200*/ 	.short	0x0100
        /*0202*/ 	.byte	0x08
	.zero		1


	//   ....[6]....
        /*0204*/ 	.word	0x000004f0
        /*0208*/ 	.word	0x000000ff
        /*020c*/ 	.word	0x00030850
        /*0210*/ 	.short	0x0100
        /*0212*/ 	.byte	0x08
	.zero		1


	//   ....[7]....
        /*0214*/ 	.word	0x00000500
        /*0218*/ 	.word	0x000000ff
        /*021c*/ 	.word	0x00030860
        /*0220*/ 	.short	0x0100
        /*0222*/ 	.byte	0x08
	.zero		1


	//   ....[8]....
        /*0224*/ 	.word	0x00000510
        /*0228*/ 	.word	0x000000ff
        /*022c*/ 	.word	0x00030858
        /*0230*/ 	.short	0x0100
        /*0232*/ 	.byte	0x08
	.zero		1


	//   ....[9]....
        /*0234*/ 	.word	0x00000520
        /*0238*/ 	.word	0x000000ff
        /*023c*/ 	.word	0x00030868
        /*0240*/ 	.short	0x0100
        /*0242*/ 	.byte	0x08
	.zero		1


	//   ....[10]....
        /*0244*/ 	.word	0x00000610
        /*0248*/ 	.word	0x000000ff
        /*024c*/ 	.word	0x00030870
        /*0250*/ 	.short	0x0100
        /*0252*/ 	.byte	0x06
	.zero		1


	//   ....[11]....
        /*0254*/ 	.word	0x00000620
        /*0258*/ 	.word	0x000000ff
        /*025c*/ 	.word	0x00030880
        /*0260*/ 	.short	0x0100
        /*0262*/ 	.byte	0x06
	.zero		1


	//   ....[12]....
        /*0264*/ 	.word	0x00000630
        /*0268*/ 	.word	0x000000ff
        /*026c*/ 	.word	0x00030878
        /*0270*/ 	.short	0x0100
        /*0272*/ 	.byte	0x06
	.zero		1


	//   ....[13]....
        /*0274*/ 	.word	0x00000640
        /*0278*/ 	.word	0x000000ff
        /*027c*/ 	.word	0x00030888
        /*0280*/ 	.short	0x0100
        /*0282*/ 	.byte	0x06
	.zero		1


	//   ....[14]....
        /*0284*/ 	.word	0x00000770
        /*0288*/ 	.word	0x000000ff
        /*028c*/ 	.word	0x00030890
        /*0290*/ 	.short	0x0100
        /*0292*/ 	.byte	0x08
	.zero		1


	//   ....[15]....
        /*0294*/ 	.word	0x00000780
        /*0298*/ 	.word	0x000000ff
        /*029c*/ 	.word	0x000308a0
        /*02a0*/ 	.short	0x0100
        /*02a2*/ 	.byte	0x08
	.zero		1


	//   ....[16]....
        /*02a4*/ 	.word	0x00000790
        /*02a8*/ 	.word	0x000000ff
        /*02ac*/ 	.word	0x00030898
        /*02b0*/ 	.short	0x0100
        /*02b2*/ 	.byte	0x08
	.zero		1


	//   ....[17]....
        /*02b4*/ 	.word	0x000007a0
        /*02b8*/ 	.word	0x000000ff
        /*02bc*/ 	.word	0x000308a8
        /*02c0*/ 	.short	0x0100
        /*02c2*/ 	.byte	0x08
	.zero		1


	//   ....[18]....
        /*02c4*/ 	.word	0x000008d0
        /*02c8*/ 	.word	0x000000ff
        /*02cc*/ 	.word	0x000308b0
        /*02d0*/ 	.short	0x0100
        /*02d2*/ 	.byte	0x08
	.zero		1


	//   ....[19]....
        /*02d4*/ 	.word	0x000008e0
        /*02d8*/ 	.word	0x000000ff
        /*02dc*/ 	.word	0x000308c0
        /*02e0*/ 	.short	0x0100
        /*02e2*/ 	.byte	0x08
	.zero		1


	//   ....[20]....
        /*02e4*/ 	.word	0x000008f0
        /*02e8*/ 	.word	0x000000ff
        /*02ec*/ 	.word	0x000308b8
        /*02f0*/ 	.short	0x0100
        /*02f2*/ 	.byte	0x08
	.zero		1


	//   ....[21]....
        /*02f4*/ 	.word	0x00000900
        /*02f8*/ 	.word	0x000000ff
        /*02fc*/ 	.word	0x000308c8
        /*0300*/ 	.short	0x0100
        /*0302*/ 	.byte	0x08
	.zero		1


	//   ....[22]....
        /*0304*/ 	.word	0x00001bc0
        /*0308*/ 	.word	0x000000ff
        /*030c*/ 	.word	0x00030800
        /*0310*/ 	.short	0x010a
        /*0312*/ 	.byte	0x26
	.zero		1


	//   ....[23]....
        /*0314*/ 	.word	0x00001c40
        /*0318*/ 	.word	0x00000003
        /*031c*/ 	.word	0x00030830
        /*0320*/ 	.short	0x010a
        /*0322*/ 	.byte	0x3f
	.zero		1


	//   ....[24]....
        /*0324*/ 	.word	0x00001ca0
        /*0328*/ 	.word	0x00000003
        /*032c*/ 	.word	0x00030830
        /*0330*/ 	.short	0x010a
        /*0332*/ 	.byte	0x3f
	.zero		1


	//   ....[25]....
        /*0334*/ 	.word	0x00002850
        /*0338*/ 	.word	0x00000002
        /*033c*/ 	.word	0x00000000
        /*0340*/ 	.short	0x0101
        /*0342*/ 	.byte	0x3f
	.zero		1


	//   ....[26]....
        /*0344*/ 	.word	0x00004760
        /*0348*/ 	.word	0x000000ff
        /*034c*/ 	.word	0x00030830
        /*0350*/ 	.short	0x010a
        /*0352*/ 	.byte	0x27
	.zero		1


	//   ....[27]....
        /*0354*/ 	.word	0x000047a0
        /*0358*/ 	.word	0x000000ff
        /*035c*/ 	.word	0x00030830
        /*0360*/ 	.short	0x010a
        /*0362*/ 	.byte	0x27
	.zero		1


	//   ....[28]....
        /*0364*/ 	.word	0x00005600
        /*0368*/ 	.word	0x000000ff
        /*036c*/ 	.word	0x00030850
        /*0370*/ 	.short	0x010a
        /*0372*/ 	.byte	0x0a
	.zero		1


	//   ....[29]....
        /*0374*/ 	.word	0x00005640
        /*0378*/ 	.word	0x000000ff
        /*037c*/ 	.word	0x00030850
        /*0380*/ 	.short	0x010a
        /*0382*/ 	.byte	0x0a
	.zero		1


	//   ....[30]....
        /*0384*/ 	.word	0x00005c10
        /*0388*/ 	.word	0x00000098
        /*038c*/ 	.word	0x00000000
        /*0390*/ 	.short	0x0101
        /*0392*/ 	.byte	0x3f
	.zero		1


	//   ....[31]....
        /*0394*/ 	.word	0x00006da0
        /*0398*/ 	.word	0x0000009b
        /*039c*/ 	.word	0x00000000
        /*03a0*/ 	.short	0x0101
        /*03a2*/ 	.byte	0x3f
	.zero		1


	//   ....[32]....
        /*03a4*/ 	.word	0x000074a0
        /*03a8*/ 	.word	0x000000ff
        /*03ac*/ 	.word	0x00030830
        /*03b0*/ 	.short	0x010a
        /*03b2*/ 	.byte	0x06
	.zero		1


	//   ....[33]....
        /*03b4*/ 	.word	0x000074e0
        /*03b8*/ 	.word	0x000000ff
        /*03bc*/ 	.word	0x00030830
        /*03c0*/ 	.short	0x010a
        /*03c2*/ 	.byte	0x06
	.zero		1


	//   ....[34]....
        /*03c4*/ 	.word	0x00008340
        /*03c8*/ 	.word	0x000000ff
        /*03cc*/ 	.word	0x00030850
        /*03d0*/ 	.short	0x010a
        /*03d2*/ 	.byte	0x0e
	.zero		1


	//   ....[35]....
        /*03d4*/ 	.word	0x00008380
        /*03d8*/ 	.word	0x000000ff
        /*03dc*/ 	.word	0x00030850
        /*03e0*/ 	.short	0x010a
        /*03e2*/ 	.byte	0x0e
	.zero		1


	//   ....[36]....
        /*03e4*/ 	.word	0x00008fc0
        /*03e8*/ 	.word	0x00000099
        /*03ec*/ 	.word	0x00000000
        /*03f0*/ 	.short	0x0101
        /*03f2*/ 	.byte	0x3f
	.zero		1


	//   ....[37]....
        /*03f4*/ 	.word	0x00009090
        /*03f8*/ 	.word	0x0000009b
        /*03fc*/ 	.word	0x00000000
        /*0400*/ 	.short	0x0101
        /*0402*/ 	.byte	0x3f
	.zero		1


	//   ....[38]....
        /*0404*/ 	.word	0x00009580
        /*0408*/ 	.word	0x000000ff
        /*040c*/ 	.word	0x00030830
        /*0410*/ 	.short	0x010a
        /*0412*/ 	.byte	0x06
	.zero		1


	//   ....[39]....
        /*0414*/ 	.word	0x000095c0
        /*0418*/ 	.word	0x000000ff
        /*041c*/ 	.word	0x00030830
        /*0420*/ 	.short	0x010a
        /*0422*/ 	.byte	0x06
	.zero		1


	//   ....[40]....
        /*0424*/ 	.word	0x0000a420
        /*0428*/ 	.word	0x000000ff
        /*042c*/ 	.word	0x00030850
        /*0430*/ 	.short	0x010a
        /*0432*/ 	.byte	0x0a
	.zero		1


	//   ....[41]....
        /*0434*/ 	.word	0x0000a460
        /*0438*/ 	.word	0x000000ff
        /*043c*/ 	.word	0x00030850
        /*0440*/ 	.short	0x010a
        /*0442*/ 	.byte	0x0a
	.zero		1


	//   ....[42]....
        /*0444*/ 	.word	0x0000a9f0
        /*0448*/ 	.word	0x00000002
        /*044c*/ 	.word	0x00000000
        /*0450*/ 	.short	0x0101
        /*0452*/ 	.byte	0x3f
	.zero		1


	//   ....[43]....
        /*0454*/ 	.word	0x0000bc10
        /*0458*/ 	.word	0x0000009d
        /*045c*/ 	.word	0x00000000
        /*0460*/ 	.short	0x0101
        /*0462*/ 	.byte	0x3f
	.zero		1


	//   ....[44]....
        /*0464*/ 	.word	0x0000c7d0
        /*0468*/ 	.word	0x000000ff
        /*046c*/ 	.word	0x00030850
        /*0470*/ 	.short	0x010a
        /*0472*/ 	.byte	0x05
	.zero		1


	//   ....[45]....
        /*0474*/ 	.word	0x0000c810
        /*0478*/ 	.word	0x000000ff
        /*047c*/ 	.word	0x00030850
        /*0480*/ 	.short	0x010a
        /*0482*/ 	.byte	0x05
	.zero		1


	//   ....[46]....
        /*0484*/ 	.word	0x0000cd80
        /*0488*/ 	.word	0x00000007
        /*048c*/ 	.word	0x00000000
        /*0490*/ 	.short	0x0101
        /*0492*/ 	.byte	0x3f
	.zero		1


	//   ....[47]....
        /*0494*/ 	.word	0x0000e450
        /*0498*/ 	.word	0x000000ff
        /*049c*/ 	.word	0x00000000
        /*04a0*/ 	.short	0x0101
        /*04a2*/ 	.byte	0x05
	.zero		1


	//   ....[48]....
        /*04a4*/ 	.word	0x00010130
        /*04a8*/ 	.word	0x00000008
        /*04ac*/ 	.word	0x00030840
        /*04b0*/ 	.short	0x010a
        /*04b2*/ 	.byte	0x3f
	.zero		1


	//   ....[49]....
        /*04b4*/ 	.word	0x00010670
        /*04b8*/ 	.word	0x000000ff
        /*04bc*/ 	.word	0x00030820
        /*04c0*/ 	.short	0x010a
        /*04c2*/ 	.byte	0x28
	.zero		1


	//   ....[50]....
        /*04c4*/ 	.word	0x00010960
        /*04c8*/ 	.word	0x00000003
        /*04cc*/ 	.word	0x00030840
        /*04d0*/ 	.short	0x010a
        /*04d2*/ 	.byte	0x3f
	.zero		1


	//   ....[51]....
        /*04d4*/ 	.word	0x00010c10
        /*04d8*/ 	.word	0x00000002
        /*04dc*/ 	.word	0x00000060
        /*04e0*/ 	.short	0x010a
        /*04e2*/ 	.byte	0x3f
	.zero		1


	//   ....[52]....
        /*04e4*/ 	.word	0x00011190
        /*04e8*/ 	.word	0x00000003
        /*04ec*/ 	.word	0x00030840
        /*04f0*/ 	.short	0x010a
        /*04f2*/ 	.byte	0x3f
	.zero		1


	//   ....[53]....
        /*04f4*/ 	.word	0x00011440
        /*04f8*/ 	.word	0x00000002
        /*04fc*/ 	.word	0x00000060
        /*0500*/ 	.short	0x010a
        /*0502*/ 	.byte	0x3f
	.zero		1


	//   ....[54]....
        /*0504*/ 	.word	0x000118e0
        /*0508*/ 	.word	0x00000002
        /*050c*/ 	.word	0x00030840
        /*0510*/ 	.short	0x010a
        /*0512*/ 	.byte	0x3f
	.zero		1


	//   ....[55]....
        /*0514*/ 	.word	0x00011bc0
        /*0518*/ 	.word	0x00000002
        /*051c*/ 	.word	0x00000060
        /*0520*/ 	.short	0x010a
        /*0522*/ 	.byte	0x3f
	.zero		1


	//   ....[56]....
        /*0524*/ 	.word	0x00012030
        /*0528*/ 	.word	0x00000003
        /*052c*/ 	.word	0x00030860
        /*0530*/ 	.short	0x010a
        /*0532*/ 	.byte	0x3f
	.zero		1


	//   ....[57]....
        /*0534*/ 	.word	0x000124e0
        /*0538*/ 	.word	0x00000007
        /*053c*/ 	.word	0x00030820
        /*0540*/ 	.short	0x010a
        /*0542*/ 	.byte	0x3f
	.zero		1


	//   ....[58]....
        /*0544*/ 	.word	0x00012650
        /*0548*/ 	.word	0x00000005
        /*054c*/ 	.word	0x00000000
        /*0550*/ 	.short	0x010a
        /*0552*/ 	.byte	0x3f
	.zero		1


	//   ....[59]....
        /*0554*/ 	.word	0x000126c0
        /*0558*/ 	.word	0x00000003
        /*055c*/ 	.word	0x00000000
        /*0560*/ 	.short	0x010a
        /*0562*/ 	.byte	0x3f
	.zero		1


	//   ....[60]....
        /*0564*/ 	.word	0x00012720
        /*0568*/ 	.word	0x00000005
        /*056c*/ 	.word	0x00000000
        /*0570*/ 	.short	0x010a
        /*0572*/ 	.byte	0x3f
	.zero		1


	//   ....[61]....
        /*0574*/ 	.word	0x00012750
        /*0578*/ 	.word	0x00000003
        /*057c*/ 	.word	0x00000000
        /*0580*/ 	.short	0x010a
        /*0582*/ 	.byte	0x3f
	.zero		1


	//   ....[62]....
        /*0584*/ 	.word	0x000127c0
        /*0588*/ 	.word	0x00000003
        /*058c*/ 	.word	0x00030800
        /*0590*/ 	.short	0x010a
        /*0592*/ 	.byte	0x3f
	.zero		1


	//   ....[63]....
        /*0594*/ 	.word	0x00012810
        /*0598*/ 	.word	0x00000003
        /*059c*/ 	.word	0x00030830
        /*05a0*/ 	.short	0x010a
        /*05a2*/ 	.byte	0x3f
	.zero		1


	//   ....[64]....
        /*05a4*/ 	.word	0x00012870
        /*05a8*/ 	.word	0x00000099
        /*05ac*/ 	.word	0x00030830
        /*05b0*/ 	.short	0x010a
        /*05b2*/ 	.byte	0x3f
	.zero		1


	//   ....[65]....
        /*05b4*/ 	.word	0x000128d0
        /*05b8*/ 	.word	0x000000d7
        /*05bc*/ 	.word	0x00030850
        /*05c0*/ 	.short	0x010a
        /*05c2*/ 	.byte	0x3f
	.zero		1


	//   ....[66]....
        /*05c4*/ 	.word	0x00012930
        /*05c8*/ 	.word	0x00000004
        /*05cc*/ 	.word	0x00030830
        /*05d0*/ 	.short	0x010a
        /*05d2*/ 	.byte	0x3f
	.zero		1


	//   ....[67]....
        /*05d4*/ 	.word	0x00012990
        /*05d8*/ 	.word	0x00000003
        /*05dc*/ 	.word	0x00030850
        /*05e0*/ 	.short	0x010a
        /*05e2*/ 	.byte	0x3f
	.zero		1


	//   ....[68]....
        /*05e4*/ 	.word	0x000129f0
        /*05e8*/ 	.word	0x00000004
        /*05ec*/ 	.word	0x00030830
        /*05f0*/ 	.short	0x010a
        /*05f2*/ 	.byte	0x3f
	.zero		1


	//   ....[69]....
        /*05f4*/ 	.word	0x00012a50
        /*05f8*/ 	.word	0x00000003
        /*05fc*/ 	.word	0x00030850
        /*0600*/ 	.short	0x010a
        /*0602*/ 	.byte	0x3f
	.zero		1


	//   ....[70]....
        /*0604*/ 	.word	0x00012ab0
        /*0608*/ 	.word	0x00000005
        /*060c*/ 	.word	0x00030850
        /*0610*/ 	.short	0x010a
        /*0612*/ 	.byte	0x3f
	.zero		1


	//   ....[71]....
        /*0614*/ 	.word	0x00012c30
        /*0618*/ 	.word	0x00000008
        /*061c*/ 	.word	0x00030840
        /*0620*/ 	.short	0x010a
        /*0622*/ 	.byte	0x3f
	.zero		1


	//   ....[72]....
        /*0624*/ 	.word	0x00012c90
        /*0628*/ 	.word	0x00000008
        /*062c*/ 	.word	0x00030820
        /*0630*/ 	.short	0x010a
        /*0632*/ 	.byte	0x3f
	.zero		1


	//   ....[73]....
        /*0634*/ 	.word	0x00012ce0
        /*0638*/ 	.word	0x00000003
        /*063c*/ 	.word	0x00030840
        /*0640*/ 	.short	0x010a
        /*0642*/ 	.byte	0x3f
	.zero		1


	//   ....[74]....
        /*0644*/ 	.word	0x00012d30
        /*0648*/ 	.word	0x00000002
        /*064c*/ 	.word	0x00000060
        /*0650*/ 	.short	0x010a
        /*0652*/ 	.byte	0x3f
	.zero		1


	//   ....[75]....
        /*0654*/ 	.word	0x00012d80
        /*0658*/ 	.word	0x00000003
        /*065c*/ 	.word	0x00030840
        /*0660*/ 	.short	0x010a
        /*0662*/ 	.byte	0x3f
	.zero		1


	//   ....[76]....
        /*0664*/ 	.word	0x00012dd0
        /*0668*/ 	.word	0x00000002
        /*066c*/ 	.word	0x00000060
        /*0670*/ 	.short	0x010a
        /*0672*/ 	.byte	0x3f
	.zero		1


	//   ....[77]....
        /*0674*/ 	.word	0x00012e20
        /*0678*/ 	.word	0x00000002
        /*067c*/ 	.word	0x00030840
        /*0680*/ 	.short	0x010a
        /*0682*/ 	.byte	0x3f
	.zero		1


	//   ....[78]....
        /*0684*/ 	.word	0x00012e70
        /*0688*/ 	.word	0x00000002
        /*068c*/ 	.word	0x00000060
        /*0690*/ 	.short	0x010a
        /*0692*/ 	.byte	0x3f
	.zero		1


	//   ....[79]....
        /*0694*/ 	.word	0x00012ec0
        /*0698*/ 	.word	0x00000003
        /*069c*/ 	.word	0x00030860
        /*06a0*/ 	.short	0x010a
        /*06a2*/ 	.byte	0x3f
	.zero		1


	//   ....[80]....
        /*06a4*/ 	.word	0x00012fa0
        /*06a8*/ 	.word	0x00000007
        /*06ac*/ 	.word	0x00030820
        /*06b0*/ 	.short	0x010a
        /*06b2*/ 	.byte	0x3f
	.zero		1


	//   ....[81]....
        /*06b4*/ 	.word	0x00012ff0
        /*06b8*/ 	.word	0x00000005
        /*06bc*/ 	.word	0x00000000
        /*06c0*/ 	.short	0x010a
        /*06c2*/ 	.byte	0x3f
	.zero		1


	//   ....[82]....
        /*06c4*/ 	.word	0x00013040
        /*06c8*/ 	.word	0x00000003
        /*06cc*/ 	.word	0x00000000
        /*06d0*/ 	.short	0x010a
        /*06d2*/ 	.byte	0x3f
	.zero		1


	//   ....[83]....
        /*06d4*/ 	.word	0x00013090
        /*06d8*/ 	.word	0x00000005
        /*06dc*/ 	.word	0x00000000
        /*06e0*/ 	.short	0x010a
        /*06e2*/ 	.byte	0x3f
	.zero		1


	//----- nvinfo : EIATTR_NUM_MBARRIERS
	.align		4
.L_215:
        /*06e4*/ 	.byte	0x03, 0x38
        /*06e6*/ 	.short	0x0016


	//----- nvinfo : EIATTR_EXIT_INSTR_OFFSETS
	.align		4
        /*06e8*/ 	.byte	0x04, 0x1c
        /*06ea*/ 	.short	(.L_217 - .L_216)


	//   ....[0]....
.L_216:
        /*06ec*/ 	.word	0x00000a30


	//   ....[1]....
        /*06f0*/ 	.word	0x0000ef00


	//   ....[2]....
        /*06f4*/ 	.word	0x0000ef60


	//   ....[3]....
        /*06f8*/ 	.word	0x00012550


	//   ....[4]....
        /*06fc*/ 	.word	0x000127a0


	//----- nvinfo : EIATTR_MAX_THREADS
	.align		4
.L_217:
        /*0700*/ 	.byte	0x04, 0x05
        /*0702*/ 	.short	(.L_219 - .L_218)
.L_218:
        /*0704*/ 	.word	0x00000180
        /*0708*/ 	.word	0x00000001
        /*070c*/ 	.word	0x00000001


	//----- nvinfo : EIATTR_CRS_STACK_SIZE
	.align		4
.L_219:
        /*0710*/ 	.byte	0x04, 0x1e
        /*0712*/ 	.short	(.L_221 - .L_220)
.L_220:
        /*0714*/ 	.word	0x00000000


	//----- nvinfo : EIATTR_CBANK_PARAM_SIZE
	.align		4
.L_221:
        /*0718*/ 	.byte	0x03, 0x19
        /*071a*/ 	.short	0x0bf0


	//----- nvinfo : EIATTR_PARAM_CBANK
	.align		4
        /*071c*/ 	.byte	0x04, 0x0a
        /*071e*/ 	.short	(.L_223 - .L_222)
	.align		4
.L_222:
        /*0720*/ 	.word	index@(.nv.constant0._ZN7cutlass13device_kernelIN5flash11enable_sm90INS1_16FlashAttnFwdSm90INS1_25CollectiveMainloopFwdSm90ILi2EN4cute5tupleIJNS5_1CILi1EEES8_S8_EEENS6_IJNS7_ILi128EEENS7_ILi64EEENS7_ILi256EEEEEELi256ENS_6half_tEfNS_4arch4Sm90ELb0ELb1ELb1ELb0ELb0ELb0ELb0ELb1ELb1ELb0ELb0ELb0EEENS1_21CollectiveEpilogueFwdINS6_IJSA_SC_SB_EEES9_SE_SG_Li256ELb0ELb0ELb0ELb0EEENS1_30DynamicPersistentTileSchedulerILi256ELi32ELb0ELb0ELb1EEEEEEEEEvNT_6ParamsE)
        /*0724*/ 	.short	0x0210
        /*0726*/ 	.short	0x0bf0


	//----- nvinfo : EIATTR_SW_WAR
	.align		4
.L_223:
        /*0728*/ 	.byte	0x04, 0x36
        /*072a*/ 	.short	(.L_225 - .L_224)
.L_224:
        /*072c*/ 	.word	0x00000008
.L_225:


//--------------------- .nv.info._ZN7cutlass13device_kernelIN5flash11enable_sm90INS1_16FlashAttnFwdSm90INS1_25CollectiveMainloopFwdSm90ILi2EN4cute5tupleIJNS5_1CILi1EEES8_S8_EEENS6_IJNS7_ILi128EEENS7_ILi64EEENS7_ILi256EEEEEELi256ENS_6half_tEfNS_4arch4Sm90ELb0ELb1ELb1ELb1ELb0ELb0ELb0ELb1ELb1ELb0ELb0ELb0EEENS1_21CollectiveEpilogueFwdINS6_IJSA_SC_SB_EEES9_SE_SG_Li256ELb1ELb0ELb0ELb0EEENS1_36VarlenDynamicPersistentTileSchedulerILi128ELi64ELi256ELi32ELb0ELb0ELb1ELb1ELb0ELb1EEEEEEEEEvNT_6ParamsE --------------------------
	.section	.nv.info._ZN7cutlass13device_kernelIN5flash11enable_sm90INS1_16FlashAttnFwdSm90INS1_25CollectiveMainloopFwdSm90ILi2EN4cute5tupleIJNS5_1CILi1EEES8_S8_EEENS6_IJNS7_ILi128EEENS7_ILi64EEENS7_ILi256EEEEEELi256ENS_6half_tEfNS_4arch4Sm90ELb0ELb1ELb1ELb1ELb0ELb0ELb0ELb1ELb1ELb0ELb0ELb0EEENS1_21CollectiveEpilogueFwdINS6_IJSA_SC_SB_EEES9_SE_SG_Li256ELb1ELb0ELb0ELb0EEENS1_36VarlenDynamicPersistentTileSchedulerILi128ELi64ELi256ELi32ELb0ELb0ELb1ELb1ELb0ELb1EEEEEEEEEvNT_6ParamsE,"",@"SHT_CUDA_INFO"
	.sectionflags	@""
	.align	4


	//----- nvinfo : EIATTR_CUDA_API_VERSION
	.align		4
        /*0000*/ 	.byte	0x04, 0x37
        /*0002*/ 	.short	(.L_227 - .L_226)
.L_226:
        /*0004*/ 	.word	0x00000082


	//----- nvinfo : EIATTR_KPARAM_INFO
	.align		4
.L_227:
        /*0008*/ 	.byte	0x04, 0x17
        /*000a*/ 	.short	(.L_229 - .L_228)
.L_228:
        /*000c*/ 	.word	0x00000000
        /*0010*/ 	.short	0x0000
        /*0012*/ 	.short	0x0070
        /*0014*/ 	.byte	0x00, 0xf0, 0x01, 0x28


	//----- nvinfo : EIATTR_SPARSE_MMA_MASK
	.align		4
.L_229:
        /*0018*/ 	.byte	0x03, 0x50
        /*001a*/ 	.short	0x0000


	//----- nvinfo : EIATTR_MAXREG_COUNT
	.align		4
        /*001c*/ 	.byte	0x03, 0x1b
        /*001e*/ 	.short	0x00a8


	//----- nvinfo : EIATTR_NUM_BARRIERS
	.align		4
        /*0020*/ 	.byte	0x02, 0x4c
        /*0022*/ 	.byte	0x09
	.zero		1


	//----- nvinfo : EIATTR_EXTERNS
	.align		4
        /*0024*/ 	.byte	0x04, 0x0f
        /*0026*/ 	.short	(.L_231 - .L_230)


	//   ....[0]....
	.align		4
.L_230:
        /*0028*/ 	.word	index@(__assertfail)


	//----- nvinfo : EIATTR_ANNOTATIONS
	.align		4
.L_231:
        /*002c*/ 	.byte	0x04, 0x55
        /*002e*/ 	.short	(.L_233 - .L_232)


	//   ....[0]....
.L_232:
        /* <DEDUP_REMOVED lines=32> */


	//----- nvinfo : EIATTR_MERCURY_ISA_VERSION
	.align		4
.L_233:
        /*0220*/ 	.byte	0x03, 0x5f
        /*0222*/ 	.short	0x0101


	//----- nvinfo : EIATTR_UNUSED_LOAD_BYTE_OFFSET
	.align		4
        /*0224*/ 	.byte	0x04, 0x44
        /*0226*/ 	.short	(.L_235 - .L_234)


	//   ....[0]....
.L_234:
        /*0228*/ 	.word	0x00000a40
        /*022c*/ 	.word	0x0000fff0


	//   ....[1]....
        /*0230*/ 	.word	0x0000d5f0
        /*0234*/ 	.word	0x0000fff0


	//----- nvinfo : EIATTR_INT_WARP_WIDE_INSTR_OFFSETS
	.align		4
.L_235:
        /*0238*/ 	.byte	0x04, 0x31
        /*023a*/ 	.short	(.L_237 - .L_236)


	//   ....[0]....
.L_236:
        /*023c*/ 	.word	0x00000160


	//   ....[1]....
        /*0240*/ 	.word	0x000001a0


	//   ....[2]....
        /*0244*/ 	.word	0x00000210


	//   ....[3]....
        /*0248*/ 	.word	0x000116f0


	//   ....[4]....
        /*024c*/ 	.word	0x00011790


	//   ....[5]....
        /*0250*/ 	.word	0x00011ca0


	//   ....[6]....
        /*0254*/ 	.word	0x00011d20


	//   ....[7]....
        /*0258*/ 	.word	0x00011e30


	//   ....[8]....
        /*025c*/ 	.word	0x00011f20


	//   ....[9]....
        /*0260*/ 	.word	0x00012010


	//   ....[10]....
        /*0264*/ 	.word	0x000146f0


	//   ....[11]....
        /*0268*/ 	.word	0x00014790


	//----- nvinfo : EIATTR_COOP_GROUP_MASK_REGIDS
	.align		4
.L_237:
        /*026c*/ 	.byte	0x04, 0x29
        /*026e*/ 	.short	(.L_239 - .L_238)


	//   ....[0]....
.L_238:
        /*0270*/ 	.word	0xffffffff


	//   ....[1]....
        /*0274*/ 	.word	0xffffffff


	//   ....[2]....
        /*0278*/ 	.word	0xffffffff


	//   ....[3]....
        /*027c*/ 	.word	0xffffffff


	//   ....[4]....
        /*0280*/ 	.word	0xffffffff


	//   ....[5]....
        /*0284*/ 	.word	0xffffffff


	//   ....[6]....
        /*0288*/ 	.word	0xffffffff


	//   ....[7]....
        /*028c*/ 	.word	0xffffffff


	//   ....[8]....
        /*0290*/ 	.word	0xffffffff


	//   ....[9]....
        /*0294*/ 	.word	0xffffffff


	//   ....[10]....
        /*0298*/ 	.word	0xffffffff


	//   ....[11]....
        /*029c*/ 	.word	0xffffffff


	//   ....[12]....
        /*02a0*/ 	.word	0xffffffff


	//   ....[13]....
        /*02a4*/ 	.word	0xffffffff


	//   ....[14]....
        /*02a8*/ 	.word	0xffffffff


	//   ....[15]....
        /*02ac*/ 	.word	0xffffffff


	//   ....[16]....
        /*02b0*/ 	.word	0xffffffff


	//   ....[17]....
        /*02b4*/ 	.word	0xffffffff


	//   ....[18]....
        /*02b8*/ 	.word	0xffffffff


	//   ....[19]....
        /*02bc*/ 	.word	0xffffffff


	//   ....[20]....
        /*02c0*/ 	.word	0xffffffff


	//   ....[21]....
        /*02c4*/ 	.word	0xffffffff


	//   ....[22]....
        /*02c8*/ 	.word	0xffffffff


	//   ....[23]....
        /*02cc*/ 	.word	0xffffffff


	//   ....[24]....
        /*02d0*/ 	.word	0xffffffff


	//   ....[25]....
        /*02d4*/ 	.word	0xffffffff


	//   ....[26]....
        /*02d8*/ 	.word	0xffffffff


	//   ....[27]....
        /*02dc*/ 	.word	0xffffffff


	//   ....[28]....
        /*02e0*/ 	.word	0xffffffff


	//   ....[29]....
        /*02e4*/ 	.word	0xffffffff


	//   ....[30]....
        /*02e8*/ 	.word	0xffffffff


	//   ....[31]....
        /*02ec*/ 	.word	0xffffffff


	//   ....[32]....
        /*02f0*/ 	.word	0xffffffff


	//   ....[33]....
        /*02f4*/ 	.word	0xffffffff


	//   ....[34]....
        /*02f8*/ 	.word	0xffffffff


	//   ....[35]....
        /*02fc*/ 	.word	0xffffffff


	//   ....[36]....
        /*0300*/ 	.word	0xffffffff


	//   ....[37]....
        /*0304*/ 	.word	0xffffffff


	//   ....[38]....
        /*0308*/ 	.word	0xffffffff


	//   ....[39]....
        /*030c*/ 	.word	0xffffffff


	//   ....[40]....
        /*0310*/ 	.word	0xffffffff


	//   ....[41]....
        /*0314*/ 	.word	0xffffffff


	//   ....[42]....
        /*0318*/ 	.word	0xffffffff


	//   ....[43]....
        /*031c*/ 	.word	0xffffffff


	//   ....[44]....
        /*0320*/ 	.word	0xffffffff


	//   ....[45]....
        /*0324*/ 	.word	0xffffffff


	//   ....[46]....
        /*0328*/ 	.word	0xffffffff


	//   ....[47]....
        /*032c*/ 	.word	0xffffffff


	//   ....[48]....
        /*0330*/ 	.word	0xffffffff


	//   ....[49]....
        /*0334*/ 	.word	0xffffffff


	//   ....[50]....
        /*0338*/ 	.word	0xffffffff


	//   ....[51]....
        /*033c*/ 	.word	0xffffffff


	//   ....[52]....
        /*0340*/ 	.word	0xffffffff


	//   ....[53]....
        /*0344*/ 	.word	0xffffffff


	//   ....[54]....
        /*0348*/ 	.word	0xffffffff


	//   ....[55]....
        /*034c*/ 	.word	0xffffffff


	//   ....[56]....
        /*0350*/ 	.word	0xffffffff


	//   ....[57]....
        /*0354*/ 	.word	0xffffffff


	//   ....[58]....
        /*0358*/ 	.word	0xffffffff


	//   ....[59]....
        /*035c*/ 	.word	0xffffffff


	//   ....[60]....
        /*0360*/ 	.word	0xffffffff


	//   ....[61]....
        /*0364*/ 	.word	0xffffffff


	//   ....[62]....
        /*0368*/ 	.word	0x0500000f


	//   ....[63]....
        /*036c*/ 	.word	0x0500000f


	//   ....[64]....
        /*0370*/ 	.word	0x0500000f


	//   ....[65]....
        /*0374*/ 	.word	0x0500000f


	//   ....[66]....
        /*0378*/ 	.word	0x0500000f


	//   ....[67]....
        /*037c*/ 	.word	0x0500000f


	//   ....[68]....
        /*0380*/ 	.word	0x0500000f


	//   ....[69]....
        /*0384*/ 	.word	0x0500000f


	//   ....[70]....
        /*0388*/ 	.word	0x0500000f


	//   ....[71]....
        /*038c*/ 	.word	0x0500000f


	//   ....[72]....
        /*0390*/ 	.word	0x0500000f


	//   ....[73]....
        /*0394*/ 	.word	0x0500000f


	//   ....[74]....
        /*0398*/ 	.word	0x0500000f


	//   ....[75]....
        /*039c*/ 	.word	0x0500000f


	//   ....[76]....
        /*03a0*/ 	.word	0x0500000f


	//   ....[77]....
        /*03a4*/ 	.word	0x0500000f


	//   ....[78]....
        /*03a8*/ 	.word	0x0500000f


	//   ....[79]....
        /*03ac*/ 	.word	0x0500000f


	//   ....[80]....
        /*03b0*/ 	.word	0x0500000f


	//----- nvinfo : EIATTR_COOP_GROUP_INSTR_OFFSETS
	.align		4
.L_239:
        /*03b4*/ 	.byte	0x04, 0x28
        /*03b6*/ 	.short	(.L_241 - .L_240)


	//   ....[0]....
.L_240:
        /*03b8*/ 	.word	0x00000060


	//   ....[1]....
        /*03bc*/ 	.word	0x00000170


	//   ....[2]....
        /*03c0*/ 	.word	0x000001c0


	//   ....[3]....
        /*03c4*/ 	.word	0x000003f0


	//   ....[4]....
        /*03c8*/ 	.word	0x00000550


	//   ....[5]....
        /*03cc*/ 	.word	0x00000670


	//   ....[6]....
        /*03d0*/ 	.word	0x000007d0


	//   ....[7]....
        /*03d4*/ 	.word	0x00001a30


	//   ....[8]....
        /*03d8*/ 	.word	0x00003620


	//   ....[9]....
        /*03dc*/ 	.word	0x00003730


	//   ....[10]....
        /*03e0*/ 	.word	0x00003ad0


	//   ....[11]....
        /*03e4*/ 	.word	0x00003b50


	//   ....[12]....
        /*03e8*/ 	.word	0x00006640


	//   ....[13]....
        /*03ec*/ 	.word	0x00006740


	//   ....[14]....
        /*03f0*/ 	.word	0x00006b00


	//   ....[15]....
        /*03f4*/ 	.word	0x00006b50


	//   ....[16]....
        /*03f8*/ 	.word	0x00008b10


	//   ....[17]....
        /*03fc*/ 	.word	0x00008c00


	//   ....[18]....
        /*0400*/ 	.word	0x00008e30


	//   ....[19]....
        /*0404*/ 	.word	0x00008eb0


	//   ....[20]....
        /*0408*/ 	.word	0x0000b4b0


	//   ....[21]....
        /*040c*/ 	.word	0x0000b5b0


	//   ....[22]....
        /*0410*/ 	.word	0x0000b950


	//   ....[23]....
        /*0414*/ 	.word	0x0000b9d0


	//   ....[24]....
        /*0418*/ 	.word	0x0000c980


	//   ....[25]....
        /*041c*/ 	.word	0x0000c9c0


	//   ....[26]....
        /*0420*/ 	.word	0x0000cb10


	//   ....[27]....
        /*0424*/ 	.word	0x0000cb20


	//   ....[28]....
        /*0428*/ 	.word	0x00010210


	//   ....[29]....
        /*042c*/ 	.word	0x000103a0


	//   ....[30]....
        /*0430*/ 	.word	0x000103d0


	//   ....[31]....
        /*0434*/ 	.word	0x00010410


	//   ....[32]....
        /*0438*/ 	.word	0x00010480


	//   ....[33]....
        /*043c*/ 	.word	0x000104e0


	//   ....[34]....
        /*0440*/ 	.word	0x00010520


	//   ....[35]....
        /*0444*/ 	.word	0x000106d0


	//   ....[36]....
        /*0448*/ 	.word	0x00010730


	//   ....[37]....
        /*044c*/ 	.word	0x00010770


	//   ....[38]....
        /*0450*/ 	.word	0x000107b0


	//   ....[39]....
        /*0454*/ 	.word	0x000107e0


	//   ....[40]....
        /*0458*/ 	.word	0x00010810


	//   ....[41]....
        /*045c*/ 	.word	0x000108b0


	//   ....[42]....
        /*0460*/ 	.word	0x00010910


	//   ....[43]....
        /*0464*/ 	.word	0x000109a0


	//   ....[44]....
        /*0468*/ 	.word	0x00014c40


	//   ....[45]....
        /*046c*/ 	.word	0x00014c50


	//   ....[46]....
        /*0470*/ 	.word	0x00014d70


	//   ....[47]....
        /*0474*/ 	.word	0x00014dd0


	//   ....[48]....
        /*0478*/ 	.word	0x00014e10


	//   ....[49]....
        /*047c*/ 	.word	0x00014e50


	//   ....[50]....
        /*0480*/ 	.word	0x00014e80


	//   ....[51]....
        /*0484*/ 	.word	0x00014eb0


	//   ....[52]....
        /*0488*/ 	.word	0x00015050


	//   ....[53]....
        /*048c*/ 	.word	0x000150b0


	//   ....[54]....
        /*0490*/ 	.word	0x000150f0


	//   ....[55]....
        /*0494*/ 	.word	0x00015130


	//   ....[56]....
        /*0498*/ 	.word	0x00015160


	//   ....[57]....
        /*049c*/ 	.word	0x00015190


	//   ....[58]....
        /*04a0*/ 	.word	0x00015250


	//   ....[59]....
        /*04a4*/ 	.word	0x00015270


	//   ....[60]....
        /*04a8*/ 	.word	0x000152e0


	//   ....[61]....
        /*04ac*/ 	.word	0x00015980


	//   ....[62]....
        /*04b0*/ 	.word	0x00016030


	//   ....[63]....
        /*04b4*/ 	.word	0x00016450


	//   ....[64]....
        /*04b8*/ 	.word	0x000164e0


	//   ....[65]....
        /*04bc*/ 	.word	0x00016580


	//   ....[66]....
        /*04c0*/ 	.word	0x00016630


	//   ....[67]....
        /*04c4*/ 	.word	0x000166b0


	//   ....[68]....
        /*04c8*/ 	.word	0x00016730


	//   ....[69]....
        /*04cc*/ 	.word	0x000167b0


	//   ....[70]....
        /*04d0*/ 	.word	0x00016830


	//   ....[71]....
        /*04d4*/ 	.word	0x000168c0


	//   ....[72]....
        /*04d8*/ 	.word	0x00016970


	//   ....[73]....
        /*04dc*/ 	.word	0x000169f0


	//   ....[74]....
        /*04e0*/ 	.word	0x00016a70


	//   ....[75]....
        /*04e4*/ 	.word	0x00016af0


	//   ....[76]....
        /*04e8*/ 	.word	0x00016b70


	//   ....[77]....
        /*04ec*/ 	.word	0x00016be0


	//   ....[78]....
        /*04f0*/ 	.word	0x00016c80


	//   ....[79]....
        /*04f4*/ 	.word	0x00016d10


	//   ....[80]....
        /*04f8*/ 	.word	0x00016e40


	//----- nvinfo : EIATTR_REG_RECONFIG
	.align		4
.L_241:
        /*04fc*/ 	.byte	0x01, 0x54
	.zero		2


	//----- nvinfo : EIATTR_SYSCALL_OFFSETS
	.align		4
        /*0500*/ 	.byte	0x04, 0x46
        /*0502*/ 	.short	(.L_243 - .L_242)


	//   ....[0]....
.L_242:
        /*0504*/ 	.word	0x00001c10


	//   ....[1]....
        /*0508*/ 	.word	0x00011920


	//   ....[2]....
        /*050c*/ 	.word	0x00011a60


	//   ....[3]....
        /*0510*/ 	.word	0x00011b60


	//----- nvinfo : EIATTR_MBARRIER_INSTR_OFFSETS
	.align		4
.L_243:
        /*0514*/ 	.byte	0x04, 0x39
        /*0516*/ 	.short	(.L_245 - .L_244)


	//   ....[0]....
.L_244:
        /*0518*/ 	.word	0x000002a0
        /*051c*/ 	.word	0x000000ff
        /*0520*/ 	.word	0x00030800
        /*0524*/ 	.short	0x0100
        /*0526*/ 	.byte	0x08
	.zero		1


	//   ....[1]....
        /*0528*/ 	.word	0x000002b0
        /*052c*/ 	.word	0x000000ff
        /*0530*/ 	.word	0x00030820
        /*0534*/ 	.short	0x0100
        /*0536*/ 	.byte	0x08
	.zero		1


	//   ....[2]....
        /*0538*/ 	.word	0x000003a0
        /*053c*/ 	.word	0x000000ff
        /*0540*/ 	.word	0x00030830
        /*0544*/ 	.short	0x0100
        /*0546*/ 	.byte	0x08
	.zero		1


	//   ....[3]....
        /*0548*/ 	.word	0x000003b0
        /*054c*/ 	.word	0x000000ff
        /*0550*/ 	.word	0x00030840
        /*0554*/ 	.short	0x0100
        /*0556*/ 	.byte	0x08
	.zero		1


	//   ....[4]....
        /*0558*/ 	.word	0x000003c0
        /*055c*/ 	.word	0x000000ff
        /*0560*/ 	.word	0x00030838
        /*0564*/ 	.short	0x0100
        /*0566*/ 	.byte	0x08
	.zero		1


	//   ....[5]....
        /*0568*/ 	.word	0x000003d0
        /*056c*/ 	.word	0x000000ff
        /*0570*/ 	.word	0x00030848
        /*0574*/ 	.short	0x0100
        /*0576*/ 	.byte	0x08
	.zero		1


	//   ....[6]....
        /*0578*/ 	.word	0x00000500
        /*057c*/ 	.word	0x000000ff
        /*0580*/ 	.word	0x00030850
        /*0584*/ 	.short	0x0100
        /*0586*/ 	.byte	0x08
	.zero		1


	//   ....[7]....
        /*0588*/ 	.word	0x00000510
        /*058c*/ 	.word	0x000000ff
        /*0590*/ 	.word	0x00030860
        /*0594*/ 	.short	0x0100
        /*0596*/ 	.byte	0x08
	.zero		1


	//   ....[8]....
        /*0598*/ 	.word	0x00000520
        /*059c*/ 	.word	0x000000ff
        /*05a0*/ 	.word	0x00030858
        /*05a4*/ 	.short	0x0100
        /*05a6*/ 	.byte	0x08
	.zero		1


	//   ....[9]....
        /*05a8*/ 	.word	0x00000530
        /*05ac*/ 	.word	0x000000ff
        /*05b0*/ 	.word	0x00030868
        /*05b4*/ 	.short	0x0100
        /*05b6*/ 	.byte	0x08
	.zero		1


	//   ....[10]....
        /*05b8*/ 	.word	0x00000620
        /*05bc*/ 	.word	0x000000ff
        /*05c0*/ 	.word	0x00030870
        /*05c4*/ 	.short	0x0100
        /*05c6*/ 	.byte	0x06
	.zero		1


	//   ....[11]....
        /*05c8*/ 	.word	0x00000630
        /*05cc*/ 	.word	0x000000ff
        /*05d0*/ 	.word	0x00030880
        /*05d4*/ 	.short	0x0100
        /*05d6*/ 	.byte	0x06
	.zero		1


	//   ....[12]....
        /*05d8*/ 	.word	0x00000640
        /*05dc*/ 	.word	0x000000ff
        /*05e0*/ 	.word	0x00030878
        /*05e4*/ 	.short	0x0100
        /*05e6*/ 	.byte	0x06
	.zero		1


	//   ....[13]....
        /*05e8*/ 	.word	0x00000650
        /*05ec*/ 	.word	0x000000ff
        /*05f0*/ 	.word	0x00030888
        /*05f4*/ 	.short	0x0100
        /*05f6*/ 	.byte	0x06
	.zero		1


	//   ....[14]....
        /*05f8*/ 	.word	0x00000780
        /*05fc*/ 	.word	0x000000ff
        /*0600*/ 	.word	0x00030890
        /*0604*/ 	.short	0x0100
        /*0606*/ 	.byte	0x08
	.zero		1


	//   ....[15]....
        /*0608*/ 	.word	0x00000790
        /*060c*/ 	.word	0x000000ff
        /*0610*/ 	.word	0x000308a0
        /*0614*/ 	.short	0x0100
        /*0616*/ 	.byte	0x08
	.zero		1


	//   ....[16]....
        /*0618*/ 	.word	0x000007a0
        /*061c*/ 	.word	0x000000ff
        /*0620*/ 	.word	0x00030898
        /*0624*/ 	.short	0x0100
        /*0626*/ 	.byte	0x08
	.zero		1


	//   ....[17]....
        /*0628*/ 	.word	0x000007b0
        /*062c*/ 	.word	0x000000ff
        /*0630*/ 	.word	0x000308a8
        /*0634*/ 	.short	0x0100
        /*0636*/ 	.byte	0x08
	.zero		1


	//   ....[18]....
        /*0638*/ 	.word	0x000008e0
        /*063c*/ 	.word	0x000000ff
        /*0640*/ 	.word	0x000308b0
        /*0644*/ 	.short	0x0100
        /*0646*/ 	.byte	0x08
	.zero		1


	//   ....[19]....
        /*0648*/ 	.word	0x000008f0
        /*064c*/ 	.word	0x000000ff
        /*0650*/ 	.word	0x000308c0
        /*0654*/ 	.short	0x0100
        /*0656*/ 	.byte	0x08
	.zero		1


	//   ....[20]....
        /*0658*/ 	.word	0x00000900
        /*065c*/ 	.word	0x000000ff
        /*0660*/ 	.word	0x000308b8
        /*0664*/ 	.short	0x0100
        /*0666*/ 	.byte	0x08
	.zero		1


	//   ....[21]....
        /*0668*/ 	.word	0x00000910
        /*066c*/ 	.word	0x000000ff
        /*0670*/ 	.word	0x000308c8
        /*0674*/ 	.short	0x0100
        /*0676*/ 	.byte	0x08
	.zero		1


	//   ....[22]....
        /*0678*/ 	.word	0x00001cb0
        /*067c*/ 	.word	0x000000ff
        /*0680*/ 	.word	0x00030800
        /*0684*/ 	.short	0x010a
        /*0686*/ 	.byte	0x27
	.zero		1


	//   ....[23]....
        /*0688*/ 	.word	0x00001d30
        /*068c*/ 	.word	0x00000005
        /*0690*/ 	.word	0x00030830
        /*0694*/ 	.short	0x010a
        /*0696*/ 	.byte	0x3f
	.zero		1


	//   ....[24]....
        /*0698*/ 	.word	0x00001d90
        /*069c*/ 	.word	0x00000005
        /*06a0*/ 	.word	0x00030830
        /*06a4*/ 	.short	0x010a
        /*06a6*/ 	.byte	0x3f
	.zero		1


	//   ....[25]....
        /*06a8*/ 	.word	0x000028f0
        /*06ac*/ 	.word	0x00000000
        /*06b0*/ 	.word	0x00000000
        /*06b4*/ 	.short	0x0101
        /*06b6*/ 	.byte	0x3f
	.zero		1


	//   ....[26]....
        /*06b8*/ 	.word	0x00004850
        /*06bc*/ 	.word	0x000000ff
        /*06c0*/ 	.word	0x00030830
        /*06c4*/ 	.short	0x010a
        /*06c6*/ 	.byte	0x06
	.zero		1


	//   ....[27]....
        /*06c8*/ 	.word	0x00004890
        /*06cc*/ 	.word	0x000000ff
        /*06d0*/ 	.word	0x00030830
        /*06d4*/ 	.short	0x010a
        /*06d6*/ 	.byte	0x06
	.zero		1


	//   ....[28]....
        /*06d8*/ 	.word	0x00005710
        /*06dc*/ 	.word	0x000000ff
        /*06e0*/ 	.word	0x00030850
        /*06e4*/ 	.short	0x010a
        /*06e6*/ 	.byte	0x0e
	.zero		1


	//   ....[29]....
        /*06e8*/ 	.word	0x00005750
        /*06ec*/ 	.word	0x000000ff
        /*06f0*/ 	.word	0x00030850
        /*06f4*/ 	.short	0x010a
        /*06f6*/ 	.byte	0x0e
	.zero		1


	//   ....[30]....
        /*06f8*/ 	.word	0x00005d30
        /*06fc*/ 	.word	0x00000098
        /*0700*/ 	.word	0x00000000
        /*0704*/ 	.short	0x0101
        /*0706*/ 	.byte	0x3f
	.zero		1


	//   ....[31]....
        /*0708*/ 	.word	0x00006f30
        /*070c*/ 	.word	0x0000009d
        /*0710*/ 	.word	0x00000000
        /*0714*/ 	.short	0x0101
        /*0716*/ 	.byte	0x3f
	.zero		1


	//   ....[32]....
        /*0718*/ 	.word	0x00007580
        /*071c*/ 	.word	0x000000ff
        /*0720*/ 	.word	0x00030830
        /*0724*/ 	.short	0x010a
        /*0726*/ 	.byte	0x06
	.zero		1


	//   ....[33]....
        /*0728*/ 	.word	0x000075c0
        /*072c*/ 	.word	0x000000ff
        /*0730*/ 	.word	0x00030830
        /*0734*/ 	.short	0x010a
        /*0736*/ 	.byte	0x06
	.zero		1


	//   ....[34]....
        /*0738*/ 	.word	0x00008440
        /*073c*/ 	.word	0x000000ff
        /*0740*/ 	.word	0x00030850
        /*0744*/ 	.short	0x010a
        /*0746*/ 	.byte	0x0e
	.zero		1


	//   ....[35]....
        /*0748*/ 	.word	0x00008480
        /*074c*/ 	.word	0x000000ff
        /*0750*/ 	.word	0x00030850
        /*0754*/ 	.short	0x010a
        /*0756*/ 	.byte	0x0e
	.zero		1


	//   ....[36]....
        /*0758*/ 	.word	0x000091d0
        /*075c*/ 	.word	0x00000099
        /*0760*/ 	.word	0x00000000
        /*0764*/ 	.short	0x0101
        /*0766*/ 	.byte	0x3f
	.zero		1


	//   ....[37]....
        /*0768*/ 	.word	0x00009260
        /*076c*/ 	.word	0x0000009b
        /*0770*/ 	.word	0x00000000
        /*0774*/ 	.short	0x0101
        /*0776*/ 	.byte	0x3f
	.zero		1


	//   ....[38]....
        /*0778*/ 	.word	0x000096c0
        /*077c*/ 	.word	0x000000ff
        /*0780*/ 	.word	0x00030830
        /*0784*/ 	.short	0x010a
        /*0786*/ 	.byte	0x06
	.zero		1


	//   ....[39]....
        /*0788*/ 	.word	0x00009700
        /*078c*/ 	.word	0x000000ff
        /*0790*/ 	.word	0x00030830
        /*0794*/ 	.short	0x010a
        /*0796*/ 	.byte	0x06
	.zero		1


	//   ....[40]....
        /*0798*/ 	.word	0x0000a580
        /*079c*/ 	.word	0x000000ff
        /*07a0*/ 	.word	0x00030850
        /*07a4*/ 	.short	0x010a
        /*07a6*/ 	.byte	0x0e
	.zero		1


	//   ....[41]....
        /*07a8*/ 	.word	0x0000a5c0
        /*07ac*/ 	.word	0x000000ff
        /*07b0*/ 	.word	0x00030850
        /*07b4*/ 	.short	0x010a
        /*07b6*/ 	.byte	0x0e
	.zero		1


	//   ....[42]....
        /*07b8*/ 	.word	0x0000ab10
        /*07bc*/ 	.word	0x00000004
        /*07c0*/ 	.word	0x00000000
        /*07c4*/ 	.short	0x0101
        /*07c6*/ 	.byte	0x3f
	.zero		1


	//   ....[43]....
        /*07c8*/ 	.word	0x0000bd40
        /*07cc*/ 	.word	0x0000009d
        /*07d0*/ 	.word	0x00000000
        /*07d4*/ 	.short	0x0101
        /*07d6*/ 	.byte	0x3f
	.zero		1


	//   ....[44]....
        /*07d8*/ 	.word	0x0000c8f0
        /*07dc*/ 	.word	0x000000ff
        /*07e0*/ 	.word	0x00030850
        /*07e4*/ 	.short	0x010a
        /*07e6*/ 	.byte	0x05
	.zero		1


	//   ....[45]....
        /*07e8*/ 	.word	0x0000c930
        /*07ec*/ 	.word	0x000000ff
        /*07f0*/ 	.word	0x00030850
        /*07f4*/ 	.short	0x010a
        /*07f6*/ 	.byte	0x05
	.zero		1


	//   ....[46]....
        /*07f8*/ 	.word	0x0000d1e0
        /*07fc*/ 	.word	0x00000010
        /*0800*/ 	.word	0x00000000
        /*0804*/ 	.short	0x0101
        /*0806*/ 	.byte	0x3f
	.zero		1


	//   ....[47]....
        /*0808*/ 	.word	0x0000ed70
        /*080c*/ 	.word	0x00000013
        /*0810*/ 	.word	0x00000000
        /*0814*/ 	.short	0x0101
        /*0816*/ 	.byte	0x3f
	.zero		1


	//   ....[48]....
        /*0818*/ 	.word	0x00012360
        /*081c*/ 	.word	0x00000009
        /*0820*/ 	.word	0x00030840
        /*0824*/ 	.short	0x010a
        /*0826*/ 	.byte	0x3f
	.zero		1


	//   ....[49]....
        /*0828*/ 	.word	0x000129d0
        /*082c*/ 	.word	0x0000000a
        /*0830*/ 	.word	0x00030820
        /*0834*/ 	.short	0x010a
        /*0836*/ 	.byte	0x3f
	.zero		1


	//   ....[50]....
        /*0838*/ 	.word	0x00012d20
        /*083c*/ 	.word	0x00000002
        /*0840*/ 	.word	0x00030840
        /*0844*/ 	.short	0x010a
        /*0846*/ 	.byte	0x3f
	.zero		1


	//   ....[51]....
        /*0848*/ 	.word	0x00013070
        /*084c*/ 	.word	0x00000003
        /*0850*/ 	.word	0x00000060
        /*0854*/ 	.short	0x010a
        /*0856*/ 	.byte	0x3f
	.zero		1


	//   ....[52]....
        /*0858*/ 	.word	0x00013710
        /*085c*/ 	.word	0x00000002
        /*0860*/ 	.word	0x00030840
        /*0864*/ 	.short	0x010a
        /*0866*/ 	.byte	0x3f
	.zero		1


	//   ....[53]....
        /*0868*/ 	.word	0x00013a60
        /*086c*/ 	.word	0x00000003
        /*0870*/ 	.word	0x00000060
        /*0874*/ 	.short	0x010a
        /*0876*/ 	.byte	0x3f
	.zero		1


	//   ....[54]....
        /*0878*/ 	.word	0x00013fe0
        /*087c*/ 	.word	0x00000002
        /*0880*/ 	.word	0x00030840
        /*0884*/ 	.short	0x010a
        /*0886*/ 	.byte	0x3f
	.zero		1


	//   ....[55]....
        /*0888*/ 	.word	0x00014330
        /*088c*/ 	.word	0x00000002
        /*0890*/ 	.word	0x00000060
        /*0894*/ 	.short	0x010a
        /*0896*/ 	.byte	0x3f
	.zero		1


	//   ....[56]....
        /*0898*/ 	.word	0x00014850
        /*089c*/ 	.word	0x00000003
        /*08a0*/ 	.word	0x00030860
        /*08a4*/ 	.short	0x010a
        /*08a6*/ 	.byte	0x3f
	.zero		1


	//   ....[57]....
        /*08a8*/ 	.word	0x00015900
        /*08ac*/ 	.word	0x00000000
        /*08b0*/ 	.word	0x00030820
        /*08b4*/ 	.short	0x010a
        /*08b6*/ 	.byte	0x3f
	.zero		1


	//   ....[58]....
        /*08b8*/ 	.word	0x00015ae0
        /*08bc*/ 	.word	0x00000006
        /*08c0*/ 	.word	0x00000000
        /*08c4*/ 	.short	0x010a
        /*08c6*/ 	.byte	0x3f
	.zero		1


	//   ....[59]....
        /*08c8*/ 	.word	0x00015b50
        /*08cc*/ 	.word	0x00000007
        /*08d0*/ 	.word	0x00000000
        /*08d4*/ 	.short	0x010a
        /*08d6*/ 	.byte	0x3f
	.zero		1


	//   ....[60]....
        /*08d8*/ 	.word	0x00015bc0
        /*08dc*/ 	.word	0x00000004
        /*08e0*/ 	.word	0x00000000
        /*08e4*/ 	.short	0x010a
        /*08e6*/ 	.byte	0x3f
	.zero		1


	//   ....[61]....
        /*08e8*/ 	.word	0x00015bf0
        /*08ec*/ 	.word	0x00000003
        /*08f0*/ 	.word	0x00000000
        /*08f4*/ 	.short	0x010a
        /*08f6*/ 	.byte	0x3f
	.zero		1


	//   ....[62]....
        /*08f8*/ 	.word	0x00015c60
        /*08fc*/ 	.word	0x00000003
        /*0900*/ 	.word	0x00030800
        /*0904*/ 	.short	0x010a
        /*0906*/ 	.byte	0x3f
	.zero		1


	//   ....[63]....
        /*0908*/ 	.word	0x00015cb0
        /*090c*/ 	.word	0x00000005
        /*0910*/ 	.word	0x00030830
        /*0914*/ 	.short	0x010a
        /*0916*/ 	.byte	0x3f
	.zero		1


	//   ....[64]....
        /*0918*/ 	.word	0x00015d10
        /*091c*/ 	.word	0x00000099
        /*0920*/ 	.word	0x00030830
        /*0924*/ 	.short	0x010a
        /*0926*/ 	.byte	0x3f
	.zero		1


	//   ....[65]....
        /*0928*/ 	.word	0x00015d70
        /*092c*/ 	.word	0x000000db
        /*0930*/ 	.word	0x00030850
        /*0934*/ 	.short	0x010a
        /*0936*/ 	.byte	0x3f
	.zero		1


	//   ....[66]....
        /*0938*/ 	.word	0x00015dd0
        /*093c*/ 	.word	0x00000005
        /*0940*/ 	.word	0x00030830
        /*0944*/ 	.short	0x010a
        /*0946*/ 	.byte	0x3f
	.zero		1


	//   ....[67]....
        /*0948*/ 	.word	0x00015e30
        /*094c*/ 	.word	0x00000005
        /*0950*/ 	.word	0x00030850
        /*0954*/ 	.short	0x010a
        /*0956*/ 	.byte	0x3f
	.zero		1


	//   ....[68]....
        /*0958*/ 	.word	0x00015e90
        /*095c*/ 	.word	0x00000005
        /*0960*/ 	.word	0x00030830
        /*0964*/ 	.short	0x010a
        /*0966*/ 	.byte	0x3f
	.zero		1


	//   ....[69]....
        /*0968*/ 	.word	0x00015ef0
        /*096c*/ 	.word	0x00000005
        /*0970*/ 	.word	0x00030850
        /*0974*/ 	.short	0x010a
        /*0976*/ 	.byte	0x3f
	.zero		1


	//   ....[70]....
        /*0978*/ 	.word	0x00015f50
        /*097c*/ 	.word	0x00000003
        /*0980*/ 	.word	0x00030850
        /*0984*/ 	.short	0x010a
        /*0986*/ 	.byte	0x3f
	.zero		1


	//   ....[71]....
        /*0988*/ 	.word	0x000160f0
        /*098c*/ 	.word	0x00000009
        /*0990*/ 	.word	0x00030840
        /*0994*/ 	.short	0x010a
        /*0996*/ 	.byte	0x3f
	.zero		1


	//   ....[72]....
        /*0998*/ 	.word	0x00016170
        /*099c*/ 	.word	0x00000008
        /*09a0*/ 	.word	0x00030820
        /*09a4*/ 	.short	0x010a
        /*09a6*/ 	.byte	0x3f
	.zero		1


	//   ....[73]....
        /*09a8*/ 	.word	0x000161c0
        /*09ac*/ 	.word	0x00000002
        /*09b0*/ 	.word	0x00030840
        /*09b4*/ 	.short	0x010a
        /*09b6*/ 	.byte	0x3f
	.zero		1


	//   ....[74]....
        /*09b8*/ 	.word	0x00016210
        /*09bc*/ 	.word	0x00000003
        /*09c0*/ 	.word	0x00000060
        /*09c4*/ 	.short	0x010a
        /*09c6*/ 	.byte	0x3f
	.zero		1


	//   ....[75]....
        /*09c8*/ 	.word	0x00016260
        /*09cc*/ 	.word	0x00000002
        /*09d0*/ 	.word	0x00030840
        /*09d4*/ 	.short	0x010a
        /*09d6*/ 	.byte	0x3f
	.zero		1


	//   ....[76]....
        /*09d8*/ 	.word	0x000162b0
        /*09dc*/ 	.word	0x00000003
        /*09e0*/ 	.word	0x00000060
        /*09e4*/ 	.short	0x010a
        /*09e6*/ 	.byte	0x3f
	.zero		1


	//   ....[77]....
        /*09e8*/ 	.word	0x00016300
        /*09ec*/ 	.word	0x00000002
        /*09f0*/ 	.word	0x00030840
        /*09f4*/ 	.short	0x010a
        /*09f6*/ 	.byte	0x3f
	.zero		1


	//   ....[78]....
        /*09f8*/ 	.word	0x00016350
        /*09fc*/ 	.word	0x00000002
        /*0a00*/ 	.word	0x00000060
        /*0a04*/ 	.short	0x010a
        /*0a06*/ 	.byte	0x3f
	.zero		1


	//   ....[79]....
        /*0a08*/ 	.word	0x000163a0
        /*0a0c*/ 	.word	0x00000003
        /*0a10*/ 	.word	0x00030860
        /*0a14*/ 	.short	0x010a
        /*0a16*/ 	.byte	0x3f
	.zero		1


	//   ....[80]....
        /*0a18*/ 	.word	0x00016d60
        /*0a1c*/ 	.word	0x00000000
        /*0a20*/ 	.word	0x00030820
        /*0a24*/ 	.short	0x010a
        /*0a26*/ 	.byte	0x3f
	.zero		1


	//   ....[81]....
        /*0a28*/ 	.word	0x00016f00
        /*0a2c*/ 	.word	0x00000006
        /*0a30*/ 	.word	0x00000000
        /*0a34*/ 	.short	0x010a
        /*0a36*/ 	.byte	0x3f
	.zero		1


	//   ....[82]....
        /*0a38*/ 	.word	0x00016f50
        /*0a3c*/ 	.word	0x00000007
        /*0a40*/ 	.word	0x00000000
        /*0a44*/ 	.short	0x010a
        /*0a46*/ 	.byte	0x3f
	.zero		1


	//   ....[83]....
        /*0a48*/ 	.word	0x00016fa0
        /*0a4c*/ 	.word	0x00000004
        /*0a50*/ 	.word	0x00000000
        /*0a54*/ 	.short	0x010a
        /*0a56*/ 	.byte	0x3f
	.zero		1


	//----- nvinfo : EIATTR_NUM_MBARRIERS
	.align		4
.L_245:
        /*0a58*/ 	.byte	0x03, 0x38
        /*0a5a*/ 	.short	0x0016


	//----- nvinfo : EIATTR_EXIT_INSTR_OFFSETS
	.align		4
        /*0a5c*/ 	.byte	0x04, 0x1c
        /*0a5e*/ 	.short	(.L_247 - .L_246)


	//   ....[0]....
.L_246:
        /*0a60*/ 	.word	0x00000a80


	//   ....[1]....
        /*0a64*/ 	.word	0x000101d0


	//   ....[2]....
        /*0a68*/ 	.word	0x00010230


	//   ....[3]....
        /*0a6c*/ 	.word	0x00015c40


	//----- nvinfo : EIATTR_MAX_THREADS
	.align		4
.L_247:
        /*0a70*/ 	.byte	0x04, 0x05
        /*0a72*/ 	.short	(.L_249 - .L_248)
.L_248:
        /*0a74*/ 	.word	0x00000180
        /*0a78*/ 	.word	0x00000001
        /*0a7c*/ 	.word	0x00000001


	//----- nvinfo : EIATTR_CRS_STACK_SIZE
	.align		4
.L_249:
        /*0a80*/ 	.byte	0x04, 0x1e
        /*0a82*/ 	.short	(.L_251 - .L_250)
.L_250:
        /*0a84*/ 	.word	0x00000000


	//----- nvinfo : EIATTR_CBANK_PARAM_SIZE
	.align		4
.L_251:
        /*0a88*/ 	.byte	0x03, 0x19
        /*0a8a*/ 	.short	0x0a70


	//----- nvinfo : EIATTR_PARAM_CBANK
	.align		4
        /*0a8c*/ 	.byte	0x04, 0x0a
        /*0a8e*/ 	.short	(.L_253 - .L_252)
	.align		4
.L_252:
        /*0a90*/ 	.word	index@(.nv.constant0._ZN7cutlass13device_kernelIN5flash11enable_sm90INS1_16FlashAttnFwdSm90INS1_25CollectiveMainloopFwdSm90ILi2EN4cute5tupleIJNS5_1CILi1EEES8_S8_EEENS6_IJNS7_ILi128EEENS7_ILi64EEENS7_ILi256EEEEEELi256ENS_6half_tEfNS_4arch4Sm90ELb0ELb1ELb1ELb1ELb0ELb0ELb0ELb1ELb1ELb0ELb0ELb0EEENS1_21CollectiveEpilogueFwdINS6_IJSA_SC_SB_EEES9_SE_SG_Li256ELb1ELb0ELb0ELb0EEENS1_36VarlenDynamicPersistentTileSchedulerILi128ELi64ELi256ELi32ELb0ELb0ELb1ELb1ELb0ELb1EEEEEEEEEvNT_6ParamsE)
        /*0a94*/ 	.short	0x0210
        /*0a96*/ 	.short	0x0a70


	//----- nvinfo : EIATTR_SW_WAR
	.align		4
.L_253:
        /*0a98*/ 	.byte	0x04, 0x36
        /*0a9a*/ 	.short	(.L_255 - .L_254)
.L_254:
        /*0a9c*/ 	.word	0x00000008
.L_255:


//--------------------- .nv.info._ZN7cutlass13device_kernelIN5flash11enable_sm90INS1_16FlashAttnFwdSm90INS1_25CollectiveMainloopFwdSm90ILi2EN4cute5tupleIJNS5_1CILi1EEES8_S8_EEENS6_IJNS7_ILi128EEENS7_ILi64EEENS7_ILi256EEEEEELi256ENS_6half_tEfNS_4arch4Sm90ELb0ELb1ELb1ELb1ELb0ELb1ELb0ELb1ELb1ELb0ELb0ELb0EEENS1_21CollectiveEpilogueFwdINS6_IJSA_SC_SB_EEES9_SE_SG_Li256ELb1ELb0ELb0ELb0EEENS1_36VarlenDynamicPersistentTileSchedulerILi128ELi64ELi256ELi32ELb0ELb0ELb1ELb1ELb0ELb1EEEEEEEEEvNT_6ParamsE --------------------------
	.section	.nv.info._ZN7cutlass13device_kernelIN5flash11enable_sm90INS1_16FlashAttnFwdSm90INS1_25CollectiveMainloopFwdSm90ILi2EN4cute5tupleIJNS5_1CILi1EEES8_S8_EEENS6_IJNS7_ILi128EEENS7_ILi64EEENS7_ILi256EEEEEELi256ENS_6half_tEfNS_4arch4Sm90ELb0ELb1ELb1ELb1ELb0ELb1ELb0ELb1ELb1ELb0ELb0ELb0EEENS1_21CollectiveEpilogueFwdINS6_IJSA_SC_SB_EEES9_SE_SG_Li256ELb1ELb0ELb0ELb0EEENS1_36VarlenDynamicPersistentTileSchedulerILi128ELi64ELi256ELi32ELb0ELb0ELb1ELb1ELb0ELb1EEEEEEEEEvNT_6ParamsE,"",@"SHT_CUDA_INFO"
	.sectionflags	@""
	.align	4


	//----- nvinfo : EIATTR_CUDA_API_VERSION
	.align		4
        /*0000*/ 	.byte	0x04, 0x37
        /*0002*/ 	.short	(.L_257 - .L_256)
.L_256:
        /*0004*/ 	.word	0x00000082


	//----- nvinfo : EIATTR_KPARAM_INFO
	.align		4
.L_257:
        /*0008*/ 	.byte	0x04, 0x17
        /*000a*/ 	.short	(.L_259 - .L_258)
.L_258:
        /*000c*/ 	.word	0x00000000
        /*0010*/ 	.short	0x0000
        /*0012*/ 	.short	0x0070
        /*0014*/ 	.byte	0x00, 0xf0, 0x01, 0x28


	//----- nvinfo : EIATTR_SPARSE_MMA_MASK
	.align		4
.L_259:
        /*0018*/ 	.byte	0x03, 0x50
        /*001a*/ 	.short	0x0000


	//----- nvinfo : EIATTR_MAXREG_COUNT
	.align		4
        /*001c*/ 	.byte	0x03, 0x1b
        /*001e*/ 	.short	0x00a8


	//----- nvinfo : EIATTR_NUM_BARRIERS
	.align		4
        /*0020*/ 	.byte	0x02, 0x4c
        /*0022*/ 	.byte	0x10
	.zero		1


	//----- nvinfo : EIATTR_EXTERNS
	.align		4
        /*0024*/ 	.byte	0x04, 0x0f
        /*0026*/ 	.short	(.L_261 - .L_260)


	//   ....[0]....
	.align		4
.L_260:
        /*0028*/ 	.word	index@(__assertfail)


	//----- nvinfo : EIATTR_ANNOTATIONS
	.align		4
.L_261:
        /*002c*/ 	.byte	0x04, 0x55
        /*002e*/ 	.short	(.L_263 - .L_262)


	//   ....[0]....
.L_262:
        /* <DEDUP_REMOVED lines=121> */
        /*07b4*/ 	.byte	0x70, 0x82, 0x02, 0x00


	//----- nvinfo : EIATTR_MERCURY_ISA_VERSION
	.align		4
.L_263:
        /*07b8*/ 	.byte	0x03, 0x5f
        /*07ba*/ 	.short	0x0101


	//----- nvinfo : EIATTR_UNUSED_LOAD_BYTE_OFFSET
	.align		4
        /*07bc*/ 	.byte	0x04, 0x44
        /*07be*/ 	.short	(.L_265 - .L_264)


	//   ....[0]....
.L_264:
        /*07c0*/ 	.word	0x00000aa0
        /*07c4*/ 	.word	0x0000fff0


	//   ....[1]....
        /*07c8*/ 	.word	0x0001eb80
        /*07cc*/ 	.word	0x0000fff0


	//----- nvinfo : EIATTR_INT_WARP_WIDE_INSTR_OFFSETS
	.align		4
.L_265:
        /*07d0*/ 	.byte	0x04, 0x31
        /*07d2*/ 	.short	(.L_267 - .L_266)


	//   ....[0]....
.L_266:
        /*07d4*/ 	.word	0x000001b0


	//   ....[1]....
        /*07d8*/ 	.word	0x000001f0


	//   ....[2]....
        /*07dc*/ 	.word	0x000002b0


	//   ....[3]....
        /*07e0*/ 	.word	0x00023e10


	//   ....[4]....
        /*07e4*/ 	.word	0x00023eb0


	//   ....[5]....
        /*07e8*/ 	.word	0x00024420


	//   ....[6]....
        /*07ec*/ 	.word	0x00024450


	//   ....[7]....
        /*07f0*/ 	.word	0x00024550


	//   ....[8]....
        /*07f4*/ 	.word	0x00024640


	//   ....[9]....
        /*07f8*/ 	.word	0x00024730


	//   ....[10]....
        /*07fc*/ 	.word	0x00026e00


	//   ....[11]....
        /*0800*/ 	.word	0x00026ea0


	//----- nvinfo : EIATTR_COOP_GROUP_MASK_REGIDS
	.align		4
.L_267:
        /*0804*/ 	.byte	0x04, 0x29
        /*0806*/ 	.short	(.L_269 - .L_268)


	//   ....[0]....
.L_268:
        /*0808*/ 	.word	0xffffffff


	//   ....[1]....
        /*080c*/ 	.word	0xffffffff


	//   ....[2]....
        /*0810*/ 	.word	0xffffffff


	//   ....[3]....
        /*0814*/ 	.word	0xffffffff


	//   ....[4]....
        /*0818*/ 	.word	0xffffffff


	//   ....[5]....
        /*081c*/ 	.word	0xffffffff


	//   ....[6]....
        /*0820*/ 	.word	0xffffffff


	//   ....[7]....
        /*0824*/ 	.word	0xffffffff


	//   ....[8]....
        /*0828*/ 	.word	0xffffffff


	//   ....[9]....
        /*082c*/ 	.word	0xffffffff


	//   ....[10]....
        /*0830*/ 	.word	0xffffffff


	//   ....[11]....
        /*0834*/ 	.word	0xffffffff


	//   ....[12]....
        /*0838*/ 	.word	0xffffffff


	//   ....[13]....
        /*083c*/ 	.word	0xffffffff


	//   ....[14]....
        /*0840*/ 	.word	0xffffffff


	//   ....[15]....
        /*0844*/ 	.word	0xffffffff


	//   ....[16]....
        /*0848*/ 	.word	0xffffffff


	//   ....[17]....
        /*084c*/ 	.word	0xffffffff


	//   ....[18]....
        /*0850*/ 	.word	0xffffffff


	//   ....[19]....
        /*0854*/ 	.word	0xffffffff


	//   ....[20]....
        /*0858*/ 	.word	0xffffffff


	//   ....[21]....
        /*085c*/ 	.word	0xffffffff


	//   ....[22]....
        /*0860*/ 	.word	0xffffffff


	//   ....[23]....
        /*0864*/ 	.word	0xffffffff


	//   ....[24]....
        /*0868*/ 	.word	0xffffffff


	//   ....[25]....
        /*086c*/ 	.word	0xffffffff


	//   ....[26]....
        /*0870*/ 	.word	0xffffffff


	//   ....[27]....
        /*0874*/ 	.word	0xffffffff


	//   ....[28]....
        /*0878*/ 	.word	0xffffffff


	//   ....[29]....
        /*087c*/ 	.word	0xffffffff


	//   ....[30]....
        /*0880*/ 	.word	0xffffffff


	//   ....[31]....
        /*0884*/ 	.word	0xffffffff


	//   ....[32]....
        /*0888*/ 	.word	0xffffffff


	//   ....[33]....
        /*088c*/ 	.word	0xffffffff


	//   ....[34]....
        /*0890*/ 	.word	0xffffffff


	//   ....[35]....
        /*0894*/ 	.word	0xffffffff


	//   ....[36]....
        /*0898*/ 	.word	0xffffffff


	//   ....[37]....
        /*089c*/ 	.word	0xffffffff


	//   ....[38]....
        /*08a0*/ 	.word	0xffffffff


	//   ....[39]....
        /*08a4*/ 	.word	0xffffffff


	//   ....[40]....
        /*08a8*/ 	.word	0xffffffff


	//   ....[41]....
        /*08ac*/ 	.word	0xffffffff


	//   ....[42]....
        /*08b0*/ 	.word	0xffffffff


	//   ....[43]....
        /*08b4*/ 	.word	0xffffffff


	//   ....[44]....
        /*08b8*/ 	.word	0xffffffff


	//   ....[45]....
        /*08bc*/ 	.word	0xffffffff


	//   ....[46]....
        /*08c0*/ 	.word	0xffffffff


	//   ....[47]....
        /*08c4*/ 	.word	0xffffffff


	//   ....[48]....
        /*08c8*/ 	.word	0xffffffff


	//   ....[49]....
        /*08cc*/ 	.word	0xffffffff


	//   ....[50]....
        /*08d0*/ 	.word	0xffffffff


	//   ....[51]....
        /*08d4*/ 	.word	0xffffffff


	//   ....[52]....
        /*08d8*/ 	.word	0xffffffff


	//   ....[53]....
        /*08dc*/ 	.word	0xffffffff


	//   ....[54]....
        /*08e0*/ 	.word	0xffffffff


	//   ....[55]....
        /*08e4*/ 	.word	0xffffffff


	//   ....[56]....
        /*08e8*/ 	.word	0xffffffff


	//   ....[57]....
        /*08ec*/ 	.word	0xffffffff


	//   ....[58]....
        /*08f0*/ 	.word	0xffffffff


	//   ....[59]....
        /*08f4*/ 	.word	0xffffffff


	//   ....[60]....
        /*08f8*/ 	.word	0xffffffff


	//   ....[61]....
        /*08fc*/ 	.word	0xffffffff


	//   ....[62]....
        /*0900*/ 	.word	0x0500000f


	//   ....[63]....
        /*0904*/ 	.word	0x0500000f


	//   ....[64]....
        /*0908*/ 	.word	0x0500000f


	//   ....[65]....
        /*090c*/ 	.word	0x0500000f


	//   ....[66]....
        /*0910*/ 	.word	0x0500000f


	//   ....[67]....
        /*0914*/ 	.word	0x0500000f


	//   ....[68]....
        /*0918*/ 	.word	0x0500000f


	//   ....[69]....
        /*091c*/ 	.word	0x0500000f


	//   ....[70]....
        /*0920*/ 	.word	0x0500000f


	//   ....[71]....
        /*0924*/ 	.word	0x0500000f


	//   ....[72]....
        /*0928*/ 	.word	0x0500000f


	//   ....[73]....
        /*092c*/ 	.word	0x0500000f


	//   ....[74]....
        /*0930*/ 	.word	0x0500000f


	//   ....[75]....
        /*0934*/ 	.word	0x0500000f


	//   ....[76]....
        /*0938*/ 	.word	0x0500000f


	//   ....[77]....
        /*093c*/ 	.word	0x0500000f


	//   ....[78]....
        /*0940*/ 	.word	0x0500000f


	//   ....[79]....
        /*0944*/ 	.word	0x0500000f


	//   ....[80]....
        /*0948*/ 	.word	0x0500000f


	//   ....[81]....
        /*094c*/ 	.word	0x0500000f


	//   ....[82]....
        /*0950*/ 	.word	0x0500000f


	//   ....[83]....
        /*0954*/ 	.word	0x0500000f


	//   ....[84]....
        /*0958*/ 	.word	0x0500000f


	//   ....[85]....
        /*095c*/ 	.word	0x0500000f


	//   ....[86]....
        /*0960*/ 	.word	0x0500000f


	//   ....[87]....
        /*0964*/ 	.word	0x0500000f


	//   ....[88]....
        /*0968*/ 	.word	0x0500000f


	//   ....[89]....
        /*096c*/ 	.word	0x0500000f


	//   ....[90]....
        /*0970*/ 	.word	0x0500000f


	//   ....[91]....
        /*0974*/ 	.word	0x0500000f


	//   ....[92]....
        /*0978*/ 	.word	0x0500000f


	//   ....[93]....
        /*097c*/ 	.word	0x0500000f


	//   ....[94]....
        /*0980*/ 	.word	0x0500000f


	//   ....[95]....
        /*0984*/ 	.word	0x0500000f


	//   ....[96]....
        /*0988*/ 	.word	0x0500000f


	//   ....[97]....
        /*098c*/ 	.word	0x0500000f


	//   ....[98]....
        /*0990*/ 	.word	0x0500000f


	//   ....[99]....
        /*0994*/ 	.word	0x0500000f


	//   ....[100]....
        /*0998*/ 	.word	0x0500000f


	//   ....[101]....
        /*099c*/ 	.word	0x0500000f


	//   ....[102]....
        /*09a0*/ 	.word	0x0500000f


	//   ....[103]....
        /*09a4*/ 	.word	0x0500000f


	//   ....[104]....
        /*09a8*/ 	.word	0x0500000f


	//   ....[105]....
        /*09ac*/ 	.word	0x0500000f


	//   ....[106]....
        /*09b0*/ 	.word	0x0500000f


	//   ....[107]....
        /*09b4*/ 	.word	0x0500000f


	//   ....[108]....
        /*09b8*/ 	.word	0x0500000f


	//   ....[109]....
        /*09bc*/ 	.word	0x0500000f


	//   ....[110]....
        /*09c0*/ 	.word	0x0500000f


	//   ....[111]....
        /*09c4*/ 	.word	0x0500000f


	//   ....[112]....
        /*09c8*/ 	.word	0x0500000f


	//   ....[113]....
        /*09cc*/ 	.word	0x0500000f


	//----- nvinfo : EIATTR_COOP_GROUP_INSTR_OFFSETS
	.align		4
.L_269:
        /*09d0*/ 	.byte	0x04, 0x28
        /*09d2*/ 	.short	(.L_271 - .L_270)


	//   ....[0]....
.L_270:
        /*09d4*/ 	.word	0x00000060


	//   ....[1]....
        /*09d8*/ 	.word	0x000001c0


	//   ....[2]....
        /*09dc*/ 	.word	0x000002c0


	//   ....[3]....
        /*09e0*/ 	.word	0x00000430


	//   ....[4]....
        /*09e4*/ 	.word	0x00000590


	//   ....[5]....
        /*09e8*/ 	.word	0x000006b0


	//   ....[6]....
        /*09ec*/ 	.word	0x00000810


	//   ....[7]....
        /*09f0*/ 	.word	0x00008bd0


	//   ....[8]....
        /*09f4*/ 	.word	0x00014170


	//   ....[9]....
        /*09f8*/ 	.word	0x00014190


	//   ....[10]....
        /*09fc*/ 	.word	0x00014490


	//   ....[11]....
        /*0a00*/ 	.word	0x00014550


	//   ....[12]....
        /*0a04*/ 	.word	0x00017400


	//   ....[13]....
        /*0a08*/ 	.word	0x00017490


	//   ....[14]....
        /*0a0c*/ 	.word	0x00017980


	//   ....[15]....
        /*0a10*/ 	.word	0x000179e0


	//   ....[16]....
        /*0a14*/ 	.word	0x00019d20


	//   ....[17]....
        /*0a18*/ 	.word	0x00019d40


	//   ....[18]....
        /*0a1c*/ 	.word	0x00019fd0


	//   ....[19]....
        /*0a20*/ 	.word	0x0001a040


	//   ....[20]....
        /*0a24*/ 	.word	0x0001ca30


	//   ....[21]....
        /*0a28*/ 	.word	0x0001ca50


	//   ....[22]....
        /*0a2c*/ 	.word	0x0001d020


	//   ....[23]....
        /*0a30*/ 	.word	0x0001d090


	//   ....[24]....
        /*0a34*/ 	.word	0x0001dfb0


	//   ....[25]....
        /*0a38*/ 	.word	0x0001e0c0


	//   ....[26]....
        /*0a3c*/ 	.word	0x0001e170


	//   ....[27]....
        /*0a40*/ 	.word	0x0001e180


	//   ....[28]....
        /*0a44*/ 	.word	0x00021510


	//   ....[29]....
        /*0a48*/ 	.word	0x000216a0


	//   ....[30]....
        /*0a4c*/ 	.word	0x000216d0


	//   ....[31]....
        /*0a50*/ 	.word	0x00021710


	//   ....[32]....
        /*0a54*/ 	.word	0x00021780


	//   ....[33]....
        /*0a58*/ 	.word	0x000217e0


	//   ....[34]....
        /*0a5c*/ 	.word	0x00021820


	//   ....[35]....
        /*0a60*/ 	.word	0x000219d0


	//   ....[36]....
        /*0a64*/ 	.word	0x00021a30


	//   ....[37]....
        /*0a68*/ 	.word	0x00021a70


	//   ....[38]....
        /*0a6c*/ 	.word	0x00021ab0


	//   ....[39]....
        /*0a70*/ 	.word	0x00021ae0


	//   ....[40]....
        /*0a74*/ 	.word	0x00021b10


	//   ....[41]....
        /*0a78*/ 	.word	0x00021bb0


	//   ....[42]....
        /*0a7c*/ 	.word	0x00021c10


	//   ....[43]....
        /*0a80*/ 	.word	0x00021ca0


	//   ....[44]....
        /*0a84*/ 	.word	0x00027350


	//   ....[45]....
        /*0a88*/ 	.word	0x00027360


	//   ....[46]....
        /*0a8c*/ 	.word	0x00027480


	//   ....[47]....
        /*0a90*/ 	.word	0x000274e0


	//   ....[48]....
        /*0a94*/ 	.word	0x00027520


	//   ....[49]....
        /*0a98*/ 	.word	0x00027560


	//   ....[50]....
        /*0a9c*/ 	.word	0x00027590


	//   ....[51]....
        /*0aa0*/ 	.word	0x000275c0


	//   ....[52]....
        /*0aa4*/ 	.word	0x00027760


	//   ....[53]....
        /*0aa8*/ 	.word	0x000277c0


	//   ....[54]....
        /*0aac*/ 	.word	0x00027800


	//   ....[55]....
        /*0ab0*/ 	.word	0x00027840


	//   ....[56]....
        /*0ab4*/ 	.word	0x00027870


	//   ....[57]....
        /*0ab8*/ 	.word	0x000278a0


	//   ....[58]....
        /*0abc*/ 	.word	0x00027960


	//   ....[59]....
        /*0ac0*/ 	.word	0x00027980


	//   ....[60]....
        /*0ac4*/ 	.word	0x000279f0


	//   ....[61]....
        /*0ac8*/ 	.word	0x00028090


	//   ....[62]....
        /*0acc*/ 	.word	0x000284d0


	//   ....[63]....
        /*0ad0*/ 	.word	0x00028570


	//   ....[64]....
        /*0ad4*/ 	.word	0x00028610


	//   ....[65]....
        /*0ad8*/ 	.word	0x000286b0


	//   ....[66]....
        /*0adc*/ 	.word	0x00028750


	//   ....[67]....
        /*0ae0*/ 	.word	0x000287f0


	//   ....[68]....
        /*0ae4*/ 	.word	0x00028890


	//   ....[69]....
        /*0ae8*/ 	.word	0x00028930


	//   ....[70]....
        /*0aec*/ 	.word	0x000289d0


	//   ....[71]....
        /*0af0*/ 	.word	0x00028a70


	//   ....[72]....
        /*0af4*/ 	.word	0x00028b10


	//   ....[73]....
        /*0af8*/ 	.word	0x00028bb0


	//   ....[74]....
        /*0afc*/ 	.word	0x00028c50


	//   ....[75]....
        /*0b00*/ 	.word	0x00028cf0


	//   ....[76]....
        /*0b04*/ 	.word	0x00028d90


	//   ....[77]....
        /*0b08*/ 	.word	0x00028e30


	//   ....[78]....
        /*0b0c*/ 	.word	0x00028f20


	//   ....[79]....
        /*0b10*/ 	.word	0x00028fc0


	//   ....[80]....
        /*0b14*/ 	.word	0x00029060


	//   ....[81]....
        /*0b18*/ 	.word	0x00029100


	//   ....[82]....
        /*0b1c*/ 	.word	0x000291a0


	//   ....[83]....
        /*0b20*/ 	.word	0x00029240


	//   ....[84]....
        /*0b24*/ 	.word	0x000292e0


	//   ....[85]....
        /*0b28*/ 	.word	0x00029380


	//   ....[86]....
        /*0b2c*/ 	.word	0x00029420


	//   ....[87]....
        /*0b30*/ 	.word	0x000294c0


	//   ....[88]....
        /*0b34*/ 	.word	0x00029560


	//   ....[89]....
        /*0b38*/ 	.word	0x00029600


	//   ....[90]....
        /*0b3c*/ 	.word	0x000296a0


	//   ....[91]....
        /*0b40*/ 	.word	0x00029740


	//   ....[92]....
        /*0b44*/ 	.word	0x000297e0


	//   ....[93]....
        /*0b48*/ 	.word	0x00029880


	//   ....[94]....
        /*0b4c*/ 	.word	0x00029c20


	//   ....[95]....
        /*0b50*/ 	.word	0x00029f00


	//   ....[96]....
        /*0b54*/ 	.word	0x0002a320


	//   ....[97]....
        /*0b58*/ 	.word	0x0002a3b0


	//   ....[98]....
        /*0b5c*/ 	.word	0x0002a450


	//   ....[99]....
        /*0b60*/ 	.word	0x0002a500


	//   ....[100]....
        /*0b64*/ 	.word	0x0002a580


	//   ....[101]....
        /*0b68*/ 	.word	0x0002a600


	//   ....[102]....
        /*0b6c*/ 	.word	0x0002a680


	//   ....[103]....
        /*0b70*/ 	.word	0x0002a700


	//   ....[104]....
        /*0b74*/ 	.word	0x0002a790


	//   ....[105]....
        /*0b78*/ 	.word	0x0002a840


	//   ....[106]....
        /*0b7c*/ 	.word	0x0002a8c0


	//   ....[107]....
        /*0b80*/ 	.word	0x0002a940


	//   ....[108]....
        /*0b84*/ 	.word	0x0002a9c0


	//   ....[109]....
        /*0b88*/ 	.word	0x0002aa40


	//   ....[110]....
        /*0b8c*/ 	.word	0x0002aab0


	//   ....[111]....
        /*0b90*/ 	.word	0x0002ab50


	//   ....[112]....
        /*0b94*/ 	.word	0x0002abe0


	//   ....[113]....
        /*0b98*/ 	.word	0x0002ad10


	//----- nvinfo : EIATTR_REG_RECONFIG
	.align		4
.L_271:
        /*0b9c*/ 	.byte	0x01, 0x54
	.zero		2


	//----- nvinfo : EIATTR_SYSCALL_OFFSETS
	.align		4
        /*0ba0*/ 	.byte	0x04, 0x46
        /*0ba2*/ 	.short	(.L_273 - .L_272)


	//   ....[0]....
.L_272:
        /*0ba4*/ 	.word	0x00001f10


	//   ....[1]....
        /*0ba8*/ 	.word	0x00002060


	//   ....[2]....
        /*0bac*/ 	.word	0x00008d70


	//   ....[3]....
        /*0bb0*/ 	.word	0x00009200


	//   ....[4]....
        /*0bb4*/ 	.word	0x00024040


	//   ....[5]....
        /*0bb8*/ 	.word	0x00024180


	//   ....[6]....
        /*0bbc*/ 	.word	0x00024280


	//----- nvinfo : EIATTR_MBARRIER_INSTR_OFFSETS
	.align		4
.L_273:
        /*0bc0*/ 	.byte	0x04, 0x39
        /*0bc2*/ 	.short	(.L_275 - .L_274)


	//   ....[0]....
.L_274:
        /*0bc4*/ 	.word	0x000002e0
        /*0bc8*/ 	.word	0x000000ff
        /*0bcc*/ 	.word	0x00030800
        /*0bd0*/ 	.short	0x0100
        /*0bd2*/ 	.byte	0x08
	.zero		1


	//   ....[1]....
        /*0bd4*/ 	.word	0x000002f0
        /*0bd8*/ 	.word	0x000000ff
        /*0bdc*/ 	.word	0x00030820
        /*0be0*/ 	.short	0x0100
        /*0be2*/ 	.byte	0x08
	.zero		1


	//   ....[2]....
        /*0be4*/ 	.word	0x000003e0
        /*0be8*/ 	.word	0x000000ff
        /*0bec*/ 	.word	0x00030830
        /*0bf0*/ 	.short	0x0100
        /*0bf2*/ 	.byte	0x08
	.zero		1


	//   ....[3]....
        /*0bf4*/ 	.word	0x000003f0
        /*0bf8*/ 	.word	0x000000ff
        /*0bfc*/ 	.word	0x00030840
        /*0c00*/ 	.short	0x0100
        /*0c02*/ 	.byte	0x08
	.zero		1


	//   ....[4]....
        /*0c04*/ 	.word	0x00000400
        /*0c08*/ 	.word	0x000000ff
        /*0c0c*/ 	.word	0x00030838
        /*0c10*/ 	.short	0x0100
        /*0c12*/ 	.byte	0x08
	.zero		1


	//   ....[5]....
        /*0c14*/ 	.word	0x00000410
        /*0c18*/ 	.word	0x000000ff
        /*0c1c*/ 	.word	0x00030848
        /*0c20*/ 	.short	0x0100
        /*0c22*/ 	.byte	0x08
	.zero		1


	//   ....[6]....
        /*0c24*/ 	.word	0x00000540
        /*0c28*/ 	.word	0x000000ff
        /*0c2c*/ 	.word	0x00030850
        /*0c30*/ 	.short	0x0100
        /*0c32*/ 	.byte	0x08
	.zero		1


	//   ....[7]....
        /*0c34*/ 	.word	0x00000550
        /*0c38*/ 	.word	0x000000ff
        /*0c3c*/ 	.word	0x00030860
        /*0c40*/ 	.short	0x0100
        /*0c42*/ 	.byte	0x08
	.zero		1


	//   ....[8]....
        /*0c44*/ 	.word	0x00000560
        /*0c48*/ 	.word	0x000000ff
        /*0c4c*/ 	.word	0x00030858
        /*0c50*/ 	.short	0x0100
        /*0c52*/ 	.byte	0x08
	.zero		1


	//   ....[9]....
        /*0c54*/ 	.word	0x00000570
        /*0c58*/ 	.word	0x000000ff
        /*0c5c*/ 	.word	0x00030868
        /*0c60*/ 	.short	0x0100
        /*0c62*/ 	.byte	0x08
	.zero		1


	//   ....[10]....
        /*0c64*/ 	.word	0x00000660
        /*0c68*/ 	.word	0x000000ff
        /*0c6c*/ 	.word	0x00030870
        /*0c70*/ 	.short	0x0100
        /*0c72*/ 	.byte	0x06
	.zero		1


	//   ....[11]....
        /*0c74*/ 	.word	0x00000670
        /*0c78*/ 	.word	0x000000ff
        /*0c7c*/ 	.word	0x00030880
        /*0c80*/ 	.short	0x0100
        /*0c82*/ 	.byte	0x06
	.zero		1


	//   ....[12]....
        /*0c84*/ 	.word	0x00000680
        /*0c88*/ 	.word	0x000000ff
        /*0c8c*/ 	.word	0x00030878
        /*0c90*/ 	.short	0x0100
        /*0c92*/ 	.byte	0x06
	.zero		1


	//   ....[13]....
        /*0c94*/ 	.word	0x00000690
        /*0c98*/ 	.word	0x000000ff
        /*0c9c*/ 	.word	0x00030888
        /*0ca0*/ 	.short	0x0100
        /*0ca2*/ 	.byte	0x06
	.zero		1


	//   ....[14]....
        /*0ca4*/ 	.word	0x000007c0
        /*0ca8*/ 	.word	0x000000ff
        /*0cac*/ 	.word	0x00030890
        /*0cb0*/ 	.short	0x0100
        /*0cb2*/ 	.byte	0x08
	.zero		1


	//   ....[15]....
        /*0cb4*/ 	.word	0x000007d0
        /*0cb8*/ 	.word	0x000000ff
        /*0cbc*/ 	.word	0x000308a0
        /*0cc0*/ 	.short	0x0100
        /*0cc2*/ 	.byte	0x08
	.zero		1


	//   ....[16]....
        /*0cc4*/ 	.word	0x000007e0
        /*0cc8*/ 	.word	0x000000ff
        /*0ccc*/ 	.word	0x00030898
        /*0cd0*/ 	.short	0x0100
        /*0cd2*/ 	.byte	0x08
	.zero		1


	//   ....[17]....
        /*0cd4*/ 	.word	0x000007f0
        /*0cd8*/ 	.word	0x000000ff
        /*0cdc*/ 	.word	0x000308a8
        /*0ce0*/ 	.short	0x0100
        /*0ce2*/ 	.byte	0x08
	.zero		1


	//   ....[18]....
        /*0ce4*/ 	.word	0x00000920
        /*0ce8*/ 	.word	0x000000ff
        /*0cec*/ 	.word	0x000308b0
        /*0cf0*/ 	.short	0x0100
        /*0cf2*/ 	.byte	0x08
	.zero		1


	//   ....[19]....
        /*0cf4*/ 	.word	0x00000930
        /*0cf8*/ 	.word	0x000000ff
        /*0cfc*/ 	.word	0x000308c0
        /*0d00*/ 	.short	0x0100
        /*0d02*/ 	.byte	0x08
	.zero		1


	//   ....[20]....
        /*0d04*/ 	.word	0x00000940
        /*0d08*/ 	.word	0x000000ff
        /*0d0c*/ 	.word	0x000308b8
        /*0d10*/ 	.short	0x0100
        /*0d12*/ 	.byte	0x08
	.zero		1


	//   ....[21]....
        /*0d14*/ 	.word	0x00000950
        /*0d18*/ 	.word	0x000000ff
        /*0d1c*/ 	.word	0x000308c8
        /*0d20*/ 	.short	0x0100
        /*0d22*/ 	.byte	0x08
	.zero		1


	//   ....[22]....
        /*0d24*/ 	.word	0x00003600
        /*0d28*/ 	.word	0x00000061
        /*0d2c*/ 	.word	0x00030890
        /*0d30*/ 	.short	0x010a
        /*0d32*/ 	.byte	0x3f
	.zero		1


	//   ....[23]....
        /*0d34*/ 	.word	0x000058f0
        /*0d38*/ 	.word	0x00000061
        /*0d3c*/ 	.word	0x00030890
        /*0d40*/ 	.short	0x010a
        /*0d42*/ 	.byte	0x3f
	.zero		1


	//   ....[24]....
        /*0d44*/ 	.word	0x00007a20
        /*0d48*/ 	.word	0x00000061
        /*0d4c*/ 	.word	0x00030890
        /*0d50*/ 	.short	0x010a
        /*0d52*/ 	.byte	0x3f
	.zero		1


	//   ....[25]....
        /*0d54*/ 	.word	0x00007d50
        /*0d58*/ 	.word	0x00000020
        /*0d5c*/ 	.word	0x00000000
        /*0d60*/ 	.short	0x0101
        /*0d62*/ 	.byte	0x3f
	.zero		1


	//   ....[26]....
        /*0d64*/ 	.word	0x00007d90
        /*0d68*/ 	.word	0x00000061
        /*0d6c*/ 	.word	0x000308b0
        /*0d70*/ 	.short	0x010a
        /*0d72*/ 	.byte	0x3f
	.zero		1


	//   ....[27]....
        /*0d74*/ 	.word	0x00008350
        /*0d78*/ 	.word	0x00000061
        /*0d7c*/ 	.word	0x00000000
        /*0d80*/ 	.short	0x0101
        /*0d82*/ 	.byte	0x3f
	.zero		1


	//   ....[28]....
        /*0d84*/ 	.word	0x00008e10
        /*0d88*/ 	.word	0x00000010
        /*0d8c*/ 	.word	0x00030800
        /*0d90*/ 	.short	0x010a
        /*0d92*/ 	.byte	0x3f
	.zero		1


	//   ....[29]....
        /*0d94*/ 	.word	0x00008e60
        /*0d98*/ 	.word	0x00000010
        /*0d9c*/ 	.word	0x00030800
        /*0da0*/ 	.short	0x010a
        /*0da2*/ 	.byte	0x3f
	.zero		1


	//   ....[30]....
        /*0da4*/ 	.word	0x0000a8a0
        /*0da8*/ 	.word	0x00000010
        /*0dac*/ 	.word	0x00030800
        /*0db0*/ 	.short	0x010a
        /*0db2*/ 	.byte	0x3f
	.zero		1


	//   ....[31]....
        /*0db4*/ 	.word	0x0000ed20
        /*0db8*/ 	.word	0x00000010
        /*0dbc*/ 	.word	0x00030800
        /*0dc0*/ 	.short	0x010a
        /*0dc2*/ 	.byte	0x3f
	.zero		1


	//   ....[32]....
        /*0dc4*/ 	.word	0x000123a0
        /*0dc8*/ 	.word	0x00000017
        /*0dcc*/ 	.word	0x00030830
        /*0dd0*/ 	.short	0x010a
        /*0dd2*/ 	.byte	0x3f
	.zero		1


	//   ....[33]....
        /*0dd4*/ 	.word	0x00012410
        /*0dd8*/ 	.word	0x00000017
        /*0ddc*/ 	.word	0x00030830
        /*0de0*/ 	.short	0x010a
        /*0de2*/ 	.byte	0x3f
	.zero		1


	//   ....[34]....
        /*0de4*/ 	.word	0x00013270
        /*0de8*/ 	.word	0x00000017
        /*0dec*/ 	.word	0x00000000
        /*0df0*/ 	.short	0x0101
        /*0df2*/ 	.byte	0x3f
	.zero		1


	//   ....[35]....
        /*0df4*/ 	.word	0x00015160
        /*0df8*/ 	.word	0x00000002
        /*0dfc*/ 	.word	0x00030830
        /*0e00*/ 	.short	0x010a
        /*0e02*/ 	.byte	0x3f
	.zero		1


	//   ....[36]....
        /*0e04*/ 	.word	0x000151f0
        /*0e08*/ 	.word	0x00000002
        /*0e0c*/ 	.word	0x00030830
        /*0e10*/ 	.short	0x010a
        /*0e12*/ 	.byte	0x3f
	.zero		1


	//   ....[37]....
        /*0e14*/ 	.word	0x00016320
        /*0e18*/ 	.word	0x00000000
        /*0e1c*/ 	.word	0x00030850
        /*0e20*/ 	.short	0x010a
        /*0e22*/ 	.byte	0x3f
	.zero		1


	//   ....[38]....
        /*0e24*/ 	.word	0x00016370
        /*0e28*/ 	.word	0x00000000
        /*0e2c*/ 	.word	0x00030850
        /*0e30*/ 	.short	0x010a
        /*0e32*/ 	.byte	0x3f
	.zero		1


	//   ....[39]....
        /*0e34*/ 	.word	0x00016850
        /*0e38*/ 	.word	0x00000002
        /*0e3c*/ 	.word	0x00000000
        /*0e40*/ 	.short	0x0101
        /*0e42*/ 	.byte	0x3f
	.zero		1


	//   ....[40]....
        /*0e44*/ 	.word	0x000171a0
        /*0e48*/ 	.word	0x00000000
        /*0e4c*/ 	.word	0x00000000
        /*0e50*/ 	.short	0x0101
        /*0e52*/ 	.byte	0x3f
	.zero		1


	//   ....[41]....
        /*0e54*/ 	.word	0x000182e0
        /*0e58*/ 	.word	0x00000002
        /*0e5c*/ 	.word	0x00030830
        /*0e60*/ 	.short	0x010a
        /*0e62*/ 	.byte	0x3f
	.zero		1


	//   ....[42]....
        /*0e64*/ 	.word	0x00018370
        /*0e68*/ 	.word	0x00000002
        /*0e6c*/ 	.word	0x00030830
        /*0e70*/ 	.short	0x010a
        /*0e72*/ 	.byte	0x3f
	.zero		1


	//   ....[43]....
        /*0e74*/ 	.word	0x00019490
        /*0e78*/ 	.word	0x000000e8
        /*0e7c*/ 	.word	0x00030850
        /*0e80*/ 	.short	0x010a
        /*0e82*/ 	.byte	0x3f
	.zero		1


	//   ....[44]....
        /*0e84*/ 	.word	0x000194e0
        /*0e88*/ 	.word	0x000000e8
        /*0e8c*/ 	.word	0x00030850
        /*0e90*/ 	.short	0x010a
        /*0e92*/ 	.byte	0x3f
	.zero		1


	//   ....[45]....
        /*0e94*/ 	.word	0x0001a1c0
        /*0e98*/ 	.word	0x0000009c
        /*0e9c*/ 	.word	0x00000000
        /*0ea0*/ 	.short	0x0101
        /*0ea2*/ 	.byte	0x3f
	.zero		1


	//   ....[46]....
        /*0ea4*/ 	.word	0x0001a210
        /*0ea8*/ 	.word	0x000000e8
        /*0eac*/ 	.word	0x00000000
        /*0eb0*/ 	.short	0x0101
        /*0eb2*/ 	.byte	0x3f
	.zero		1


	//   ....[47]....
        /*0eb4*/ 	.word	0x0001a7d0
        /*0eb8*/ 	.word	0x00000004
        /*0ebc*/ 	.word	0x00030830
        /*0ec0*/ 	.short	0x010a
        /*0ec2*/ 	.byte	0x3f
	.zero		1


	//   ....[48]....
        /*0ec4*/ 	.word	0x0001a860
        /*0ec8*/ 	.word	0x00000004
        /*0ecc*/ 	.word	0x00030830
        /*0ed0*/ 	.short	0x010a
        /*0ed2*/ 	.byte	0x3f
	.zero		1


	//   ....[49]....
        /*0ed4*/ 	.word	0x0001b9a0
        /*0ed8*/ 	.word	0x00000000
        /*0edc*/ 	.word	0x00030850
        /*0ee0*/ 	.short	0x010a
        /*0ee2*/ 	.byte	0x3f
	.zero		1


	//   ....[50]....
        /*0ee4*/ 	.word	0x0001b9f0
        /*0ee8*/ 	.word	0x00000000
        /*0eec*/ 	.word	0x00030850
        /*0ef0*/ 	.short	0x010a
        /*0ef2*/ 	.byte	0x3f
	.zero		1


	//   ....[51]....
        /*0ef4*/ 	.word	0x0001bfe0
        /*0ef8*/ 	.word	0x00000004
        /*0efc*/ 	.word	0x00000000
        /*0f00*/ 	.short	0x0101
        /*0f02*/ 	.byte	0x3f
	.zero		1


	//   ....[52]....
        /*0f04*/ 	.word	0x0001c840
        /*0f08*/ 	.word	0x00000000
        /*0f0c*/ 	.word	0x00000000
        /*0f10*/ 	.short	0x0101
        /*0f12*/ 	.byte	0x3f
	.zero		1


	//   ....[53]....
        /*0f14*/ 	.word	0x0001de50
        /*0f18*/ 	.word	0x0000000c
        /*0f1c*/ 	.word	0x00030850
        /*0f20*/ 	.short	0x010a
        /*0f22*/ 	.byte	0x3f
	.zero		1


	//   ....[54]....
        /*0f24*/ 	.word	0x0001def0
        /*0f28*/ 	.word	0x0000000c
        /*0f2c*/ 	.word	0x00030850
        /*0f30*/ 	.short	0x010a
        /*0f32*/ 	.byte	0x3f
	.zero		1


	//   ....[55]....
        /*0f34*/ 	.word	0x0001e360
        /*0f38*/ 	.word	0x0000000c
        /*0f3c*/ 	.word	0x00000000
        /*0f40*/ 	.short	0x0101
        /*0f42*/ 	.byte	0x3f
	.zero		1


	//   ....[56]....
        /*0f44*/ 	.word	0x000202c0
        /*0f48*/ 	.word	0x00000000
        /*0f4c*/ 	.word	0x00000000
        /*0f50*/ 	.short	0x0101
        /*0f52*/ 	.byte	0x3f
	.zero		1


	//   ....[57]....
        /*0f54*/ 	.word	0x00022cc0
        /*0f58*/ 	.word	0x0000000c
        /*0f5c*/ 	.word	0x00030820
        /*0f60*/ 	.short	0x010a
        /*0f62*/ 	.byte	0x3f
	.zero		1


	//   ....[58]....
        /*0f64*/ 	.word	0x00022d50
        /*0f68*/ 	.word	0x00000008
        /*0f6c*/ 	.word	0x000308a0
        /*0f70*/ 	.short	0x010a
        /*0f72*/ 	.byte	0x3f
	.zero		1


	//   ....[59]....
        /*0f74*/ 	.word	0x00023020
        /*0f78*/ 	.word	0x00000008
        /*0f7c*/ 	.word	0x000308c0
        /*0f80*/ 	.short	0x010a
        /*0f82*/ 	.byte	0x3f
	.zero		1


	//   ....[60]....
        /*0f84*/ 	.word	0x00023410
        /*0f88*/ 	.word	0x00000008
        /*0f8c*/ 	.word	0x000308a0
        /*0f90*/ 	.short	0x010a
        /*0f92*/ 	.byte	0x3f
	.zero		1


	//   ....[61]....
        /*0f94*/ 	.word	0x000236d0
        /*0f98*/ 	.word	0x00000008
        /*0f9c*/ 	.word	0x000308c0
        /*0fa0*/ 	.short	0x010a
        /*0fa2*/ 	.byte	0x3f
	.zero		1


	//   ....[62]....
        /*0fa4*/ 	.word	0x00024a70
        /*0fa8*/ 	.word	0x00000007
        /*0fac*/ 	.word	0x00030840
        /*0fb0*/ 	.short	0x010a
        /*0fb2*/ 	.byte	0x3f
	.zero		1


	//   ....[63]....
        /*0fb4*/ 	.word	0x000250e0
        /*0fb8*/ 	.word	0x0000000a
        /*0fbc*/ 	.word	0x00030820
        /*0fc0*/ 	.short	0x010a
        /*0fc2*/ 	.byte	0x3f
	.zero		1


	//   ....[64]....
        /*0fc4*/ 	.word	0x00025430
        /*0fc8*/ 	.word	0x00000003
        /*0fcc*/ 	.word	0x00030840
        /*0fd0*/ 	.short	0x010a
        /*0fd2*/ 	.byte	0x3f
	.zero		1


	//   ....[65]....
        /*0fd4*/ 	.word	0x00025780
        /*0fd8*/ 	.word	0x00000008
        /*0fdc*/ 	.word	0x00000060
        /*0fe0*/ 	.short	0x010a
        /*0fe2*/ 	.byte	0x3f
	.zero		1


	//   ....[66]....
        /*0fe4*/ 	.word	0x00025e20
        /*0fe8*/ 	.word	0x00000002
        /*0fec*/ 	.word	0x00030840
        /*0ff0*/ 	.short	0x010a
        /*0ff2*/ 	.byte	0x3f
	.zero		1


	//   ....[67]....
        /*0ff4*/ 	.word	0x00026170
        /*0ff8*/ 	.word	0x00000003
        /*0ffc*/ 	.word	0x00000060
        /*1000*/ 	.short	0x010a
        /*1002*/ 	.byte	0x3f
	.zero		1


	//   ....[68]....
        /*1004*/ 	.word	0x000266f0
        /*1008*/ 	.word	0x00000002
        /*100c*/ 	.word	0x00030840
        /*1010*/ 	.short	0x010a
        /*1012*/ 	.byte	0x3f
	.zero		1


	//   ....[69]....
        /*1014*/ 	.word	0x00026a40
        /*1018*/ 	.word	0x00000003
        /*101c*/ 	.word	0x00000060
        /*1020*/ 	.short	0x010a
        /*1022*/ 	.byte	0x3f
	.zero		1


	//   ....[70]....
        /*1024*/ 	.word	0x00026f60
        /*1028*/ 	.word	0x00000003
        /*102c*/ 	.word	0x00030860
        /*1030*/ 	.short	0x010a
        /*1032*/ 	.byte	0x3f
	.zero		1


	//   ....[71]....
        /*1034*/ 	.word	0x00028010
        /*1038*/ 	.word	0x00000000
        /*103c*/ 	.word	0x00030820
        /*1040*/ 	.short	0x010a
        /*1042*/ 	.byte	0x3f
	.zero		1


	//   ....[72]....
        /*1044*/ 	.word	0x000281c0
        /*1048*/ 	.word	0x00000006
        /*104c*/ 	.word	0x00000000
        /*1050*/ 	.short	0x010a
        /*1052*/ 	.byte	0x3f
	.zero		1


	//   ....[73]....
        /*1054*/ 	.word	0x00028230
        /*1058*/ 	.word	0x00000007
        /*105c*/ 	.word	0x00000000
        /*1060*/ 	.short	0x010a
        /*1062*/ 	.byte	0x3f
	.zero		1


	//   ....[74]....
        /*1064*/ 	.word	0x000282a0
        /*1068*/ 	.word	0x00000004
        /*106c*/ 	.word	0x00000000
        /*1070*/ 	.short	0x010a
        /*1072*/ 	.byte	0x3f
	.zero		1


	//   ....[75]....
        /*1074*/ 	.word	0x000282d0
        /*1078*/ 	.word	0x00000003
        /*107c*/ 	.word	0x00000000
        /*1080*/ 	.short	0x010a
        /*1082*/ 	.byte	0x3f
	.zero		1


	//   ....[76]....
        /*1084*/ 	.word	0x00028330
        /*1088*/ 	.word	0x00000061
        /*108c*/ 	.word	0x00030890
        /*1090*/ 	.short	0x010a
        /*1092*/ 	.byte	0x3f
	.zero		1


	//   ....[77]....
        /*1094*/ 	.word	0x00028380
        /*1098*/ 	.word	0x00000061
        /*109c*/ 	.word	0x00030890
        /*10a0*/ 	.short	0x010a
        /*10a2*/ 	.byte	0x3f
	.zero		1


	//   ....[78]....
        /*10a4*/ 	.word	0x000283d0
        /*10a8*/ 	.word	0x00000061
        /*10ac*/ 	.word	0x00030890
        /*10b0*/ 	.short	0x010a
        /*10b2*/ 	.byte	0x3f
	.zero		1


	//   ....[79]....
        /*10b4*/ 	.word	0x00028420
        /*10b8*/ 	.word	0x00000061
        /*10bc*/ 	.word	0x000308b0
        /*10c0*/ 	.short	0x010a
        /*10c2*/ 	.byte	0x3f
	.zero		1


	//   ....[80]....
        /*10c4*/ 	.word	0x00028e70
        /*10c8*/ 	.word	0x00000010
        /*10cc*/ 	.word	0x00030800
        /*10d0*/ 	.short	0x010a
        /*10d2*/ 	.byte	0x3f
	.zero		1


	//   ....[81]....
        /*10d4*/ 	.word	0x000298c0
        /*10d8*/ 	.word	0x00000010
        /*10dc*/ 	.word	0x00030800
        /*10e0*/ 	.short	0x010a
        /*10e2*/ 	.byte	0x3f
	.zero		1


	//   ....[82]....
        /*10e4*/ 	.word	0x00029910
        /*10e8*/ 	.word	0x00000017
        /*10ec*/ 	.word	0x00030830
        /*10f0*/ 	.short	0x010a
        /*10f2*/ 	.byte	0x3f
	.zero		1


	//   ....[83]....
        /*10f4*/ 	.word	0x00029960
        /*10f8*/ 	.word	0x00000002
        /*10fc*/ 	.word	0x00030830
        /*1100*/ 	.short	0x010a
        /*1102*/ 	.byte	0x3f
	.zero		1


	//   ....[84]....
        /*1104*/ 	.word	0x000299b0
        /*1108*/ 	.word	0x00000000
        /*110c*/ 	.word	0x00030850
        /*1110*/ 	.short	0x010a
        /*1112*/ 	.byte	0x3f
	.zero		1


	//   ....[85]....
        /*1114*/ 	.word	0x00029a00
        /*1118*/ 	.word	0x00000002
        /*111c*/ 	.word	0x00030830
        /*1120*/ 	.short	0x010a
        /*1122*/ 	.byte	0x3f
	.zero		1


	//   ....[86]....
        /*1124*/ 	.word	0x00029a50
        /*1128*/ 	.word	0x000000e8
        /*112c*/ 	.word	0x00030850
        /*1130*/ 	.short	0x010a
        /*1132*/ 	.byte	0x3f
	.zero		1


	//   ....[87]....
        /*1134*/ 	.word	0x00029aa0
        /*1138*/ 	.word	0x00000004
        /*113c*/ 	.word	0x00030830
        /*1140*/ 	.short	0x010a
        /*1142*/ 	.byte	0x3f
	.zero		1


	//   ....[88]....
        /*1144*/ 	.word	0x00029af0
        /*1148*/ 	.word	0x00000000
        /*114c*/ 	.word	0x00030850
        /*1150*/ 	.short	0x010a
        /*1152*/ 	.byte	0x3f
	.zero		1


	//   ....[89]....
        /*1154*/ 	.word	0x00029b40
        /*1158*/ 	.word	0x0000000c
        /*115c*/ 	.word	0x00030850
        /*1160*/ 	.short	0x010a
        /*1162*/ 	.byte	0x3f
	.zero		1


	//   ....[90]....
        /*1164*/ 	.word	0x00029ce0
        /*1168*/ 	.word	0x0000000c
        /*116c*/ 	.word	0x00030820
        /*1170*/ 	.short	0x010a
        /*1172*/ 	.byte	0x3f
	.zero		1


	//   ....[91]....
        /*1174*/ 	.word	0x00029d30
        /*1178*/ 	.word	0x00000008
        /*117c*/ 	.word	0x000308a0
        /*1180*/ 	.short	0x010a
        /*1182*/ 	.byte	0x3f
	.zero		1


	//   ....[92]....
        /*1184*/ 	.word	0x00029d80
        /*1188*/ 	.word	0x00000008
        /*118c*/ 	.word	0x000308c0
        /*1190*/ 	.short	0x010a
        /*1192*/ 	.byte	0x3f
	.zero		1


	//   ....[93]....
        /*1194*/ 	.word	0x00029dd0
        /*1198*/ 	.word	0x00000008
        /*119c*/ 	.word	0x000308a0
        /*11a0*/ 	.short	0x010a
        /*11a2*/ 	.byte	0x3f
	.zero		1


	//   ....[94]....
        /*11a4*/ 	.word	0x00029e20
        /*11a8*/ 	.word	0x00000008
        /*11ac*/ 	.word	0x000308c0
        /*11b0*/ 	.short	0x010a
        /*11b2*/ 	.byte	0x3f
	.zero		1


	//   ....[95]....
        /*11b4*/ 	.word	0x00029fc0
        /*11b8*/ 	.word	0x00000007
        /*11bc*/ 	.word	0x00030840
        /*11c0*/ 	.short	0x010a
        /*11c2*/ 	.byte	0x3f
	.zero		1


	//   ....[96]....
        /*11c4*/ 	.word	0x0002a040
        /*11c8*/ 	.word	0x00000003
        /*11cc*/ 	.word	0x00030820
        /*11d0*/ 	.short	0x010a
        /*11d2*/ 	.byte	0x3f
	.zero		1


	//   ....[97]....
        /*11d4*/ 	.word	0x0002a090
        /*11d8*/ 	.word	0x00000003
        /*11dc*/ 	.word	0x00030840
        /*11e0*/ 	.short	0x010a
        /*11e2*/ 	.byte	0x3f
	.zero		1


	//   ....[98]....
        /*11e4*/ 	.word	0x0002a0e0
        /*11e8*/ 	.word	0x00000008
        /*11ec*/ 	.word	0x00000060
        /*11f0*/ 	.short	0x010a
        /*11f2*/ 	.byte	0x3f
	.zero		1


	//   ....[99]....
        /*11f4*/ 	.word	0x0002a130
        /*11f8*/ 	.word	0x00000002
        /*11fc*/ 	.word	0x00030840
        /*1200*/ 	.short	0x010a
        /*1202*/ 	.byte	0x3f
	.zero		1


	//   ....[100]....
        /*1204*/ 	.word	0x0002a180
        /*1208*/ 	.word	0x00000003
        /*120c*/ 	.word	0x00000060
        /*1210*/ 	.short	0x010a
        /*1212*/ 	.byte	0x3f
	.zero		1


	//   ....[101]....
        /*1214*/ 	.word	0x0002a1d0
        /*1218*/ 	.word	0x00000002
        /*121c*/ 	.word	0x00030840
        /*1220*/ 	.short	0x010a
        /*1222*/ 	.byte	0x3f
	.zero		1


	//   ....[102]....
        /*1224*/ 	.word	0x0002a220
        /*1228*/ 	.word	0x00000003
        /*122c*/ 	.word	0x00000060
        /*1230*/ 	.short	0x010a
        /*1232*/ 	.byte	0x3f
	.zero		1


	//   ....[103]....
        /*1234*/ 	.word	0x0002a270
        /*1238*/ 	.word	0x00000003
        /*123c*/ 	.word	0x00030860
        /*1240*/ 	.short	0x010a
        /*1242*/ 	.byte	0x3f
	.zero		1


	//   ....[104]....
        /*1244*/ 	.word	0x0002ac30
        /*1248*/ 	.word	0x00000000
        /*124c*/ 	.word	0x00030820
        /*1250*/ 	.short	0x010a
        /*1252*/ 	.byte	0x3f
	.zero		1


	//   ....[105]....
        /*1254*/ 	.word	0x0002add0
        /*1258*/ 	.word	0x00000006
        /*125c*/ 	.word	0x00000000
        /*1260*/ 	.short	0x010a
        /*1262*/ 	.byte	0x3f
	.zero		1


	//   ....[106]....
        /*1264*/ 	.word	0x0002ae20
        /*1268*/ 	.word	0x00000007
        /*126c*/ 	.word	0x00000000
        /*1270*/ 	.short	0x010a
        /*1272*/ 	.byte	0x3f
	.zero		1


	//   ....[107]....
        /*1274*/ 	.word	0x0002ae70
        /*1278*/ 	.word	0x00000004
        /*127c*/ 	.word	0x00000000
        /*1280*/ 	.short	0x010a
        /*1282*/ 	.byte	0x3f
	.zero		1


	//----- nvinfo : EIATTR_NUM_MBARRIERS
	.align		4
.L_275:
        /*1284*/ 	.byte	0x03, 0x38
        /*1286*/ 	.short	0x0016


	//----- nvinfo : EIATTR_EXIT_INSTR_OFFSETS
	.align		4
        /*1288*/ 	.byte	0x04, 0x1c
        /*128a*/ 	.short	(.L_277 - .L_276)


	//   ....[0]....
.L_276:
        /*128c*/ 	.word	0x00028320


	//----- nvinfo : EIATTR_MAX_THREADS
	.align		4
.L_277:
        /*1290*/ 	.byte	0x04, 0x05
        /*1292*/ 	.short	(.L_279 - .L_278)
.L_278:
        /*1294*/ 	.word	0x00000180
        /*1298*/ 	.word	0x00000001
        /*129c*/ 	.word	0x00000001


	//----- nvinfo : EIATTR_CRS_STACK_SIZE
	.align		4
.L_279:
        /*12a0*/ 	.byte	0x04, 0x1e
        /*12a2*/ 	.short	(.L_281 - .L_280)
.L_280:
        /*12a4*/ 	.word	0x00000000


	//----- nvinfo : EIATTR_CBANK_PARAM_SIZE
	.align		4
.L_281:
        /*12a8*/ 	.byte	0x03, 0x19
        /*12aa*/ 	.short	0x0a70


	//----- nvinfo : EIATTR_PARAM_CBANK
	.align		4
        /*12ac*/ 	.byte	0x04, 0x0a
        /*12ae*/ 	.short	(.L_283 - .L_282)
	.align		4
.L_282:
        /*12b0*/ 	.word	index@(.nv.constant0._ZN7cutlass13device_kernelIN5flash11enable_sm90INS1_16FlashAttnFwdSm90INS1_25CollectiveMainloopFwdSm90ILi2EN4cute5tupleIJNS5_1CILi1EEES8_S8_EEENS6_IJNS7_ILi128EEENS7_ILi64EEENS7_ILi256EEEEEELi256ENS_6half_tEfNS_4arch4Sm90ELb0ELb1ELb1ELb1ELb0ELb1ELb0ELb1ELb1ELb0ELb0ELb0EEENS1_21CollectiveEpilogueFwdINS6_IJSA_SC_SB_EEES9_SE_SG_Li256ELb1ELb0ELb0ELb0EEENS1_36VarlenDynamicPersistentTileSchedulerILi128ELi64ELi256ELi32ELb0ELb0ELb1ELb1ELb0ELb1EEEEEEEEEvNT_6ParamsE)
        /*12b4*/ 	.short	0x0210
        /*12b6*/ 	.short	0x0a70


	//----- nvinfo : EIATTR_SW_WAR
	.align		4
.L_283:
        /*12b8*/ 	.byte	0x04, 0x36
        /*12ba*/ 	.short	(.L_285 - .L_284)
.L_284:
        /*12bc*/ 	.word	0x00000008
.L_285:


//--------------------- .nv.info._ZN7cutlass13device_kernelIN5flash11enable_sm90INS1_16FlashAttnFwdSm90INS1_25CollectiveMainloopFwdSm90ILi2EN4cute5tupleIJNS5_1CILi1EEES8_S8_EEENS6_IJNS7_ILi128EEENS7_ILi80EEENS7_ILi256EEEEEELi256ENS_6half_tEfNS_4arch4Sm90ELb1ELb0ELb1ELb0ELb0ELb0ELb0ELb1ELb1ELb0ELb0ELb0EEENS1_21CollectiveEpilogueFwdINS6_IJSA_SC_SB_EEES9_SE_SG_Li256ELb0ELb0ELb0ELb0EEENS1_30DynamicPersistentTileSchedulerILi256ELi32ELb0ELb0ELb1EEEEEEEEEvNT_6ParamsE --------------------------
	.section	.nv.info._ZN7cutlass13device_kernelIN5flash11enable_sm90INS1_16FlashAttnFwdSm90INS1_25CollectiveMainloopFwdSm90ILi2EN4cute5tupleIJNS5_1CILi1EEES8_S8_EEENS6_IJNS7_ILi128EEENS7_ILi80EEENS7_ILi256EEEEEELi256ENS_6half_tEfNS_4arch4Sm90ELb1ELb0ELb1ELb0ELb0ELb0ELb0ELb1ELb1ELb0ELb0ELb0EEENS1_21CollectiveEpilogueFwdINS6_IJSA_SC_SB_EEES9_SE_SG_Li256ELb0ELb0ELb0ELb0EEENS1_30DynamicPersistentTileSchedulerILi256ELi32ELb0ELb0ELb1EEEEEEEEEvNT_6ParamsE,"",@"SHT_CUDA_INFO"
	.sectionflags	@""
	.align	4


	//----- nvinfo : EIATTR_CUDA_API_VERSION
	.align		4
        /*0000*/ 	.byte	0x04, 0x37
        /*0002*/ 	.short	(.L_287 - .L_286)
.L_286:
        /*0004*/ 	.word	0x00000082


	//----- nvinfo : EIATTR_KPARAM_INFO
	.align		4
.L_287:
        /*0008*/ 	.byte	0x04, 0x17
        /*000a*/ 	.short	(.L_289 - .L_288)
.L_288:
        /*000c*/ 	.word	0x00000000
        /*0010*/ 	.short	0x0000
        /*0012*/ 	.short	0x0070
        /*0014*/ 	.byte	0x00, 0xf0, 0x01, 0x2e


	//----- nvinfo : EIATTR_SPARSE_MMA_MASK
	.align		4
.L_289:
        /*0018*/ 	.byte	0x03, 0x50
        /*001a*/ 	.short	0x0000


	//----- nvinfo : EIATTR_MAXREG_COUNT
	.align		4
        /*001c*/ 	.byte	0x03, 0x1b
        /*001e*/ 	.short	0x00a8


	//----- nvinfo : EIATTR_NUM_BARRIERS
	.align		4
        /*0020*/ 	.byte	0x02, 0x4c
        /*0022*/ 	.byte	0x09
	.zero		1


	//----- nvinfo : EIATTR_EXTERNS
	.align		4
        /*0024*/ 	.byte	0x04, 0x0f
        /*0026*/ 	.short	(.L_291 - .L_290)


	//   ....[0]....
	.align		4
.L_290:
        /*0028*/ 	.word	index@(__assertfail)


	//----- nvinfo : EIATTR_ANNOTATIONS
	.align		4
.L_291:
        /*002c*/ 	.byte	0x04, 0x55
        /*002e*/ 	.short	(.L_293 - .L_292)


	//   ....[0]....
.L_292:
        /*0030*/ 	.word	0x00000001
        /*0034*/ 	.byte	0x70, 0x09, 0x00, 0x00, 0x01, 0x00, 0x00, 0x00, 0x40, 0x0a, 0x00, 0x00, 0x01, 0x00, 0x00, 0x00
        /*0044*/ 	.byte	0x80, 0x43, 0x01, 0x00


	//----- nvinfo : EIATTR_MERCURY_ISA_VERSION
	.align		4
.L_293:
        /*0048*/ 	.byte	0x03, 0x5f
        /*004a*/ 	.short	0x0101


	//----- nvinfo : EIATTR_INT_WARP_WIDE_INSTR_OFFSETS
	.align		4
        /*004c*/ 	.byte	0x04, 0x31
        /*004e*/ 	.short	(.L_295 - .L_294)


	//   ....[0]....
.L_294:
        /*0050*/ 	.word	0x00000190


	//   ....[1]....
        /*0054*/ 	.word	0x000001c0


	//   ....[2]....
        /*0058*/ 	.word	0x000001d0


	//   ....[3]....
        /*005c*/ 	.word	0x00011720


	//   ....[4]....
        /*0060*/ 	.word	0x000117c0


	//   ....[5]....
        /*0064*/ 	.word	0x00011d30


	//   ....[6]....
        /*0068*/ 	.word	0x00013d20


	//   ....[7]....
        /*006c*/ 	.word	0x00013dc0


	//----- nvinfo : EIATTR_COOP_GROUP_MASK_REGIDS
	.align		4
.L_295:
        /*0070*/ 	.byte	0x04, 0x29
        /*0072*/ 	.short	(.L_297 - .L_296)


	//   ....[0]....
.L_296:
        /*0074*/ 	.word	0xffffffff


	//   ....[1]....
        /*0078*/ 	.word	0xffffffff


	//   ....[2]....
        /*007c*/ 	.word	0xffffffff


	//   ....[3]....
        /*0080*/ 	.word	0xffffffff


	//   ....[4]....
        /*0084*/ 	.word	0xffffffff


	//   ....[5]....
        /*0088*/ 	.word	0xffffffff


	//   ....[6]....
        /*008c*/ 	.word	0xffffffff


	//   ....[7]....
        /*0090*/ 	.word	0xffffffff


	//   ....[8]....
        /*0094*/ 	.word	0xffffffff


	//   ....[9]....
        /*0098*/ 	.word	0xffffffff


	//   ....[10]....
        /*009c*/ 	.word	0xffffffff


	//   ....[11]....
        /*00a0*/ 	.word	0xffffffff


	//   ....[12]....
        /*00a4*/ 	.word	0xffffffff


	//   ....[13]....
        /*00a8*/ 	.word	0xffffffff


	//   ....[14]....
        /*00ac*/ 	.word	0xffffffff


	//   ....[15]....
        /*00b0*/ 	.word	0xffffffff


	//   ....[16]....
        /*00b4*/ 	.word	0xffffffff


	//   ....[17]....
        /*00b8*/ 	.word	0xffffffff


	//   ....[18]....
        /*00bc*/ 	.word	0xffffffff


	//   ....[19]....
        /*00c0*/ 	.word	0xffffffff


	//   ....[20]....
        /*00c4*/ 	.word	0xffffffff


	//   ....[21]....
        /*00c8*/ 	.word	0xffffffff


	//   ....[22]....
        /*00cc*/ 	.word	0xffffffff


	//   ....[23]....
        /*00d0*/ 	.word	0xffffffff


	//   ....[24]....
        /*00d4*/ 	.word	0xffffffff


	//   ....[25]....
        /*00d8*/ 	.word	0xffffffff


	//   ....[26]....
        /*00dc*/ 	.word	0xffffffff


	//   ....[27]....
        /*00e0*/ 	.word	0xffffffff


	//   ....[28]....
        /*00e4*/ 	.word	0x0500000f


	//   ....[29]....
        /*00e8*/ 	.word	0x0500000f


	//----- nvinfo : EIATTR_COOP_GROUP_INSTR_OFFSETS
	.align		4
.L_297:
        /*00ec*/ 	.byte	0x04, 0x28
        /*00ee*/ 	.short	(.L_299 - .L_298)


	//   ....[0]....
.L_298:
        /*00f0*/ 	.word	0x00000060


	//   ....[1]....
        /*00f4*/ 	.word	0x000001a0


	//   ....[2]....
        /*00f8*/ 	.word	0x000001f0


	//   ....[3]....
        /*00fc*/ 	.word	0x000003e0


	//   ....[4]....
        /*0100*/ 	.word	0x00000540


	//   ....[5]....
        /*0104*/ 	.word	0x00000660


	//   ....[6]....
        /*0108*/ 	.word	0x000007c0


	//   ....[7]....
        /*010c*/ 	.word	0x00001660


	//   ....[8]....
        /*0110*/ 	.word	0x00004ef0


	//   ....[9]....
        /*0114*/ 	.word	0x00004fe0


	//   ....[10]....
        /*0118*/ 	.word	0x00005460


	//   ....[11]....
        /*011c*/ 	.word	0x000054e0


	//   ....[12]....
        /*0120*/ 	.word	0x00009610


	//   ....[13]....
        /*0124*/ 	.word	0x00009710


	//   ....[14]....
        /*0128*/ 	.word	0x00009ce0


	//   ....[15]....
        /*012c*/ 	.word	0x00009d10


	//   ....[16]....
        /*0130*/ 	.word	0x0000d300


	//   ....[17]....
        /*0134*/ 	.word	0x0000d360


	//   ....[18]....
        /*0138*/ 	.word	0x0000d8d0


	//   ....[19]....
        /*013c*/ 	.word	0x0000d930


	//   ....[20]....
        /*0140*/ 	.word	0x0000ea70


	//   ....[21]....
        /*0144*/ 	.word	0x0000eaa0


	//   ....[22]....
        /*0148*/ 	.word	0x0000ebd0


	//   ....[23]....
        /*014c*/ 	.word	0x0000ebe0


	//   ....[24]....
        /*0150*/ 	.word	0x00010470


	//   ....[25]....
        /*0154*/ 	.word	0x000111a0


	//   ....[26]....
        /*0158*/ 	.word	0x00014170


	//   ....[27]....
        /*015c*/ 	.word	0x00014320


	//   ....[28]....
        /*0160*/ 	.word	0x000148b0


	//   ....[29]....
        /*0164*/ 	.word	0x00014c90


	//----- nvinfo : EIATTR_REG_RECONFIG
	.align		4
.L_299:
        /*0168*/ 	.byte	0x01, 0x54
	.zero		2


	//----- nvinfo : EIATTR_SYSCALL_OFFSETS
	.align		4
        /*016c*/ 	.byte	0x04, 0x46
        /*016e*/ 	.short	(.L_301 - .L_300)


	//   ....[0]....
.L_300:
        /*0170*/ 	.word	0x00001810


	//   ....[1]....
        /*0174*/ 	.word	0x00011950


	//   ....[2]....
        /*0178*/ 	.word	0x00011a90


	//   ....[3]....
        /*017c*/ 	.word	0x00011b90


	//----- nvinfo : EIATTR_MBARRIER_INSTR_OFFSETS
	.align		4
.L_301:
        /*0180*/ 	.byte	0x04, 0x39
        /*0182*/ 	.short	(.L_303 - .L_302)


	//   ....[0]....
.L_302:
        /*0184*/ 	.word	0x00000290
        /*0188*/ 	.word	0x000000ff
        /*018c*/ 	.word	0x00038800
        /*0190*/ 	.short	0x0100
        /*0192*/ 	.byte	0x06
	.zero		1


	//   ....[1]....
        /*0194*/ 	.word	0x000002a0
        /*0198*/ 	.word	0x000000ff
        /*019c*/ 	.word	0x00038820
        /*01a0*/ 	.short	0x0100
        /*01a2*/ 	.byte	0x06
	.zero		1


	//   ....[2]....
        /*01a4*/ 	.word	0x00000390
        /*01a8*/ 	.word	0x000000ff
        /*01ac*/ 	.word	0x00038830
        /*01b0*/ 	.short	0x0100
        /*01b2*/ 	.byte	0x08
	.zero		1


	//   ....[3]....
        /*01b4*/ 	.word	0x000003a0
        /*01b8*/ 	.word	0x000000ff
        /*01bc*/ 	.word	0x00038840
        /*01c0*/ 	.short	0x0100
        /*01c2*/ 	.byte	0x08
	.zero		1


	//   ....[4]....
        /*01c4*/ 	.word	0x000003b0
        /*01c8*/ 	.word	0x000000ff
        /*01cc*/ 	.word	0x00038838
        /*01d0*/ 	.short	0x0100
        /*01d2*/ 	.byte	0x08
	.zero		1


	//   ....[5]....
        /*01d4*/ 	.word	0x000003c0
        /*01d8*/ 	.word	0x000000ff
        /*01dc*/ 	.word	0x00038848
        /*01e0*/ 	.short	0x0100
        /*01e2*/ 	.byte	0x08
	.zero		1


	//   ....[6]....
        /*01e4*/ 	.word	0x000004f0
        /*01e8*/ 	.word	0x000000ff
        /*01ec*/ 	.word	0x00038850
        /*01f0*/ 	.short	0x0100
        /*01f2*/ 	.byte	0x08
	.zero		1


	//   ....[7]....
        /*01f4*/ 	.word	0x00000500
        /*01f8*/ 	.word	0x000000ff
        /*01fc*/ 	.word	0x00038860
        /*0200*/ 	.short	0x0100
        /*0202*/ 	.byte	0x08
	.zero		1


	//   ....[8]....
        /*0204*/ 	.word	0x00000510
        /*0208*/ 	.word	0x000000ff
        /*020c*/ 	.word	0x00038858
        /*0210*/ 	.short	0x0100
        /*0212*/ 	.byte	0x08
	.zero		1


	//   ....[9]....
        /*0214*/ 	.word	0x00000520
        /*0218*/ 	.word	0x000000ff
        /*021c*/ 	.word	0x00038868
        /*0220*/ 	.short	0x0100
        /*0222*/ 	.byte	0x08
	.zero		1


	//   ....[10]....
        /*0224*/ 	.word	0x00000610
        /*0228*/ 	.word	0x000000ff
        /*022c*/ 	.word	0x00038870
        /*0230*/ 	.short	0x0100
        /*0232*/ 	.byte	0x06
	.zero		1


	//   ....[11]....
        /*0234*/ 	.word	0x00000620
        /*0238*/ 	.word	0x000000ff
        /*023c*/ 	.word	0x00038880
        /*0240*/ 	.short	0x0100
        /*0242*/ 	.byte	0x06
	.zero		1


	//   ....[12]....
        /*0244*/ 	.word	0x00000630
        /*0248*/ 	.word	0x000000ff
        /*024c*/ 	.word	0x00038878
        /*0250*/ 	.short	0x0100
        /*0252*/ 	.byte	0x06
	.zero		1


	//   ....[13]....
        /*0254*/ 	.word	0x00000640
        /*0258*/ 	.word	0x000000ff
        /*025c*/ 	.word	0x00038888
        /*0260*/ 	.short	0x0100
        /*0262*/ 	.byte	0x06
	.zero		1


	//   ....[14]....
        /*0264*/ 	.word	0x00000770
        /*0268*/ 	.word	0x000000ff
        /*026c*/ 	.word	0x00038890
        /*0270*/ 	.short	0x0100
        /*0272*/ 	.byte	0x08
	.zero		1


	//   ....[15]....
        /*0274*/ 	.word	0x00000780
        /*0278*/ 	.word	0x000000ff
        /*027c*/ 	.word	0x000388a0
        /*0280*/ 	.short	0x0100
        /*0282*/ 	.byte	0x08
	.zero		1


	//   ....[16]....
        /*0284*/ 	.word	0x00000790
        /*0288*/ 	.word	0x000000ff
        /*028c*/ 	.word	0x00038898
        /*0290*/ 	.short	0x0100
        /*0292*/ 	.byte	0x08
	.zero		1


	//   ....[17]....
        /*0294*/ 	.word	0x000007a0
        /*0298*/ 	.word	0x000000ff
        /*029c*/ 	.word	0x000388a8
        /*02a0*/ 	.short	0x0100
        /*02a2*/ 	.byte	0x08
	.zero		1


	//   ....[18]....
        /*02a4*/ 	.word	0x000008d0
        /*02a8*/ 	.word	0x000000ff
        /*02ac*/ 	.word	0x000388b0
        /*02b0*/ 	.short	0x0100
        /*02b2*/ 	.byte	0x08
	.zero		1


	//   ....[19]....
        /*02b4*/ 	.word	0x000008e0
        /*02b8*/ 	.word	0x000000ff
        /*02bc*/ 	.word	0x000388c0
        /*02c0*/ 	.short	0x0100
        /*02c2*/ 	.byte	0x08
	.zero		1


	//   ....[20]....
        /*02c4*/ 	.word	0x000008f0
        /*02c8*/ 	.word	0x000000ff
        /*02cc*/ 	.word	0x000388b8
        /*02d0*/ 	.short	0x0100
        /*02d2*/ 	.byte	0x08
	.zero		1


	//   ....[21]....
        /*02d4*/ 	.word	0x00000900
        /*02d8*/ 	.word	0x000000ff
        /*02dc*/ 	.word	0x000388c8
        /*02e0*/ 	.short	0x0100
        /*02e2*/ 	.byte	0x08
	.zero		1


	//   ....[22]....
        /*02e4*/ 	.word	0x000018b0
        /*02e8*/ 	.word	0x000000ff
        /*02ec*/ 	.word	0x00038800
        /*02f0*/ 	.short	0x010a
        /*02f2*/ 	.byte	0x3c
	.zero		1


	//   ....[23]....
        /*02f4*/ 	.word	0x00001940
        /*02f8*/ 	.word	0x00000000
        /*02fc*/ 	.word	0x00038830
        /*0300*/ 	.short	0x010a
        /*0302*/ 	.byte	0x3f
	.zero		1


	//   ....[24]....
        /*0304*/ 	.word	0x000019b0
        /*0308*/ 	.word	0x00000000
        /*030c*/ 	.word	0x00038830
        /*0310*/ 	.short	0x010a
        /*0312*/ 	.byte	0x3f
	.zero		1


	//   ....[25]....
        /*0314*/ 	.word	0x00004d80
        /*0318*/ 	.word	0x00000000
        /*031c*/ 	.word	0x00000000
        /*0320*/ 	.short	0x0101
        /*0322*/ 	.byte	0x3f
	.zero		1


	//   ....[26]....
        /*0324*/ 	.word	0x000063b0
        /*0328*/ 	.word	0x000000ff
        /*032c*/ 	.word	0x00038830
        /*0330*/ 	.short	0x010a
        /*0332*/ 	.byte	0x2f
	.zero		1


	//   ....[27]....
        /*0334*/ 	.word	0x000063f0
        /*0338*/ 	.word	0x000000ff
        /*033c*/ 	.word	0x00038830
        /*0340*/ 	.short	0x010a
        /*0342*/ 	.byte	0x2f
	.zero		1


	//   ....[28]....
        /*0344*/ 	.word	0x000089f0
        /*0348*/ 	.word	0x000000ff
        /*034c*/ 	.word	0x00038850
        /*0350*/ 	.short	0x010a
        /*0352*/ 	.byte	0x05
	.zero		1


	//   ....[29]....
        /*0354*/ 	.word	0x00008a30
        /*0358*/ 	.word	0x000000ff
        /*035c*/ 	.word	0x00038850
        /*0360*/ 	.short	0x010a
        /*0362*/ 	.byte	0x05
	.zero		1


	//   ....[30]....
        /*0364*/ 	.word	0x0000a240
        /*0368*/ 	.word	0x00000011
        /*036c*/ 	.word	0x00000000
        /*0370*/ 	.short	0x0101
        /*0372*/ 	.byte	0x3f
	.zero		1


	//   ....[31]....
        /*0374*/ 	.word	0x0000a2b0
        /*0378*/ 	.word	0x0000009f
        /*037c*/ 	.word	0x00000000
        /*0380*/ 	.short	0x0101
        /*0382*/ 	.byte	0x3f
	.zero		1


	//   ....[32]....
        /*0384*/ 	.word	0x0000a630
        /*0388*/ 	.word	0x000000ff
        /*038c*/ 	.word	0x00038830
        /*0390*/ 	.short	0x010a
        /*0392*/ 	.byte	0x04
	.zero		1


	//   ....[33]....
        /*0394*/ 	.word	0x0000a670
        /*0398*/ 	.word	0x000000ff
        /*039c*/ 	.word	0x00038830
        /*03a0*/ 	.short	0x010a
        /*03a2*/ 	.byte	0x04
	.zero		1


	//   ....[34]....
        /*03a4*/ 	.word	0x0000cc80
        /*03a8*/ 	.word	0x000000ff
        /*03ac*/ 	.word	0x00038850
        /*03b0*/ 	.short	0x010a
        /*03b2*/ 	.byte	0x05
	.zero		1


	//   ....[35]....
        /*03b4*/ 	.word	0x0000ccc0
        /*03b8*/ 	.word	0x000000ff
        /*03bc*/ 	.word	0x00038850
        /*03c0*/ 	.short	0x010a
        /*03c2*/ 	.byte	0x05
	.zero		1


	//   ....[36]....
        /*03c4*/ 	.word	0x0000dca0
        /*03c8*/ 	.word	0x0000009d
        /*03cc*/ 	.word	0x00000000
        /*03d0*/ 	.short	0x0101
        /*03d2*/ 	.byte	0x3f
	.zero		1


	//   ....[37]....
        /*03d4*/ 	.word	0x0000dd20
        /*03d8*/ 	.word	0x000000ab
        /*03dc*/ 	.word	0x00000000
        /*03e0*/ 	.short	0x0101
        /*03e2*/ 	.byte	0x3f
	.zero		1


	//   ....[38]....
        /*03e4*/ 	.word	0x0000e9c0
        /*03e8*/ 	.word	0x000000ff
        /*03ec*/ 	.word	0x00038850
        /*03f0*/ 	.short	0x010a
        /*03f2*/ 	.byte	0x05
	.zero		1


	//   ....[39]....
        /*03f4*/ 	.word	0x0000ea00
        /*03f8*/ 	.word	0x000000ff
        /*03fc*/ 	.word	0x00038850
        /*0400*/ 	.short	0x010a
        /*0402*/ 	.byte	0x05
	.zero		1


	//   ....[40]....
        /*0404*/ 	.word	0x0000f340
        /*0408*/ 	.word	0x00000003
        /*040c*/ 	.word	0x00000000
        /*0410*/ 	.short	0x0101
        /*0412*/ 	.byte	0x3f
	.zero		1


	//   ....[41]....
        /*0414*/ 	.word	0x000106b0
        /*0418*/ 	.word	0x000000ff
        /*041c*/ 	.word	0x00000000
        /*0420*/ 	.short	0x0101
        /*0422*/ 	.byte	0x05
	.zero		1


	//   ....[42]....
        /*0424*/ 	.word	0x00012060
        /*0428*/ 	.word	0x00000008
        /*042c*/ 	.word	0x00038840
        /*0430*/ 	.short	0x010a
        /*0432*/ 	.byte	0x3f
	.zero		1


	//   ....[43]....
        /*0434*/ 	.word	0x00012580
        /*0438*/ 	.word	0x000000ff
        /*043c*/ 	.word	0x00038820
        /*0440*/ 	.short	0x010a
        /*0442*/ 	.byte	0x28
	.zero		1


	//   ....[44]....
        /*0444*/ 	.word	0x00012880
        /*0448*/ 	.word	0x00000003
        /*044c*/ 	.word	0x00038840
        /*0450*/ 	.short	0x010a
        /*0452*/ 	.byte	0x3f
	.zero		1


	//   ....[45]....
        /*0454*/ 	.word	0x00012b10
        /*0458*/ 	.word	0x00000002
        /*045c*/ 	.word	0x00000060
        /*0460*/ 	.short	0x010a
        /*0462*/ 	.byte	0x3f
	.zero		1


	//   ....[46]....
        /*0464*/ 	.word	0x00013050
        /*0468*/ 	.word	0x00000003
        /*046c*/ 	.word	0x00038840
        /*0470*/ 	.short	0x010a
        /*0472*/ 	.byte	0x3f
	.zero		1


	//   ....[47]....
        /*0474*/ 	.word	0x000132e0
        /*0478*/ 	.word	0x00000002
        /*047c*/ 	.word	0x00000060
        /*0480*/ 	.short	0x010a
        /*0482*/ 	.byte	0x3f
	.zero		1


	//   ....[48]....
        /*0484*/ 	.word	0x00013780
        /*0488*/ 	.word	0x00000002
        /*048c*/ 	.word	0x00038840
        /*0490*/ 	.short	0x010a
        /*0492*/ 	.byte	0x3f
	.zero		1


	//   ....[49]....
        /*0494*/ 	.word	0x00013a10
        /*0498*/ 	.word	0x00000002
        /*049c*/ 	.word	0x00000060
        /*04a0*/ 	.short	0x010a
        /*04a2*/ 	.byte	0x3f
	.zero		1


	//   ....[50]....
        /*04a4*/ 	.word	0x00013e60
        /*04a8*/ 	.word	0x00000003
        /*04ac*/ 	.word	0x00038860
        /*04b0*/ 	.short	0x010a
        /*04b2*/ 	.byte	0x3f
	.zero		1


	//   ....[51]....
        /*04b4*/ 	.word	0x000142d0
        /*04b8*/ 	.word	0x00000007
        /*04bc*/ 	.word	0x00038820
        /*04c0*/ 	.short	0x010a
        /*04c2*/ 	.byte	0x3f
	.zero		1


	//   ....[52]....
        /*04c4*/ 	.word	0x00014440
        /*04c8*/ 	.word	0x00000005
        /*04cc*/ 	.word	0x00000000
        /*04d0*/ 	.short	0x010a
        /*04d2*/ 	.byte	0x3f
	.zero		1


	//   ....[53]....
        /*04d4*/ 	.word	0x000144b0
        /*04d8*/ 	.word	0x00000003
        /*04dc*/ 	.word	0x00000000
        /*04e0*/ 	.short	0x010a
        /*04e2*/ 	.byte	0x3f
	.zero		1


	//   ....[54]....
        /*04e4*/ 	.word	0x00014510
        /*04e8*/ 	.word	0x00000005
        /*04ec*/ 	.word	0x00000000
        /*04f0*/ 	.short	0x010a
        /*04f2*/ 	.byte	0x3f
	.zero		1


	//   ....[55]....
        /*04f4*/ 	.word	0x00014540
        /*04f8*/ 	.word	0x00000003
        /*04fc*/ 	.word	0x00000000
        /*0500*/ 	.short	0x010a
        /*0502*/ 	.byte	0x3f
	.zero		1


	//   ....[56]....
        /*0504*/ 	.word	0x000145b0
        /*0508*/ 	.word	0x00000003
        /*050c*/ 	.word	0x00038800
        /*0510*/ 	.short	0x010a
        /*0512*/ 	.byte	0x3f
	.zero		1


	//   ....[57]....
        /*0514*/ 	.word	0x00014600
        /*0518*/ 	.word	0x00000000
        /*051c*/ 	.word	0x00038830
        /*0520*/ 	.short	0x010a
        /*0522*/ 	.byte	0x3f
	.zero		1


	//   ....[58]....
        /*0524*/ 	.word	0x00014660
        /*0528*/ 	.word	0x00000004
        /*052c*/ 	.word	0x00038830
        /*0530*/ 	.short	0x010a
        /*0532*/ 	.byte	0x3f
	.zero		1


	//   ....[59]....
        /*0534*/ 	.word	0x000146c0
        /*0538*/ 	.word	0x00000003
        /*053c*/ 	.word	0x00038850
        /*0540*/ 	.short	0x010a
        /*0542*/ 	.byte	0x3f
	.zero		1


	//   ....[60]....
        /*0544*/ 	.word	0x00014720
        /*0548*/ 	.word	0x00000004
        /*054c*/ 	.word	0x00038830
        /*0550*/ 	.short	0x010a
        /*0552*/ 	.byte	0x3f
	.zero		1


	//   ....[61]....
        /*0554*/ 	.word	0x00014780
        /*0558*/ 	.word	0x00000003
        /*055c*/ 	.word	0x00038850
        /*0560*/ 	.short	0x010a
        /*0562*/ 	.byte	0x3f
	.zero		1


	//   ....[62]....
        /*0564*/ 	.word	0x000147e0
        /*0568*/ 	.word	0x00000007
        /*056c*/ 	.word	0x00038850
        /*0570*/ 	.short	0x010a
        /*0572*/ 	.byte	0x3f
	.zero		1


	//   ....[63]....
        /*0574*/ 	.word	0x00014960
        /*0578*/ 	.word	0x00000008
        /*057c*/ 	.word	0x00038840
        /*0580*/ 	.short	0x010a
        /*0582*/ 	.byte	0x3f
	.zero		1


	//   ....[64]....
        /*0584*/ 	.word	0x000149c0
        /*0588*/ 	.word	0x00000008
        /*058c*/ 	.word	0x00038820
        /*0590*/ 	.short	0x010a
        /*0592*/ 	.byte	0x3f
	.zero		1


	//   ....[65]....
        /*0594*/ 	.word	0x00014a10
        /*0598*/ 	.word	0x00000003
        /*059c*/ 	.word	0x00038840
        /*05a0*/ 	.short	0x010a
        /*05a2*/ 	.byte	0x3f
	.zero		1


	//   ....[66]....
        /*05a4*/ 	.word	0x00014a60
        /*05a8*/ 	.word	0x00000002
        /*05ac*/ 	.word	0x00000060
        /*05b0*/ 	.short	0x010a
        /*05b2*/ 	.byte	0x3f
	.zero		1


	//   ....[67]....
        /*05b4*/ 	.word	0x00014ab0
        /*05b8*/ 	.word	0x00000003
        /*05bc*/ 	.word	0x00038840
        /*05c0*/ 	.short	0x010a
        /*05c2*/ 	.byte	0x3f
	.zero		1


	//   ....[68]....
        /*05c4*/ 	.word	0x00014b00
        /*05c8*/ 	.word	0x00000002
        /*05cc*/ 	.word	0x00000060
        /*05d0*/ 	.short	0x010a
        /*05d2*/ 	.byte	0x3f
	.zero		1


	//   ....[69]....
        /*05d4*/ 	.word	0x00014b50
        /*05d8*/ 	.word	0x00000002
        /*05dc*/ 	.word	0x00038840
        /*05e0*/ 	.short	0x010a
        /*05e2*/ 	.byte	0x3f
	.zero		1


	//   ....[70]....
        /*05e4*/ 	.word	0x00014ba0
        /*05e8*/ 	.word	0x00000002
        /*05ec*/ 	.word	0x00000060
        /*05f0*/ 	.short	0x010a
        /*05f2*/ 	.byte	0x3f
	.zero		1


	//   ....[71]....
        /*05f4*/ 	.word	0x00014bf0
        /*05f8*/ 	.word	0x00000003
        /*05fc*/ 	.word	0x00038860
        /*0600*/ 	.short	0x010a
        /*0602*/ 	.byte	0x3f
	.zero		1


	//   ....[72]....
        /*0604*/ 	.word	0x00014cd0
        /*0608*/ 	.word	0x00000007
        /*060c*/ 	.word	0x00038820
        /*0610*/ 	.short	0x010a
        /*0612*/ 	.byte	0x3f
	.zero		1


	//   ....[73]....
        /*0614*/ 	.word	0x00014d20
        /*0618*/ 	.word	0x00000005
        /*061c*/ 	.word	0x00000000
        /*0620*/ 	.short	0x010a
        /*0622*/ 	.byte	0x3f
	.zero		1


	//   ....[74]....
        /*0624*/ 	.word	0x00014d70
        /*0628*/ 	.word	0x00000003
        /*062c*/ 	.word	0x00000000
        /*0630*/ 	.short	0x010a
        /*0632*/ 	.byte	0x3f
	.zero		1


	//   ....[75]....
        /*0634*/ 	.word	0x00014dc0
        /*0638*/ 	.word	0x00000005
        /*063c*/ 	.word	0x00000000
        /*0640*/ 	.short	0x010a
        /*0642*/ 	.byte	0x3f
	.zero		1


	//----- nvinfo : EIATTR_NUM_MBARRIERS
	.align		4
.L_303:
        /*0644*/ 	.byte	0x03, 0x38
        /*0646*/ 	.short	0x0016


	//----- nvinfo : EIATTR_EXIT_INSTR_OFFSETS
	.align		4
        /*0648*/ 	.byte	0x04, 0x1c
        /*064a*/ 	.short	(.L_305 - .L_304)


	//   ....[0]....
.L_304:
        /*064c*/ 	.word	0x00000a30


	//   ....[1]....
        /*0650*/ 	.word	0x00011160


	//   ....[2]....
        /*0654*/ 	.word	0x000111c0


	//   ....[3]....
        /*0658*/ 	.word	0x00014340


	//   ....[4]....
        /*065c*/ 	.word	0x00014590


	//----- nvinfo : EIATTR_MAX_THREADS
	.align		4
.L_305:
        /*0660*/ 	.byte	0x04, 0x05
        /*0662*/ 	.short	(.L_307 - .L_306)
.L_306:
        /*0664*/ 	.word	0x00000180
        /*0668*/ 	.word	0x00000001
        /*066c*/ 	.word	0x00000001


	//----- nvinfo : EIATTR_CRS_STACK_SIZE
	.align		4
.L_307:
        /*0670*/ 	.byte	0x04, 0x1e
        /*0672*/ 	.short	(.L_309 - .L_308)
.L_308:
        /*0674*/ 	.word	0x00000000


	//----- nvinfo : EIATTR_CBANK_PARAM_SIZE
	.align		4
.L_309:
        /*0678*/ 	.byte	0x03, 0x19
        /*067a*/ 	.short	0x0bf0


	//----- nvinfo : EIATTR_PARAM_CBANK
	.align		4
        /*067c*/ 	.byte	0x04, 0x0a
        /*067e*/ 	.short	(.L_311 - .L_310)
	.align		4
.L_310:
        /*0680*/ 	.word	index@(.nv.constant0._ZN7cutlass13device_kernelIN5flash11enable_sm90INS1_16FlashAttnFwdSm90INS1_25CollectiveMainloopFwdSm90ILi2EN4cute5tupleIJNS5_1CILi1EEES8_S8_EEENS6_IJNS7_ILi128EEENS7_ILi80EEENS7_ILi256EEEEEELi256ENS_6half_tEfNS_4arch4Sm90ELb1ELb0ELb1ELb0ELb0ELb0ELb0ELb1ELb1ELb0ELb0ELb0EEENS1_21CollectiveEpilogueFwdINS6_IJSA_SC_SB_EEES9_SE_SG_Li256ELb0ELb0ELb0ELb0EEENS1_30DynamicPersistentTileSchedulerILi256ELi32ELb0ELb0ELb1EEEEEEEEEvNT_6ParamsE)
        /*0684*/ 	.short	0x0210
        /*0686*/ 	.short	0x0bf0


	//----- nvinfo : EIATTR_SW_WAR
	.align		4
.L_311:
        /*0688*/ 	.byte	0x04, 0x36
        /*068a*/ 	.short	(.L_313 - .L_312)
.L_312:
        /*068c*/ 	.word	0x00000008
.L_313:


//--------------------- .nv.info._ZN7cutlass13device_kernelIN5flash11enable_sm90INS1_16FlashAttnFwdSm90INS1_25CollectiveMainloopFwdSm90ILi2EN4cute5tupleIJNS5_1CILi1EEES8_S8_EEENS6_IJNS7_ILi128EEENS7_ILi80EEENS7_ILi256EEEEEELi256ENS_6half_tEfNS_4arch4Sm90ELb1ELb0ELb1ELb1ELb0ELb0ELb0ELb1ELb1ELb0ELb0ELb0EEENS1_21CollectiveEpilogueFwdINS6_IJSA_SC_SB_EEES9_SE_SG_Li256ELb1ELb0ELb0ELb0EEENS1_36VarlenDynamicPersistentTileSchedulerILi128ELi80ELi256ELi32ELb0ELb0ELb1ELb1ELb1ELb1EEEEEEEEEvNT_6ParamsE --------------------------
	.section	.nv.info._ZN7cutlass13device_kernelIN5flash11enable_sm90INS1_16FlashAttnFwdSm90INS1_25CollectiveMainloopFwdSm90ILi2EN4cute5tupleIJNS5_1CILi1EEES8_S8_EEENS6_IJNS7_ILi128EEENS7_ILi80EEENS7_ILi256EEEEEELi256ENS_6half_tEfNS_4arch4Sm90ELb1ELb0ELb1ELb1ELb0ELb0ELb0ELb1ELb1ELb0ELb0ELb0EEENS1_21CollectiveEpilogueFwdINS6_IJSA_SC_SB_EEES9_SE_SG_Li256ELb1ELb0ELb0ELb0EEENS1_36VarlenDynamicPersistentTileSchedulerILi128ELi80ELi256ELi32ELb0ELb0ELb1ELb1ELb1ELb1EEEEEEEEEvNT_6ParamsE,"",@"SHT_CUDA_INFO"
	.sectionflags	@""
	.align	4


	//----- nvinfo : EIATTR_CUDA_API_VERSION
	.align		4
        /*0000*/ 	.byte	0x04, 0x37
        /*0002*/ 	.short	(.L_315 - .L_314)
.L_314:
        /*0004*/ 	.word	0x00000082


	//----- nvinfo : EIATTR_KPARAM_INFO
	.align		4
.L_315:
        /*0008*/ 	.byte	0x04, 0x17
        /*000a*/ 	.short	(.L_317 - .L_316)
.L_316:
        /*000c*/ 	.word	0x00000000
        /*0010*/ 	.short	0x0000
        /*0012*/ 	.short	0x0070
        /*0014*/ 	.byte	0x00, 0xf0, 0x01, 0x28


	//----- nvinfo : EIATTR_SPARSE_MMA_MASK
	.align		4
.L_317:
        /*0018*/ 	.byte	0x03, 0x50
        /*001a*/ 	.short	0x0000


	//----- nvinfo : EIATTR_MAXREG_COUNT
	.align		4
        /*001c*/ 	.byte	0x03, 0x1b
        /*001e*/ 	.short	0x00a8


	//----- nvinfo : EIATTR_NUM_BARRIERS
	.align		4
        /*0020*/ 	.byte	0x02, 0x4c
        /*0022*/ 	.byte	0x09
	.zero		1


	//----- nvinfo : EIATTR_EXTERNS
	.align		4
        /*0024*/ 	.byte	0x04, 0x0f
        /*0026*/ 	.short	(.L_319 - .L_318)


	//   ....[0]....
	.align		4
.L_318:
        /*0028*/ 	.word	index@(__assertfail)


	//----- nvinfo : EIATTR_ANNOTATIONS
	.align		4
.L_319:
        /*002c*/ 	.byte	0x04, 0x55
        /*002e*/ 	.short	(.L_321 - .L_320)


	//   ....[0]....
.L_320:
        /* <DEDUP_REMOVED lines=33> */


	//----- nvinfo : EIATTR_MERCURY_ISA_VERSION
	.align		4
.L_321:
        /*0230*/ 	.byte	0x03, 0x5f
        /*0232*/ 	.short	0x0101


	//----- nvinfo : EIATTR_UNUSED_LOAD_BYTE_OFFSET
	.align		4
        /*0234*/ 	.byte	0x04, 0x44
        /*0236*/ 	.short	(.L_323 - .L_322)


	//   ....[0]....
.L_322:
        /*0238*/ 	.word	0x00000a40
        /*023c*/ 	.word	0x0000fff0


	//   ....[1]....
        /*0240*/ 	.word	0x0000fb30
        /*0244*/ 	.word	0x0000fff0


	//----- nvinfo : EIATTR_INT_WARP_WIDE_INSTR_OFFSETS
	.align		4
.L_323:
        /*0248*/ 	.byte	0x04, 0x31
        /*024a*/ 	.short	(.L_325 - .L_324)


	//   ....[0]....
.L_324:
        /*024c*/ 	.word	0x00000160


	//   ....[1]....
        /*0250*/ 	.word	0x000001a0


	//   ....[2]....
        /*0254*/ 	.word	0x00000210


	//   ....[3]....
        /*0258*/ 	.word	0x00013ac0


	//   ....[4]....
        /*025c*/ 	.word	0x00013b60


	//   ....[5]....
        /*0260*/ 	.word	0x00013ff0


	//   ....[6]....
        /*0264*/ 	.word	0x00014020


	//   ....[7]....
        /*0268*/ 	.word	0x00014230


	//   ....[8]....
        /*026c*/ 	.word	0x00014320


	//   ....[9]....
        /*0270*/ 	.word	0x00014410


	//   ....[10]....
        /*0274*/ 	.word	0x00016a90


	//   ....[11]....
        /*0278*/ 	.word	0x00016b30


	//----- nvinfo : EIATTR_COOP_GROUP_MASK_REGIDS
	.align		4
.L_325:
        /*027c*/ 	.byte	0x04, 0x29
        /*027e*/ 	.short	(.L_327 - .L_326)


	//   ....[0]....
.L_326:
        /*0280*/ 	.word	0xffffffff


	//   ....[1]....
        /*0284*/ 	.word	0xffffffff


	//   ....[2]....
        /*0288*/ 	.word	0xffffffff


	//   ....[3]....
        /*028c*/ 	.word	0xffffffff


	//   ....[4]....
        /*0290*/ 	.word	0xffffffff


	//   ....[5]....
        /*0294*/ 	.word	0xffffffff


	//   ....[6]....
        /*0298*/ 	.word	0xffffffff


	//   ....[7]....
        /*029c*/ 	.word	0xffffffff


	//   ....[8]....
        /*02a0*/ 	.word	0xffffffff


	//   ....[9]....
        /*02a4*/ 	.word	0xffffffff


	//   ....[10]....
        /*02a8*/ 	.word	0xffffffff


	//   ....[11]....
        /*02ac*/ 	.word	0xffffffff


	//   ....[12]....
        /*02b0*/ 	.word	0xffffffff


	//   ....[13]....
        /*02b4*/ 	.word	0xffffffff


	//   ....[14]....
        /*02b8*/ 	.word	0xffffffff


	//   ....[15]....
        /*02bc*/ 	.word	0xffffffff


	//   ....[16]....
        /*02c0*/ 	.word	0xffffffff


	//   ....[17]....
        /*02c4*/ 	.word	0xffffffff


	//   ....[18]....
        /*02c8*/ 	.word	0xffffffff


	//   ....[19]....
        /*02cc*/ 	.word	0xffffffff


	//   ....[20]....
        /*02d0*/ 	.word	0xffffffff


	//   ....[21]....
        /*02d4*/ 	.word	0xffffffff


	//   ....[22]....
        /*02d8*/ 	.word	0xffffffff


	//   ....[23]....
        /*02dc*/ 	.word	0xffffffff


	//   ....[24]....
        /*02e0*/ 	.word	0xffffffff


	//   ....[25]....
        /*02e4*/ 	.word	0xffffffff


	//   ....[26]....
        /*02e8*/ 	.word	0xffffffff


	//   ....[27]....
        /*02ec*/ 	.word	0xffffffff


	//   ....[28]....
        /*02f0*/ 	.word	0xffffffff


	//   ....[29]....
        /*02f4*/ 	.word	0xffffffff


	//   ....[30]....
        /*02f8*/ 	.word	0xffffffff


	//   ....[31]....
        /*02fc*/ 	.word	0xffffffff


	//   ....[32]....
        /*0300*/ 	.word	0xffffffff


	//   ....[33]....
        /*0304*/ 	.word	0xffffffff


	//   ....[34]....
        /*0308*/ 	.word	0xffffffff


	//   ....[35]....
        /*030c*/ 	.word	0xffffffff


	//   ....[36]....
        /*0310*/ 	.word	0xffffffff


	//   ....[37]....
        /*0314*/ 	.word	0xffffffff


	//   ....[38]....
        /*0318*/ 	.word	0xffffffff


	//   ....[39]....
        /*031c*/ 	.word	0xffffffff


	//   ....[40]....
        /*0320*/ 	.word	0xffffffff


	//   ....[41]....
        /*0324*/ 	.word	0xffffffff


	//   ....[42]....
        /*0328*/ 	.word	0xffffffff


	//   ....[43]....
        /*032c*/ 	.word	0xffffffff


	//   ....[44]....
        /*0330*/ 	.word	0xffffffff


	//   ....[45]....
        /*0334*/ 	.word	0xffffffff


	//   ....[46]....
        /*0338*/ 	.word	0xffffffff


	//   ....[47]....
        /*033c*/ 	.word	0xffffffff


	//   ....[48]....
        /*0340*/ 	.word	0xffffffff


	//   ....[49]....
        /*0344*/ 	.word	0xffffffff


	//   ....[50]....
        /*0348*/ 	.word	0xffffffff


	//   ....[51]....
        /*034c*/ 	.word	0xffffffff


	//   ....[52]....
        /*0350*/ 	.word	0xffffffff


	//   ....[53]....
        /*0354*/ 	.word	0xffffffff


	//   ....[54]....
        /*0358*/ 	.word	0xffffffff


	//   ....[55]....
        /*035c*/ 	.word	0xffffffff


	//   ....[56]....
        /*0360*/ 	.word	0xffffffff


	//   ....[57]....
        /*0364*/ 	.word	0xffffffff


	//   ....[58]....
        /*0368*/ 	.word	0x0500000f


	//   ....[59]....
        /*036c*/ 	.word	0x0500000f


	//   ....[60]....
        /*0370*/ 	.word	0x0500000f


	//   ....[61]....
        /*0374*/ 	.word	0x0500000f


	//   ....[62]....
        /*0378*/ 	.word	0x0500000f


	//   ....[63]....
        /*037c*/ 	.word	0x0500000f


	//   ....[64]....
        /*0380*/ 	.word	0x0500000f


	//   ....[65]....
        /*0384*/ 	.word	0x0500000f


	//   ....[66]....
        /*0388*/ 	.word	0x0500000f


	//   ....[67]....
        /*038c*/ 	.word	0x0500000f


	//   ....[68]....
        /*0390*/ 	.word	0x0500000f


	//   ....[69]....
        /*0394*/ 	.word	0x0500000f


	//   ....[70]....
        /*0398*/ 	.word	0x0500000f


	//   ....[71]....
        /*039c*/ 	.word	0x0500000f


	//   ....[72]....
        /*03a0*/ 	.word	0x0500000f


	//   ....[73]....
        /*03a4*/ 	.word	0x0500000f


	//   ....[74]....
        /*03a8*/ 	.word	0x0500000f


	//   ....[75]....
        /*03ac*/ 	.word	0x0500000f


	//   ....[76]....
        /*03b0*/ 	.word	0x0500000f


	//----- nvinfo : EIATTR_COOP_GROUP_INSTR_OFFSETS
	.align		4
.L_327:
        /*03b4*/ 	.byte	0x04, 0x28
        /*03b6*/ 	.short	(.L_329 - .L_328)


	//   ....[0]....
.L_328:
        /*03b8*/ 	.word	0x00000060


	//   ....[1]....
        /*03bc*/ 	.word	0x00000170


	//   ....[2]....
        /*03c0*/ 	.word	0x000001c0


	//   ....[3]....
        /*03c4*/ 	.word	0x000003f0


	//   ....[4]....
        /*03c8*/ 	.word	0x00000550


	//   ....[5]....
        /*03cc*/ 	.word	0x00000670


	//   ....[6]....
        /*03d0*/ 	.word	0x000007d0


	//   ....[7]....
        /*03d4*/ 	.word	0x000018a0


	//   ....[8]....
        /*03d8*/ 	.word	0x00005080


	//   ....[9]....
        /*03dc*/ 	.word	0x00005170


	//   ....[10]....
        /*03e0*/ 	.word	0x000055f0


	//   ....[11]....
        /*03e4*/ 	.word	0x00005670


	//   ....[12]....
        /*03e8*/ 	.word	0x00009680


	//   ....[13]....
        /*03ec*/ 	.word	0x00009750


	//   ....[14]....
        /*03f0*/ 	.word	0x00009d50


	//   ....[15]....
        /*03f4*/ 	.word	0x00009dd0


	//   ....[16]....
        /*03f8*/ 	.word	0x0000d6a0


	//   ....[17]....
        /*03fc*/ 	.word	0x0000d700


	//   ....[18]....
        /*0400*/ 	.word	0x0000dac0


	//   ....[19]....
        /*0404*/ 	.word	0x0000db10


	//   ....[20]....
        /*0408*/ 	.word	0x0000ee30


	//   ....[21]....
        /*040c*/ 	.word	0x0000ee70


	//   ....[22]....
        /*0410*/ 	.word	0x0000ef40


	//   ....[23]....
        /*0414*/ 	.word	0x0000ef70


	//   ....[24]....
        /*0418*/ 	.word	0x00012860


	//   ....[25]....
        /*041c*/ 	.word	0x000129f0


	//   ....[26]....
        /*0420*/ 	.word	0x00012a20


	//   ....[27]....
        /*0424*/ 	.word	0x00012a60


	//   ....[28]....
        /*0428*/ 	.word	0x00012ad0


	//   ....[29]....
        /*042c*/ 	.word	0x00012b30


	//   ....[30]....
        /*0430*/ 	.word	0x00012b70


	//   ....[31]....
        /*0434*/ 	.word	0x00012d20


	//   ....[32]....
        /*0438*/ 	.word	0x00012d80


	//   ....[33]....
        /*043c*/ 	.word	0x00012dc0


	//   ....[34]....
        /*0440*/ 	.word	0x00012e00


	//   ....[35]....
        /*0444*/ 	.word	0x00012e30


	//   ....[36]....
        /*0448*/ 	.word	0x00012e60


	//   ....[37]....
        /*044c*/ 	.word	0x00012f00


	//   ....[38]....
        /*0450*/ 	.word	0x00012f60


	//   ....[39]....
        /*0454*/ 	.word	0x00012ff0


	//   ....[40]....
        /*0458*/ 	.word	0x00016fe0


	//   ....[41]....
        /*045c*/ 	.word	0x00016ff0


	//   ....[42]....
        /*0460*/ 	.word	0x00017110


	//   ....[43]....
        /*0464*/ 	.word	0x00017170


	//   ....[44]....
        /*0468*/ 	.word	0x000171b0


	//   ....[45]....
        /*046c*/ 	.word	0x000171f0


	//   ....[46]....
        /*0470*/ 	.word	0x00017220


	//   ....[47]....
        /*0474*/ 	.word	0x00017250


	//   ....[48]....
        /*0478*/ 	.word	0x000173f0


	//   ....[49]....
        /*047c*/ 	.word	0x00017450


	//   ....[50]....
        /*0480*/ 	.word	0x00017490


	//   ....[51]....
        /*0484*/ 	.word	0x000174d0


	//   ....[52]....
        /*0488*/ 	.word	0x00017500


	//   ....[53]....
        /*048c*/ 	.word	0x00017530


	//   ....[54]....
        /*0490*/ 	.word	0x000175f0


	//   ....[55]....
        /*0494*/ 	.word	0x00017610


	//   ....[56]....
        /*0498*/ 	.word	0x00017680


	//   ....[57]....
        /*049c*/ 	.word	0x00017d20


	//   ....[58]....
        /*04a0*/ 	.word	0x00018330


	//   ....[59]....
        /*04a4*/ 	.word	0x00018750


	//   ....[60]....
        /*04a8*/ 	.word	0x000187e0


	//   ....[61]....
        /*04ac*/ 	.word	0x00018880


	//   ....[62]....
        /*04b0*/ 	.word	0x00018930


	//   ....[63]....
        /*04b4*/ 	.word	0x000189b0


	//   ....[64]....
        /*04b8*/ 	.word	0x00018a30


	//   ....[65]....
        /*04bc*/ 	.word	0x00018ab0


	//   ....[66]....
        /*04c0*/ 	.word	0x00018b30


	//   ....[67]....
        /*04c4*/ 	.word	0x00018bc0


	//   ....[68]....
        /*04c8*/ 	.word	0x00018c70


	//   ....[69]....
        /*04cc*/ 	.word	0x00018cf0


	//   ....[70]....
        /*04d0*/ 	.word	0x00018d70


	//   ....[71]....
        /*04d4*/ 	.word	0x00018df0


	//   ....[72]....
        /*04d8*/ 	.word	0x00018e70


	//   ....[73]....
        /*04dc*/ 	.word	0x00018ee0


	//   ....[74]....
        /*04e0*/ 	.word	0x00018f80


	//   ....[75]....
        /*04e4*/ 	.word	0x00019010


	//   ....[76]....
        /*04e8*/ 	.word	0x00019140


	//----- nvinfo : EIATTR_REG_RECONFIG
	.align		4
.L_329:
        /*04ec*/ 	.byte	0x01, 0x54
	.zero		2


	//----- nvinfo : EIATTR_SYSCALL_OFFSETS
	.align		4
        /*04f0*/ 	.byte	0x04, 0x46
        /*04f2*/ 	.short	(.L_331 - .L_330)


	//   ....[0]....
.L_330:
        /*04f4*/ 	.word	0x00001a90


	//   ....[1]....
        /*04f8*/ 	.word	0x00013cf0


	//   ....[2]....
        /*04fc*/ 	.word	0x00013e30


	//   ....[3]....
        /*0500*/ 	.word	0x00013f30


	//----- nvinfo : EIATTR_MBARRIER_INSTR_OFFSETS
	.align		4
.L_331:
        /*0504*/ 	.byte	0x04, 0x39
        /*0506*/ 	.short	(.L_333 - .L_332)


	//   ....[0]....
.L_332:
        /*0508*/ 	.word	0x000002a0
        /*050c*/ 	.word	0x000000ff
        /*0510*/ 	.word	0x00038800
        /*0514*/ 	.short	0x0100
        /*0516*/ 	.byte	0x08
	.zero		1


	//   ....[1]....
        /*0518*/ 	.word	0x000002b0
        /*051c*/ 	.word	0x000000ff
        /*0520*/ 	.word	0x00038820
        /*0524*/ 	.short	0x0100
        /*0526*/ 	.byte	0x08
	.zero		1


	//   ....[2]....
        /*0528*/ 	.word	0x000003a0
        /*052c*/ 	.word	0x000000ff
        /*0530*/ 	.word	0x00038830
        /*0534*/ 	.short	0x0100
        /*0536*/ 	.byte	0x08
	.zero		1


	//   ....[3]....
        /*0538*/ 	.word	0x000003b0
        /*053c*/ 	.word	0x000000ff
        /*0540*/ 	.word	0x00038840
        /*0544*/ 	.short	0x0100
        /*0546*/ 	.byte	0x08
	.zero		1


	//   ....[4]....
        /*0548*/ 	.word	0x000003c0
        /*054c*/ 	.word	0x000000ff
        /*0550*/ 	.word	0x00038838
        /*0554*/ 	.short	0x0100
        /*0556*/ 	.byte	0x08
	.zero		1


	//   ....[5]....
        /*0558*/ 	.word	0x000003d0
        /*055c*/ 	.word	0x000000ff
        /*0560*/ 	.word	0x00038848
        /*0564*/ 	.short	0x0100
        /*0566*/ 	.byte	0x08
	.zero		1


	//   ....[6]....
        /*0568*/ 	.word	0x00000500
        /*056c*/ 	.word	0x000000ff
        /*0570*/ 	.word	0x00038850
        /*0574*/ 	.short	0x0100
        /*0576*/ 	.byte	0x08
	.zero		1


	//   ....[7]....
        /*0578*/ 	.word	0x00000510
        /*057c*/ 	.word	0x000000ff
        /*0580*/ 	.word	0x00038860
        /*0584*/ 	.short	0x0100
        /*0586*/ 	.byte	0x08
	.zero		1


	//   ....[8]....
        /*0588*/ 	.word	0x00000520
        /*058c*/ 	.word	0x000000ff
        /*0590*/ 	.word	0x00038858
        /*0594*/ 	.short	0x0100
        /*0596*/ 	.byte	0x08
	.zero		1


	//   ....[9]....
        /*0598*/ 	.word	0x00000530
        /*059c*/ 	.word	0x000000ff
        /*05a0*/ 	.word	0x00038868
        /*05a4*/ 	.short	0x0100
        /*05a6*/ 	.byte	0x08
	.zero		1


	//   ....[10]....
        /*05a8*/ 	.word	0x00000620
        /*05ac*/ 	.word	0x000000ff
        /*05b0*/ 	.word	0x00038870
        /*05b4*/ 	.short	0x0100
        /*05b6*/ 	.byte	0x06
	.zero		1


	//   ....[11]....
        /*05b8*/ 	.word	0x00000630
        /*05bc*/ 	.word	0x000000ff
        /*05c0*/ 	.word	0x00038880
        /*05c4*/ 	.short	0x0100
        /*05c6*/ 	.byte	0x06
	.zero		1


	//   ....[12]....
        /*05c8*/ 	.word	0x00000640
        /*05cc*/ 	.word	0x000000ff
        /*05d0*/ 	.word	0x00038878
        /*05d4*/ 	.short	0x0100
        /*05d6*/ 	.byte	0x06
	.zero		1


	//   ....[13]....
        /*05d8*/ 	.word	0x00000650
        /*05dc*/ 	.word	0x000000ff
        /*05e0*/ 	.word	0x00038888
        /*05e4*/ 	.short	0x0100
        /*05e6*/ 	.byte	0x06
	.zero		1


	//   ....[14]....
        /*05e8*/ 	.word	0x00000780
        /*05ec*/ 	.word	0x000000ff
        /*05f0*/ 	.word	0x00038890
        /*05f4*/ 	.short	0x0100
        /*05f6*/ 	.byte	0x08
	.zero		1


	//   ....[15]....
        /*05f8*/ 	.word	0x00000790
        /*05fc*/ 	.word	0x000000ff
        /*0600*/ 	.word	0x000388a0
        /*0604*/ 	.short	0x0100
        /*0606*/ 	.byte	0x08
	.zero		1


	//   ....[16]....
        /*0608*/ 	.word	0x000007a0
        /*060c*/ 	.word	0x000000ff
        /*0610*/ 	.word	0x00038898
        /*0614*/ 	.short	0x0100
        /*0616*/ 	.byte	0x08
	.zero		1


	//   ....[17]....
        /*0618*/ 	.word	0x000007b0
        /*061c*/ 	.word	0x000000ff
        /*0620*/ 	.word	0x000388a8
        /*0624*/ 	.short	0x0100
        /*0626*/ 	.byte	0x08
	.zero		1


	//   ....[18]....
        /*0628*/ 	.word	0x000008e0
        /*062c*/ 	.word	0x000000ff
        /*0630*/ 	.word	0x000388b0
        /*0634*/ 	.short	0x0100
        /*0636*/ 	.byte	0x08
	.zero		1


	//   ....[19]....
        /*0638*/ 	.word	0x000008f0
        /*063c*/ 	.word	0x000000ff
        /*0640*/ 	.word	0x000388c0
        /*0644*/ 	.short	0x0100
        /*0646*/ 	.byte	0x08
	.zero		1


	//   ....[20]....
        /*0648*/ 	.word	0x00000900
        /*064c*/ 	.word	0x000000ff
        /*0650*/ 	.word	0x000388b8
        /*0654*/ 	.short	0x0100
        /*0656*/ 	.byte	0x08
	.zero		1


	//   ....[21]....
        /*0658*/ 	.word	0x00000910
        /*065c*/ 	.word	0x000000ff
        /*0660*/ 	.word	0x000388c8
        /*0664*/ 	.short	0x0100
        /*0666*/ 	.byte	0x08
	.zero		1


	//   ....[22]....
        /*0668*/ 	.word	0x00001b40
        /*066c*/ 	.word	0x000000ff
        /*0670*/ 	.word	0x00038800
        /*0674*/ 	.short	0x010a
        /*0676*/ 	.byte	0x06
	.zero		1


	//   ....[23]....
        /*0678*/ 	.word	0x00001be0
        /*067c*/ 	.word	0x00000000
        /*0680*/ 	.word	0x00038830
        /*0684*/ 	.short	0x010a
        /*0686*/ 	.byte	0x3f
	.zero		1


	//   ....[24]....
        /*0688*/ 	.word	0x00001c50
        /*068c*/ 	.word	0x00000000
        /*0690*/ 	.word	0x00038830
        /*0694*/ 	.short	0x010a
        /*0696*/ 	.byte	0x3f
	.zero		1


	//   ....[25]....
        /*0698*/ 	.word	0x00004ee0
        /*069c*/ 	.word	0x00000000
        /*06a0*/ 	.word	0x00000000
        /*06a4*/ 	.short	0x0101
        /*06a6*/ 	.byte	0x3f
	.zero		1


	//   ....[26]....
        /*06a8*/ 	.word	0x00006570
        /*06ac*/ 	.word	0x000000ff
        /*06b0*/ 	.word	0x00038830
        /*06b4*/ 	.short	0x010a
        /*06b6*/ 	.byte	0x04
	.zero		1


	//   ....[27]....
        /*06b8*/ 	.word	0x000065c0
        /*06bc*/ 	.word	0x000000ff
        /*06c0*/ 	.word	0x00038830
        /*06c4*/ 	.short	0x010a
        /*06c6*/ 	.byte	0x04
	.zero		1


	//   ....[28]....
        /*06c8*/ 	.word	0x00008a80
        /*06cc*/ 	.word	0x000000ff
        /*06d0*/ 	.word	0x00038850
        /*06d4*/ 	.short	0x010a
        /*06d6*/ 	.byte	0x04
	.zero		1


	//   ....[29]....
        /*06d8*/ 	.word	0x00008ac0
        /*06dc*/ 	.word	0x000000ff
        /*06e0*/ 	.word	0x00038850
        /*06e4*/ 	.short	0x010a
        /*06e6*/ 	.byte	0x04
	.zero		1


	//   ....[30]....
        /*06e8*/ 	.word	0x0000a2d0
        /*06ec*/ 	.word	0x0000000e
        /*06f0*/ 	.word	0x00000000
        /*06f4*/ 	.short	0x0101
        /*06f6*/ 	.byte	0x3f
	.zero		1


	//   ....[31]....
        /*06f8*/ 	.word	0x0000a340
        /*06fc*/ 	.word	0x0000009f
        /*0700*/ 	.word	0x00000000
        /*0704*/ 	.short	0x0101
        /*0706*/ 	.byte	0x3f
	.zero		1


	//   ....[32]....
        /*0708*/ 	.word	0x0000a740
        /*070c*/ 	.word	0x000000ff
        /*0710*/ 	.word	0x00038830
        /*0714*/ 	.short	0x010a
        /*0716*/ 	.byte	0x04
	.zero		1


	//   ....[33]....
        /*0718*/ 	.word	0x0000a780
        /*071c*/ 	.word	0x000000ff
        /*0720*/ 	.word	0x00038830
        /*0724*/ 	.short	0x010a
        /*0726*/ 	.byte	0x04
	.zero		1


	//   ....[34]....
        /*0728*/ 	.word	0x0000d030
        /*072c*/ 	.word	0x000000ff
        /*0730*/ 	.word	0x00038850
        /*0734*/ 	.short	0x010a
        /*0736*/ 	.byte	0x04
	.zero		1


	//   ....[35]....
        /*0738*/ 	.word	0x0000d070
        /*073c*/ 	.word	0x000000ff
        /*0740*/ 	.word	0x00038850
        /*0744*/ 	.short	0x010a
        /*0746*/ 	.byte	0x04
	.zero		1


	//   ....[36]....
        /*0748*/ 	.word	0x0000e1f0
        /*074c*/ 	.word	0x00000015
        /*0750*/ 	.word	0x00000000
        /*0754*/ 	.short	0x0101
        /*0756*/ 	.byte	0x3f
	.zero		1


	//   ....[37]....
        /*0758*/ 	.word	0x0000e260
        /*075c*/ 	.word	0x00000017
        /*0760*/ 	.word	0x00000000
        /*0764*/ 	.short	0x0101
        /*0766*/ 	.byte	0x3f
	.zero		1


	//   ....[38]....
        /*0768*/ 	.word	0x0000eda0
        /*076c*/ 	.word	0x000000ff
        /*0770*/ 	.word	0x00038850
        /*0774*/ 	.short	0x010a
        /*0776*/ 	.byte	0x07
	.zero		1


	//   ....[39]....
        /*0778*/ 	.word	0x0000ede0
        /*077c*/ 	.word	0x000000ff
        /*0780*/ 	.word	0x00038850
        /*0784*/ 	.short	0x010a
        /*0786*/ 	.byte	0x07
	.zero		1


	//   ....[40]....
        /*0788*/ 	.word	0x0000f2d0
        /*078c*/ 	.word	0x00000009
        /*0790*/ 	.word	0x00000000
        /*0794*/ 	.short	0x0101
        /*0796*/ 	.byte	0x3f
	.zero		1


	//   ....[41]....
        /*0798*/ 	.word	0x00011350
        /*079c*/ 	.word	0x00000013
        /*07a0*/ 	.word	0x00000000
        /*07a4*/ 	.short	0x0101
        /*07a6*/ 	.byte	0x3f
	.zero		1


	//   ....[42]....
        /*07a8*/ 	.word	0x00014760
        /*07ac*/ 	.word	0x00000008
        /*07b0*/ 	.word	0x00038840
        /*07b4*/ 	.short	0x010a
        /*07b6*/ 	.byte	0x3f
	.zero		1


	//   ....[43]....
        /*07b8*/ 	.word	0x00014dd0
        /*07bc*/ 	.word	0x00000009
        /*07c0*/ 	.word	0x00038820
        /*07c4*/ 	.short	0x010a
        /*07c6*/ 	.byte	0x3f
	.zero		1


	//   ....[44]....
        /*07c8*/ 	.word	0x00015100
        /*07cc*/ 	.word	0x00000002
        /*07d0*/ 	.word	0x00038840
        /*07d4*/ 	.short	0x010a
        /*07d6*/ 	.byte	0x3f
	.zero		1


	//   ....[45]....
        /*07d8*/ 	.word	0x00015450
        /*07dc*/ 	.word	0x00000003
        /*07e0*/ 	.word	0x00000060
        /*07e4*/ 	.short	0x010a
        /*07e6*/ 	.byte	0x3f
	.zero		1


	//   ....[46]....
        /*07e8*/ 	.word	0x00015ac0
        /*07ec*/ 	.word	0x00000002
        /*07f0*/ 	.word	0x00038840
        /*07f4*/ 	.short	0x010a
        /*07f6*/ 	.byte	0x3f
	.zero		1


	//   ....[47]....
        /*07f8*/ 	.word	0x00015e10
        /*07fc*/ 	.word	0x00000003
        /*0800*/ 	.word	0x00000060
        /*0804*/ 	.short	0x010a
        /*0806*/ 	.byte	0x3f
	.zero		1


	//   ....[48]....
        /*0808*/ 	.word	0x00016380
        /*080c*/ 	.word	0x00000002
        /*0810*/ 	.word	0x00038840
        /*0814*/ 	.short	0x010a
        /*0816*/ 	.byte	0x3f
	.zero		1


	//   ....[49]....
        /*0818*/ 	.word	0x000166d0
        /*081c*/ 	.word	0x00000002
        /*0820*/ 	.word	0x00000060
        /*0824*/ 	.short	0x010a
        /*0826*/ 	.byte	0x3f
	.zero		1


	//   ....[50]....
        /*0828*/ 	.word	0x00016bf0
        /*082c*/ 	.word	0x00000003
        /*0830*/ 	.word	0x00038860
        /*0834*/ 	.short	0x010a
        /*0836*/ 	.byte	0x3f
	.zero		1


	//   ....[51]....
        /*0838*/ 	.word	0x00017ca0
        /*083c*/ 	.word	0x00000000
        /*0840*/ 	.word	0x00038820
        /*0844*/ 	.short	0x010a
        /*0846*/ 	.byte	0x3f
	.zero		1


	//   ....[52]....
        /*0848*/ 	.word	0x00017e80
        /*084c*/ 	.word	0x00000006
        /*0850*/ 	.word	0x00000000
        /*0854*/ 	.short	0x010a
        /*0856*/ 	.byte	0x3f
	.zero		1


	//   ....[53]....
        /*0858*/ 	.word	0x00017ef0
        /*085c*/ 	.word	0x00000007
        /*0860*/ 	.word	0x00000000
        /*0864*/ 	.short	0x010a
        /*0866*/ 	.byte	0x3f
	.zero		1


	//   ....[54]....
        /*0868*/ 	.word	0x00017f60
        /*086c*/ 	.word	0x00000004
        /*0870*/ 	.word	0x00000000
        /*0874*/ 	.short	0x010a
        /*0876*/ 	.byte	0x3f
	.zero		1


	//   ....[55]....
        /*0878*/ 	.word	0x00017f90
        /*087c*/ 	.word	0x00000003
        /*0880*/ 	.word	0x00000000
        /*0884*/ 	.short	0x010a
        /*0886*/ 	.byte	0x3f
	.zero		1


	//   ....[56]....
        /*0888*/ 	.word	0x00018010
        /*088c*/ 	.word	0x00000003
        /*0890*/ 	.word	0x00038800
        /*0894*/ 	.short	0x010a
        /*0896*/ 	.byte	0x3f
	.zero		1


	//   ....[57]....
        /*0898*/ 	.word	0x00018060
        /*089c*/ 	.word	0x00000000
        /*08a0*/ 	.word	0x00038830
        /*08a4*/ 	.short	0x010a
        /*08a6*/ 	.byte	0x3f
	.zero		1


	//   ....[58]....
        /*08a8*/ 	.word	0x000180d0
        /*08ac*/ 	.word	0x00000004
        /*08b0*/ 	.word	0x00038830
        /*08b4*/ 	.short	0x010a
        /*08b6*/ 	.byte	0x3f
	.zero		1


	//   ....[59]....
        /*08b8*/ 	.word	0x00018130
        /*08bc*/ 	.word	0x00000003
        /*08c0*/ 	.word	0x00038850
        /*08c4*/ 	.short	0x010a
        /*08c6*/ 	.byte	0x3f
	.zero		1


	//   ....[60]....
        /*08c8*/ 	.word	0x00018190
        /*08cc*/ 	.word	0x00000004
        /*08d0*/ 	.word	0x00038830
        /*08d4*/ 	.short	0x010a
        /*08d6*/ 	.byte	0x3f
	.zero		1


	//   ....[61]....
        /*08d8*/ 	.word	0x000181f0
        /*08dc*/ 	.word	0x00000003
        /*08e0*/ 	.word	0x00038850
        /*08e4*/ 	.short	0x010a
        /*08e6*/ 	.byte	0x3f
	.zero		1


	//   ....[62]....
        /*08e8*/ 	.word	0x00018250
        /*08ec*/ 	.word	0x00000007
        /*08f0*/ 	.word	0x00038850
        /*08f4*/ 	.short	0x010a
        /*08f6*/ 	.byte	0x3f
	.zero		1


	//   ....[63]....
        /*08f8*/ 	.word	0x000183f0
        /*08fc*/ 	.word	0x00000008
        /*0900*/ 	.word	0x00038840
        /*0904*/ 	.short	0x010a
        /*0906*/ 	.byte	0x3f
	.zero		1


	//   ....[64]....
        /*0908*/ 	.word	0x00018470
        /*090c*/ 	.word	0x00000008
        /*0910*/ 	.word	0x00038820
        /*0914*/ 	.short	0x010a
        /*0916*/ 	.byte	0x3f
	.zero		1


	//   ....[65]....
        /*0918*/ 	.word	0x000184c0
        /*091c*/ 	.word	0x00000002
        /*0920*/ 	.word	0x00038840
        /*0924*/ 	.short	0x010a
        /*0926*/ 	.byte	0x3f
	.zero		1


	//   ....[66]....
        /*0928*/ 	.word	0x00018510
        /*092c*/ 	.word	0x00000003
        /*0930*/ 	.word	0x00000060
        /*0934*/ 	.short	0x010a
        /*0936*/ 	.byte	0x3f
	.zero		1


	//   ....[67]....
        /*0938*/ 	.word	0x00018560
        /*093c*/ 	.word	0x00000002
        /*0940*/ 	.word	0x00038840
        /*0944*/ 	.short	0x010a
        /*0946*/ 	.byte	0x3f
	.zero		1


	//   ....[68]....
        /*0948*/ 	.word	0x000185b0
        /*094c*/ 	.word	0x00000003
        /*0950*/ 	.word	0x00000060
        /*0954*/ 	.short	0x010a
        /*0956*/ 	.byte	0x3f
	.zero		1


	//   ....[69]....
        /*0958*/ 	.word	0x00018600
        /*095c*/ 	.word	0x00000002
        /*0960*/ 	.word	0x00038840
        /*0964*/ 	.short	0x010a
        /*0966*/ 	.byte	0x3f
	.zero		1


	//   ....[70]....
        /*0968*/ 	.word	0x00018650
        /*096c*/ 	.word	0x00000002
        /*0970*/ 	.word	0x00000060
        /*0974*/ 	.short	0x010a
        /*0976*/ 	.byte	0x3f
	.zero		1


	//   ....[71]....
        /*0978*/ 	.word	0x000186a0
        /*097c*/ 	.word	0x00000003
        /*0980*/ 	.word	0x00038860
        /*0984*/ 	.short	0x010a
        /*0986*/ 	.byte	0x3f
	.zero		1


	//   ....[72]....
        /*0988*/ 	.word	0x00019060
        /*098c*/ 	.word	0x00000000
        /*0990*/ 	.word	0x00038820
        /*0994*/ 	.short	0x010a
        /*0996*/ 	.byte	0x3f
	.zero		1


	//   ....[73]....
        /*0998*/ 	.word	0x00019200
        /*099c*/ 	.word	0x00000006
        /*09a0*/ 	.word	0x00000000
        /*09a4*/ 	.short	0x010a
        /*09a6*/ 	.byte	0x3f
	.zero		1


	//   ....[74]....
        /*09a8*/ 	.word	0x00019250
        /*09ac*/ 	.word	0x00000007
        /*09b0*/ 	.word	0x00000000
        /*09b4*/ 	.short	0x010a
        /*09b6*/ 	.byte	0x3f
	.zero		1


	//   ....[75]....
        /*09b8*/ 	.word	0x000192a0
        /*09bc*/ 	.word	0x00000004
        /*09c0*/ 	.word	0x00000000
        /*09c4*/ 	.short	0x010a
        /*09c6*/ 	.byte	0x3f
	.zero		1


	//----- nvinfo : EIATTR_NUM_MBARRIERS
	.align		4
.L_333:
        /*09c8*/ 	.byte	0x03, 0x38
        /*09ca*/ 	.short	0x0016


	//----- nvinfo : EIATTR_EXIT_INSTR_OFFSETS
	.align		4
        /*09cc*/ 	.byte	0x04, 0x1c
        /*09ce*/ 	.short	(.L_335 - .L_334)


	//   ....[0]....
.L_334:
        /*09d0*/ 	.word	0x00000a80


	//   ....[1]....
        /*09d4*/ 	.word	0x00012820


	//   ....[2]....
        /*09d8*/ 	.word	0x00012880


	//   ....[3]....
        /*09dc*/ 	.word	0x00017fe0


	//----- nvinfo : EIATTR_MAX_THREADS
	.align		4
.L_335:
        /*09e0*/ 	.byte	0x04, 0x05
        /*09e2*/ 	.short	(.L_337 - .L_336)
.L_336:
        /*09e4*/ 	.word	0x00000180
        /*09e8*/ 	.word	0x00000001
        /*09ec*/ 	.word	0x00000001


	//----- nvinfo : EIATTR_CRS_STACK_SIZE
	.align		4
.L_337:
        /*09f0*/ 	.byte	0x04, 0x1e
        /*09f2*/ 	.short	(.L_339 - .L_338)
.L_338:
        /*09f4*/ 	.word	0x00000000


	//----- nvinfo : EIATTR_CBANK_PARAM_SIZE
	.align		4
.L_339:
        /*09f8*/ 	.byte	0x03, 0x19
        /*09fa*/ 	.short	0x0a70


	//----- nvinfo : EIATTR_PARAM_CBANK
	.align		4
        /*09fc*/ 	.byte	0x04, 0x0a
        /*09fe*/ 	.short	(.L_341 - .L_340)
	.align		4
.L_340:
        /*0a00*/ 	.word	index@(.nv.constant0._ZN7cutlass13device_kernelIN5flash11enable_sm90INS1_16FlashAttnFwdSm90INS1_25CollectiveMainloopFwdSm90ILi2EN4cute5tupleIJNS5_1CILi1EEES8_S8_EEENS6_IJNS7_ILi128EEENS7_ILi80EEENS7_ILi256EEEEEELi256ENS_6half_tEfNS_4arch4Sm90ELb1ELb0ELb1ELb1ELb0ELb0ELb0ELb1ELb1ELb0ELb0ELb0EEENS1_21CollectiveEpilogueFwdINS6_IJSA_SC_SB_EEES9_SE_SG_Li256ELb1ELb0ELb0ELb0EEENS1_36VarlenDynamicPersistentTileSchedulerILi128ELi80ELi256ELi32ELb0ELb0ELb1ELb1ELb1ELb1EEEEEEEEEvNT_6ParamsE)
        /*0a04*/ 	.short	0x0210
        /*0a06*/ 	.short	0x0a70


	//----- nvinfo : EIATTR_SW_WAR
	.align		4
.L_341:
        /*0a08*/ 	.byte	0x04, 0x36
        /*0a0a*/ 	.short	(.L_343 - .L_342)
.L_342:
        /*0a0c*/ 	.word	0x00000008
.L_343:


//--------------------- .nv.info._ZN7cutlass13device_kernelIN5flash11enable_sm90INS1_16FlashAttnFwdSm90INS1_25CollectiveMainloopFwdSm90ILi2EN4cute5tupleIJNS5_1CILi1EEES8_S8_EEENS6_IJNS7_ILi128EEENS7_ILi80EEENS7_ILi256EEEEEELi256ENS_6half_tEfNS_4arch4Sm90ELb1ELb0ELb1ELb1ELb0ELb1ELb0ELb1ELb1ELb0ELb0ELb0EEENS1_21CollectiveEpilogueFwdINS6_IJSA_SC_SB_EEES9_SE_SG_Li256ELb1ELb0ELb0ELb0EEENS1_36VarlenDynamicPersistentTileSchedulerILi128ELi80ELi256ELi32ELb0ELb0ELb1ELb1ELb1ELb1EEEEEEEEEvNT_6ParamsE --------------------------
	.section	.nv.info._ZN7cutlass13device_kernelIN5flash11enable_sm90INS1_16FlashAttnFwdSm90INS1_25CollectiveMainloopFwdSm90ILi2EN4cute5tupleIJNS5_1CILi1EEES8_S8_EEENS6_IJNS7_ILi128EEENS7_ILi80EEENS7_ILi256EEEEEELi256ENS_6half_tEfNS_4arch4Sm90ELb1ELb0ELb1ELb1ELb0ELb1ELb0ELb1ELb1ELb0ELb0ELb0EEENS1_21CollectiveEpilogueFwdINS6_IJSA_SC_SB_EEES9_SE_SG_Li256ELb1ELb0ELb0ELb0EEENS1_36VarlenDynamicPersistentTileSchedulerILi128ELi80ELi256ELi32ELb0ELb0ELb1ELb1ELb1ELb1EEEEEEEEEvNT_6ParamsE,"",@"SHT_CUDA_INFO"
	.sectionflags	@""
	.align	4


	//----- nvinfo : EIATTR_CUDA_API_VERSION
	.align		4
        /*0000*/ 	.byte	0x04, 0x37
        /*0002*/ 	.short	(.L_345 - .L_344)
.L_344:
        /*0004*/ 	.word	0x00000082


	//----- nvinfo : EIATTR_KPARAM_INFO
	.align		4
.L_345:
        /*0008*/ 	.byte	0x04, 0x17
        /*000a*/ 	.short	(.L_347 - .L_346)
.L_346:
        /*000c*/ 	.word	0x00000000
        /*0010*/ 	.short	0x0000
        /*0012*/ 	.short	0x0070
        /*0014*/ 	.byte	0x00, 0xf0, 0x01, 0x28


	//----- nvinfo : EIATTR_SPARSE_MMA_MASK
	.align		4
.L_347:
        /*0018*/ 	.byte	0x03, 0x50
        /*001a*/ 	.short	0x0000


	//----- nvinfo : EIATTR_MAXREG_COUNT
	.align		4
        /*001c*/ 	.byte	0x03, 0x1b
        /*001e*/ 	.short	0x00a8


	//----- nvinfo : EIATTR_NUM_BARRIERS
	.align		4
        /*0020*/ 	.byte	0x02, 0x4c
        /*0022*/ 	.byte	0x10
	.zero		1


	//----- nvinfo : EIATTR_EXTERNS
	.align		4
        /*0024*/ 	.byte	0x04, 0x0f
        /*0026*/ 	.short	(.L_349 - .L_348)


	//   ....[0]....
	.align		4
.L_348:
        /*0028*/ 	.word	index@(__assertfail)


	//----- nvinfo : EIATTR_ANNOTATIONS
	.align		4
.L_349:
        /*002c*/ 	.byte	0x04, 0x55
        /*002e*/ 	.short	(.L_351 - .L_350)


	//   ....[0]....
.L_350:
        /* <DEDUP_REMOVED lines=84> */


	//----- nvinfo : EIATTR_MERCURY_ISA_VERSION
	.align		4
.L_351:
        /*0558*/ 	.byte	0x03, 0x5f
        /*055a*/ 	.short	0x0101


	//----- nvinfo : EIATTR_UNUSED_LOAD_BYTE_OFFSET
	.align		4
        /*055c*/ 	.byte	0x04, 0x44
        /*055e*/ 	.short	(.L_353 - .L_352)


	//   ....[0]....
.L_352:
        /*0560*/ 	.word	0x00000ae0
        /*0564*/ 	.word	0x0000fff0


	//   ....[1]....
        /*0568*/ 	.word	0x00024db0
        /*056c*/ 	.word	0x0000fff0


	//----- nvinfo : EIATTR_INT_WARP_WIDE_INSTR_OFFSETS
	.align		4
.L_353:
        /*0570*/ 	.byte	0x04, 0x31
        /*0572*/ 	.short	(.L_355 - .L_354)


	//   ....[0]....
.L_354:
        /*0574*/ 	.word	0x000001c0


	//   ....[1]....
        /*0578*/ 	.word	0x00000200


	//   ....[2]....
        /*057c*/ 	.word	0x00000270


	//   ....[3]....
        /*0580*/ 	.word	0x00029970


	//   ....[4]....
        /*0584*/ 	.word	0x00029a00


	//   ....[5]....
        /*0588*/ 	.word	0x00029e80


	//   ....[6]....
        /*058c*/ 	.word	0x00029eb0


	//   ....[7]....
        /*0590*/ 	.word	0x0002a0c0


	//   ....[8]....
        /*0594*/ 	.word	0x0002a1b0


	//   ....[9]....
        /*0598*/ 	.word	0x0002a2a0


	//   ....[10]....
        /*059c*/ 	.word	0x0002c8b0


	//   ....[11]....
        /*05a0*/ 	.word	0x0002c940


	//----- nvinfo : EIATTR_COOP_GROUP_MASK_REGIDS
	.align		4
.L_355:
        /*05a4*/ 	.byte	0x04, 0x29
        /*05a6*/ 	.short	(.L_357 - .L_356)


	//   ....[0]....
.L_356:
        /*05a8*/ 	.word	0xffffffff


	//   ....[1]....
        /*05ac*/ 	.word	0xffffffff


	//   ....[2]....
        /*05b0*/ 	.word	0xffffffff


	//   ....[3]....
        /*05b4*/ 	.word	0xffffffff


	//   ....[4]....
        /*05b8*/ 	.word	0xffffffff


	//   ....[5]....
        /*05bc*/ 	.word	0xffffffff


	//   ....[6]....
        /*05c0*/ 	.word	0xffffffff


	//   ....[7]....
        /*05c4*/ 	.word	0xffffffff


	//   ....[8]....
        /*05c8*/ 	.word	0xffffffff


	//   ....[9]....
        /*05cc*/ 	.word	0xffffffff


	//   ....[10]....
        /*05d0*/ 	.word	0xffffffff


	//   ....[11]....
        /*05d4*/ 	.word	0xffffffff


	//   ....[12]....
        /*05d8*/ 	.word	0xffffffff


	//   ....[13]....
        /*05dc*/ 	.word	0xffffffff


	//   ....[14]....
        /*05e0*/ 	.word	0xffffffff


	//   ....[15]....
        /*05e4*/ 	.word	0xffffffff


	//   ....[16]....
        /*05e8*/ 	.word	0xffffffff


	//   ....[17]....
        /*05ec*/ 	.word	0xffffffff


	//   ....[18]....
        /*05f0*/ 	.word	0xffffffff


	//   ....[19]....
        /*05f4*/ 	.word	0xffffffff


	//   ....[20]....
        /*05f8*/ 	.word	0xffffffff


	//   ....[21]....
        /*05fc*/ 	.word	0xffffffff


	//   ....[22]....
        /*0600*/ 	.word	0xffffffff


	//   ....[23]....
        /*0604*/ 	.word	0xffffffff


	//   ....[24]....
        /*0608*/ 	.word	0xffffffff


	//   ....[25]....
        /*060c*/ 	.word	0xffffffff


	//   ....[26]....
        /*0610*/ 	.word	0xffffffff


	//   ....[27]....
        /*0614*/ 	.word	0xffffffff


	//   ....[28]....
        /*0618*/ 	.word	0xffffffff


	//   ....[29]....
        /*061c*/ 	.word	0xffffffff


	//   ....[30]....
        /*0620*/ 	.word	0xffffffff


	//   ....[31]....
        /*0624*/ 	.word	0xffffffff


	//   ....[32]....
        /*0628*/ 	.word	0xffffffff


	//   ....[33]....
        /*062c*/ 	.word	0xffffffff


	//   ....[34]....
        /*0630*/ 	.word	0xffffffff


	//   ....[35]....
        /*0634*/ 	.word	0xffffffff


	//   ....[36]....
        /*0638*/ 	.word	0xffffffff


	//   ....[37]....
        /*063c*/ 	.word	0xffffffff


	//   ....[38]....
        /*0640*/ 	.word	0xffffffff


	//   ....[39]....
        /*0644*/ 	.word	0xffffffff


	//   ....[40]....
        /*0648*/ 	.word	0xffffffff


	//   ....[41]....
        /*064c*/ 	.word	0xffffffff


	//   ....[42]....
        /*0650*/ 	.word	0xffffffff


	//   ....[43]....
        /*0654*/ 	.word	0xffffffff


	//   ....[44]....
        /*0658*/ 	.word	0xffffffff


	//   ....[45]....
        /*065c*/ 	.word	0xffffffff


	//   ....[46]....
        /*0660*/ 	.word	0xffffffff


	//   ....[47]....
        /*0664*/ 	.word	0xffffffff


	//   ....[48]....
        /*0668*/ 	.word	0xffffffff


	//   ....[49]....
        /*066c*/ 	.word	0xffffffff


	//   ....[50]....
        /*0670*/ 	.word	0xffffffff


	//   ....[51]....
        /*0674*/ 	.word	0xffffffff


	//   ....[52]....
        /*0678*/ 	.word	0xffffffff


	//   ....[53]....
        /*067c*/ 	.word	0xffffffff


	//   ....[54]....
        /*0680*/ 	.word	0xffffffff


	//   ....[55]....
        /*0684*/ 	.word	0xffffffff


	//   ....[56]....
        /*0688*/ 	.word	0xffffffff


	//   ....[57]....
        /*068c*/ 	.word	0xffffffff


	//   ....[58]....
        /*0690*/ 	.word	0x0500000f


	//   ....[59]....
        /*0694*/ 	.word	0x0500000f


	//   ....[60]....
        /*0698*/ 	.word	0x0500000f


	//   ....[61]....
        /*069c*/ 	.word	0x0500000f


	//   ....[62]....
        /*06a0*/ 	.word	0x0500000f


	//   ....[63]....
        /*06a4*/ 	.word	0x0500000f


	//   ....[64]....
        /*06a8*/ 	.word	0x0500000f


	//   ....[65]....
        /*06ac*/ 	.word	0x0500000f


	//   ....[66]....
        /*06b0*/ 	.word	0x0500000f


	//   ....[67]....
        /*06b4*/ 	.word	0x0500000f


	//   ....[68]....
        /*06b8*/ 	.word	0x0500000f


	//   ....[69]....
        /*06bc*/ 	.word	0x0500000f


	//   ....[70]....
        /*06c0*/ 	.word	0x0500000f


	//   ....[71]....
        /*06c4*/ 	.word	0x0500000f


	//   ....[72]....
        /*06c8*/ 	.word	0x0500000f


	//   ....[73]....
        /*06cc*/ 	.word	0x0500000f


	//   ....[74]....
        /*06d0*/ 	.word	0x0500000f


	//   ....[75]....
        /*06d4*/ 	.word	0x0500000f


	//   ....[76]....
        /*06d8*/ 	.word	0x0500000f


	//   ....[77]....
        /*06dc*/ 	.word	0x0500000f


	//   ....[78]....
        /*06e0*/ 	.word	0x0500000f


	//   ....[79]....
        /*06e4*/ 	.word	0x0500000f


	//   ....[80]....
        /*06e8*/ 	.word	0x0500000f


	//   ....[81]....
        /*06ec*/ 	.word	0x0500000f


	//   ....[82]....
        /*06f0*/ 	.word	0x0500000f


	//   ....[83]....
        /*06f4*/ 	.word	0x0500000f


	//   ....[84]....
        /*06f8*/ 	.word	0x0500000f


	//   ....[85]....
        /*06fc*/ 	.word	0x0500000f


	//   ....[86]....
        /*0700*/ 	.word	0x0500000f


	//   ....[87]....
        /*0704*/ 	.word	0x0500000f


	//   ....[88]....
        /*0708*/ 	.word	0x0500000f


	//   ....[89]....
        /*070c*/ 	.word	0x0500000f


	//   ....[90]....
        /*0710*/ 	.word	0x0500000f


	//   ....[91]....
        /*0714*/ 	.word	0x0500000f


	//   ....[92]....
        /*0718*/ 	.word	0x0500000f


	//   ....[93]....
        /*071c*/ 	.word	0x0500000f


	//   ....[94]....
        /*0720*/ 	.word	0x0500000f


	//   ....[95]....
        /*0724*/ 	.word	0x0500000f


	//   ....[96]....
        /*0728*/ 	.word	0x0500000f


	//   ....[97]....
        /*072c*/ 	.word	0x0500000f


	//   ....[98]....
        /*0730*/ 	.word	0x0500000f


	//   ....[99]....
        /*0734*/ 	.word	0x0500000f


	//   ....[100]....
        /*0738*/ 	.word	0x0500000f


	//   ....[101]....
        /*073c*/ 	.word	0x0500000f


	//   ....[102]....
        /*0740*/ 	.word	0x0500000f


	//   ....[103]....
        /*0744*/ 	.word	0x0500000f


	//   ....[104]....
        /*0748*/ 	.word	0x0500000f


	//   ....[105]....
        /*074c*/ 	.word	0x0500000f


	//   ....[106]....
        /*0750*/ 	.word	0x0500000f


	//   ....[107]....
        /*0754*/ 	.word	0x0500000f


	//   ....[108]....
        /*0758*/ 	.word	0x0500000f


	//   ....[109]....
        /*075c*/ 	.word	0x0500000f


	//----- nvinfo : EIATTR_COOP_GROUP_INSTR_OFFSETS
	.align		4
.L_357:
        /*0760*/ 	.byte	0x04, 0x28
        /*0762*/ 	.short	(.L_359 - .L_358)


	//   ....[0]....
.L_358:
        /*0764*/ 	.word	0x00000060


	//   ....[1]....
        /*0768*/ 	.word	0x000001d0


	//   ....[2]....
        /*076c*/ 	.word	0x00000220


	//   ....[3]....
        /*0770*/ 	.word	0x00000450


	//   ....[4]....
        /*0774*/ 	.word	0x000005b0


	//   ....[5]....
        /*0778*/ 	.word	0x000006d0


	//   ....[6]....
        /*077c*/ 	.word	0x00000830


	//   ....[7]....
        /*0780*/ 	.word	0x0000ab20


	//   ....[8]....
        /*0784*/ 	.word	0x00017a90


	//   ....[9]....
        /*0788*/ 	.word	0x00017b30


	//   ....[10]....
        /*078c*/ 	.word	0x000180b0


	//   ....[11]....
        /*0790*/ 	.word	0x000180d0


	//   ....[12]....
        /*0794*/ 	.word	0x0001daf0


	//   ....[13]....
        /*0798*/ 	.word	0x0001dbf0


	//   ....[14]....
        /*079c*/ 	.word	0x0001e090


	//   ....[15]....
        /*07a0*/ 	.word	0x0001e100


	//   ....[16]....
        /*07a4*/ 	.word	0x00022bd0


	//   ....[17]....
        /*07a8*/ 	.word	0x00022bf0


	//   ....[18]....
        /*07ac*/ 	.word	0x00022ef0


	//   ....[19]....
        /*07b0*/ 	.word	0x00023090


	//   ....[20]....
        /*07b4*/ 	.word	0x00024310


	//   ....[21]....
        /*07b8*/ 	.word	0x00024390


	//   ....[22]....
        /*07bc*/ 	.word	0x000243b0


	//   ....[23]....
        /*07c0*/ 	.word	0x000243c0


	//   ....[24]....
        /*07c4*/ 	.word	0x000276c0


	//   ....[25]....
        /*07c8*/ 	.word	0x00027840


	//   ....[26]....
        /*07cc*/ 	.word	0x00027870


	//   ....[27]....
        /*07d0*/ 	.word	0x000278b0


	//   ....[28]....
        /*07d4*/ 	.word	0x00027920


	//   ....[29]....
        /*07d8*/ 	.word	0x00027980


	//   ....[30]....
        /*07dc*/ 	.word	0x000279c0


	//   ....[31]....
        /*07e0*/ 	.word	0x00027b60


	//   ....[32]....
        /*07e4*/ 	.word	0x00027bc0


	//   ....[33]....
        /*07e8*/ 	.word	0x00027c00


	//   ....[34]....
        /*07ec*/ 	.word	0x00027c40


	//   ....[35]....
        /*07f0*/ 	.word	0x00027c70


	//   ....[36]....
        /*07f4*/ 	.word	0x00027ca0


	//   ....[37]....
        /*07f8*/ 	.word	0x00027d30


	//   ....[38]....
        /*07fc*/ 	.word	0x00027d90


	//   ....[39]....
        /*0800*/ 	.word	0x00027e20


	//   ....[40]....
        /*0804*/ 	.word	0x0002cdf0


	//   ....[41]....
        /*0808*/ 	.word	0x0002ce00


	//   ....[42]....
        /*080c*/ 	.word	0x0002cf10


	//   ....[43]....
        /*0810*/ 	.word	0x0002cf70


	//   ....[44]....
        /*0814*/ 	.word	0x0002cfb0


	//   ....[45]....
        /*0818*/ 	.word	0x0002cff0


	//   ....[46]....
        /*081c*/ 	.word	0x0002d020


	//   ....[47]....
        /*0820*/ 	.word	0x0002d050


	//   ....[48]....
        /*0824*/ 	.word	0x0002d1e0


	//   ....[49]....
        /*0828*/ 	.word	0x0002d240


	//   ....[50]....
        /*082c*/ 	.word	0x0002d280


	//   ....[51]....
        /*0830*/ 	.word	0x0002d2c0


	//   ....[52]....
        /*0834*/ 	.word	0x0002d2f0


	//   ....[53]....
        /*0838*/ 	.word	0x0002d320


	//   ....[54]....
        /*083c*/ 	.word	0x0002d3e0


	//   ....[55]....
        /*0840*/ 	.word	0x0002d400


	//   ....[56]....
        /*0844*/ 	.word	0x0002d470


	//   ....[57]....
        /*0848*/ 	.word	0x0002db00


	//   ....[58]....
        /*084c*/ 	.word	0x0002df60


	//   ....[59]....
        /*0850*/ 	.word	0x0002e000


	//   ....[60]....
        /*0854*/ 	.word	0x0002e0a0


	//   ....[61]....
        /*0858*/ 	.word	0x0002e140


	//   ....[62]....
        /*085c*/ 	.word	0x0002e1e0


	//   ....[63]....
        /*0860*/ 	.word	0x0002e280


	//   ....[64]....
        /*0864*/ 	.word	0x0002e320


	//   ....[65]....
        /*0868*/ 	.word	0x0002e3c0


	//   ....[66]....
        /*086c*/ 	.word	0x0002e460


	//   ....[67]....
        /*0870*/ 	.word	0x0002e500


	//   ....[68]....
        /*0874*/ 	.word	0x0002e5a0


	//   ....[69]....
        /*0878*/ 	.word	0x0002e640


	//   ....[70]....
        /*087c*/ 	.word	0x0002e6e0


	//   ....[71]....
        /*0880*/ 	.word	0x0002e780


	//   ....[72]....
        /*0884*/ 	.word	0x0002e820


	//   ....[73]....
        /*0888*/ 	.word	0x0002e8c0


	//   ....[74]....
        /*088c*/ 	.word	0x0002e9b0


	//   ....[75]....
        /*0890*/ 	.word	0x0002ea50


	//   ....[76]....
        /*0894*/ 	.word	0x0002eaf0


	//   ....[77]....
        /*0898*/ 	.word	0x0002eb90


	//   ....[78]....
        /*089c*/ 	.word	0x0002ec30


	//   ....[79]....
        /*08a0*/ 	.word	0x0002ecd0


	//   ....[80]....
        /*08a4*/ 	.word	0x0002ed70


	//   ....[81]....
        /*08a8*/ 	.word	0x0002ee10


	//   ....[82]....
        /*08ac*/ 	.word	0x0002eeb0


	//   ....[83]....
        /*08b0*/ 	.word	0x0002ef50


	//   ....[84]....
        /*08b4*/ 	.word	0x0002eff0


	//   ....[85]....
        /*08b8*/ 	.word	0x0002f090


	//   ....[86]....
        /*08bc*/ 	.word	0x0002f130


	//   ....[87]....
        /*08c0*/ 	.word	0x0002f1d0


	//   ....[88]....
        /*08c4*/ 	.word	0x0002f270


	//   ....[89]....
        /*08c8*/ 	.word	0x0002f310


	//   ....[90]....
        /*08cc*/ 	.word	0x0002f610


	//   ....[91]....
        /*08d0*/ 	.word	0x0002f8f0


	//   ....[92]....
        /*08d4*/ 	.word	0x0002fd10


	//   ....[93]....
        /*08d8*/ 	.word	0x0002fda0


	//   ....[94]....
        /*08dc*/ 	.word	0x0002fe40


	//   ....[95]....
        /*08e0*/ 	.word	0x0002fef0


	//   ....[96]....
        /*08e4*/ 	.word	0x0002ff70


	//   ....[97]....
        /*08e8*/ 	.word	0x0002fff0


	//   ....[98]....
        /*08ec*/ 	.word	0x00030070


	//   ....[99]....
        /*08f0*/ 	.word	0x000300f0


	//   ....[100]....
        /*08f4*/ 	.word	0x00030180


	//   ....[101]....
        /*08f8*/ 	.word	0x00030230


	//   ....[102]....
        /*08fc*/ 	.word	0x000302b0


	//   ....[103]....
        /*0900*/ 	.word	0x00030330


	//   ....[104]....
        /*0904*/ 	.word	0x000303b0


	//   ....[105]....
        /*0908*/ 	.word	0x00030430


	//   ....[106]....
        /*090c*/ 	.word	0x000304a0


	//   ....[107]....
        /*0910*/ 	.word	0x00030540


	//   ....[108]....
        /*0914*/ 	.word	0x000305d0


	//   ....[109]....
        /*0918*/ 	.word	0x00030700


	//----- nvinfo : EIATTR_REG_RECONFIG
	.align		4
.L_359:
        /*091c*/ 	.byte	0x01, 0x54
	.zero		2


	//----- nvinfo : EIATTR_SYSCALL_OFFSETS
	.align		4
        /*0920*/ 	.byte	0x04, 0x46
        /*0922*/ 	.short	(.L_361 - .L_360)


	//   ....[0]....
.L_360:
        /*0924*/ 	.word	0x00001970


	//   ....[1]....
        /*0928*/ 	.word	0x00001ac0


	//   ....[2]....
        /*092c*/ 	.word	0x0000acc0


	//   ....[3]....
        /*0930*/ 	.word	0x0000b170


	//   ....[4]....
        /*0934*/ 	.word	0x00029b90


	//   ....[5]....
        /*0938*/ 	.word	0x00029cd0


	//   ....[6]....
        /*093c*/ 	.word	0x00029dd0


	//----- nvinfo : EIATTR_MBARRIER_INSTR_OFFSETS
	.align		4
.L_361:
        /*0940*/ 	.byte	0x04, 0x39
        /*0942*/ 	.short	(.L_363 - .L_362)


	//   ....[0]....
.L_362:
        /*0944*/ 	.word	0x00000300
        /*0948*/ 	.word	0x000000ff
        /*094c*/ 	.word	0x00038800
        /*0950*/ 	.short	0x0100
        /*0952*/ 	.byte	0x08
	.zero		1


	//   ....[1]....
        /*0954*/ 	.word	0x00000310
        /*0958*/ 	.word	0x000000ff
        /*095c*/ 	.word	0x00038820
        /*0960*/ 	.short	0x0100
        /*0962*/ 	.byte	0x08
	.zero		1


	//   ....[2]....
        /*0964*/ 	.word	0x00000400
        /*0968*/ 	.word	0x000000ff
        /*096c*/ 	.word	0x00038830
        /*0970*/ 	.short	0x0100
        /*0972*/ 	.byte	0x08
	.zero		1


	//   ....[3]....
        /*0974*/ 	.word	0x00000410
        /*0978*/ 	.word	0x000000ff
        /*097c*/ 	.word	0x00038840
        /*0980*/ 	.short	0x0100
        /*0982*/ 	.byte	0x08
	.zero		1


	//   ....[4]....
        /*0984*/ 	.word	0x00000420
        /*0988*/ 	.word	0x000000ff
        /*098c*/ 	.word	0x00038838
        /*0990*/ 	.short	0x0100
        /*0992*/ 	.byte	0x08
	.zero		1


	//   ....[5]....
        /*0994*/ 	.word	0x00000430
        /*0998*/ 	.word	0x000000ff
        /*099c*/ 	.word	0x00038848
        /*09a0*/ 	.short	0x0100
        /*09a2*/ 	.byte	0x08
	.zero		1


	//   ....[6]....
        /*09a4*/ 	.word	0x00000560
        /*09a8*/ 	.word	0x000000ff
        /*09ac*/ 	.word	0x00038850
        /*09b0*/ 	.short	0x0100
        /*09b2*/ 	.byte	0x08
	.zero		1


	//   ....[7]....
        /*09b4*/ 	.word	0x00000570
        /*09b8*/ 	.word	0x000000ff
        /*09bc*/ 	.word	0x00038860
        /*09c0*/ 	.short	0x0100
        /*09c2*/ 	.byte	0x08
	.zero		1


	//   ....[8]....
        /*09c4*/ 	.word	0x00000580
        /*09c8*/ 	.word	0x000000ff
        /*09cc*/ 	.word	0x00038858
        /*09d0*/ 	.short	0x0100
        /*09d2*/ 	.byte	0x08
	.zero		1


	//   ....[9]....
        /*09d4*/ 	.word	0x00000590
        /*09d8*/ 	.word	0x000000ff
        /*09dc*/ 	.word	0x00038868
        /*09e0*/ 	.short	0x0100
        /*09e2*/ 	.byte	0x08
	.zero		1


	//   ....[10]....
        /*09e4*/ 	.word	0x00000680
        /*09e8*/ 	.word	0x000000ff
        /*09ec*/ 	.word	0x00038870
        /*09f0*/ 	.short	0x0100
        /*09f2*/ 	.byte	0x06
	.zero		1


	//   ....[11]....
        /*09f4*/ 	.word	0x00000690
        /*09f8*/ 	.word	0x000000ff
        /*09fc*/ 	.word	0x00038880
        /*0a00*/ 	.short	0x0100
        /*0a02*/ 	.byte	0x06
	.zero		1


	//   ....[12]....
        /*0a04*/ 	.word	0x000006a0
        /*0a08*/ 	.word	0x000000ff
        /*0a0c*/ 	.word	0x00038878
        /*0a10*/ 	.short	0x0100
        /*0a12*/ 	.byte	0x06
	.zero		1


	//   ....[13]....
        /*0a14*/ 	.word	0x000006b0
        /*0a18*/ 	.word	0x000000ff
        /*0a1c*/ 	.word	0x00038888
        /*0a20*/ 	.short	0x0100
        /*0a22*/ 	.byte	0x06
	.zero		1


	//   ....[14]....
        /*0a24*/ 	.word	0x000007e0
        /*0a28*/ 	.word	0x000000ff
        /*0a2c*/ 	.word	0x00038890
        /*0a30*/ 	.short	0x0100
        /*0a32*/ 	.byte	0x08
	.zero		1


	//   ....[15]....
        /*0a34*/ 	.word	0x000007f0
        /*0a38*/ 	.word	0x000000ff
        /*0a3c*/ 	.word	0x000388a0
        /*0a40*/ 	.short	0x0100
        /*0a42*/ 	.byte	0x08
	.zero		1


	//   ....[16]....
        /*0a44*/ 	.word	0x00000800
        /*0a48*/ 	.word	0x000000ff
        /*0a4c*/ 	.word	0x00038898
        /*0a50*/ 	.short	0x0100
        /*0a52*/ 	.byte	0x08
	.zero		1


	//   ....[17]....
        /*0a54*/ 	.word	0x00000810
        /*0a58*/ 	.word	0x000000ff
        /*0a5c*/ 	.word	0x000388a8
        /*0a60*/ 	.short	0x0100
        /*0a62*/ 	.byte	0x08
	.zero		1


	//   ....[18]....
        /*0a64*/ 	.word	0x00000940
        /*0a68*/ 	.word	0x000000ff
        /*0a6c*/ 	.word	0x000388b0
        /*0a70*/ 	.short	0x0100
        /*0a72*/ 	.byte	0x08
	.zero		1


	//   ....[19]....
        /*0a74*/ 	.word	0x00000950
        /*0a78*/ 	.word	0x000000ff
        /*0a7c*/ 	.word	0x000388c0
        /*0a80*/ 	.short	0x0100
        /*0a82*/ 	.byte	0x08
	.zero		1


	//   ....[20]....
        /*0a84*/ 	.word	0x00000960
        /*0a88*/ 	.word	0x000000ff
        /*0a8c*/ 	.word	0x000388b8
        /*0a90*/ 	.short	0x0100
        /*0a92*/ 	.byte	0x08
	.zero		1


	//   ....[21]....
        /*0a94*/ 	.word	0x00000970
        /*0a98*/ 	.word	0x000000ff
        /*0a9c*/ 	.word	0x000388c8
        /*0aa0*/ 	.short	0x0100
        /*0aa2*/ 	.byte	0x08
	.zero		1


	//   ....[22]....
        /*0aa4*/ 	.word	0x00003600
        /*0aa8*/ 	.word	0x00000000
        /*0aac*/ 	.word	0x00038890
        /*0ab0*/ 	.short	0x010a
        /*0ab2*/ 	.byte	0x3f
	.zero		1


	//   ....[23]....
        /*0ab4*/ 	.word	0x00006900
        /*0ab8*/ 	.word	0x00000000
        /*0abc*/ 	.word	0x00038890
        /*0ac0*/ 	.short	0x010a
        /*0ac2*/ 	.byte	0x3f
	.zero		1


	//   ....[24]....
        /*0ac4*/ 	.word	0x00009900
        /*0ac8*/ 	.word	0x00000000
        /*0acc*/ 	.word	0x00038890
        /*0ad0*/ 	.short	0x010a
        /*0ad2*/ 	.byte	0x3f
	.zero		1


	//   ....[25]....
        /*0ad4*/ 	.word	0x00009d10
        /*0ad8*/ 	.word	0x00000028
        /*0adc*/ 	.word	0x00000000
        /*0ae0*/ 	.short	0x0101
        /*0ae2*/ 	.byte	0x3f
	.zero		1


	//   ....[26]....
        /*0ae4*/ 	.word	0x00009d50
        /*0ae8*/ 	.word	0x00000000
        /*0aec*/ 	.word	0x000388b0
        /*0af0*/ 	.short	0x010a
        /*0af2*/ 	.byte	0x3f
	.zero		1


	//   ....[27]....
        /*0af4*/ 	.word	0x0000a570
        /*0af8*/ 	.word	0x00000000
        /*0afc*/ 	.word	0x00000000
        /*0b00*/ 	.short	0x0101
        /*0b02*/ 	.byte	0x3f
	.zero		1


	//   ....[28]....
        /*0b04*/ 	.word	0x0000ad50
        /*0b08*/ 	.word	0x00000010
        /*0b0c*/ 	.word	0x00038800
        /*0b10*/ 	.short	0x010a
        /*0b12*/ 	.byte	0x3f
	.zero		1


	//   ....[29]....
        /*0b14*/ 	.word	0x0000ada0
        /*0b18*/ 	.word	0x00000010
        /*0b1c*/ 	.word	0x00038800
        /*0b20*/ 	.short	0x010a
        /*0b22*/ 	.byte	0x3f
	.zero		1


	//   ....[30]....
        /*0b24*/ 	.word	0x0000c710
        /*0b28*/ 	.word	0x00000010
        /*0b2c*/ 	.word	0x00038800
        /*0b30*/ 	.short	0x010a
        /*0b32*/ 	.byte	0x3f
	.zero		1


	//   ....[31]....
        /*0b34*/ 	.word	0x00010a10
        /*0b38*/ 	.word	0x00000010
        /*0b3c*/ 	.word	0x00038800
        /*0b40*/ 	.short	0x010a
        /*0b42*/ 	.byte	0x3f
	.zero		1


	//   ....[32]....
        /*0b44*/ 	.word	0x000141a0
        /*0b48*/ 	.word	0x00000000
        /*0b4c*/ 	.word	0x00038830
        /*0b50*/ 	.short	0x010a
        /*0b52*/ 	.byte	0x3f
	.zero		1


	//   ....[33]....
        /*0b54*/ 	.word	0x00014220
        /*0b58*/ 	.word	0x00000000
        /*0b5c*/ 	.word	0x00038830
        /*0b60*/ 	.short	0x010a
        /*0b62*/ 	.byte	0x3f
	.zero		1


	//   ....[34]....
        /*0b64*/ 	.word	0x00017800
        /*0b68*/ 	.word	0x00000000
        /*0b6c*/ 	.word	0x00000000
        /*0b70*/ 	.short	0x0101
        /*0b72*/ 	.byte	0x3f
	.zero		1


	//   ....[35]....
        /*0b74*/ 	.word	0x000196f0
        /*0b78*/ 	.word	0x0000000b
        /*0b7c*/ 	.word	0x00038830
        /*0b80*/ 	.short	0x010a
        /*0b82*/ 	.byte	0x3f
	.zero		1


	//   ....[36]....
        /*0b84*/ 	.word	0x00019770
        /*0b88*/ 	.word	0x0000000b
        /*0b8c*/ 	.word	0x00038830
        /*0b90*/ 	.short	0x010a
        /*0b92*/ 	.byte	0x3f
	.zero		1


	//   ....[37]....
        /*0b94*/ 	.word	0x0001ce90
        /*0b98*/ 	.word	0x00000009
        /*0b9c*/ 	.word	0x00038850
        /*0ba0*/ 	.short	0x010a
        /*0ba2*/ 	.byte	0x3f
	.zero		1


	//   ....[38]....
        /*0ba4*/ 	.word	0x0001cee0
        /*0ba8*/ 	.word	0x00000009
        /*0bac*/ 	.word	0x00038850
        /*0bb0*/ 	.short	0x010a
        /*0bb2*/ 	.byte	0x3f
	.zero		1


	//   ....[39]....
        /*0bb4*/ 	.word	0x0001e240
        /*0bb8*/ 	.word	0x0000000b
        /*0bbc*/ 	.word	0x00000000
        /*0bc0*/ 	.short	0x0101
        /*0bc2*/ 	.byte	0x3f
	.zero		1


	//   ....[40]....
        /*0bc4*/ 	.word	0x0001e270
        /*0bc8*/ 	.word	0x00000009
        /*0bcc*/ 	.word	0x00000000
        /*0bd0*/ 	.short	0x0101
        /*0bd2*/ 	.byte	0x3f
	.zero		1


	//   ....[41]....
        /*0bd4*/ 	.word	0x0001eac0
        /*0bd8*/ 	.word	0x00000003
        /*0bdc*/ 	.word	0x00038830
        /*0be0*/ 	.short	0x010a
        /*0be2*/ 	.byte	0x3f
	.zero		1


	//   ....[42]....
        /*0be4*/ 	.word	0x0001eb40
        /*0be8*/ 	.word	0x00000003
        /*0bec*/ 	.word	0x00038830
        /*0bf0*/ 	.short	0x010a
        /*0bf2*/ 	.byte	0x3f
	.zero		1


	//   ....[43]....
        /*0bf4*/ 	.word	0x00022260
        /*0bf8*/ 	.word	0x00000009
        /*0bfc*/ 	.word	0x00038850
        /*0c00*/ 	.short	0x010a
        /*0c02*/ 	.byte	0x3f
	.zero		1


	//   ....[44]....
        /*0c04*/ 	.word	0x000222b0
        /*0c08*/ 	.word	0x00000009
        /*0c0c*/ 	.word	0x00038850
        /*0c10*/ 	.short	0x010a
        /*0c12*/ 	.byte	0x3f
	.zero		1


	//   ....[45]....
        /*0c14*/ 	.word	0x000232d0
        /*0c18*/ 	.word	0x0000009d
        /*0c1c*/ 	.word	0x00000000
        /*0c20*/ 	.short	0x0101
        /*0c22*/ 	.byte	0x3f
	.zero		1


	//   ....[46]....
        /*0c24*/ 	.word	0x00023350
        /*0c28*/ 	.word	0x00000009
        /*0c2c*/ 	.word	0x00000000
        /*0c30*/ 	.short	0x0101
        /*0c32*/ 	.byte	0x3f
	.zero		1


	//   ....[47]....
        /*0c34*/ 	.word	0x00023ff0
        /*0c38*/ 	.word	0x00000000
        /*0c3c*/ 	.word	0x00038850
        /*0c40*/ 	.short	0x010a
        /*0c42*/ 	.byte	0x3f
	.zero		1


	//   ....[48]....
        /*0c44*/ 	.word	0x00024090
        /*0c48*/ 	.word	0x00000000
        /*0c4c*/ 	.word	0x00038850
        /*0c50*/ 	.short	0x010a
        /*0c52*/ 	.byte	0x3f
	.zero		1


	//   ....[49]....
        /*0c54*/ 	.word	0x00024540
        /*0c58*/ 	.word	0x0000000b
        /*0c5c*/ 	.word	0x00000000
        /*0c60*/ 	.short	0x0101
        /*0c62*/ 	.byte	0x3f
	.zero		1


	//   ....[50]....
        /*0c64*/ 	.word	0x00026500
        /*0c68*/ 	.word	0x00000000
        /*0c6c*/ 	.word	0x00000000
        /*0c70*/ 	.short	0x0101
        /*0c72*/ 	.byte	0x3f
	.zero		1


	//   ....[51]....
        /*0c74*/ 	.word	0x00028b60
        /*0c78*/ 	.word	0x00000009
        /*0c7c*/ 	.word	0x00038820
        /*0c80*/ 	.short	0x010a
        /*0c82*/ 	.byte	0x3f
	.zero		1


	//   ....[52]....
        /*0c84*/ 	.word	0x00028bf0
        /*0c88*/ 	.word	0x00000005
        /*0c8c*/ 	.word	0x000388a0
        /*0c90*/ 	.short	0x010a
        /*0c92*/ 	.byte	0x3f
	.zero		1


	//   ....[53]....
        /*0c94*/ 	.word	0x00028ec0
        /*0c98*/ 	.word	0x00000005
        /*0c9c*/ 	.word	0x000388c0
        /*0ca0*/ 	.short	0x010a
        /*0ca2*/ 	.byte	0x3f
	.zero		1


	//   ....[54]....
        /*0ca4*/ 	.word	0x000292b0
        /*0ca8*/ 	.word	0x00000006
        /*0cac*/ 	.word	0x000388a0
        /*0cb0*/ 	.short	0x010a
        /*0cb2*/ 	.byte	0x3f
	.zero		1


	//   ....[55]....
        /*0cb4*/ 	.word	0x00029560
        /*0cb8*/ 	.word	0x00000006
        /*0cbc*/ 	.word	0x000388c0
        /*0cc0*/ 	.short	0x010a
        /*0cc2*/ 	.byte	0x3f
	.zero		1


	//   ....[56]....
        /*0cc4*/ 	.word	0x0002a5d0
        /*0cc8*/ 	.word	0x00000007
        /*0ccc*/ 	.word	0x00038840
        /*0cd0*/ 	.short	0x010a
        /*0cd2*/ 	.byte	0x3f
	.zero		1


	//   ....[57]....
        /*0cd4*/ 	.word	0x0002ac40
        /*0cd8*/ 	.word	0x0000000a
        /*0cdc*/ 	.word	0x00038820
        /*0ce0*/ 	.short	0x010a
        /*0ce2*/ 	.byte	0x3f
	.zero		1


	//   ....[58]....
        /*0ce4*/ 	.word	0x0002af50
        /*0ce8*/ 	.word	0x00000007
        /*0cec*/ 	.word	0x00038840
        /*0cf0*/ 	.short	0x010a
        /*0cf2*/ 	.byte	0x3f
	.zero		1


	//   ....[59]....
        /*0cf4*/ 	.word	0x0002b2a0
        /*0cf8*/ 	.word	0x00000008
        /*0cfc*/ 	.word	0x00000060
        /*0d00*/ 	.short	0x010a
        /*0d02*/ 	.byte	0x3f
	.zero		1


	//   ....[60]....
        /*0d04*/ 	.word	0x0002b900
        /*0d08*/ 	.word	0x00000002
        /*0d0c*/ 	.word	0x00038840
        /*0d10*/ 	.short	0x010a
        /*0d12*/ 	.byte	0x3f
	.zero		1


	//   ....[61]....
        /*0d14*/ 	.word	0x0002bc50
        /*0d18*/ 	.word	0x00000003
        /*0d1c*/ 	.word	0x00000060
        /*0d20*/ 	.short	0x010a
        /*0d22*/ 	.byte	0x3f
	.zero		1


	//   ....[62]....
        /*0d24*/ 	.word	0x0002c1b0
        /*0d28*/ 	.word	0x00000002
        /*0d2c*/ 	.word	0x00038840
        /*0d30*/ 	.short	0x010a
        /*0d32*/ 	.byte	0x3f
	.zero		1


	//   ....[63]....
        /*0d34*/ 	.word	0x0002c500
        /*0d38*/ 	.word	0x00000002
        /*0d3c*/ 	.word	0x00000060
        /*0d40*/ 	.short	0x010a
        /*0d42*/ 	.byte	0x3f
	.zero		1


	//   ....[64]....
        /*0d44*/ 	.word	0x0002ca00
        /*0d48*/ 	.word	0x00000003
        /*0d4c*/ 	.word	0x00038860
        /*0d50*/ 	.short	0x010a
        /*0d52*/ 	.byte	0x3f
	.zero		1


	//   ....[65]....
        /*0d54*/ 	.word	0x0002da80
        /*0d58*/ 	.word	0x00000000
        /*0d5c*/ 	.word	0x00038820
        /*0d60*/ 	.short	0x010a
        /*0d62*/ 	.byte	0x3f
	.zero		1


	//   ....[66]....
        /*0d64*/ 	.word	0x0002dc50
        /*0d68*/ 	.word	0x00000006
        /*0d6c*/ 	.word	0x00000000
        /*0d70*/ 	.short	0x010a
        /*0d72*/ 	.byte	0x3f
	.zero		1


	//   ....[67]....
        /*0d74*/ 	.word	0x0002dcc0
        /*0d78*/ 	.word	0x00000007
        /*0d7c*/ 	.word	0x00000000
        /*0d80*/ 	.short	0x010a
        /*0d82*/ 	.byte	0x3f
	.zero		1


	//   ....[68]....
        /*0d84*/ 	.word	0x0002dd30
        /*0d88*/ 	.word	0x00000004
        /*0d8c*/ 	.word	0x00000000
        /*0d90*/ 	.short	0x010a
        /*0d92*/ 	.byte	0x3f
	.zero		1


	//   ....[69]....
        /*0d94*/ 	.word	0x0002dd60
        /*0d98*/ 	.word	0x00000003
        /*0d9c*/ 	.word	0x00000000
        /*0da0*/ 	.short	0x010a
        /*0da2*/ 	.byte	0x3f
	.zero		1


	//   ....[70]....
        /*0da4*/ 	.word	0x0002ddc0
        /*0da8*/ 	.word	0x00000000
        /*0dac*/ 	.word	0x00038890
        /*0db0*/ 	.short	0x010a
        /*0db2*/ 	.byte	0x3f
	.zero		1


	//   ....[71]....
        /*0db4*/ 	.word	0x0002de10
        /*0db8*/ 	.word	0x00000000
        /*0dbc*/ 	.word	0x00038890
        /*0dc0*/ 	.short	0x010a
        /*0dc2*/ 	.byte	0x3f
	.zero		1


	//   ....[72]....
        /*0dc4*/ 	.word	0x0002de60
        /*0dc8*/ 	.word	0x00000000
        /*0dcc*/ 	.word	0x00038890
        /*0dd0*/ 	.short	0x010a
        /*0dd2*/ 	.byte	0x3f
	.zero		1


	//   ....[73]....
        /*0dd4*/ 	.word	0x0002deb0
        /*0dd8*/ 	.word	0x00000000
        /*0ddc*/ 	.word	0x000388b0
        /*0de0*/ 	.short	0x010a
        /*0de2*/ 	.byte	0x3f
	.zero		1


	//   ....[74]....
        /*0de4*/ 	.word	0x0002e900
        /*0de8*/ 	.word	0x00000010
        /*0dec*/ 	.word	0x00038800
        /*0df0*/ 	.short	0x010a
        /*0df2*/ 	.byte	0x3f
	.zero		1


	//   ....[75]....
        /*0df4*/ 	.word	0x0002f350
        /*0df8*/ 	.word	0x00000010
        /*0dfc*/ 	.word	0x00038800
        /*0e00*/ 	.short	0x010a
        /*0e02*/ 	.byte	0x3f
	.zero		1


	//   ....[76]....
        /*0e04*/ 	.word	0x0002f3a0
        /*0e08*/ 	.word	0x00000000
        /*0e0c*/ 	.word	0x00038830
        /*0e10*/ 	.short	0x010a
        /*0e12*/ 	.byte	0x3f
	.zero		1


	//   ....[77]....
        /*0e14*/ 	.word	0x0002f3f0
        /*0e18*/ 	.word	0x0000000b
        /*0e1c*/ 	.word	0x00038830
        /*0e20*/ 	.short	0x010a
        /*0e22*/ 	.byte	0x3f
	.zero		1


	//   ....[78]....
        /*0e24*/ 	.word	0x0002f440
        /*0e28*/ 	.word	0x00000009
        /*0e2c*/ 	.word	0x00038850
        /*0e30*/ 	.short	0x010a
        /*0e32*/ 	.byte	0x3f
	.zero		1


	//   ....[79]....
        /*0e34*/ 	.word	0x0002f490
        /*0e38*/ 	.word	0x00000003
        /*0e3c*/ 	.word	0x00038830
        /*0e40*/ 	.short	0x010a
        /*0e42*/ 	.byte	0x3f
	.zero		1


	//   ....[80]....
        /*0e44*/ 	.word	0x0002f4e0
        /*0e48*/ 	.word	0x00000009
        /*0e4c*/ 	.word	0x00038850
        /*0e50*/ 	.short	0x010a
        /*0e52*/ 	.byte	0x3f
	.zero		1


	//   ....[81]....
        /*0e54*/ 	.word	0x0002f530
        /*0e58*/ 	.word	0x00000000
        /*0e5c*/ 	.word	0x00038850
        /*0e60*/ 	.short	0x010a
        /*0e62*/ 	.byte	0x3f
	.zero		1


	//   ....[82]....
        /*0e64*/ 	.word	0x0002f6d0
        /*0e68*/ 	.word	0x00000009
        /*0e6c*/ 	.word	0x00038820
        /*0e70*/ 	.short	0x010a
        /*0e72*/ 	.byte	0x3f
	.zero		1


	//   ....[83]....
        /*0e74*/ 	.word	0x0002f720
        /*0e78*/ 	.word	0x00000005
        /*0e7c*/ 	.word	0x000388a0
        /*0e80*/ 	.short	0x010a
        /*0e82*/ 	.byte	0x3f
	.zero		1


	//   ....[84]....
        /*0e84*/ 	.word	0x0002f770
        /*0e88*/ 	.word	0x00000005
        /*0e8c*/ 	.word	0x000388c0
        /*0e90*/ 	.short	0x010a
        /*0e92*/ 	.byte	0x3f
	.zero		1


	//   ....[85]....
        /*0e94*/ 	.word	0x0002f7c0
        /*0e98*/ 	.word	0x00000006
        /*0e9c*/ 	.word	0x000388a0
        /*0ea0*/ 	.short	0x010a
        /*0ea2*/ 	.byte	0x3f
	.zero		1


	//   ....[86]....
        /*0ea4*/ 	.word	0x0002f810
        /*0ea8*/ 	.word	0x00000006
        /*0eac*/ 	.word	0x000388c0
        /*0eb0*/ 	.short	0x010a
        /*0eb2*/ 	.byte	0x3f
	.zero		1


	//   ....[87]....
        /*0eb4*/ 	.word	0x0002f9b0
        /*0eb8*/ 	.word	0x00000007
        /*0ebc*/ 	.word	0x00038840
        /*0ec0*/ 	.short	0x010a
        /*0ec2*/ 	.byte	0x3f
	.zero		1


	//   ....[88]....
        /*0ec4*/ 	.word	0x0002fa30
        /*0ec8*/ 	.word	0x00000003
        /*0ecc*/ 	.word	0x00038820
        /*0ed0*/ 	.short	0x010a
        /*0ed2*/ 	.byte	0x3f
	.zero		1


	//   ....[89]....
        /*0ed4*/ 	.word	0x0002fa80
        /*0ed8*/ 	.word	0x00000007
        /*0edc*/ 	.word	0x00038840
        /*0ee0*/ 	.short	0x010a
        /*0ee2*/ 	.byte	0x3f
	.zero		1


	//   ....[90]....
        /*0ee4*/ 	.word	0x0002fad0
        /*0ee8*/ 	.word	0x00000008
        /*0eec*/ 	.word	0x00000060
        /*0ef0*/ 	.short	0x010a
        /*0ef2*/ 	.byte	0x3f
	.zero		1


	//   ....[91]....
        /*0ef4*/ 	.word	0x0002fb20
        /*0ef8*/ 	.word	0x00000002
        /*0efc*/ 	.word	0x00038840
        /*0f00*/ 	.short	0x010a
        /*0f02*/ 	.byte	0x3f
	.zero		1


	//   ....[92]....
        /*0f04*/ 	.word	0x0002fb70
        /*0f08*/ 	.word	0x00000003
        /*0f0c*/ 	.word	0x00000060
        /*0f10*/ 	.short	0x010a
        /*0f12*/ 	.byte	0x3f
	.zero		1


	//   ....[93]....
        /*0f14*/ 	.word	0x0002fbc0
        /*0f18*/ 	.word	0x00000002
        /*0f1c*/ 	.word	0x00038840
        /*0f20*/ 	.short	0x010a
        /*0f22*/ 	.byte	0x3f
	.zero		1


	//   ....[94]....
        /*0f24*/ 	.word	0x0002fc10
        /*0f28*/ 	.word	0x00000002
        /*0f2c*/ 	.word	0x00000060
        /*0f30*/ 	.short	0x010a
        /*0f32*/ 	.byte	0x3f
	.zero		1


	//   ....[95]....
        /*0f34*/ 	.word	0x0002fc60
        /*0f38*/ 	.word	0x00000003
        /*0f3c*/ 	.word	0x00038860
        /*0f40*/ 	.short	0x010a
        /*0f42*/ 	.byte	0x3f
	.zero		1


	//   ....[96]....
        /*0f44*/ 	.word	0x00030620
        /*0f48*/ 	.word	0x00000000
        /*0f4c*/ 	.word	0x00038820
        /*0f50*/ 	.short	0x010a
        /*0f52*/ 	.byte	0x3f
	.zero		1


	//   ....[97]....
        /*0f54*/ 	.word	0x000307c0
        /*0f58*/ 	.word	0x00000006
        /*0f5c*/ 	.word	0x00000000
        /*0f60*/ 	.short	0x010a
        /*0f62*/ 	.byte	0x3f
	.zero		1


	//   ....[98]....
        /*0f64*/ 	.word	0x00030810
        /*0f68*/ 	.word	0x00000007
        /*0f6c*/ 	.word	0x00000000
        /*0f70*/ 	.short	0x010a
        /*0f72*/ 	.byte	0x3f
	.zero		1


	//   ....[99]....
        /*0f74*/ 	.word	0x00030860
        /*0f78*/ 	.word	0x00000004
        /*0f7c*/ 	.word	0x00000000
        /*0f80*/ 	.short	0x010a
        /*0f82*/ 	.byte	0x3f
	.zero		1


	//----- nvinfo : EIATTR_NUM_MBARRIERS
	.align		4
.L_363:
        /*0f84*/ 	.byte	0x03, 0x38
        /*0f86*/ 	.short	0x0016


	//----- nvinfo : EIATTR_EXIT_INSTR_OFFSETS
	.align		4
        /*0f88*/ 	.byte	0x04, 0x1c
        /*0f8a*/ 	.short	(.L_365 - .L_364)


	//   ....[0]....
.L_364:
        /*0f8c*/ 	.word	0x0002ddb0


	//----- nvinfo : EIATTR_MAX_THREADS
	.align		4
.L_365:
        /*0f90*/ 	.byte	0x04, 0x05
        /*0f92*/ 	.short	(.L_367 - .L_366)
.L_366:
        /*0f94*/ 	.word	0x00000180
        /*0f98*/ 	.word	0x00000001
        /*0f9c*/ 	.word	0x00000001


	//----- nvinfo : EIATTR_CRS_STACK_SIZE
	.align		4
.L_367:
        /*0fa0*/ 	.byte	0x04, 0x1e
        /*0fa2*/ 	.short	(.L_369 - .L_368)
.L_368:
        /*0fa4*/ 	.word	0x00000000


	//----- nvinfo : EIATTR_CBANK_PARAM_SIZE
	.align		4
.L_369:
        /*0fa8*/ 	.byte	0x03, 0x19
        /*0faa*/ 	.short	0x0a70


	//----- nvinfo : EIATTR_PARAM_CBANK
	.align		4
        /*0fac*/ 	.byte	0x04, 0x0a
        /*0fae*/ 	.short	(.L_371 - .L_370)
	.align		4
.L_370:
        /*0fb0*/ 	.word	index@(.nv.constant0._ZN7cutlass13device_kernelIN5flash11enable_sm90INS1_16FlashAttnFwdSm90INS1_25CollectiveMainloopFwdSm90ILi2EN4cute5tupleIJNS5_1CILi1EEES8_S8_EEENS6_IJNS7_ILi128EEENS7_ILi80EEENS7_ILi256EEEEEELi256ENS_6half_tEfNS_4arch4Sm90ELb1ELb0ELb1ELb1ELb0ELb1ELb0ELb1ELb1ELb0ELb0ELb0EEENS1_21CollectiveEpilogueFwdINS6_IJSA_SC_SB_EEES9_SE_SG_Li256ELb1ELb0ELb0ELb0EEENS1_36VarlenDynamicPersistentTileSchedulerILi128ELi80ELi256ELi32ELb0ELb0ELb1ELb1ELb1ELb1EEEEEEEEEvNT_6ParamsE)
        /*0fb4*/ 	.short	0x0210
        /*0fb6*/ 	.short	0x0a70


	//----- nvinfo : EIATTR_SW_WAR
	.align		4
.L_371:
        /*0fb8*/ 	.byte	0x04, 0x36
        /*0fba*/ 	.short	(.L_373 - .L_372)
.L_372:
        /*0fbc*/ 	.word	0x00000008
.L_373:


//--------------------- .nv.callgraph             --------------------------
	.section	.nv.callgraph,"",@"SHT_CUDA_CALLGRAPH"
	.align	4
	.sectionentsize	8
	.align		4
        /*0000*/ 	.word	0x00000000
	.align		4
        /*0004*/ 	.word	0xffffffff
	.align		4
        /*0008*/ 	.word	index@(_ZN7cutlass13device_kernelIN5flash11enable_sm90INS1_16FlashAttnFwdSm90INS1_25CollectiveMainloopFwdSm90ILi2EN4cute5tupleIJNS5_1CILi1EEES8_S8_EEENS6_IJNS7_ILi128EEENS7_ILi80EEENS7_ILi256EEEEEELi256ENS_6half_tEfNS_4arch4Sm90ELb0ELb0ELb1ELb0ELb0ELb0ELb0ELb1ELb1ELb0ELb0ELb0EEENS1_21CollectiveEpilogueFwdINS6_IJSA_SC_SB_EEES9_SE_SG_Li256ELb0ELb0ELb0ELb0EEENS1_29StaticPersistentTileSchedulerILb0EEEEEEEEEvNT_6ParamsE)
	.align		4
        /*000c*/ 	.word	index@(__assertfail)
	.align		4
        /*0010*/ 	.word	index@(_ZN7cutlass13device_kernelIN5flash11enable_sm90INS1_16FlashAttnFwdSm90INS1_25CollectiveMainloopFwdSm90ILi2EN4cute5tupleIJNS5_1CILi2EEENS7_ILi1EEES9_EEENS6_IJNS7_ILi128EEENS7_ILi80EEENS7_ILi256EEEEEELi256ENS_6half_tEfNS_4arch4Sm90ELb0ELb0ELb1ELb0ELb0ELb0ELb0ELb1ELb1ELb0ELb0ELb0EEENS1_21CollectiveEpilogueFwdINS6_IJSB_SD_SC_EEESA_SF_SH_Li256ELb0ELb0ELb0ELb0EEENS1_29StaticPersistentTileSchedulerILb0EEEEEEEEEvNT_6ParamsE)
	.align		4
        /*0014*/ 	.word	index@(__assertfail)
	.align		4
        /*0018*/ 	.word	index@(_ZN7cutlass13device_kernelIN5flash11enable_sm90INS1_16FlashAttnFwdSm90INS1_25CollectiveMainloopFwdSm90ILi2EN4cute5tupleIJNS5_1CILi1EEES8_S8_EEENS6_IJNS7_ILi128EEENS7_ILi80EEENS7_ILi256EEEEEELi256ENS_6half_tEfNS_4arch4Sm90ELb0ELb0ELb1ELb1ELb0ELb0ELb0ELb1ELb1ELb0ELb0ELb0EEENS1_21CollectiveEpilogueFwdINS6_IJSA_SC_SB_EEES9_SE_SG_Li256ELb1ELb0ELb0ELb0EEENS1_36VarlenDynamicPersistentTileSchedulerILi128ELi80ELi256ELi32ELb0ELb0ELb1ELb0ELb1ELb1EEEEEEEEEvNT_6ParamsE)
	.align		4
        /*001c*/ 	.word	index@(__assertfail)
	.align		4
        /*0020*/ 	.word	index@(_ZN7cutlass13device_kernelIN5flash11enable_sm90INS1_16FlashAttnFwdSm90INS1_25CollectiveMainloopFwdSm90ILi2EN4cute5tupleIJNS5_1CILi1EEES8_S8_EEENS6_IJNS7_ILi128EEENS7_ILi80EEENS7_ILi256EEEEEELi256ENS_6half_tEfNS_4arch4Sm90ELb0ELb0ELb1ELb1ELb0ELb1ELb0ELb1ELb1ELb0ELb0ELb0EEENS1_21CollectiveEpilogueFwdINS6_IJSA_SC_SB_EEES9_SE_SG_Li256ELb1ELb0ELb0ELb0EEENS1_36VarlenDynamicPersistentTileSchedulerILi128ELi80ELi256ELi32ELb0ELb0ELb1ELb0ELb1ELb1EEEEEEEEEvNT_6ParamsE)
	.align		4
        /*0024*/ 	.word	index@(__assertfail)
	.align		4
        /*0028*/ 	.word	index@(_ZN7cutlass13device_kernelIN5flash11enable_sm90INS1_16FlashAttnFwdSm90INS1_25CollectiveMainloopFwdSm90ILi2EN4cute5tupleIJNS5_1CILi1EEES8_S8_EEENS6_IJNS7_ILi128EEENS7_ILi64EEENS7_ILi256EEEEEELi256ENS_6half_tEfNS_4arch4Sm90ELb0ELb1ELb1ELb0ELb0ELb0ELb0ELb1ELb1ELb0ELb0ELb0EEENS1_21CollectiveEpilogueFwdINS6_IJSA_SC_SB_EEES9_SE_SG_Li256ELb0ELb0ELb0ELb0EEENS1_30DynamicPersistentTileSchedulerILi256ELi32ELb0ELb0ELb1EEEEEEEEEvNT_6ParamsE)
	.align		4
        /*002c*/ 	.word	index@(__assertfail)
	.align		4
        /*0030*/ 	.word	index@(_ZN7cutlass13device_kernelIN5flash11enable_sm90INS1_16FlashAttnFwdSm90INS1_25CollectiveMainloopFwdSm90ILi2EN4cute5tupleIJNS5_1CILi1EEES8_S8_EEENS6_IJNS7_ILi128EEENS7_ILi64EEENS7_ILi256EEEEEELi256ENS_6half_tEfNS_4arch4Sm90ELb0ELb1ELb1ELb1ELb0ELb0ELb0ELb1ELb1ELb0ELb0ELb0EEENS1_21CollectiveEpilogueFwdINS6_IJSA_SC_SB_EEES9_SE_SG_Li256ELb1ELb0ELb0ELb0EEENS1_36VarlenDynamicPersistentTileSchedulerILi128ELi64ELi256ELi32ELb0ELb0ELb1ELb1ELb0ELb1EEEEEEEEEvNT_6ParamsE)
	.align		4
        /*0034*/ 	.word	index@(__assertfail)
	.align		4
        /*0038*/ 	.word	index@(_ZN7cutlass13device_kernelIN5flash11enable_sm90INS1_16FlashAttnFwdSm90INS1_25CollectiveMainloopFwdSm90ILi2EN4cute5tupleIJNS5_1CILi1EEES8_S8_EEENS6_IJNS7_ILi128EEENS7_ILi64EEENS7_ILi256EEEEEELi256ENS_6half_tEfNS_4arch4Sm90ELb0ELb1ELb1ELb1ELb0ELb1ELb0ELb1ELb1ELb0ELb0ELb0EEENS1_21CollectiveEpilogueFwdINS6_IJSA_SC_SB_EEES9_SE_SG_Li256ELb1ELb0ELb0ELb0EEENS1_36VarlenDynamicPersistentTileSchedulerILi128ELi64ELi256ELi32ELb0ELb0ELb1ELb1ELb0ELb1EEEEEEEEEvNT_6ParamsE)
	.align		4
        /*003c*/ 	.word	index@(__assertfail)
	.align		4
        /*0040*/ 	.word	index@(_ZN7cutlass13device_kernelIN5flash11enable_sm90INS1_16FlashAttnFwdSm90INS1_25CollectiveMainloopFwdSm90ILi2EN4cute5tupleIJNS5_1CILi1EEES8_S8_EEENS6_IJNS7_ILi128EEENS7_ILi80EEENS7_ILi256EEEEEELi256ENS_6half_tEfNS_4arch4Sm90ELb1ELb0ELb1ELb0ELb0ELb0ELb0ELb1ELb1ELb0ELb0ELb0EEENS1_21CollectiveEpilogueFwdINS6_IJSA_SC_SB_EEES9_SE_SG_Li256ELb0ELb0ELb0ELb0EEENS1_30DynamicPersistentTileSchedulerILi256ELi32ELb0ELb0ELb1EEEEEEEEEvNT_6ParamsE)
	.align		4
        /*0044*/ 	.word	index@(__assertfail)
	.align		4
        /*0048*/ 	.word	index@(_ZN7cutlass13device_kernelIN5flash11enable_sm90INS1_16FlashAttnFwdSm90INS1_25CollectiveMainloopFwdSm90ILi2EN4cute5tupleIJNS5_1CILi1EEES8_S8_EEENS6_IJNS7_ILi128EEENS7_ILi80EEENS7_ILi256EEEEEELi256ENS_6half_tEfNS_4arch4Sm90ELb1ELb0ELb1ELb1ELb0ELb0ELb0ELb1ELb1ELb0ELb0ELb0EEENS1_21CollectiveEpilogueFwdINS6_IJSA_SC_SB_EEES9_SE_SG_Li256ELb1ELb0ELb0ELb0EEENS1_36VarlenDynamicPersistentTileSchedulerILi128ELi80ELi256ELi32ELb0ELb0ELb1ELb1ELb1ELb1EEEEEEEEEvNT_6ParamsE)
	.align		4
        /*004c*/ 	.word	index@(__assertfail)
	.align		4
        /*0050*/ 	.word	index@(_ZN7cutlass13device_kernelIN5flash11enable_sm90INS1_16FlashAttnFwdSm90INS1_25CollectiveMainloopFwdSm90ILi2EN4cute5tupleIJNS5_1CILi1EEES8_S8_EEENS6_IJNS7_ILi128EEENS7_ILi80EEENS7_ILi256EEEEEELi256ENS_6half_tEfNS_4arch4Sm90ELb1ELb0ELb1ELb1ELb0ELb1ELb0ELb1ELb1ELb0ELb0ELb0EEENS1_21CollectiveEpilogueFwdINS6_IJSA_SC_SB_EEES9_SE_SG_Li256ELb1ELb0ELb0ELb0EEENS1_36VarlenDynamicPersistentTileSchedulerILi128ELi80ELi256ELi32ELb0ELb0ELb1ELb1ELb1ELb1EEEEEEEEEvNT_6ParamsE)
	.align		4
        /*0054*/ 	.word	index@(__assertfail)
	.align		4
        /*0058*/ 	.word	0x00000000
	.align		4
        /*005c*/ 	.word	0xfffffffe
	.align		4
        /*0060*/ 	.word	0x00000000
	.align		4
        /*0064*/ 	.word	0xfffffffd
	.align		4
        /*0068*/ 	.word	0x00000000
	.align		4
        /*006c*/ 	.word	0xfffffffc


//--------------------- .nv.constant4             --------------------------
	.section	.nv.constant4,"a",@progbits
	.align	8
	.align		8
.nv.constant4:
        /*0000*/ 	.dword	__assertfail
	.align		8
        /*0008*/ 	.dword	__unnamed_1
	.align		8
        /*0010*/ 	.dword	__unnamed_2
	.align		8
        /*0018*/ 	.dword	__unnamed_3
	.align		8
        /*0020*/ 	.dword	__unnamed_4
	.align		8
        /*0028*/ 	.dword	__unnamed_5
	.align		8
        /*0030*/ 	.dword	__unnamed_6
	.align		8
        /*0038*/ 	.dword	__unnamed_7
	.align		8
        /*0040*/ 	.dword	__unnamed_8
	.align		8
        /*0048*/ 	.dword	__unnamed_9
	.align		8
        /*0050*/ 	.dword	_ZN74_INTERNAL_0b3d2bd4_38_flash_fwd_hdim256_fp16_softcap_sm90_cu_de61a85f_31214cuda3std3__45__cpo5beginE
	.align		8
        /*0058*/ 	.dword	_ZN74_INTERNAL_0b3d2bd4_38_flash_fwd_hdim256_fp16_softcap_sm90_cu_de61a85f_31214cuda3std3__45__cpo3endE
	.align		8
        /*0060*/ 	.dword	_ZN74_INTERNAL_0b3d2bd4_38_flash_fwd_hdim256_fp16_softcap_sm90_cu_de61a85f_31214cuda3std3__45__cpo6cbeginE
	.align		8
        /*0068*/ 	.dword	_ZN74_INTERNAL_0b3d2bd4_38_flash_fwd_hdim256_fp16_softcap_sm90_cu_de61a85f_31214cuda3std3__45__cpo4cendE
	.align		8
        /*0070*/ 	.dword	_ZN74_INTERNAL_0b3d2bd4_38_flash_fwd_hdim256_fp16_softcap_sm90_cu_de61a85f_31214cuda3std3__476_GLOBAL__N__0b3d2bd4_38_flash_fwd_hdim256_fp16_softcap_sm90_cu_de61a85f_31216ignoreE
	.align		8
        /*0078*/ 	.dword	_ZN74_INTERNAL_0b3d2bd4_38_flash_fwd_hdim256_fp16_softcap_sm90_cu_de61a85f_31214cuda3std3__419piecewise_constructE
	.align		8
        /*0080*/ 	.dword	_ZN74_INTERNAL_0b3d2bd4_38_flash_fwd_hdim256_fp16_softcap_sm90_cu_de61a85f_31214cuda3std3__48in_placeE
	.align		8
        /*0088*/ 	.dword	_ZN74_INTERNAL_0b3d2bd4_38_flash_fwd_hdim256_fp16_softcap_sm90_cu_de61a85f_31214cuda3std6ranges3__45__cpo4swapE
	.align		8
        /*0090*/ 	.dword	_ZN74_INTERNAL_0b3d2bd4_38_flash_fwd_hdim256_fp16_softcap_sm90_cu_de61a85f_31214cuda3std6ranges3__45__cpo9iter_moveE
	.align		8
        /*0098*/ 	.dword	_ZN74_INTERNAL_0b3d2bd4_38_flash_fwd_hdim256_fp16_softcap_sm90_cu_de61a85f_31214cute7productE
	.align		8
        /*00a0*/ 	.dword	_ZN74_INTERNAL_0b3d2bd4_38_flash_fwd_hdim256_fp16_softcap_sm90_cu_de61a85f_31214cute1_E
	.align		8
        /*00a8*/ 	.dword	$str$23
	.align		8
        /*00b0*/ 	.dword	$str$24


//--------------------- .text._ZN7cutlass13device_kernelIN5flash11enable_sm90INS1_16FlashAttnFwdSm90INS1_25CollectiveMainloopFwdSm90ILi2EN4cute5tupleIJNS5_1CILi1EEES8_S8_EEENS6_IJNS7_ILi128EEENS7_ILi80EEENS7_ILi256EEEEEELi256ENS_6half_tEfNS_4arch4Sm90ELb0ELb0ELb1ELb0ELb0ELb0ELb0ELb1ELb1ELb0ELb0ELb0EEENS1_21CollectiveEpilogueFwdINS6_IJSA_SC_SB_EEES9_SE_SG_Li256ELb0ELb0ELb0ELb0EEENS1_29StaticPersistentTileSchedulerILb0EEEEEEEEEvNT_6ParamsE --------------------------
	.section	.text._ZN7cutlass13device_kernelIN5flash11enable_sm90INS1_16FlashAttnFwdSm90INS1_25CollectiveMainloopFwdSm90ILi2EN4cute5tupleIJNS5_1CILi1EEES8_S8_EEENS6_IJNS7_ILi128EEENS7_ILi80EEENS7_ILi256EEEEEELi256ENS_6half_tEfNS_4arch4Sm90ELb0ELb0ELb1ELb0ELb0ELb0ELb0ELb1ELb1ELb0ELb0ELb0EEENS1_21CollectiveEpilogueFwdINS6_IJSA_SC_SB_EEES9_SE_SG_Li256ELb0ELb0ELb0ELb0EEENS1_29StaticPersistentTileSchedulerILb0EEEEEEEEEvNT_6ParamsE,"ax",@progbits
	.align	128
.text._ZN7cutlass13device_kernelIN5flash11enable_sm90INS1_16FlashAttnFwdSm90INS1_25CollectiveMainloopFwdSm90ILi2EN4cute5tupleIJNS5_1CILi1EEES8_S8_EEENS6_IJNS7_ILi128EEENS7_ILi80EEENS7_ILi256EEEEEELi256ENS_6half_tEfNS_4arch4Sm90ELb0ELb0ELb1ELb0ELb0ELb0ELb0ELb1ELb1ELb0ELb0ELb0EEENS1_21CollectiveEpilogueFwdINS6_IJSA_SC_SB_EEES9_SE_SG_Li256ELb0ELb0ELb0ELb0EEENS1_29StaticPersistentTileSchedulerILb0EEEEEEEEEvNT_6ParamsE:
        .type           _ZN7cutlass13device_kernelIN5flash11enable_sm90INS1_16FlashAttnFwdSm90INS1_25CollectiveMainloopFwdSm90ILi2EN4cute5tupleIJNS5_1CILi1EEES8_S8_EEENS6_IJNS7_ILi128EEENS7_ILi80EEENS7_ILi256EEEEEELi256ENS_6half_tEfNS_4arch4Sm90ELb0ELb0ELb1ELb0ELb0ELb0ELb0ELb1ELb1ELb0ELb0ELb0EEENS1_21CollectiveEpilogueFwdINS6_IJSA_SC_SB_EEES9_SE_SG_Li256ELb0ELb0ELb0ELb0EEENS1_29StaticPersistentTileSchedulerILb0EEEEEEEEEvNT_6ParamsE,@function
        .size           _ZN7cutlass13device_kernelIN5flash11enable_sm90INS1_16FlashAttnFwdSm90INS1_25CollectiveMainloopFwdSm90ILi2EN4cute5tupleIJNS5_1CILi1EEES8_S8_EEENS6_IJNS7_ILi128EEENS7_ILi80EEENS7_ILi256EEEEEELi256ENS_6half_tEfNS_4arch4Sm90ELb0ELb0ELb1ELb0ELb0ELb0ELb0ELb1ELb1ELb0ELb0ELb0EEENS1_21CollectiveEpilogueFwdINS6_IJSA_SC_SB_EEES9_SE_SG_Li256ELb0ELb0ELb0ELb0EEENS1_29StaticPersistentTileSchedulerILb0EEEEEEEEEvNT_6ParamsE,(.L_x_2838 - _ZN7cutlass13device_kernelIN5flash11enable_sm90INS1_16FlashAttnFwdSm90INS1_25CollectiveMainloopFwdSm90ILi2EN4cute5tupleIJNS5_1CILi1EEES8_S8_EEENS6_IJNS7_ILi128EEENS7_ILi80EEENS7_ILi256EEEEEELi256ENS_6half_tEfNS_4arch4Sm90ELb0ELb0ELb1ELb0ELb0ELb0ELb0ELb1ELb1ELb0ELb0ELb0EEENS1_21CollectiveEpilogueFwdINS6_IJSA_SC_SB_EEES9_SE_SG_Li256ELb0ELb0ELb0ELb0EEENS1_29StaticPersistentTileSchedulerILb0EEEEEEEEEvNT_6ParamsE)
        .other          _ZN7cutlass13device_kernelIN5flash11enable_sm90INS1_16FlashAttnFwdSm90INS1_25CollectiveMainloopFwdSm90ILi2EN4cute5tupleIJNS5_1CILi1EEES8_S8_EEENS6_IJNS7_ILi128EEENS7_ILi80EEENS7_ILi256EEEEEELi256ENS_6half_tEfNS_4arch4Sm90ELb0ELb0ELb1ELb0ELb0ELb0ELb0ELb1ELb1ELb0ELb0ELb0EEENS1_21CollectiveEpilogueFwdINS6_IJSA_SC_SB_EEES9_SE_SG_Li256ELb0ELb0ELb0ELb0EEENS1_29StaticPersistentTileSchedulerILb0EEEEEEEEEvNT_6ParamsE,@"STO_CUDA_ENTRY STV_DEFAULT"
_ZN7cutlass13device_kernelIN5flash11enable_sm90INS1_16FlashAttnFwdSm90INS1_25CollectiveMainloopFwdSm90ILi2EN4cute5tupleIJNS5_1CILi1EEES8_S8_EEENS6_IJNS7_ILi128EEENS7_ILi80EEENS7_ILi256EEEEEELi256ENS_6half_tEfNS_4arch4Sm90ELb0ELb0ELb1ELb0ELb0ELb0ELb0ELb1ELb1ELb0ELb0ELb0EEENS1_21CollectiveEpilogueFwdINS6_IJSA_SC_SB_EEES9_SE_SG_Li256ELb0ELb0ELb0ELb0EEENS1_29StaticPersistentTileSchedulerILb0EEEEEEEEEvNT_6ParamsE:
[----:B------:R-:W1:Y:S02]  /*0000*/  LDC R1, c[0x0][0x28] ;  /* 0x00000a00ff017b82 */ /* 0x000e640000000800 */
[----:B-1----:R-:W-:Y:S01]  /*0010*/  VIADD R1, R1, 0xffffffe0 ;  /* 0xffffffe001017836 */ /* 0x002fe20000000000 */
[----:B------:R-:W1:Y:S01]  /*0020*/  S2R R3, SR_TID.X ;  /* 0x0000000000037919 */ /* 0x000e620000002100 */
[----:B------:R-:W-:Y:S01]  /*0030*/  ELECT P0, URZ, PT ;  /* 0x00000000003f782f */ /* 0x000fe20003800000 */
[----:B------:R-:W-:Y:S01]  /*0040*/  BSSY B0, `(.L_x_0) ;  /* 0x0000013000007945 */ /* 0x000fe20003800000 */
[----:B-1----:R-:W-:-:S05]  /*0050*/  SHF.R.U32.HI R0, RZ, 0x5, R3 ;  /* 0x00000005ff007819 */ /* 0x002fca0000011603 */
[----:B------:R-:W1:Y:S02]  /*0060*/  SHFL.IDX PT, R2, R0, RZ, 0x1f ;  /* 0x00001fff00027589 */ /* 0x000e6400000e0000 */
[----:B-1----:R-:W-:-:S13]  /*0070*/  ISETP.EQ.AND P0, PT, R2, RZ, P0 ;  /* 0x000000ff0200720c */ /* 0x002fda0000702270 */
[----:B------:R-:W-:Y:S05]  /*0080*/  @!P0 BRA `(.L_x_1) ;  /* 0x0000000000388947 */ /* 0x000fea0003800000 */
[----:B------:R-:W-:Y:S02]  /*0090*/  ULDC.64 UR4, c[0x0][0x198] ;  /* 0x0000660000047ab9 */ /* 0x000fe40000000a00 */
[----:B------:R-:W-:Y:S02]  /*00a0*/  UIADD3 UR6, UP0, UR4, 0x270, URZ ;  /* 0x0000027004067890 */ /* 0x000fe4000ff1e03f */
[----:B------:R-:W-:Y:S02]  /*00b0*/  UIADD3 UR8, UP1, UR4, 0x370, URZ ;  /* 0x0000037004087890 */ /* 0x000fe4000ff3e03f */
[----:B------:R-:W-:Y:S02]  /*00c0*/  UIADD3 UR10, UP2, UR4, 0x470, URZ ;  /* 0x00000470040a7890 */ /* 0x000fe4000ff5e03f */
[----:B------:R-:W-:Y:S02]  /*00d0*/  UIADD3 UR4, UP3, UR4, 0x9f0, URZ ;  /* 0x000009f004047890 */ /* 0x000fe4000ff7e03f */
[----:B------:R-:W-:-:S02]  /*00e0*/  UIADD3.X UR7, URZ, UR5, URZ, UP0, !UPT ;  /* 0x000000053f077290 */ /* 0x000fc400087fe43f */
[----:B------:R-:W-:Y:S02]  /*00f0*/  UIADD3.X UR9, URZ, UR5, URZ, UP1, !UPT ;  /* 0x000000053f097290 */ /* 0x000fe40008ffe43f */
[----:B------:R-:W-:Y:S02]  /*0100*/  UIADD3.X UR11, URZ, UR5, URZ, UP2, !UPT ;  /* 0x000000053f0b7290 */ /* 0x000fe400097fe43f */
[----:B------:R-:W-:-:S03]  /*0110*/  UIADD3.X UR5, URZ, UR5, URZ, UP3, !UPT ;  /* 0x000000053f057290 */ /* 0x000fc60009ffe43f */
[----:B------:R1:W-:Y:S02]  /*0120*/  UTMACCTL.PF [UR6] ;  /* 0x00000000060079b9 */ /* 0x0003e40008040000 */
[----:B------:R1:W-:Y:S02]  /*0130*/  UTMACCTL.PF [UR8] ;  /* 0x00000000080079b9 */ /* 0x0003e40008040000 */
[----:B------:R1:W-:Y:S02]  /*0140*/  UTMACCTL.PF [UR10] ;  /* 0x000000000a0079b9 */ /* 0x0003e40008040000 */
[----:B------:R1:W-:Y:S02]  /*0150*/  UTMACCTL.PF [UR4] ;  /* 0x00000000040079b9 */ /* 0x0003e40008040000 */
[----:B-1----:R-:W-:Y:S01]  /*0160*/  NOP ;  /* 0x0000000000007918 */ /* 0x002fe20000000000 */
.L_x_1:
[----:B------:R-:W-:Y:S05]  /*0170*/  BSYNC B0 ;  /* 0x0000000000007941 */ /* 0x000fea0003800000 */
.L_x_0:
[----:B------:R-:W-:Y:S01]  /*0180*/  VOTEU.ANY UP0, P0 ;  /* 0x00000000003f7886 */ /* 0x000fe20000000100 */
[----:B------:R-:W1:Y:S01]  /*0190*/  SHFL.IDX PT, R2, R0, RZ, 0x1f ;  /* 0x00001fff00027589 */ /* 0x000e6200000e0000 */
[----:B------:R-:W-:Y:S01]  /*01a0*/  UMOV UR4, 0x1 ;  /* 0x0000000100047882 */ /* 0x000fe20000000000 */
[----:B------:R-:W-:Y:S02]  /*01b0*/  VOTEU.ANY UP1, P0 ;  /* 0x00000000003f7886 */ /* 0x000fe40000020100 */
[----:B------:R-:W2:Y:S01]  /*01c0*/  @UP0 S2UR UR7, SR_CgaCtaId ;  /* 0x00000000000709c3 */ /* 0x000ea20000008800 */
[----:B------:R-:W-:Y:S01]  /*01d0*/  @UP0 UMOV UR6, 0x400 ;  /* 0x0000040000060882 */ /* 0x000fe20000000000 */
[----:B------:R-:W-:-:S04]  /*01e0*/  @UP0 UIADD3 UR4, -UR4, 0x100000, URZ ;  /* 0x0010000004040890 */ /* 0x000fc8000fffe13f */
[----:B------:R-:W-:Y:S02]  /*01f0*/  @UP0 USHF.L.U32 UR5, UR4, 0xb, URZ ;  /* 0x0000000b04050899 */ /* 0x000fe4000800063f */
[----:B------:R-:W-:Y:S01]  /*0200*/  @UP0 USHF.L.U32 UR4, UR4, 0x1, URZ ;  /* 0x0000000104040899 */ /* 0x000fe2000800063f */
[----:B-1----:R-:W-:Y:S02]  /*0210*/  ISETP.NE.AND P1, PT, R2, RZ, PT ;  /* 0x000000ff0200720c */ /* 0x002fe40003f25270 */
[----:B------:R-:W-:Y:S01]  /*0220*/  SHF.R.U32.HI R2, RZ, 0x7, R3 ;  /* 0x00000007ff027819 */ /* 0x000fe20000011603 */
[----:B--2---:R-:W-:Y:S01]  /*0230*/  @UP0 ULEA UR6, UR7, UR6, 0x18 ;  /* 0x0000000607060291 */ /* 0x004fe2000f8ec03f */
[----:B------:R-:W-:-:S04]  /*0240*/  VOTEU.ANY UP0, P0 ;  /* 0x00000000003f7886 */ /* 0x000fc80000000100 */
[----:B------:R-:W1:Y:S04]  /*0250*/  SHFL.IDX PT, R2, R2, RZ, 0x1f ;  /* 0x00001fff02027589 */ /* 0x000e6800000e0000 */
[----:B------:R-:W2:Y:S03]  /*0260*/  FENCE.VIEW.ASYNC.S ;  /* 0x00000000000073c6 */ /* 0x000ea60000000000 */
[----:B--2---:R2:W3:Y:S01]  /*0270*/  @UP0 SYNCS.EXCH.64 URZ, [UR6+0x38800], UR4 ;  /* 0x03880004063f05b2 */ /* 0x0044e20008000100 */
[----:B------:R2:W4:Y:S01]  /*0280*/  @UP1 SYNCS.EXCH.64 URZ, [UR6+0x38820], UR4 ;  /* 0x03882004063f15b2 */ /* 0x0005220008000100 */
[----:B------:R-:W-:Y:S05]  /*0290*/  @P1 BRA `(.L_x_2) ;  /* 0x0000000000481947 */ /* 0x000fea0003800000 */
[----:B--2---:R-:W2:Y:S01]  /*02a0*/  S2UR UR5, SR_CgaCtaId ;  /* 0x00000000000579c3 */ /* 0x004ea20000008800 */
[----:B------:R-:W-:Y:S01]  /*02b0*/  UMOV UR4, 0x400 ;  /* 0x0000040000047882 */ /* 0x000fe20000000000 */
[----:B------:R-:W-:Y:S01]  /*02c0*/  UMOV UR6, 0x1 ;  /* 0x0000000100067882 */ /* 0x000fe20000000000 */
[----:B------:R-:W-:Y:S01]  /*02d0*/  UMOV UR9, 0x2 ;  /* 0x0000000200097882 */ /* 0x000fe20000000000 */
[----:B------:R-:W-:-:S04]  /*02e0*/  UIADD3 UR6, -UR6, 0x100000, URZ ;  /* 0x0010000006067890 */ /* 0x000fc8000fffe13f */
[----:B------:R-:W-:Y:S02]  /*02f0*/  USHF.L.U32 UR7, UR6, 0xb, URZ ;  /* 0x0000000b06077899 */ /* 0x000fe4000800063f */
[----:B------:R-:W-:Y:S01]  /*0300*/  USHF.L.U32 UR6, UR6, 0x1, URZ ;  /* 0x0000000106067899 */ /* 0x000fe2000800063f */
[----:B------:R-:W-:Y:S01]  /*0310*/  ELECT P0, URZ, PT ;  /* 0x00000000003f782f */ /* 0x000fe20003800000 */
[----:B--2---:R-:W-:Y:S02]  /*0320*/  ULEA UR8, UR5, UR4, 0x18 ;  /* 0x0000000405087291 */ /* 0x004fe4000f8ec03f */
[----:B------:R-:W-:-:S04]  /*0330*/  UIADD3 UR4, -UR9, 0x100000, URZ ;  /* 0x0010000009047890 */ /* 0x000fc8000fffe13f */
[----:B------:R-:W-:Y:S02]  /*0340*/  USHF.L.U32 UR5, UR4, 0xb, URZ ;  /* 0x0000000b04057899 */ /* 0x000fe4000800063f */
[----:B------:R-:W-:Y:S01]  /*0350*/  USHF.L.U32 UR4, UR4, 0x1, URZ ;  /* 0x0000000104047899 */ /* 0x000fe2000800063f */
[----:B------:R-:W2:Y:S03]  /*0360*/  FENCE.VIEW.ASYNC.S ;  /* 0x00000000000073c6 */ /* 0x000ea60000000000 */
[----:B--2---:R2:W1:Y:S08]  /*0370*/  SYNCS.EXCH.64 URZ, [UR8+0x38830], UR6 ;  /* 0x03883006083f75b2 */ /* 0x0044700008000100 */
[----:B------:R2:W1:Y:S01]  /*0380*/  SYNCS.EXCH.64 URZ, [UR8+0x38840], UR4 ;  /* 0x03884004083f75b2 */ /* 0x0004620008000100 */
[----:B------:R2:W1:Y:S01]  /*0390*/  SYNCS.EXCH.64 URZ, [UR8+0x38838], UR6 ;  /* 0x03883806083f75b2 */ /* 0x0004620008000100 */
[----:B------:R2:W1:Y:S01]  /*03a0*/  SYNCS.EXCH.64 URZ, [UR8+0x38848], UR4 ;  /* 0x03884804083f75b2 */ /* 0x0004620008000100 */
[----:B------:R-:W-:Y:S01]  /*03b0*/  NOP ;  /* 0x0000000000007918 */ /* 0x000fe20000000000 */
.L_x_2:
[----:B------:R-:W5:Y:S01]  /*03c0*/  SHFL.IDX PT, R4, R0, RZ, 0x1f ;  /* 0x00001fff00047589 */ /* 0x000f6200000e0000 */
[----:B------:R-:W-:Y:S01]  /*03d0*/  NOP ;  /* 0x0000000000007918 */ /* 0x000fe20000000000 */
[----:B-----5:R-:W-:-:S13]  /*03e0*/  ISETP.NE.AND P0, PT, R4, RZ, PT ;  /* 0x000000ff0400720c */ /* 0x020fda0003f05270 */
[----:B------:R-:W-:Y:S05]  /*03f0*/  @P0 BRA `(.L_x_3) ;  /* 0x0000000000480947 */ /* 0x000fea0003800000 */
[----:B--2---:R-:W2:Y:S01]  /*0400*/  S2UR UR5, SR_CgaCtaId ;  /* 0x00000000000579c3 */ /* 0x004ea20000008800 */
[----:B------:R-:W-:Y:S01]  /*0410*/  UMOV UR4, 0x400 ;  /* 0x0000040000047882 */ /* 0x000fe20000000000 */
[----:B------:R-:W-:Y:S01]  /*0420*/  UMOV UR6, 0x1 ;  /* 0x0000000100067882 */ /* 0x000fe20000000000 */
[----:B------:R-:W-:Y:S01]  /*0430*/  UMOV UR7, 0x2 ;  /* 0x0000000200077882 */ /* 0x000fe20000000000 */
[----:B------:R-:W-:Y:S01]  /*0440*/  ELECT P0, URZ, PT ;  /* 0x00000000003f782f */ /* 0x000fe20003800000 */
[----:B--2---:R-:W-:Y:S02]  /*0450*/  ULEA UR8, UR5, UR4, 0x18 ;  /* 0x0000000405087291 */ /* 0x004fe4000f8ec03f */
[----:B------:R-:W-:-:S04]  /*0460*/  UIADD3 UR4, -UR6, 0x100000, URZ ;  /* 0x0010000006047890 */ /* 0x000fc8000fffe13f */
[----:B------:R-:W-:Y:S02]  /*0470*/  USHF.L.U32 UR5, UR4, 0xb, URZ ;  /* 0x0000000b04057899 */ /* 0x000fe4000800063f */
[----:B------:R-:W-:Y:S02]  /*0480*/  USHF.L.U32 UR4, UR4, 0x1, URZ ;  /* 0x0000000104047899 */ /* 0x000fe4000800063f */
        /* <DEDUP_REMOVED lines=9> */
.L_x_3:
[----:B------:R-:W5:Y:S01]  /*0520*/  SHFL.IDX PT, R4, R0, RZ, 0x1f ;  /* 0x00001fff00047589 */ /* 0x000f6200000e0000 */
[----:B------:R-:W-:Y:S01]  /*0530*/  NOP ;  /* 0x0000000000007918 */ /* 0x000fe20000000000 */
[----:B-----5:R-:W-:-:S13]  /*0540*/  ISETP.NE.AND P0, PT, R4, RZ, PT ;  /* 0x000000ff0400720c */ /* 0x020fda0003f05270 */
[----:B------:R-:W-:Y:S05]  /*0550*/  @P0 BRA `(.L_x_4) ;  /* 0x0000000000380947 */ /* 0x000fea0003800000 */
[----:B--2---:R-:W2:Y:S01]  /*0560*/  S2UR UR5, SR_CgaCtaId ;  /* 0x00000000000579c3 */ /* 0x004ea20000008800 */
[----:B------:R-:W-:Y:S01]  /*0570*/  UMOV UR4, 0x400 ;  /* 0x0000040000047882 */ /* 0x000fe20000000000 */
[----:B------:R-:W-:Y:S01]  /*0580*/  UMOV UR7, 0x1 ;  /* 0x0000000100077882 */ /* 0x000fe20000000000 */
[----:B------:R-:W-:Y:S01]  /*0590*/  ELECT P0, URZ, PT ;  /* 0x00000000003f782f */ /* 0x000fe20003800000 */
[----:B--2---:R-:W-:Y:S02]  /*05a0*/  ULEA UR6, UR5, UR4, 0x18 ;  /* 0x0000000405067291 */ /* 0x004fe4000f8ec03f */
[----:B------:R-:W-:-:S04]  /*05b0*/  UIADD3 UR4, -UR7, 0x100000, URZ ;  /* 0x0010000007047890 */ /* 0x000fc8000fffe13f */
[----:B------:R-:W-:Y:S02]  /*05c0*/  USHF.L.U32 UR5, UR4, 0xb, URZ ;  /* 0x0000000b04057899 */ /* 0x000fe4000800063f */
[----:B------:R-:W-:Y:S01]  /*05d0*/  USHF.L.U32 UR4, UR4, 0x1, URZ ;  /* 0x0000000104047899 */ /* 0x000fe2000800063f */
[----:B------:R-:W2:Y:S11]  /*05e0*/  FENCE.VIEW.ASYNC.S ;  /* 0x00000000000073c6 */ /* 0x000eb60000000000 */
[----:B--2---:R2:W1:Y:S01]  /*05f0*/  SYNCS.EXCH.64 URZ, [UR6+0x38870], UR4 ;  /* 0x03887004063f75b2 */ /* 0x0044620008000100 */
[----:B------:R2:W1:Y:S01]  /*0600*/  SYNCS.EXCH.64 URZ, [UR6+0x38880], UR4 ;  /* 0x03888004063f75b2 */ /* 0x0004620008000100 */
[----:B------:R2:W1:Y:S01]  /*0610*/  SYNCS.EXCH.64 URZ, [UR6+0x38878], UR4 ;  /* 0x03887804063f75b2 */ /* 0x0004620008000100 */
[----:B------:R2:W1:Y:S01]  /*0620*/  SYNCS.EXCH.64 URZ, [UR6+0x38888], UR4 ;  /* 0x03888804063f75b2 */ /* 0x0004620008000100 */
[----:B------:R-:W-:Y:S01]  /*0630*/  NOP ;  /* 0x0000000000007918 */ /* 0x000fe20000000000 */
.L_x_4:
        /* <DEDUP_REMOVED lines=22> */
.L_x_5:
        /* <DEDUP_REMOVED lines=22> */
.L_x_6:
[----:B-1----:R-:W-:Y:S01]  /*0900*/  ISETP.NE.AND P0, PT, R2, RZ, PT ;  /* 0x000000ff0200720c */ /* 0x002fe20003f05270 */
[----:B------:R-:W-:Y:S01]  /*0910*/  IMAD.MOV.U32 R2, RZ, RZ, 0x1 ;  /* 0x00000001ff027424 */ /* 0x000fe200078e00ff */
[----:B------:R-:W-:-:S04]  /*0920*/  NOP ;  /* 0x0000000000007918 */ /* 0x000fc80000000000 */
[----:B------:R-:W-:-:S05]  /*0930*/  SEL R2, R2, 0x2, !P0 ;  /* 0x0000000202027807 */ /* 0x000fca0004000000 */
[----:B------:R1:W-:Y:S01]  /*0940*/  STL [R1+0x1c], R2 ;  /* 0x00001c0201007387 */ /* 0x0003e20000100800 */
[----:B---34-:R-:W-:Y:S06]  /*0950*/  BAR.SYNC.DEFER_BLOCKING 0x0 ;  /* 0x0000000000007b1d */ /* 0x018fec0000010000 */
[----:B------:R-:W-:Y:S05]  /*0960*/  @!P0 BRA `(.L_x_7) ;  /* 0x000000b400048947 */ /* 0x000fea0003800000 */
.L_x_8:
[----:B------:R-:W-:-:S08]  /*0970*/  NOP ;  /* 0x0000000000007918 */ /* 0x000fd00000000000 */
[----:B------:R-:W3:Y:S02]  /*0980*/  USETMAXREG.TRY_ALLOC.CTAPOOL UP0, 0xf0 ;  /* 0x000000f0000079c8 */ /* 0x000ee40008000600 */
[----:B---3--:R-:W-:-:S13]  /*0990*/  PLOP3.LUT P0, PT, PT, PT, UP0, 0x80, 0x0 ;  /* 0x000000000000781c */ /* 0x008fda0003f0f008 */
[----:B------:R-:W-:Y:S05]  /*09a0*/  @!P0 BRA `(.L_x_8) ;  /* 0xfffffffc00f08947 */ /* 0x000fea000383ffff */
[----:B--2---:R-:W2:Y:S08]  /*09b0*/  S2UR UR7, SR_CTAID.X ;  /* 0x00000000000779c3 */ /* 0x004eb00000002500 */
[----:B------:R-:W-:Y:S08]  /*09c0*/  BAR.ARV 0x8, 0x120 ;  /* 0x0204800000007b1d */ /* 0x000ff00000002000 */
[----:B------:R-:W2:Y:S02]  /*09d0*/  LDC R0, c[0x0][0xda4] ;  /* 0x00036900ff007b82 */ /* 0x000ea40000000800 */
[----:B--2---:R-:W-:-:S13]  /*09e0*/  ISETP.LE.AND P0, PT, R0, UR7, PT ;  /* 0x0000000700007c0c */ /* 0x004fda000bf03270 */
[----:B------:R-:W-:Y:S05]  /*09f0*/  @P0 EXIT ;  /* 0x000000000000094d */ /* 0x000fea0003800000 */
[----:B------:R-:W2:Y:S01]  /*0a00*/  LDL.LU R8, [R1+0x1c] ;  /* 0x00001c0001087983 */ /* 0x000ea20000300800 */
[----:B------:R-:W-:Y:S01]  /*0a10*/  IADD3 R0, R3, -0x80, RZ ;  /* 0xffffff8003007810 */ /* 0x000fe20007ffe0ff */
[----:B------:R-:W3:Y:S01]  /*0a20*/  S2UR UR5, SR_CgaCtaId ;  /* 0x00000000000579c3 */ /* 0x000ee20000008800 */
[----:B------:R-:W-:Y:S01]  /*0a30*/  UMOV UR4, 0x400 ;  /* 0x0000040000047882 */ /* 0x000fe20000000000 */
[----:B------:R-:W-:Y:S01]  /*0a40*/  IMAD.MOV.U32 R220, RZ, RZ, -0x2 ;  /* 0xfffffffeffdc7424 */ /* 0x000fe200078e00ff */
[----:B------:R-:W-:Y:S01]  /*0a50*/  SHF.R.S32.HI R3, RZ, 0x1f, R0 ;  /* 0x0000001fff037819 */ /* 0x000fe20000011400 */
[----:B------:R-:W-:Y:S01]  /*0a60*/  IMAD.U32 R212, RZ, RZ, UR7 ;  /* 0x00000007ffd47e24 */ /* 0x000fe2000f8e00ff */
[----:B------:R-:W-:Y:S01]  /*0a70*/  UMOV UR38, URZ ;  /* 0x0000003f00267c82 */ /* 0x000fe20008000000 */
[----:B------:R-:W-:Y:S01]  /*0a80*/  IMAD.MOV.U32 R213, RZ, RZ, RZ ;  /* 0x000000ffffd57224 */ /* 0x000fe200078e00ff */
[CC--:B-1----:R-:W-:Y:S01]  /*0a90*/  LEA.HI R2, R3.reuse, R0.reuse, RZ, 0x7 ;  /* 0x0000000003027211 */ /* 0x0c2fe200078f38ff */
[----:B------:R-:W1:Y:S01]  /*0aa0*/  S2UR UR6, SR_SWINHI ;  /* 0x00000000000679c3 */ /* 0x000e620000002f00 */
[----:B------:R-:W-:-:S02]  /*0ab0*/  LEA.HI R6, R3, R0, RZ, 0x4 ;  /* 0x0000000003067211 */ /* 0x000fc400078f20ff */
[----:B------:R-:W-:Y:S02]  /*0ac0*/  LOP3.LUT R5, R2, 0xffffff80, RZ, 0xc0, !PT ;  /* 0xffffff8002057812 */ /* 0x000fe400078ec0ff */
[----:B------:R-:W-:Y:S02]  /*0ad0*/  LOP3.LUT R7, R6, 0x3fffff0, RZ, 0xc0, !PT ;  /* 0x03fffff006077812 */ /* 0x000fe400078ec0ff */
[----:B------:R-:W-:Y:S01]  /*0ae0*/  SHF.R.S32.HI R9, RZ, 0x4, R6 ;  /* 0x00000004ff097819 */ /* 0x000fe20000011406 */
[C---:B------:R-:W-:Y:S01]  /*0af0*/  IMAD.IADD R214, R0.reuse, 0x1, -R5 ;  /* 0x0000000100d67824 */ /* 0x040fe200078e0a05 */
[----:B------:R-:W-:Y:S01]  /*0b00*/  LEA.HI R218, R3, R0, RZ, 0x5 ;  /* 0x0000000003da7211 */ /* 0x000fe200078f28ff */
[----:B------:R-:W-:Y:S01]  /*0b10*/  IMAD.IADD R7, R0, 0x1, -R7 ;  /* 0x0000000100077824 */ /* 0x000fe200078e0a07 */
[----:B------:R-:W-:Y:S02]  /*0b20*/  LEA.HI R6, R6, R9, RZ, 0x1 ;  /* 0x0000000906067211 */ /* 0x000fe400078f08ff */
[----:B------:R-:W-:-:S02]  /*0b30*/  SHF.R.S32.HI R5, RZ, 0x1f, R214 ;  /* 0x0000001fff057819 */ /* 0x000fc400000114d6 */
[----:B------:R-:W-:Y:S01]  /*0b40*/  LOP3.LUT R6, R6, 0x1ffffffe, RZ, 0xc0, !PT ;  /* 0x1ffffffe06067812 */ /* 0x000fe200078ec0ff */
[----:B---3--:R-:W-:Y:S01]  /*0b50*/  ULEA UR8, UR5, UR4, 0x18 ;  /* 0x0000000405087291 */ /* 0x008fe2000f8ec03f */
[----:B------:R-:W-:Y:S02]  /*0b60*/  LEA.HI R4, R5, R214, RZ, 0x2 ;  /* 0x000000d605047211 */ /* 0x000fe400078f10ff */
[----:B------:R-:W-:Y:S02]  /*0b70*/  SHF.R.S32.HI R218, RZ, 0x5, R218 ;  /* 0x00000005ffda7819 */ /* 0x000fe400000114da */
[--C-:B------:R-:W-:Y:S02]  /*0b80*/  SHF.R.S32.HI R0, RZ, 0x2, R4.reuse ;  /* 0x00000002ff007819 */ /* 0x100fe40000011404 */
[----:B------:R-:W-:Y:S01]  /*0b90*/  SHF.R.S32.HI R3, RZ, 0x1f, R4 ;  /* 0x0000001fff037819 */ /* 0x000fe20000011404 */
[----:B------:R-:W-:Y:S01]  /*0ba0*/  IMAD R7, R218, 0x10, R7 ;  /* 0x00000010da077824 */ /* 0x000fe200078e0207 */
[----:B------:R-:W-:Y:S01]  /*0bb0*/  SHF.R.S32.HI R217, RZ, 0x7, R2 ;  /* 0x00000007ffd97819 */ /* 0x000fe20000011402 */
[----:B------:R-:W-:Y:S01]  /*0bc0*/  UMOV UR4, UR8 ;  /* 0x0000000800047c82 */ /* 0x000fe20008000000 */
[----:B-1----:R-:W-:Y:S01]  /*0bd0*/  UMOV UR5, UR6 ;  /* 0x0000000600057c82 */ /* 0x002fe20008000000 */
[----:B------:R-:W-:Y:S01]  /*0be0*/  LEA.HI R3, R3, R0, RZ, 0x3 ;  /* 0x0000000003037211 */ /* 0x000fe200078f18ff */
[----:B------:R-:W-:Y:S01]  /*0bf0*/  IMAD.U32 R17, RZ, RZ, UR5 ;  /* 0x00000005ff117e24 */ /* 0x000fe2000f8e00ff */
[----:B------:R-:W-:-:S02]  /*0c00*/  IADD3 R6, R9, -R6, RZ ;  /* 0x8000000609067210 */ /* 0x000fc40007ffe0ff */
[----:B------:R-:W-:Y:S02]  /*0c10*/  LOP3.LUT R3, R3, 0xfffffff8, RZ, 0xc0, !PT ;  /* 0xfffffff803037812 */ /* 0x000fe400078ec0ff */
[----:B------:R-:W-:Y:S01]  /*0c20*/  LEA.HI R5, R5, R214, RZ, 0x5 ;  /* 0x000000d605057211 */ /* 0x000fe200078f28ff */
[----:B------:R-:W-:Y:S01]  /*0c30*/  IMAD R6, R7, 0x8, R6 ;  /* 0x0000000807067824 */ /* 0x000fe200078e0206 */
[----:B------:R-:W-:Y:S01]  /*0c40*/  LEA.HI R2, R2, R217, RZ, 0x1 ;  /* 0x000000d902027211 */ /* 0x000fe200078f08ff */
[----:B------:R-:W-:Y:S01]  /*0c50*/  IMAD.IADD R7, R0, 0x1, -R3 ;  /* 0x0000000100077824 */ /* 0x000fe200078e0a03 */
[----:B------:R-:W-:Y:S02]  /*0c60*/  SHF.R.S32.HI R0, RZ, 0x5, R5 ;  /* 0x00000005ff007819 */ /* 0x000fe40000011405 */
[----:B------:R-:W-:Y:S02]  /*0c70*/  LOP3.LUT R2, R2, 0x3fffffe, RZ, 0xc0, !PT ;  /* 0x03fffffe02027812 */ /* 0x000fe400078ec0ff */
[----:B------:R-:W-:Y:S01]  /*0c80*/  LOP3.LUT R3, R4, 0x7ffffffc, RZ, 0xc0, !PT ;  /* 0x7ffffffc04037812 */ /* 0x000fe200078ec0ff */
[----:B------:R-:W-:Y:S01]  /*0c90*/  IMAD R7, R0, 0x10, R7 ;  /* 0x0000001000077824 */ /* 0x000fe200078e0207 */
[----:B------:R-:W-:Y:S01]  /*0ca0*/  MOV R16, UR4 ;  /* 0x0000000400107c02 */ /* 0x000fe20008000f00 */
[----:B------:R-:W-:Y:S01]  /*0cb0*/  IMAD.IADD R2, R217, 0x1, -R2 ;  /* 0x00000001d9027824 */ /* 0x000fe200078e0a02 */
[----:B------:R-:W-:Y:S01]  /*0cc0*/  SHF.L.U32 R5, R6, 0x3, RZ ;  /* 0x0000000306057819 */ /* 0x000fe200000006ff */
[----:B------:R-:W-:Y:S01]  /*0cd0*/  IMAD.IADD R3, R214, 0x1, -R3 ;  /* 0x00000001d6037824 */ /* 0x000fe200078e0a03 */
[----:B------:R-:W-:Y:S01]  /*0ce0*/  UMOV UR4, URZ ;  /* 0x0000003f00047c82 */ /* 0x000fe20008000000 */
[----:B------:R-:W-:-:S02]  /*0cf0*/  MOV R18, UR8 ;  /* 0x0000000800127c02 */ /* 0x000fc40008000f00 */
[----:B------:R-:W-:Y:S01]  /*0d00*/  IMAD R220, R3, R220, 0x50 ;  /* 0x0000005003dc7424 */ /* 0x000fe200078e02dc */
[----:B------:R-:W-:Y:S01]  /*0d10*/  LEA R219, R2, R7, 0x6 ;  /* 0x0000000702db7211 */ /* 0x000fe200078e30ff */
[----:B------:R-:W-:Y:S01]  /*0d20*/  IMAD.WIDE R16, R5, 0x2, R16 ;  /* 0x0000000205107825 */ /* 0x000fe200078e0210 */
[----:B------:R-:W-:Y:S02]  /*0d30*/  MOV R19, UR4 ;  /* 0x0000000400137c02 */ /* 0x000fe40008000f00 */
[----:B--2---:R-:W-:-:S07]  /*0d40*/  LOP3.LUT R23, R8, 0x1, RZ, 0xfc, !PT ;  /* 0x0000000108177812 */ /* 0x004fce00078efcff */
.L_x_31:
[----:B------:R-:W1:Y:S01]  /*0d50*/  SHFL.IDX PT, R0, R217, RZ, 0x1f ;  /* 0x00001fffd9007589 */ /* 0x000e6200000e0000 */
[----:B------:R-:W2:Y:S01]  /*0d60*/  LDC R65, c[0x0][0x2e0] ;  /* 0x0000b800ff417b82 */ /* 0x000ea20000000800 */
[----:B------:R-:W-:Y:S01]  /*0d70*/  R2UR UR12, R18 ;  /* 0x00000000120c72ca */ /* 0x000fe200000e0000 */
[----:B------:R-:W-:Y:S01]  /*0d80*/  ULDC UR4, c[0x0][0xda8] ;  /* 0x00036a0000047ab9 */ /* 0x000fe20000000800 */
[----:B------:R-:W-:Y:S01]  /*0d90*/  ULDC.64 UR8, c[0x0][0x3f8] ;  /* 0x0000fe0000087ab9 */ /* 0x000fe20000000a00 */
[----:B------:R-:W-:Y:S01]  /*0da0*/  R2UR UR10, R212 ;  /* 0x00000000d40a72ca */ /* 0x000fe200000e0000 */
[----:B------:R-:W-:Y:S02]  /*0db0*/  UISETP.NE.AND UP1, UPT, UR4, 0x1, UPT ;  /* 0x000000010400788c */ /* 0x000fe4000bf25270 */
[----:B------:R-:W-:Y:S01]  /*0dc0*/  UISETP.NE.U32.AND UP0, UPT, UR8, URZ, UPT ;  /* 0x0000003f0800728c */ /* 0x000fe2000bf05070 */
[----:B------:R-:W-:Y:S01]  /*0dd0*/  ULDC UR5, c[0x0][0xdb4] ;  /* 0x00036d0000057ab9 */ /* 0x000fe20000000800 */
[----:B------:R-:W-:-:S02]  /*0de0*/  ULDC UR6, c[0x0][0x404] ;  /* 0x0001010000067ab9 */ /* 0x000fc40000000800 */
[----:B------:R-:W-:Y:S02]  /*0df0*/  UISETP.NE.AND.EX UP0, UPT, UR9, URZ, UPT, UP0 ;  /* 0x0000003f0900728c */ /* 0x000fe4000bf05300 */
[----:B------:R-:W-:Y:S02]  /*0e00*/  UISETP.NE.AND UP2, UPT, UR5, 0x1, UPT ;  /* 0x000000010500788c */ /* 0x000fe4000bf45270 */
[----:B------:R-:W-:Y:S02]  /*0e10*/  UIADD3 UR9, UR12, 0x14400, URZ ;  /* 0x000144000c097890 */ /* 0x000fe4000fffe03f */
[----:B------:R-:W-:Y:S01]  /*0e20*/  USEL UR6, UR6, 0x1, UP0 ;  /* 0x0000000106067887 */ /* 0x000fe20008000000 */
[----:B------:R-:W-:Y:S01]  /*0e30*/  @UP1 ULDC UR5, c[0x0][0xdac] ;  /* 0x00036b0000051ab9 */ /* 0x000fe20000000800 */
[----:B------:R-:W-:Y:S01]  /*0e40*/  ULOP3.LUT UP0, URZ, UR9, 0x9f, URZ, 0xc0, !UPT ;  /* 0x0000009f093f7892 */ /* 0x000fe2000f80c03f */
[----:B------:R-:W-:Y:S01]  /*0e50*/  UMOV UR11, UR10 ;  /* 0x0000000a000b7c82 */ /* 0x000fe20008000000 */
[----:B-1----:R-:W-:-:S02]  /*0e60*/  R2UR UR7, R0 ;  /* 0x00000000000772ca */ /* 0x002fc400000e0000 */
[----:B--2---:R-:W-:Y:S01]  /*0e70*/  IMAD R65, R65, UR6, RZ ;  /* 0x0000000641417c24 */ /* 0x004fe2000f8e02ff */
[----:B------:R-:W-:Y:S01]  /*0e80*/  @UP1 ULDC UR6, c[0x0][0xdb0] ;  /* 0x00036c0000061ab9 */ /* 0x000fe20000000800 */
[----:B------:R-:W-:Y:S02]  /*0e90*/  PLOP3.LUT P0, PT, PT, PT, UP0, 0x80, 0x0 ;  /* 0x000000000000781c */ /* 0x000fe40003f0f008 */
[----:B------:R-:W-:-:S04]  /*0ea0*/  VIADD R0, R65, 0x4f ;  /* 0x0000004f41007836 */ /* 0x000fc80000000000 */
[----:B------:R-:W-:-:S03]  /*0eb0*/  IMAD.HI R0, R0, 0x66666667, RZ ;  /* 0x6666666700007827 */ /* 0x000fc600078e02ff */
[----:B------:R-:W-:Y:S02]  /*0ec0*/  ULEA.HI UR4, UR7, UR7, URZ, 0x1 ;  /* 0x0000000707047291 */ /* 0x000fe4000f8f083f */
[----:B------:R-:W-:Y:S02]  /*0ed0*/  SHF.R.U32.HI R3, RZ, 0x1f, R0 ;  /* 0x0000001fff037819 */ /* 0x000fe40000011600 */
[----:B------:R-:W-:Y:S02]  /*0ee0*/  ULOP3.LUT UR8, UR4, 0x1e, URZ, 0xc0, !UPT ;  /* 0x0000001e04087892 */ /* 0x000fe4000f8ec03f */
[----:B------:R-:W-:Y:S01]  /*0ef0*/  LEA.HI.SX32 R152, R0, R3, 0x1b ;  /* 0x0000000300987211 */ /* 0x000fe200078fdaff */
[----:B------:R-:W-:Y:S02]  /*0f00*/  UIMAD.WIDE.U32 UR4, UR10, UR5, URZ ;  /* 0x000000050a0472a5 */ /* 0x000fe4000f8e003f */
[----:B------:R-:W-:Y:S02]  /*0f10*/  UIADD3 UR8, UR7, -UR8, URZ ;  /* 0x8000000807087290 */ /* 0x000fe4000fffe03f */
[----:B------:R-:W-:-:S02]  /*0f20*/  @UP1 USHF.R.U32.HI UR11, URZ, UR6, UR5 ;  /* 0x000000063f0b1299 */ /* 0x000fc40008011605 */
[----:B------:R-:W-:Y:S01]  /*0f30*/  ULEA UR8, UR8, UR9, 0xd ;  /* 0x0000000908087291 */ /* 0x000fe2000f8e683f */
[----:B------:R-:W-:Y:S02]  /*0f40*/  @UP2 ULDC.64 UR6, c[0x0][0xdb8] ;  /* 0x00036e0000062ab9 */ /* 0x000fe40000000a00 */
[----:B------:R-:W-:Y:S02]  /*0f50*/  UIMAD.WIDE.U32 UR4, UR11, UR6, URZ ;  /* 0x000000060b0472a5 */ /* 0x000fe4000f8e003f */
[----:B------:R-:W-:Y:S01]  /*0f60*/  IMAD.U32 R216, RZ, RZ, UR11 ;  /* 0x0000000bffd87e24 */ /* 0x000fe2000f8e00ff */
[----:B------:R-:W-:Y:S01]  /*0f70*/  USHF.R.U32.HI UR8, URZ, 0x4, UR8 ;  /* 0x000000043f087899 */ /* 0x000fe20008011608 */
[----:B------:R-:W-:Y:S01]  /*0f80*/  UMOV UR36, UR11 ;  /* 0x0000000b00247c82 */ /* 0x000fe20008000000 */
[----:B------:R-:W-:Y:S02]  /*0f90*/  @UP2 USHF.R.U32.HI UR36, URZ, UR7, UR5 ;  /* 0x000000073f242299 */ /* 0x000fe40008011605 */
[----:B------:R-:W-:Y:S01]  /*0fa0*/  UMOV UR4, UR10 ;  /* 0x0000000a00047c82 */ /* 0x000fe20008000000 */
[----:B------:R-:W-:Y:S01]  /*0fb0*/  ULOP3.LUT UR37, UR8, 0x3fff, URZ, 0xc0, !UPT ;  /* 0x00003fff08257892 */ /* 0x000fe2000f8ec03f */
[----:B------:R-:W-:Y:S01]  /*0fc0*/  MOV R215, UR4 ;  /* 0x0000000400d77c02 */ /* 0x000fe20008000f00 */
[----:B------:R-:W-:Y:S10]  /*0fd0*/  @!P0 BRA `(.L_x_9) ;  /* 0x0000000000408947 */ /* 0x000ff40003800000 */
[----:B------:R-:W-:Y:S01]  /*0fe0*/  MOV R0, 0x0 ;  /* 0x0000000000007802 */ /* 0x000fe20000000f00 */
[----:B------:R-:W-:Y:S01]  /*0ff0*/  ULDC.64 UR4, c[0x4][0xa8] ;  /* 0x01002a0000047ab9 */ /* 0x000fe20000000a00 */
[----:B------:R-:W-:Y:S01]  /*1000*/  ULDC.64 UR6, c[0x4][0x20] ;  /* 0x0100080000067ab9 */ /* 0x000fe20000000a00 */
[----:B------:R-:W-:Y:S01]  /*1010*/  IMAD.U32 R4, RZ, RZ, UR4 ;  /* 0x00000004ff047e24 */ /* 0x000fe2000f8e00ff */
[----:B------:R1:W2:Y:S01]  /*1020*/  LDC.64 R2, c[0x4][R0] ;  /* 0x0100000000027b82 */ /* 0x0002a20000000a00 */
[----:B------:R-:W-:Y:S01]  /*1030*/  IMAD.U32 R5, RZ, RZ, UR5 ;  /* 0x00000005ff057e24 */ /* 0x000fe2000f8e00ff */
[----:B------:R-:W-:Y:S01]  /*1040*/  ULDC.64 UR4, c[0x4][0xb0] ;  /* 0x01002c0000047ab9 */ /* 0x000fe20000000a00 */
[----:B------:R-:W-:Y:S01]  /*1050*/  IMAD.U32 R10, RZ, RZ, UR6 ;  /* 0x00000006ff0a7e24 */ /* 0x000fe2000f8e00ff */
[----:B------:R-:W-:Y:S01]  /*1060*/  MOV R6, UR4 ;  /* 0x0000000400067c02 */ /* 0x000fe20008000f00 */
[----:B------:R-:W-:Y:S01]  /*1070*/  IMAD.U32 R7, RZ, RZ, UR5 ;  /* 0x00000005ff077e24 */ /* 0x000fe2000f8e00ff */
[----:B------:R-:W-:Y:S01]  /*1080*/  MOV R11, UR7 ;  /* 0x00000007000b7c02 */ /* 0x000fe20008000f00 */
[----:B------:R-:W-:Y:S01]  /*1090*/  IMAD.MOV.U32 R8, RZ, RZ, 0x70 ;  /* 0x00000070ff087424 */ /* 0x000fe200078e00ff */
[----:B------:R-:W-:Y:S01]  /*10a0*/  MOV R13, RZ ;  /* 0x000000ff000d7202 */ /* 0x000fe20000000f00 */
[----:B-1----:R-:W-:-:S07]  /*10b0*/  IMAD.MOV.U32 R12, RZ, RZ, 0x1 ;  /* 0x00000001ff0c7424 */ /* 0x002fce00078e00ff */
[----:B------:R-:W-:-:S07]  /*10c0*/  LEPC R20, `(.L_x_9) ;  /* 0x000000001014794e */ /* 0x000fce0000000000 */
[----:B--2---:R-:W-:Y:S05]  /*10d0*/  CALL.ABS.NOINC R2 ;  /* 0x0000000002007343 */ /* 0x004fea0003c00000 */
.L_x_9:
[----:B------:R-:W-:Y:S02]  /*10e0*/  R2UR UR4, R18 ;  /* 0x00000000120472ca */ /* 0x000fe400000e0000 */
[----:B------:R-:W-:Y:S02]  /*10f0*/  LOP3.LUT R0, R213, 0x1, RZ, 0xc0, !PT ;  /* 0x00000001d5007812 */ /* 0x000fe400078ec0ff */
[----:B------:R-:W-:Y:S02]  /*1100*/  ISETP.NE.AND P0, PT, R23, 0x3, PT ;  /* 0x000000031700780c */ /* 0x000fe40003f05270 */
[----:B------:R-:W-:-:S07]  /*1110*/  SHF.L.U32 R0, R0, 0x1f, RZ ;  /* 0x0000001f00007819 */ /* 0x000fce00000006ff */
[----:B------:R-:W1:Y:S02]  /*1120*/  SYNCS.PHASECHK.TRANS64.TRYWAIT P1, [UR4+0x38800], R0 ;  /* 0x03880000ff0075a7 */ /* 0x000e640008020144 */
[----:B-1----:R-:W-:Y:S05]  /*1130*/  @!P1 BRA `(.L_x_10) ;  /* 0x000000e000ac9947 */ /* 0x002fea0003800000 */
.L_x_90:
[----:B------:R-:W-:Y:S05]  /*1140*/  @!P0 BRA `(.L_x_11) ;  /* 0x0000000000048947 */ /* 0x000fea0003800000 */
[----:B------:R-:W-:Y:S01]  /*1150*/  BPT.TRAP 0x1 ;  /* 0x000000040000795c */ /* 0x000fe20000300000 */
.L_x_11:
[----:B------:R-:W-:Y:S01]  /*1160*/  R2UR UR5, R19 ;  /* 0x00000000130572ca */ /* 0x000fe200000e0000 */
[----:B-1----:R-:W-:Y:S01]  /*1170*/  IMAD.U32 R0, RZ, RZ, UR38 ;  /* 0x00000026ff007e24 */ /* 0x002fe2000f8e00ff */
[----:B------:R-:W-:-:S11]  /*1180*/  R2UR UR4, R18 ;  /* 0x00000000120472ca */ /* 0x000fd600000e0000 */
[----:B------:R-:W-:Y:S02]  /*1190*/  IMAD.U32 R3, RZ, RZ, UR5 ;  /* 0x00000005ff037e24 */ /* 0x000fe4000f8e00ff */
[----:B------:R-:W-:-:S03]  /*11a0*/  LEA R0, R0, UR4, 0x3 ;  /* 0x0000000400007c11 */ /* 0x000fc6000f8e18ff */
[----:B------:R-:W-:-:S04]  /*11b0*/  SHF.L.U32 R3, R3, 0x1f, RZ ;  /* 0x0000001f03037819 */ /* 0x000fc800000006ff */
[----:B------:R1:W2:Y:S01]  /*11c0*/  SYNCS.PHASECHK.TRANS64.TRYWAIT P2, [R0+URZ+0x38830], R3 ;  /* 0x03883003000075a7 */ /* 0x0002a2000804017f */
[----:B------:R-:W-:Y:S05]  /*11d0*/  @!P0 BRA `(.L_x_12) ;  /* 0x0000000000048947 */ /* 0x000fea0003800000 */
[----:B------:R-:W-:Y:S01]  /*11e0*/  BPT.TRAP 0x1 ;  /* 0x000000040000795c */ /* 0x000fe20000300000 */
.L_x_12:
[----:B------:R-:W3:Y:S01]  /*11f0*/  S2R R2, SR_TID.X ;  /* 0x0000000000027919 */ /* 0x000ee20000002100 */
[----:B------:R-:W-:Y:S02]  /*1200*/  MOV R151, RZ ;  /* 0x000000ff00977202 */ /* 0x000fe40000000f00 */
[----:B---3--:R-:W-:-:S04]  /*1210*/  LOP3.LUT R2, R2, 0x7f, RZ, 0xc0, !PT ;  /* 0x0000007f02027812 */ /* 0x008fc800078ec0ff */
[----:B------:R-:W-:Y:S01]  /*1220*/  ISETP.NE.AND P1, PT, R2, RZ, PT ;  /* 0x000000ff0200720c */ /* 0x000fe20003f25270 */
[----:B--2---:R-:W-:-:S12]  /*1230*/  @P2 BRA `(.L_x_13) ;  /* 0x0000000000082947 */ /* 0x004fd80003800000 */
[----:B------:R-:W2:Y:S02]  /*1240*/  SYNCS.PHASECHK.TRANS64.TRYWAIT P2, [R0+URZ+0x38830], R3 ;  /* 0x03883003000075a7 */ /* 0x000ea4000804017f */
[----:B--2---:R-:W-:Y:S05]  /*1250*/  @!P2 BRA `(.L_x_14) ;  /* 0x000000e00080a947 */ /* 0x004fea0003800000 */
.L_x_13:
[----:B------:R-:W-:Y:S05]  /*1260*/  WARPSYNC.ALL ;  /* 0x0000000000007948 */ /* 0x000fea0003800000 */
[----:B------:R-:W-:Y:S01]  /*1270*/  R2UR UR4, R18 ;  /* 0x00000000120472ca */ /* 0x000fe200000e0000 */
[----:B------:R-:W-:Y:S01]  /*1280*/  ULOP3.LUT UR5, UR37, 0x10000, URZ, 0xfc, !UPT ;  /* 0x0001000025057892 */ /* 0x000fe2000f8efc3f */
[----:B------:R-:W-:Y:S01]  /*1290*/  WARPGROUP.ARRIVE ;  /* 0x00000000000079c5 */ /* 0x000fe20000000000 */
[----:B------:R-:W-:Y:S01]  /*12a0*/  UMOV UR9, 0x40000040 ;  /* 0x4000004000097882 */ /* 0x000fe20000000000 */
[----:B------:R-:W-:Y:S01]  /*12b0*/  UMOV UR11, 0x40000040 ;  /* 0x40000040000b7882 */ /* 0x000fe20000000000 */
[----:B------:R-:W-:Y:S01]  /*12c0*/  UMOV UR21, UR9 ;  /* 0x0000000900157c82 */ /* 0x000fe20008000000 */
[----:B------:R-:W-:Y:S01]  /*12d0*/  MOV R15, UR9 ;  /* 0x00000009000f7c02 */ /* 0x000fe20008000f00 */
[----:B------:R-:W-:Y:S01]  /*12e0*/  UMOV UR13, UR21 ;  /* 0x00000015000d7c82 */ /* 0x000fe20008000000 */
[----:B------:R-:W-:Y:S01]  /*12f0*/  UMOV UR8, UR5 ;  /* 0x0000000500087c82 */ /* 0x000fe20008000000 */
[----:B------:R-:W-:Y:S01]  /*1300*/  UMOV UR15, 0x40000040 ;  /* 0x40000040000f7882 */ /* 0x000fe20000000000 */
[----:B------:R-:W-:Y:S01]  /*1310*/  UMOV UR20, UR8 ;  /* 0x0000000800147c82 */ /* 0x000fe20008000000 */
[----:B------:R-:W-:Y:S01]  /*1320*/  IMAD.U32 R14, RZ, RZ, UR8 ;  /* 0x00000008ff0e7e24 */ /* 0x000fe2000f8e00ff */
[----:B------:R-:W-:Y:S01]  /*1330*/  UMOV UR12, UR20 ;  /* 0x00000014000c7c82 */ /* 0x000fe20008000000 */
[----:B------:R-:W-:Y:S01]  /*1340*/  UIADD3 UR4, UR4, 0x24400, URZ ;  /* 0x0002440004047890 */ /* 0x000fe2000fffe03f */
[----:B------:R-:W-:Y:S01]  /*1350*/  MOV R2, UR38 ;  /* 0x0000002600027c02 */ /* 0x000fe20008000f00 */
[----:B------:R-:W-:Y:S01]  /*1360*/  UMOV UR16, UR20 ;  /* 0x0000001400107c82 */ /* 0x000fe20008000000 */
[----:B------:R-:W-:Y:S01]  /*1370*/  UMOV UR17, UR21 ;  /* 0x0000001500117c82 */ /* 0x000fe20008000000 */
[----:B------:R-:W-:Y:S01]  /*1380*/  USHF.R.U32.HI UR4, URZ, 0x4, UR4 ;  /* 0x000000043f047899 */ /* 0x000fe20008011604 */
[----:B-12---:R-:W-:Y:S01]  /*1390*/  MOV R3, UR36 ;  /* 0x0000002400037c02 */ /* 0x006fe20008000f00 */
[----:B------:R-:W-:Y:S01]  /*13a0*/  UMOV UR19, 0x40000040 ;  /* 0x4000004000137882 */ /* 0x000fe20000000000 */
[----:B------:R-:W-:Y:S01]  /*13b0*/  UMOV UR23, 0x40000040 ;  /* 0x4000004000177882 */ /* 0x000fe20000000000 */
[----:B------:R-:W-:Y:S01]  /*13c0*/  ULOP3.LUT UR4, UR4, 0x3fff, URZ, 0xc0, !UPT ;  /* 0x00003fff04047892 */ /* 0x000fe2000f8ec03f */
[----:B------:R-:W-:Y:S01]  /*13d0*/  P2R R64, PR, RZ, 0x1 ;  /* 0x00000001ff407803 */ /* 0x000fe20000000000 */
[----:B------:R-:W-:Y:S01]  /*13e0*/  UMOV UR27, 0x40000040 ;  /* 0x40000040001b7882 */ /* 0x000fe20000000000 */
[----:B------:R-:W-:Y:S01]  /*13f0*/  UMOV UR31, 0x40000040 ;  /* 0x40000040001f7882 */ /* 0x000fe20000000000 */
[----:B------:R-:W-:Y:S01]  /*1400*/  ULOP3.LUT UR6, UR4, 0x10000, URZ, 0xfc, !UPT ;  /* 0x0001000004067892 */ /* 0x000fe2000f8efc3f */
[----:B------:R-:W-:Y:S01]  /*1410*/  @!P1 VIADD R0, R0, 0x38840 ;  /* 0x0003884000009836 */ /* 0x000fe20000000000 */
[----:B------:R-:W-:Y:S01]  /*1420*/  UMOV UR35, 0x40000040 ;  /* 0x4000004000237882 */ /* 0x000fe20000000000 */
[----:B------:R-:W-:Y:S01]  /*1430*/  UMOV UR43, 0x40000040 ;  /* 0x40000040002b7882 */ /* 0x000fe20000000000 */
[----:B------:R-:W-:Y:S01]  /*1440*/  UIMAD UR4, UR38, 0xa00, UR6 ;  /* 0x00000a00260478a4 */ /* 0x000fe2000f8e0206 */
[--C-:B------:R-:W-:Y:S01]  /*1450*/  IMAD.MOV.U32 R150, RZ, RZ, R151.reuse ;  /* 0x000000ffff967224 */ /* 0x100fe200078e0097 */
[----:B------:R-:W-:Y:S01]  /*1460*/  UMOV UR47, 0x40000040 ;  /* 0x40000040002f7882 */ /* 0x000fe20000000000 */
[----:B------:R-:W-:Y:S01]  /*1470*/  IMAD.U32 R22, RZ, RZ, UR6 ;  /* 0x00000006ff167e24 */ /* 0x000fe2000f8e00ff */
[----:B------:R-:W-:Y:S01]  /*1480*/  UIADD3 UR14, UR4, 0x100, URZ ;  /* 0x00000100040e7890 */ /* 0x000fe2000fffe03f */
[----:B------:R-:W-:Y:S01]  /*1490*/  @!P1 PRMT R0, RZ, 0x654, R0 ;  /* 0x00000654ff009816 */ /* 0x000fe20000000000 */
[----:B------:R-:W-:Y:S01]  /*14a0*/  UIADD3 UR18, UR4, 0x180, URZ ;  /* 0x0000018004127890 */ /* 0x000fe2000fffe03f */
[-C--:B------:R-:W-:Y:S01]  /*14b0*/  MOV R149, R151.reuse ;  /* 0x0000009700957202 */ /* 0x080fe20000000f00 */
[----:B------:R-:W-:Y:S01]  /*14c0*/  UMOV UR10, UR4 ;  /* 0x00000004000a7c82 */ /* 0x000fe20008000000 */
[----:B------:R-:W-:Y:S01]  /*14d0*/  UIADD3 UR6, UR5, 0x2, URZ ;  /* 0x0000000205067890 */ /* 0x000fe2000fffe03f */
[----:B------:R-:W-:Y:S01]  /*14e0*/  HGMMA.64x16x16.F32 R56, gdesc[UR8], RZ, !UPT, gsb0 ;  /* 0x00200000083879f0 */ /* 0x000fe2000c0008ff */
[----:B------:R-:W-:Y:S01]  /*14f0*/  UIADD3 UR10, UR4, 0x80, URZ ;  /* 0x00000080040a7890 */ /* 0x000fe2000fffe03f */
[--C-:B------:R-:W-:Y:S01]  /*1500*/  IMAD.MOV.U32 R148, RZ, RZ, R151.reuse ;  /* 0x000000ffff947224 */ /* 0x100fe200078e0097 */
[----:B------:R-:W-:Y:S01]  /*1510*/  UMOV UR8, UR20 ;  /* 0x0000001400087c82 */ /* 0x000fe20008000000 */
[----:B------:R-:W-:Y:S01]  /*1520*/  UMOV UR9, UR21 ;  /* 0x0000001500097c82 */ /* 0x000fe20008000000 */
[----:B------:R-:W-:Y:S01]  /*1530*/  UMOV UR11, 0x40000040 ;  /* 0x40000040000b7882 */ /* 0x000fe20000000000 */
[----:B------:R-:W-:Y:S01]  /*1540*/  UIADD3 UR7, UR4, 0x2, URZ ;  /* 0x0000000204077890 */ /* 0x000fe2000fffe03f */
[--C-:B------:R-:W-:Y:S01]  /*1550*/  IMAD.MOV.U32 R147, RZ, RZ, R151.reuse ;  /* 0x000000ffff937224 */ /* 0x100fe200078e0097 */
[----:B------:R-:W-:Y:S01]  /*1560*/  UIADD3 UR22, UR4, 0x402, URZ ;  /* 0x0000040204167890 */ /* 0x000fe2000fffe03f */
[-C--:B------:R-:W-:Y:S01]  /*1570*/  MOV R146, R151.reuse ;  /* 0x0000009700927202 */ /* 0x080fe20000000f00 */
[----:B------:R-:W-:Y:S01]  /*1580*/  UIADD3 UR26, UR4, 0x404, URZ ;  /* 0x00000404041a7890 */ /* 0x000fe2000fffe03f */
[--C-:B------:R-:W-:Y:S01]  /*1590*/  IMAD.MOV.U32 R145, RZ, RZ, R151.reuse ;  /* 0x000000ffff917224 */ /* 0x100fe200078e0097 */
        /* <DEDUP_REMOVED lines=10> */
[----:B------:R-:W-:Y:S01]  /*1640*/  UMOV UR51, 0x40000040 ;  /* 0x4000004000337882 */ /* 0x000fe20000000000 */
[----:B------:R-:W-:Y:S01]  /*1650*/  UIADD3 UR54, UR4, 0x800, URZ ;  /* 0x0000080004367890 */ /* 0x000fe2000fffe03f */
[--C-:B------:R-:W-:Y:S01]  /*1660*/  IMAD.MOV.U32 R139, RZ, RZ, R151.reuse ;  /* 0x000000ffff8b7224 */ /* 0x100fe200078e0097 */
[----:B------:R-:W-:Y:S01]  /*1670*/  UMOV UR55, 0x40000040 ;  /* 0x4000004000377882 */ /* 0x000fe20000000000 */
[----:B------:R-:W-:Y:S01]  /*1680*/  UIADD3 UR58, UR4, 0x802, URZ ;  /* 0x00000802043a7890 */ /* 0x000fe2000fffe03f */
[--C-:B------:R-:W-:Y:S01]  /*1690*/  IMAD.MOV.U32 R138, RZ, RZ, R151.reuse ;  /* 0x000000ffff8a7224 */ /* 0x100fe200078e0097 */
[----:B------:R-:W-:Y:S01]  /*16a0*/  UMOV UR59, 0x40000040 ;  /* 0x40000040003b7882 */ /* 0x000fe20000000000 */
[----:B------:R-:W-:Y:S01]  /*16b0*/  UMOV UR39, 0x40000040 ;  /* 0x4000004000277882 */ /* 0x000fe20000000000 */
[-C--:B------:R-:W-:Y:S01]  /*16c0*/  MOV R137, R151.reuse ;  /* 0x0000009700897202 */ /* 0x080fe20000000f00 */
[--C-:B------:R-:W-:Y:S01]  /*16d0*/  IMAD.MOV.U32 R136, RZ, RZ, R151.reuse ;  /* 0x000000ffff887224 */ /* 0x100fe200078e0097 */
        /* <DEDUP_REMOVED lines=18> */
[----:B------:R-:W-:Y:S01]  /*1800*/  MOV R107, R151 ;  /* 0x00000097006b7202 */ /* 0x000fe20000000f00 */
[----:B------:R-:W-:Y:S01]  /*1810*/  IMAD.MOV.U32 R121, RZ, RZ, R151 ;  /* 0x000000ffff797224 */ /* 0x000fe200078e0097 */
[----:B------:R-:W-:-:S02]  /*1820*/  WARPGROUP.DEPBAR.LE gsb0, 0x0 ;  /* 0x00008000000079c5 */ /* 0x000fc40000010000 */
[----:B------:R-:W-:Y:S01]  /*1830*/  WARPGROUP.ARRIVE ;  /* 0x00000000000079c5 */ /* 0x000fe20000000000 */
[--C-:B------:R-:W-:Y:S01]  /*1840*/  IMAD.MOV.U32 R120, RZ, RZ, R151.reuse ;  /* 0x000000ffff787224 */ /* 0x100fe200078e0097 */
[-C--:B------:R-:W-:Y:S01]  /*1850*/  MOV R104, R151.reuse ;  /* 0x0000009700687202 */ /* 0x080fe20000000f00 */
[--C-:B------:R-:W-:Y:S01]  /*1860*/  IMAD.MOV.U32 R118, RZ, RZ, R151.reuse ;  /* 0x000000ffff767224 */ /* 0x100fe200078e0097 */
[-C--:B------:R-:W-:Y:S01]  /*1870*/  MOV R98, R151.reuse ;  /* 0x0000009700627202 */ /* 0x080fe20000000f00 */
[--C-:B------:R-:W-:Y:S01]  /*1880*/  IMAD.MOV.U32 R117, RZ, RZ, R151.reuse ;  /* 0x000000ffff757224 */ /* 0x100fe200078e0097 */
[----:B------:R-:W-:Y:S01]  /*1890*/  HGMMA.64x16x16.F32 R48, gdesc[UR8], RZ, !UPT, gsb0 ;  /* 0x00200000083079f0 */ /* 0x000fe2000c0008ff */
[----:B------:R-:W-:Y:S01]  /*18a0*/  UIADD3 UR10, UR4, 0x200, URZ ;  /* 0x00000200040a7890 */ /* 0x000fe2000fffe03f */
[--C-:B------:R-:W-:Y:S01]  /*18b0*/  IMAD.MOV.U32 R115, RZ, RZ, R151.reuse ;  /* 0x000000ffff737224 */ /* 0x100fe200078e0097 */
[----:B------:R-:W-:Y:S01]  /*18c0*/  UMOV UR8, UR20 ;  /* 0x0000001400087c82 */ /* 0x000fe20008000000 */
[----:B------:R-:W-:Y:S01]  /*18d0*/  UMOV UR9, UR21 ;  /* 0x0000001500097c82 */ /* 0x000fe20008000000 */
[----:B------:R-:W-:Y:S01]  /*18e0*/  UMOV UR11, 0x40000040 ;  /* 0x40000040000b7882 */ /* 0x000fe20000000000 */
        /* <DEDUP_REMOVED lines=10> */
[----:B------:R-:W-:-:S02]  /*1990*/  IMAD.MOV.U32 R106, RZ, RZ, R151 ;  /* 0x000000ffff6a7224 */ /* 0x000fc400078e0097 */
[--C-:B------:R-:W-:Y:S02]  /*19a0*/  IMAD.MOV.U32 R105, RZ, RZ, R151.reuse ;  /* 0x000000ffff697224 */ /* 0x100fe400078e0097 */
[--C-:B------:R-:W-:Y:S02]  /*19b0*/  IMAD.MOV.U32 R103, RZ, RZ, R151.reuse ;  /* 0x000000ffff677224 */ /* 0x100fe400078e0097 */
[--C-:B------:R-:W-:Y:S02]  /*19c0*/  IMAD.MOV.U32 R102, RZ, RZ, R151.reuse ;  /* 0x000000ffff667224 */ /* 0x100fe400078e0097 */
[--C-:B------:R-:W-:Y:S02]  /*19d0*/  IMAD.MOV.U32 R100, RZ, RZ, R151.reuse ;  /* 0x000000ffff647224 */ /* 0x100fe400078e0097 */
[--C-:B------:R-:W-:Y:S02]  /*19e0*/  IMAD.MOV.U32 R96, RZ, RZ, R151.reuse ;  /* 0x000000ffff607224 */ /* 0x100fe400078e0097 */
        /* <DEDUP_REMOVED lines=9> */
[----:B------:R-:W-:Y:S01]  /*1a80*/  IMAD.MOV.U32 R66, RZ, RZ, R151 ;  /* 0x000000ffff427224 */ /* 0x000fe200078e0097 */
[----:B------:R-:W-:Y:S02]  /*1a90*/  WARPGROUP.DEPBAR.LE gsb0, 0x0 ;  /* 0x00008000000079c5 */ /* 0x000fe40000010000 */
[----:B------:R-:W-:-:S06]  /*1aa0*/  WARPGROUP.ARRIVE ;  /* 0x00000000000079c5 */ /* 0x000fcc0000000000 */
[----:B------:R-:W-:Y:S01]  /*1ab0*/  HGMMA.64x16x16.F32 R40, gdesc[UR12], RZ, !UPT, gsb0 ;  /* 0x002000000c2879f0 */ /* 0x000fe2000c0008ff */
[----:B------:R-:W-:Y:S01]  /*1ac0*/  UMOV UR12, UR6 ;  /* 0x00000006000c7c82 */ /* 0x000fe20008000000 */
[----:B------:R-:W-:Y:S01]  /*1ad0*/  UMOV UR13, 0x40000040 ;  /* 0x40000040000d7882 */ /* 0x000fe20000000000 */
[----:B------:R-:W-:Y:S01]  /*1ae0*/  UMOV UR14, UR7 ;  /* 0x00000007000e7c82 */ /* 0x000fe20008000000 */
[----:B------:R-:W-:Y:S01]  /*1af0*/  UMOV UR15, 0x40000040 ;  /* 0x40000040000f7882 */ /* 0x000fe20000000000 */
[----:B------:R-:W-:Y:S01]  /*1b00*/  UMOV UR20, UR12 ;  /* 0x0000000c00147c82 */ /* 0x000fe20008000000 */
[----:B------:R-:W-:Y:S01]  /*1b10*/  UMOV UR21, UR13 ;  /* 0x0000000d00157c82 */ /* 0x000fe20008000000 */
[----:B------:R-:W-:Y:S01]  /*1b20*/  IMAD.U32 R12, RZ, RZ, UR12 ;  /* 0x0000000cff0c7e24 */ /* 0x000fe2000f8e00ff */
[----:B------:R-:W-:Y:S01]  /*1b30*/  UIADD3 UR6, UR5, 0x4, URZ ;  /* 0x0000000405067890 */ /* 0x000fe2000fffe03f */
[----:B------:R-:W-:Y:S01]  /*1b40*/  IMAD.U32 R13, RZ, RZ, UR13 ;  /* 0x0000000dff0d7e24 */ /* 0x000fe2000f8e00ff */
[----:B------:R-:W-:Y:S01]  /*1b50*/  UIADD3 UR7, UR4, 0x4, URZ ;  /* 0x0000000404077890 */ /* 0x000fe2000fffe03f */
[----:B------:R-:W-:-:S02]  /*1b60*/  WARPGROUP.DEPBAR.LE gsb0, 0x0 ;  /* 0x00008000000079c5 */ /* 0x000fc40000010000 */
[----:B------:R-:W-:-:S06]  /*1b70*/  WARPGROUP.ARRIVE ;  /* 0x00000000000079c5 */ /* 0x000fcc0000000000 */
[----:B------:R-:W-:Y:S01]  /*1b80*/  HGMMA.64x16x16.F32 R32, gdesc[UR16], RZ, !UPT, gsb0 ;  /* 0x00200000102079f0 */ /* 0x000fe2000c0008ff */
[----:B------:R-:W-:Y:S01]  /*1b90*/  UIADD3 UR18, UR4, 0x182, URZ ;  /* 0x0000018204127890 */ /* 0x000fe2000fffe03f */
[----:B------:R-:W-:Y:S01]  /*1ba0*/  UMOV UR16, UR20 ;  /* 0x0000001400107c82 */ /* 0x000fe20008000000 */
[----:B------:R-:W-:Y:S01]  /*1bb0*/  UMOV UR17, UR21 ;  /* 0x0000001500117c82 */ /* 0x000fe20008000000 */
[----:B------:R-:W-:Y:S01]  /*1bc0*/  UMOV UR19, 0x40000040 ;  /* 0x4000004000137882 */ /* 0x000fe20000000000 */
[----:B------:R-:W-:Y:S02]  /*1bd0*/  WARPGROUP.DEPBAR.LE gsb0, 0x0 ;  /* 0x00008000000079c5 */ /* 0x000fe40000010000 */
        /* <DEDUP_REMOVED lines=8> */
[----:B------:R-:W-:Y:S01]  /*1c60*/  HGMMA.64x16x16.F32 R56, gdesc[UR12], R56, gsb0 ;  /* 0x002000000c3879f0 */ /* 0x000fe20008000838 */
        /* <DEDUP_REMOVED lines=14> */
[----:B------:R-:W-:Y:S01]  /*1d50*/  UMOV UR12, UR6 ;  /* 0x00000006000c7c82 */ /* 0x000fe20008000000 */
[----:B------:R-:W-:Y:S01]  /*1d60*/  UMOV UR13, 0x40000040 ;  /* 0x40000040000d7882 */ /* 0x000fe20000000000 */
[----:B------:R-:W-:Y:S01]  /*1d70*/  UMOV UR14, UR7 ;  /* 0x00000007000e7c82 */ /* 0x000fe20008000000 */
[----:B------:R-:W-:Y:S01]  /*1d80*/  UMOV UR15, 0x40000040 ;  /* 0x40000040000f7882 */ /* 0x000fe20000000000 */
[----:B------:R-:W-:Y:S01]  /*1d90*/  UMOV UR20, UR12 ;  /* 0x0000000c00147c82 */ /* 0x000fe20008000000 */
[----:B------:R-:W-:Y:S01]  /*1da0*/  UMOV UR21, UR13 ;  /* 0x0000000d00157c82 */ /* 0x000fe20008000000 */
[----:B------:R-:W-:Y:S01]  /*1db0*/  MOV R10, UR12 ;  /* 0x0000000c000a7c02 */ /* 0x000fe20008000f00 */
[----:B------:R-:W-:Y:S01]  /*1dc0*/  IMAD.U32 R11, RZ, RZ, UR13 ;  /* 0x0000000dff0b7e24 */ /* 0x000fe2000f8e00ff */
[----:B------:R-:W-:Y:S02]  /*1dd0*/  UIADD3 UR6, UR5, 0x6, URZ ;  /* 0x0000000605067890 */ /* 0x000fe4000fffe03f */
[----:B------:R-:W-:Y:S01]  /*1de0*/  UIADD3 UR7, UR4, 0x6, URZ ;  /* 0x0000000604077890 */ /* 0x000fe2000fffe03f */
[----:B------:R-:W-:-:S02]  /*1df0*/  WARPGROUP.DEPBAR.LE gsb0, 0x0 ;  /* 0x00008000000079c5 */ /* 0x000fc40000010000 */
        /* <DEDUP_REMOVED lines=36> */
[----:B------:R-:W-:Y:S01]  /*2040*/  IMAD.U32 R8, RZ, RZ, UR12 ;  /* 0x0000000cff087e24 */ /* 0x000fe2000f8e00ff */
[----:B------:R-:W-:Y:S01]  /*2050*/  MOV R9, UR13 ;  /* 0x0000000d00097c02 */ /* 0x000fe20008000f00 */
        /* <DEDUP_REMOVED lines=49> */
[----:B------:R-:W-:Y:S01]  /*2370*/  UMOV UR16, UR8 ;  /* 0x0000000800107c82 */ /* 0x000fe20008000000 */
[----:B------:R-:W-:Y:S01]  /*2380*/  UMOV UR17, UR9 ;  /* 0x0000000900117c82 */ /* 0x000fe20008000000 */
[----:B------:R-:W-:Y:S02]  /*2390*/  UIADD3 UR6, UR5, 0x402, URZ ;  /* 0x0000040205067890 */ /* 0x000fe4000fffe03f */
[----:B------:R-:W-:Y:S01]  /*23a0*/  UIADD3 UR7, UR5, 0x804, URZ ;  /* 0x0000080405077890 */ /* 0x000fe2000fffe03f */
[----:B------:R-:W-:-:S02]  /*23b0*/  WARPGROUP.DEPBAR.LE gsb0, 0x0 ;  /* 0x00008000000079c5 */ /* 0x000fc40000010000 */
        /* <DEDUP_REMOVED lines=13> */
[----:B------:R-:W-:Y:S01]  /*2490*/  UMOV UR12, UR6 ;  /* 0x00000006000c7c82 */ /* 0x000fe20008000000 */
[----:B------:R-:W-:Y:S01]  /*24a0*/  UMOV UR13, 0x40000040 ;  /* 0x40000040000d7882 */ /* 0x000fe20000000000 */
[----:B------:R-:W-:Y:S01]  /*24b0*/  UMOV UR15, 0x40000040 ;  /* 0x40000040000f7882 */ /* 0x000fe20000000000 */
[----:B------:R-:W-:Y:S01]  /*24c0*/  UMOV UR20, UR12 ;  /* 0x0000000c00147c82 */ /* 0x000fe20008000000 */
[----:B------:R-:W-:Y:S01]  /*24d0*/  UMOV UR21, UR13 ;  /* 0x0000000d00157c82 */ /* 0x000fe20008000000 */
[----:B------:R-:W-:Y:S01]  /*24e0*/  UIADD3 UR6, UR5, 0x404, URZ ;  /* 0x0000040405067890 */ /* 0x000fe2000fffe03f */
        /* <DEDUP_REMOVED lines=10> */
[----:B------:R-:W-:Y:S02]  /*2590*/  UIADD3 UR10, UR4, 0x504, URZ ;  /* 0x00000504040a7890 */ /* 0x000fe4000fffe03f */
        /* <DEDUP_REMOVED lines=29> */
[----:B------:R-:W-:Y:S03]  /*2770*/  HGMMA.64x16x16.F32 R24, gdesc[UR12], R24, gsb0 ;  /* 0x002000000c1879f0 */ /* 0x000fe60008000818 */
        /* <DEDUP_REMOVED lines=105> */
[----:B------:R-:W-:Y:S01]  /*2e10*/  UIADD3 UR6, UR4, 0x704, URZ ;  /* 0x0000070404067890 */ /* 0x000fe2000fffe03f */
        /* <DEDUP_REMOVED lines=11> */
[----:B------:R-:W-:Y:S01]  /*2ed0*/  UIADD3 UR7, UR5, 0x806, URZ ;  /* 0x0000080605077890 */ /* 0x000fe2000fffe03f */
[----:B------:R-:W-:Y:S01]  /*2ee0*/  ULDC UR10, c[0x0][0x9d8] ;  /* 0x00027600000a7ab9 */ /* 0x000fe20000000800 */
[----:B------:R-:W-:-:S02]  /*2ef0*/  WARPGROUP.DEPBAR.LE gsb0, 0x0 ;  /* 0x00008000000079c5 */ /* 0x000fc40000010000 */
        /* <DEDUP_REMOVED lines=21> */
[----:B------:R-:W-:Y:S01]  /*3050*/  UMOV UR44, UR40 ;  /* 0x00000028002c7c82 */ /* 0x000fe20008000000 */
[----:B------:R-:W-:Y:S01]  /*3060*/  UMOV UR45, UR41 ;  /* 0x00000029002d7c82 */ /* 0x000fe20008000000 */
[----:B------:R-:W-:Y:S01]  /*3070*/  UIADD3 UR7, UR4, 0x706, URZ ;  /* 0x0000070604077890 */ /* 0x000fe2000fffe03f */
[----:B------:R-:W-:-:S02]  /*3080*/  WARPGROUP.DEPBAR.LE gsb0, 0x0 ;  /* 0x00008000000079c5 */ /* 0x000fc40000010000 */
[----:B------:R-:W-:-:S06]  /*3090*/  WARPGROUP.ARRIVE ;  /* 0x00000000000079c5 */ /* 0x000fcc0000000000 */
[----:B------:R-:W-:Y:S01]  /*30a0*/  HGMMA.64x16x16.F32 R32, gdesc[UR32], R32, gsb0 ;  /* 0x00200000202079f0 */ /* 0x000fe20008000820 */
[----:B------:R-:W-:Y:S01]  /*30b0*/  UMOV UR34, UR6 ;  /* 0x0000000600227c82 */ /* 0x000fe20008000000 */
[----:B------:R-:W-:Y:S01]  /*30c0*/  UMOV UR35, 0x40000040 ;  /* 0x4000004000237882 */ /* 0x000fe20000000000 */
[----:B------:R-:W-:Y:S01]  /*30d0*/  UIADD3 UR6, UR5, 0xc00, URZ ;  /* 0x00000c0005067890 */ /* 0x000fe2000fffe03f */
        /* <DEDUP_REMOVED lines=83> */
[----:B------:R-:W-:Y:S01]  /*3610*/  UIADD3 UR6, UR4, 0x804, URZ ;  /* 0x0000080404067890 */ /* 0x000fe2000fffe03f */
[----:B------:R-:W-:Y:S01]  /*3620*/  UMOV UR36, UR52 ;  /* 0x0000003400247c82 */ /* 0x000fe20008000000 */
[----:B------:R-:W-:Y:S01]  /*3630*/  UMOV UR37, UR53 ;  /* 0x0000003500257c82 */ /* 0x000fe20008000000 */
[----:B------:R-:W-:Y:S01]  /*3640*/  UMOV UR56, UR52 ;  /* 0x0000003400387c82 */ /* 0x000fe20008000000 */
[----:B------:R-:W-:-:S03]  /*3650*/  UMOV UR57, UR53 ;  /* 0x0000003500397c82 */ /* 0x000fc60008000000 */
[----:B------:R-:W-:Y:S01]  /*3660*/  UMOV UR38, UR6 ;  /* 0x0000000600267c82 */ /* 0x000fe20008000000 */
[----:B------:R-:W-:Y:S01]  /*3670*/  UIADD3 UR6, UR4, 0x984, URZ ;  /* 0x0000098404067890 */ /* 0x000fe2000fffe03f */
        /* <DEDUP_REMOVED lines=17> */
[----:B------:R-:W-:Y:S02]  /*3790*/  R2UR UR36, R3 ;  /* 0x00000000032472ca */ /* 0x000fe400000e0000 */
[----:B------:R-:W-:Y:S02]  /*37a0*/  IADD3 R3, R220, R65, RZ ;  /* 0x00000041dc037210 */ /* 0x000fe40007ffe0ff */
[----:B------:R-:W-:-:S03]  /*37b0*/  R2UR UR38, R2 ;  /* 0x00000000022672ca */ /* 0x000fc600000e0000 */
[----:B------:R-:W-:-:S05]  /*37c0*/  IMAD R3, R152, -0x50, R3 ;  /* 0xffffffb098037824 */ /* 0x000fca00078e0203 */
[C---:B------:R-:W-:Y:S02]  /*37d0*/  ISETP.GT.AND P6, PT, R3.reuse, RZ, PT ;  /* 0x000000ff0300720c */ /* 0x040fe40003fc4270 */
[C---:B------:R-:W-:Y:S02]  /*37e0*/  ISETP.GT.AND P5, PT, R3.reuse, 0x1, PT ;  /* 0x000000010300780c */ /* 0x040fe40003fa4270 */
[C---:B------:R-:W-:Y:S02]  /*37f0*/  ISETP.GT.AND P4, PT, R3.reuse, 0x8, PT ;  /* 0x000000080300780c */ /* 0x040fe40003f84270 */
[C---:B------:R-:W-:Y:S02]  /*3800*/  ISETP.GT.AND P2, PT, R3.reuse, 0x9, PT ;  /* 0x000000090300780c */ /* 0x040fe40003f44270 */
[----:B------:R-:W-:Y:S01]  /*3810*/  ISETP.GT.AND P3, PT, R3, 0x10, PT ;  /* 0x000000100300780c */ /* 0x000fe20003f64270 */
        /* <DEDUP_REMOVED lines=10> */
[----:B------:R-:W-:Y:S01]  /*38c0*/  UMOV UR5, UR15 ;  /* 0x0000000f00057c82 */ /* 0x000fe20008000000 */
[----:B------:R-:W-:Y:S01]  /*38d0*/  IMAD.U32 R7, RZ, RZ, UR57 ;  /* 0x00000039ff077e24 */ /* 0x000fe2000f8e00ff */
[----:B------:R-:W-:Y:S01]  /*38e0*/  UMOV UR7, 0x40000040 ;  /* 0x4000004000077882 */ /* 0x000fe20000000000 */
        /* <DEDUP_REMOVED lines=17> */
[----:B------:R-:W-:Y:S01]  /*3a00*/  WARPGROUP.ARRIVE ;  /* 0x00000000000079c5 */ /* 0x000fe20000000000 */
[----:B------:R-:W-:Y:S01]  /*3a10*/  FMUL.FTZ R56, R56, UR10 ;  /* 0x0000000a38387c20 */ /* 0x000fe20008410000 */
[----:B------:R-:W-:Y:S01]  /*3a20*/  FMUL.FTZ R57, R57, UR10 ;  /* 0x0000000a39397c20 */ /* 0x000fe20008410000 */
[----:B------:R-:W-:Y:S01]  /*3a30*/  FMUL.FTZ R60, R60, UR10 ;  /* 0x0000000a3c3c7c20 */ /* 0x000fe20008410000 */
[----:B------:R-:W-:Y:S01]  /*3a40*/  FMUL.FTZ R61, R61, UR10 ;  /* 0x0000000a3d3d7c20 */ /* 0x000fe20008410000 */
[----:B------:R-:W-:Y:S01]  /*3a50*/  FMUL.FTZ R58, R58, UR10 ;  /* 0x0000000a3a3a7c20 */ /* 0x000fe20008410000 */
[----:B------:R-:W-:Y:S01]  /*3a60*/  HGMMA.64x16x16.F32 R48, gdesc[UR56], R48, gsb0 ;  /* 0x00200000383079f0 */ /* 0x000fe20008000830 */
[----:B------:R-:W-:Y:S01]  /*3a70*/  UIADD3 UR58, UR4, 0x886, URZ ;  /* 0x00000886043a7890 */ /* 0x000fe2000fffe03f */
[----:B------:R-:W1:Y:S01]  /*3a80*/  MUFU.TANH R56, R56 ;  /* 0x0000003800387308 */ /* 0x000e620000002400 */
[----:B------:R-:W-:Y:S01]  /*3a90*/  UMOV UR56, UR14 ;  /* 0x0000000e00387c82 */ /* 0x000fe20008000000 */
[----:B------:R-:W-:Y:S01]  /*3aa0*/  UMOV UR57, UR15 ;  /* 0x0000000f00397c82 */ /* 0x000fe20008000000 */
[----:B------:R-:W-:Y:S01]  /*3ab0*/  UMOV UR59, 0x40000040 ;  /* 0x40000040003b7882 */ /* 0x000fe20000000000 */
[----:B------:R-:W-:Y:S01]  /*3ac0*/  FMUL.FTZ R59, R59, UR10 ;  /* 0x0000000a3b3b7c20 */ /* 0x000fe20008410000 */
[----:B------:R-:W-:Y:S01]  /*3ad0*/  FMUL.FTZ R62, R62, UR10 ;  /* 0x0000000a3e3e7c20 */ /* 0x000fe20008410000 */
[----:B------:R-:W-:-:S02]  /*3ae0*/  FMUL.FTZ R63, R63, UR10 ;  /* 0x0000000a3f3f7c20 */ /* 0x000fc40008410000 */
[----:B------:R-:W2:Y:S08]  /*3af0*/  MUFU.TANH R57, R57 ;  /* 0x0000003900397308 */ /* 0x000eb00000002400 */
[----:B------:R-:W3:Y:S01]  /*3b00*/  MUFU.TANH R60, R60 ;  /* 0x0000003c003c7308 */ /* 0x000ee20000002400 */
[----:B-1----:R-:W-:Y:S02]  /*3b10*/  FSEL R67, R56, -INF , P6 ;  /* 0xff80000038437808 */ /* 0x002fe40003000000 */
[----:B------:R-:W-:-:S05]  /*3b20*/  MOV R56, R151 ;  /* 0x0000009700387202 */ /* 0x000fca0000000f00 */
[----:B------:R-:W1:Y:S01]  /*3b30*/  MUFU.TANH R61, R61 ;  /* 0x0000003d003d7308 */ /* 0x000e620000002400 */
[----:B--2---:R-:W-:-:S04]  /*3b40*/  FSEL R57, R57, -INF , P5 ;  /* 0xff80000039397808 */ /* 0x004fc80002800000 */
[----:B------:R-:W-:-:S03]  /*3b50*/  FMNMX.FTZ R2, R67, R57, !PT ;  /* 0x0000003943027209 */ /* 0x000fc60007810000 */
[----:B------:R-:W2:Y:S01]  /*3b60*/  MUFU.TANH R58, R58 ;  /* 0x0000003a003a7308 */ /* 0x000ea20000002400 */
[----:B---3--:R-:W-:Y:S01]  /*3b70*/  FSEL R71, R60, -INF , P4 ;  /* 0xff8000003c477808 */ /* 0x008fe20002000000 */
[----:B------:R-:W-:-:S03]  /*3b80*/  IMAD.MOV.U32 R60, RZ, RZ, R151 ;  /* 0x000000ffff3c7224 */ /* 0x000fc600078e0097 */
[----:B------:R-:W-:-:S03]  /*3b90*/  FMNMX.FTZ R2, R71, R2, !PT ;  /* 0x0000000247027209 */ /* 0x000fc60007810000 */
[----:B------:R-:W3:Y:S01]  /*3ba0*/  MUFU.TANH R59, R59 ;  /* 0x0000003b003b7308 */ /* 0x000ee20000002400 */
[----:B-1----:R-:W-:-:S04]  /*3bb0*/  FSEL R61, R61, -INF , P2 ;  /* 0xff8000003d3d7808 */ /* 0x002fc80001000000 */
[----:B------:R-:W-:-:S03]  /*3bc0*/  FMNMX.FTZ R2, R61, R2, !PT ;  /* 0x000000023d027209 */ /* 0x000fc60007810000 */
[----:B------:R-:W1:Y:S01]  /*3bd0*/  MUFU.TANH R62, R62 ;  /* 0x0000003e003e7308 */ /* 0x000e620000002400 */
[----:B--2---:R-:W-:Y:S01]  /*3be0*/  FSEL R21, R58, -INF , P6 ;  /* 0xff8000003a157808 */ /* 0x004fe20003000000 */
        /* <DEDUP_REMOVED lines=9> */
[----:B------:R-:W2:Y:S01]  /*3c80*/  MUFU.TANH R48, R48 ;  /* 0x0000003000307308 */ /* 0x000ea20000002400 */
[----:B------:R-:W-:Y:S01]  /*3c90*/  UMOV UR56, UR14 ;  /* 0x0000000e00387c82 */ /* 0x000fe20008000000 */
[----:B------:R-:W-:Y:S01]  /*3ca0*/  UMOV UR57, UR15 ;  /* 0x0000000f00397c82 */ /* 0x000fe20008000000 */
[----:B------:R-:W-:Y:S01]  /*3cb0*/  UMOV UR59, 0x40000040 ;  /* 0x40000040003b7882 */ /* 0x000fe20000000000 */
[----:B------:R-:W-:Y:S01]  /*3cc0*/  UMOV UR4, UR14 ;  /* 0x0000000e00047c82 */ /* 0x000fe20008000000 */
[----:B------:R-:W-:Y:S01]  /*3cd0*/  FMUL.FTZ R51, R51, UR10 ;  /* 0x0000000a33337c20 */ /* 0x000fe20008410000 */
[----:B------:R-:W-:Y:S01]  /*3ce0*/  FMUL.FTZ R54, R54, UR10 ;  /* 0x0000000a36367c20 */ /* 0x000fe20008410000 */
[----:B------:R-:W-:Y:S01]  /*3cf0*/  ISETP.GT.AND P6, PT, R3, 0x11, PT ;  /* 0x000000110300780c */ /* 0x000fe20003fc4270 */
[----:B------:R-:W4:Y:S01]  /*3d00*/  MUFU.TANH R49, R49 ;  /* 0x0000003100317308 */ /* 0x000f220000002400 */
[----:B---3--:R-:W-:Y:S01]  /*3d10*/  FSEL R59, R59, -INF , P5 ;  /* 0xff8000003b3b7808 */ /* 0x008fe20002800000 */
[----:B------:R-:W-:Y:S01]  /*3d20*/  FMUL.FTZ R55, R55, UR10 ;  /* 0x0000000a37377c20 */ /* 0x000fe20008410000 */
[----:B------:R-:W-:Y:S01]  /*3d30*/  ISETP.GT.AND P5, PT, R3, 0x18, PT ;  /* 0x000000180300780c */ /* 0x000fe20003fa4270 */
[----:B------:R-:W-:Y:S01]  /*3d40*/  IMAD.MOV.U32 R58, RZ, RZ, R151 ;  /* 0x000000ffff3a7224 */ /* 0x000fe200078e0097 */
[----:B-1----:R-:W-:-:S02]  /*3d50*/  FSEL R69, R62, -INF , P4 ;  /* 0xff8000003e457808 */ /* 0x002fc40002000000 */
[----:B------:R-:W-:Y:S01]  /*3d60*/  ISETP.GT.AND P4, PT, R3, 0x19, PT ;  /* 0x000000190300780c */ /* 0x000fe20003f84270 */
[----:B------:R-:W1:Y:S01]  /*3d70*/  MUFU.TANH R52, R52 ;  /* 0x0000003400347308 */ /* 0x000e620000002400 */
[----:B--2---:R-:W-:Y:S01]  /*3d80*/  FSEL R75, R48, -INF , P3 ;  /* 0xff800000304b7808 */ /* 0x004fe20001800000 */
[----:B------:R-:W-:Y:S01]  /*3d90*/  IMAD.MOV.U32 R48, RZ, RZ, R151 ;  /* 0x000000ffff307224 */ /* 0x000fe200078e0097 */
[----:B------:R-:W-:Y:S02]  /*3da0*/  MOV R62, R151 ;  /* 0x00000097003e7202 */ /* 0x000fe40000000f00 */
[----:B------:R-:W-:-:S03]  /*3db0*/  FMNMX.FTZ R2, R75, R2, !PT ;  /* 0x000000024b027209 */ /* 0x000fc60007810000 */
[----:B------:R-:W2:Y:S01]  /*3dc0*/  MUFU.TANH R63, R63 ;  /* 0x0000003f003f7308 */ /* 0x000ea20000002400 */
[----:B----4-:R-:W-:-:S04]  /*3dd0*/  FSEL R49, R49, -INF , P6 ;  /* 0xff80000031317808 */ /* 0x010fc80003000000 */
[----:B------:R-:W-:-:S03]  /*3de0*/  FMNMX.FTZ R2, R49, R2, !PT ;  /* 0x0000000231027209 */ /* 0x000fc60007810000 */
[----:B------:R-:W3:Y:S01]  /*3df0*/  MUFU.TANH R53, R53 ;  /* 0x0000003500357308 */ /* 0x000ee20000002400 */
[----:B-1----:R-:W-:Y:S01]  /*3e00*/  FSEL R79, R52, -INF , P5 ;  /* 0xff800000344f7808 */ /* 0x002fe20002800000 */
[----:B------:R-:W-:-:S03]  /*3e10*/  IMAD.MOV.U32 R52, RZ, RZ, R151 ;  /* 0x000000ffff347224 */ /* 0x000fc600078e0097 */
[----:B------:R-:W-:-:S03]  /*3e20*/  FMNMX.FTZ R2, R79, R2, !PT ;  /* 0x000000024f027209 */ /* 0x000fc60007810000 */
[----:B------:R-:W1:Y:S01]  /*3e30*/  MUFU.TANH R50, R50 ;  /* 0x0000003200327308 */ /* 0x000e620000002400 */
[----:B--2---:R-:W-:Y:S02]  /*3e40*/  FSEL R63, R63, -INF , P2 ;  /* 0xff8000003f3f7808 */ /* 0x004fe40001000000 */
[----:B------:R-:W-:-:S05]  /*3e50*/  ISETP.GT.AND P2, PT, R3, 0x20, PT ;  /* 0x000000200300780c */ /* 0x000fca0003f44270 */
[----:B------:R-:W2:Y:S01]  /*3e60*/  MUFU.TANH R51, R51 ;  /* 0x0000003300337308 */ /* 0x000ea20000002400 */
[----:B---3--:R-:W-:Y:S01]  /*3e70*/  FSEL R53, R53, -INF , P4 ;  /* 0xff80000035357808 */ /* 0x008fe20002000000 */
[----:B------:R-:W-:Y:S02]  /*3e80*/  WARPGROUP.DEPBAR.LE gsb0, 0x0 ;  /* 0x00008000000079c5 */ /* 0x000fe40000010000 */
[----:B------:R-:W-:Y:S01]  /*3e90*/  WARPGROUP.ARRIVE ;  /* 0x00000000000079c5 */ /* 0x000fe20000000000 */
[----:B------:R-:W-:Y:S01]  /*3ea0*/  FMUL.FTZ R40, R40, UR10 ;  /* 0x0000000a28287c20 */ /* 0x000fe20008410000 */
[----:B------:R-:W-:Y:S01]  /*3eb0*/  FMUL.FTZ R41, R41, UR10 ;  /* 0x0000000a29297c20 */ /* 0x000fe20008410000 */
[----:B------:R-:W-:Y:S01]  /*3ec0*/  FMUL.FTZ R44, R44, UR10 ;  /* 0x0000000a2c2c7c20 */ /* 0x000fe20008410000 */
[----:B------:R-:W-:Y:S01]  /*3ed0*/  FMUL.FTZ R45, R45, UR10 ;  /* 0x0000000a2d2d7c20 */ /* 0x000fe20008410000 */
[----:B------:R-:W3:Y:S01]  /*3ee0*/  MUFU.TANH R54, R54 ;  /* 0x0000003600367308 */ /* 0x000ee20000002400 */
[----:B------:R-:W-:Y:S01]  /*3ef0*/  HGMMA.64x16x16.F32 R32, gdesc[UR56], R32, gsb0 ;  /* 0x00200000382079f0 */ /* 0x000fe20008000820 */
[----:B------:R-:W-:Y:S01]  /*3f00*/  FMUL.FTZ R43, R43, UR10 ;  /* 0x0000000a2b2b7c20 */ /* 0x000fe20008410000 */
[----:B------:R-:W-:Y:S01]  /*3f10*/  FMUL.FTZ R42, R42, UR10 ;  /* 0x0000000a2a2a7c20 */ /* 0x000fe20008410000 */
[----:B-1----:R-:W-:Y:S01]  /*3f20*/  FSEL R73, R50, -INF , P3 ;  /* 0xff80000032497808 */ /* 0x002fe20001800000 */
[----:B------:R-:W-:Y:S01]  /*3f30*/  FMUL.FTZ R46, R46, UR10 ;  /* 0x0000000a2e2e7c20 */ /* 0x000fe20008410000 */
[----:B------:R-:W-:Y:S01]  /*3f40*/  ISETP.GT.AND P3, PT, R3, 0x21, PT ;  /* 0x000000210300780c */ /* 0x000fe20003f64270 */
[----:B------:R-:W-:Y:S01]  /*3f50*/  FMUL.FTZ R47, R47, UR10 ;  /* 0x0000000a2f2f7c20 */ /* 0x000fe20008410000 */
[----:B------:R-:W1:Y:S01]  /*3f60*/  MUFU.TANH R40, R40 ;  /* 0x0000002800287308 */ /* 0x000e620000002400 */
[----:B------:R-:W-:-:S02]  /*3f70*/  FMNMX.FTZ R2, R53, R2, !PT ;  /* 0x0000000235027209 */ /* 0x000fc40007810000 */
[----:B--2---:R-:W-:Y:S02]  /*3f80*/  FSEL R51, R51, -INF , P6 ;  /* 0xff80000033337808 */ /* 0x004fe40003000000 */
[C---:B------:R-:W-:Y:S02]  /*3f90*/  ISETP.GT.AND P6, PT, R3.reuse, 0x28, PT ;  /* 0x000000280300780c */ /* 0x040fe40003fc4270 */
[----:B------:R-:W-:Y:S01]  /*3fa0*/  MOV R50, R151 ;  /* 0x0000009700327202 */ /* 0x000fe20000000f00 */
[----:B------:R-:W2:Y:S01]  /*3fb0*/  MUFU.TANH R41, R41 ;  /* 0x0000002900297308 */ /* 0x000ea20000002400 */
[----:B---3--:R-:W-:Y:S01]  /*3fc0*/  FSEL R77, R54, -INF , P5 ;  /* 0xff800000364d7808 */ /* 0x008fe20002800000 */
[----:B------:R-:W-:Y:S01]  /*3fd0*/  IMAD.MOV.U32 R54, RZ, RZ, R151 ;  /* 0x000000ffff367224 */ /* 0x000fe200078e0097 */
[----:B------:R-:W-:-:S05]  /*3fe0*/  ISETP.GT.AND P5, PT, R3, 0x29, PT ;  /* 0x000000290300780c */ /* 0x000fca0003fa4270 */
[----:B------:R-:W3:Y:S01]  /*3ff0*/  MUFU.TANH R44, R44 ;  /* 0x0000002c002c7308 */ /* 0x000ee20000002400 */
[----:B-1----:R-:W-:-:S04]  /*4000*/  FSEL R83, R40, -INF , P2 ;  /* 0xff80000028537808 */ /* 0x002fc80001000000 */
[----:B------:R-:W-:-:S03]  /*4010*/  FMNMX.FTZ R2, R83, R2, !PT ;  /* 0x0000000253027209 */ /* 0x000fc60007810000 */
[----:B------:R-:W1:Y:S01]  /*4020*/  MUFU.TANH R55, R55 ;  /* 0x0000003700377308 */ /* 0x000e620000002400 */
[----:B--2---:R-:W-:-:S04]  /*4030*/  FSEL R41, R41, -INF , P3 ;  /* 0xff80000029297808 */ /* 0x004fc80001800000 */
[----:B------:R-:W-:-:S03]  /*4040*/  FMNMX.FTZ R2, R41, R2, !PT ;  /* 0x0000000229027209 */ /* 0x000fc60007810000 */
[----:B------:R-:W2:Y:S01]  /*4050*/  MUFU.TANH R45, R45 ;  /* 0x0000002d002d7308 */ /* 0x000ea20000002400 */
[----:B---3--:R-:W-:-:S04]  /*4060*/  FSEL R85, R44, -INF , P6 ;  /* 0xff8000002c557808 */ /* 0x008fc80003000000 */
[----:B------:R-:W-:-:S03]  /*4070*/  FMNMX.FTZ R2, R85, R2, !PT ;  /* 0x0000000255027209 */ /* 0x000fc60007810000 */
[----:B------:R-:W3:Y:S01]  /*4080*/  MUFU.TANH R43, R43 ;  /* 0x0000002b002b7308 */ /* 0x000ee20000002400 */
[----:B-1----:R-:W-:Y:S02]  /*4090*/  FSEL R55, R55, -INF , P4 ;  /* 0xff80000037377808 */ /* 0x002fe40002000000 */
[----:B------:R-:W-:Y:S01]  /*40a0*/  ISETP.GT.AND P4, PT, R3, 0x30, PT ;  /* 0x000000300300780c */ /* 0x000fe20003f84270 */
[----:B------:R-:W-:Y:S02]  /*40b0*/  WARPGROUP.DEPBAR.LE gsb0, 0x0 ;  /* 0x00008000000079c5 */ /* 0x000fe40000010000 */
[----:B------:R-:W-:Y:S01]  /*40c0*/  WARPGROUP.ARRIVE ;  /* 0x00000000000079c5 */ /* 0x000fe20000000000 */
[----:B------:R-:W-:Y:S01]  /*40d0*/  FMUL.FTZ R32, R32, UR10 ;  /* 0x0000000a20207c20 */ /* 0x000fe20008410000 */
[----:B------:R-:W-:Y:S01]  /*40e0*/  FMUL.FTZ R33, R33, UR10 ;  /* 0x0000000a21217c20 */ /* 0x000fe20008410000 */
[----:B------:R-:W-:Y:S01]  /*40f0*/  FMUL.FTZ R36, R36, UR10 ;  /* 0x0000000a24247c20 */ /* 0x000fe20008410000 */
[----:B------:R-:W1:Y:S01]  /*4100*/  MUFU.TANH R42, R42 ;  /* 0x0000002a002a7308 */ /* 0x000e620000002400 */
[----:B------:R-:W-:Y:S01]  /*4110*/  FMUL.FTZ R37, R37, UR10 ;  /* 0x0000000a25257c20 */ /* 0x000fe20008410000 */
[----:B------:R-:W-:Y:S01]  /*4120*/  HGMMA.64x16x16.F32 R24, gdesc[UR4], R24, gsb0 ;  /* 0x00200000041879f0 */ /* 0x000fe20008000818 */
[----:B------:R-:W-:Y:S01]  /*4130*/  FMUL.FTZ R34, R34, UR10 ;  /* 0x0000000a22227c20 */ /* 0x000fe20008410000 */
[----:B------:R-:W-:Y:S01]  /*4140*/  FMUL.FTZ R35, R35, UR10 ;  /* 0x0000000a23237c20 */ /* 0x000fe20008410000 */
[----:B--2---:R-:W-:Y:S01]  /*4150*/  FSEL R87, R45, -INF , P5 ;  /* 0xff8000002d577808 */ /* 0x004fe20002800000 */
[----:B------:R-:W-:Y:S01]  /*4160*/  FMUL.FTZ R38, R38, UR10 ;  /* 0x0000000a26267c20 */ /* 0x000fe20008410000 */
[----:B---3--:R-:W-:Y:S01]  /*4170*/  FSEL R43, R43, -INF , P3 ;  /* 0xff8000002b2b7808 */ /* 0x008fe20001800000 */
[----:B------:R-:W2:Y:S01]  /*4180*/  MUFU.TANH R32, R32 ;  /* 0x0000002000207308 */ /* 0x000ea20000002400 */
[----:B------:R-:W-:Y:S01]  /*4190*/  ISETP.GT.AND P3, PT, R3, 0x31, PT ;  /* 0x000000310300780c */ /* 0x000fe20003f64270 */
[----:B------:R-:W-:Y:S01]  /*41a0*/  FMUL.FTZ R39, R39, UR10 ;  /* 0x0000000a27277c20 */ /* 0x000fe20008410000 */
[----:B------:R-:W-:Y:S01]  /*41b0*/  FMNMX.FTZ R2, R87, R2, !PT ;  /* 0x0000000257027209 */ /* 0x000fe20007810000 */
[----:B------:R-:W-:-:S04]  /*41c0*/  ULDC UR4, c[0x0][0x988] ;  /* 0x0002620000047ab9 */ /* 0x000fc80000000800 */
[----:B------:R-:W3:Y:S01]  /*41d0*/  MUFU.TANH R33, R33 ;  /* 0x0000002100217308 */ /* 0x000ee20000002400 */
[----:B-1----:R-:W-:Y:S02]  /*41e0*/  FSEL R81, R42, -INF , P2 ;  /* 0xff8000002a517808 */ /* 0x002fe40001000000 */
[----:B------:R-:W-:-:S05]  /*41f0*/  ISETP.GT.AND P2, PT, R3, 0x38, PT ;  /* 0x000000380300780c */ /* 0x000fca0003f44270 */
[----:B------:R-:W1:Y:S01]  /*4200*/  MUFU.TANH R46, R46 ;  /* 0x0000002e002e7308 */ /* 0x000e620000002400 */
[----:B--2---:R-:W-:-:S04]  /*4210*/  FSEL R89, R32, -INF , P4 ;  /* 0xff80000020597808 */ /* 0x004fc80002000000 */
[----:B------:R-:W-:-:S03]  /*4220*/  FMNMX.FTZ R2, R89, R2, !PT ;  /* 0x0000000259027209 */ /* 0x000fc60007810000 */
[----:B------:R-:W2:Y:S01]  /*4230*/  MUFU.TANH R36, R36 ;  /* 0x0000002400247308 */ /* 0x000ea20000002400 */
[----:B---3--:R-:W-:-:S04]  /*4240*/  FSEL R91, R33, -INF , P3 ;  /* 0xff800000215b7808 */ /* 0x008fc80001800000 */
[----:B------:R-:W-:-:S03]  /*4250*/  FMNMX.FTZ R2, R91, R2, !PT ;  /* 0x000000025b027209 */ /* 0x000fc60007810000 */
[----:B------:R-:W3:Y:S01]  /*4260*/  MUFU.TANH R47, R47 ;  /* 0x0000002f002f7308 */ /* 0x000ee20000002400 */
[----:B-1----:R-:W-:Y:S01]  /*4270*/  FSEL R45, R46, -INF , P6 ;  /* 0xff8000002e2d7808 */ /* 0x002fe20003000000 */
[----:B------:R-:W-:Y:S01]  /*4280*/  IMAD.MOV.U32 R46, RZ, RZ, R151 ;  /* 0x000000ffff2e7224 */ /* 0x000fe200078e0097 */
[----:B------:R-:W-:-:S05]  /*4290*/  ISETP.GT.AND P6, PT, R3, 0x39, PT ;  /* 0x000000390300780c */ /* 0x000fca0003fc4270 */
[----:B------:R-:W1:Y:S01]  /*42a0*/  MUFU.TANH R37, R37 ;  /* 0x0000002500257308 */ /* 0x000e620000002400 */
[----:B--2---:R-:W-:-:S04]  /*42b0*/  FSEL R93, R36, -INF , P2 ;  /* 0xff800000245d7808 */ /* 0x004fc80001000000 */
[----:B------:R-:W-:Y:S01]  /*42c0*/  FMNMX.FTZ R2, R93, R2, !PT ;  /* 0x000000025d027209 */ /* 0x000fe20007810000 */
[----:B------:R-:W-:Y:S02]  /*42d0*/  WARPGROUP.DEPBAR.LE gsb0, 0x0 ;  /* 0x00008000000079c5 */ /* 0x000fe40000010000 */
[----:B------:R-:W-:Y:S01]  /*42e0*/  FMUL.FTZ R24, R24, UR10 ;  /* 0x0000000a18187c20 */ /* 0x000fe20008410000 */
[----:B------:R-:W-:Y:S01]  /*42f0*/  FMUL.FTZ R25, R25, UR10 ;  /* 0x0000000a19197c20 */ /* 0x000fe20008410000 */
[----:B------:R-:W2:Y:S01]  /*4300*/  MUFU.TANH R34, R34 ;  /* 0x0000002200227308 */ /* 0x000ea20000002400 */
[----:B------:R-:W-:Y:S01]  /*4310*/  FMUL.FTZ R28, R28, UR10 ;  /* 0x0000000a1c1c7c20 */ /* 0x000fe20008410000 */
[----:B------:R-:W-:Y:S01]  /*4320*/  FMUL.FTZ R29, R29, UR10 ;  /* 0x0000000a1d1d7c20 */ /* 0x000fe20008410000 */
[----:B---3--:R-:W-:Y:S01]  /*4330*/  FSEL R47, R47, -INF , P5 ;  /* 0xff8000002f2f7808 */ /* 0x008fe20002800000 */
[----:B------:R-:W-:Y:S01]  /*4340*/  FMUL.FTZ R26, R26, UR10 ;  /* 0x0000000a1a1a7c20 */ /* 0x000fe20008410000 */
[----:B------:R-:W-:Y:S01]  /*4350*/  ISETP.GT.AND P5, PT, R3, 0x40, PT ;  /* 0x000000400300780c */ /* 0x000fe20003fa4270 */
[----:B------:R-:W-:Y:S01]  /*4360*/  FMUL.FTZ R27, R27, UR10 ;  /* 0x0000000a1b1b7c20 */ /* 0x000fe20008410000 */
[----:B-1----:R-:W-:Y:S01]  /*4370*/  FSEL R37, R37, -INF , P6 ;  /* 0xff80000025257808 */ /* 0x002fe20003000000 */
[----:B------:R-:W1:Y:S01]  /*4380*/  MUFU.TANH R24, R24 ;  /* 0x0000001800187308 */ /* 0x000e620000002400 */
[----:B------:R-:W-:Y:S01]  /*4390*/  FMUL.FTZ R30, R30, UR10 ;  /* 0x0000000a1e1e7c20 */ /* 0x000fe20008410000 */
[----:B------:R-:W-:Y:S01]  /*43a0*/  FMUL.FTZ R31, R31, UR10 ;  /* 0x0000000a1f1f7c20 */ /* 0x000fe20008410000 */
[----:B------:R-:W-:Y:S01]  /*43b0*/  FMNMX.FTZ R2, R37, R2, !PT ;  /* 0x0000000225027209 */ /* 0x000fe20007810000 */
[----:B------:R3:W-:Y:S04]  /*43c0*/  @!P1 SYNCS.ARRIVE.TRANS64.RED.A1T0 RZ, [R0+URZ], RZ ;  /* 0x000000ff00ff99a7 */ /* 0x0007e8000810043f */
[----:B------:R-:W4:Y:S01]  /*43d0*/  MUFU.TANH R35, R35 ;  /* 0x0000002300237308 */ /* 0x000f220000002400 */
[----:B--2---:R-:W-:-:S02]  /*43e0*/  FSEL R33, R34, -INF , P4 ;  /* 0xff80000022217808 */ /* 0x004fc40002000000 */
[----:B------:R-:W-:-:S05]  /*43f0*/  ISETP.GT.AND P4, PT, R3, 0x41, PT ;  /* 0x000000410300780c */ /* 0x000fca0003f84270 */
[----:B------:R-:W2:Y:S01]  /*4400*/  MUFU.TANH R25, R25 ;  /* 0x0000001900197308 */ /* 0x000ea20000002400 */
[----:B-1----:R-:W-:-:S04]  /*4410*/  FSEL R95, R24, -INF , P5 ;  /* 0xff800000185f7808 */ /* 0x002fc80002800000 */
[----:B------:R-:W-:-:S03]  /*4420*/  FMNMX.FTZ R2, R95, R2, !PT ;  /* 0x000000025f027209 */ /* 0x000fc60007810000 */
[----:B------:R-:W1:Y:S01]  /*4430*/  MUFU.TANH R38, R38 ;  /* 0x0000002600267308 */ /* 0x000e620000002400 */
[----:B----4-:R-:W-:Y:S02]  /*4440*/  FSEL R35, R35, -INF , P3 ;  /* 0xff80000023237808 */ /* 0x010fe40001800000 */
[----:B------:R-:W-:-:S05]  /*4450*/  ISETP.GT.AND P3, PT, R3, 0x48, PT ;  /* 0x000000480300780c */ /* 0x000fca0003f64270 */
[----:B------:R-:W4:Y:S01]  /*4460*/  MUFU.TANH R28, R28 ;  /* 0x0000001c001c7308 */ /* 0x000f220000002400 */
[----:B--2---:R-:W-:-:S04]  /*4470*/  FSEL R97, R25, -INF , P4 ;  /* 0xff80000019617808 */ /* 0x004fc80002000000 */
[----:B------:R-:W-:-:S03]  /*4480*/  FMNMX.FTZ R2, R97, R2, !PT ;  /* 0x0000000261027209 */ /* 0x000fc60007810000 */
[----:B------:R-:W2:Y:S01]  /*4490*/  MUFU.TANH R29, R29 ;  /* 0x0000001d001d7308 */ /* 0x000ea20000002400 */
[----:B-1----:R-:W-:Y:S02]  /*44a0*/  FSEL R25, R38, -INF , P2 ;  /* 0xff80000026197808 */ /* 0x002fe40001000000 */
[----:B------:R-:W-:-:S05]  /*44b0*/  ISETP.GT.AND P2, PT, R3, 0x49, PT ;  /* 0x000000490300780c */ /* 0x000fca0003f44270 */
[----:B------:R-:W1:Y:S01]  /*44c0*/  MUFU.TANH R39, R39 ;  /* 0x0000002700277308 */ /* 0x000e620000002400 */
[----:B----4-:R-:W-:-:S04]  /*44d0*/  FSEL R99, R28, -INF , P3 ;  /* 0xff8000001c637808 */ /* 0x010fc80001800000 */
[----:B------:R-:W-:-:S03]  /*44e0*/  FMNMX.FTZ R2, R99, R2, !PT ;  /* 0x0000000263027209 */ /* 0x000fc60007810000 */
[----:B------:R-:W-:Y:S01]  /*44f0*/  MUFU.TANH R26, R26 ;  /* 0x0000001a001a7308 */ /* 0x000fe20000002400 */
[----:B--2---:R-:W-:-:S04]  /*4500*/  FSEL R101, R29, -INF , P2 ;  /* 0xff8000001d657808 */ /* 0x004fc80001000000 */
[----:B------:R-:W-:-:S03]  /*4510*/  FMNMX.FTZ R3, R101, R2, !PT ;  /* 0x0000000265037209 */ /* 0x000fc60007810000 */
[----:B------:R-:W2:Y:S01]  /*4520*/  MUFU.TANH R27, R27 ;  /* 0x0000001b001b7308 */ /* 0x000ea20000002400 */
[----:B-1----:R-:W-:Y:S01]  /*4530*/  FSEL R39, R39, -INF , P6 ;  /* 0xff80000027277808 */ /* 0x002fe20003000000 */
[----:B------:R-:W1:Y:S06]  /*4540*/  SHFL.BFLY PT, R2, R3, 0x2, 0x1f ;  /* 0x0c401f0003027f89 */ /* 0x000e6c00000e0000 */
[----:B------:R-:W4:Y:S08]  /*4550*/  MUFU.TANH R30, R30 ;  /* 0x0000001e001e7308 */ /* 0x000f300000002400 */
[----:B------:R-:W5:Y:S01]  /*4560*/  MUFU.TANH R31, R31 ;  /* 0x0000001f001f7308 */ /* 0x000f620000002400 */
[----:B--2---:R-:W-:-:S02]  /*4570*/  FSEL R27, R27, -INF , P4 ;  /* 0xff8000001b1b7808 */ /* 0x004fc40002000000 */
[----:B----4-:R-:W-:Y:S02]  /*4580*/  FSEL R29, R30, -INF , P3 ;  /* 0xff8000001e1d7808 */ /* 0x010fe40001800000 */
[----:B-1----:R-:W-:Y:S01]  /*4590*/  FMNMX.FTZ R4, R3, R2, !PT ;  /* 0x0000000203047209 */ /* 0x002fe20007810000 */
[----:B------:R-:W-:Y:S01]  /*45a0*/  IMAD.U32 R2, RZ, RZ, UR4 ;  /* 0x00000004ff027e24 */ /* 0x000fe2000f8e00ff */
[----:B------:R-:W-:-:S03]  /*45b0*/  FSEL R3, R26, -INF , P5 ;  /* 0xff8000001a037808 */ /* 0x000fc60002800000 */
[----:B------:R-:W1:Y:S01]  /*45c0*/  SHFL.BFLY PT, R5, R4, 0x1, 0x1f ;  /* 0x0c201f0004057f89 */ /* 0x000e6200000e0000 */
[----:B-----5:R-:W-:Y:S02]  /*45d0*/  FSEL R31, R31, -INF , P2 ;  /* 0xff8000001f1f7808 */ /* 0x020fe40001000000 */
[----:B-1----:R-:W-:Y:S02]  /*45e0*/  FMNMX.FTZ R5, R4, R5, !PT ;  /* 0x0000000504057209 */ /* 0x002fe40007810000 */
[----:B------:R-:W-:Y:S02]  /*45f0*/  FMNMX.FTZ R4, R21, R59, !PT ;  /* 0x0000003b15047209 */ /* 0x000fe40007810000 */
[C---:B------:R-:W-:Y:S01]  /*4600*/  FSETP.NEU.FTZ.AND P0, PT, R5.reuse, -INF , PT ;  /* 0xff8000000500780b */ /* 0x040fe20003f1d000 */
[----:B------:R-:W-:Y:S01]  /*4610*/  FMUL.FTZ R20, R5, R2 ;  /* 0x0000000205147220 */ /* 0x000fe20000410000 */
[----:B------:R-:W-:-:S04]  /*4620*/  FMNMX.FTZ R4, R69, R4, !PT ;  /* 0x0000000445047209 */ /* 0x000fc80007810000 */
[----:B------:R-:W-:Y:S02]  /*4630*/  FMNMX.FTZ R4, R63, R4, !PT ;  /* 0x000000043f047209 */ /* 0x000fe40007810000 */
[----:B------:R-:W-:Y:S02]  /*4640*/  FSEL R20, R20, RZ, P0 ;  /* 0x000000ff14147208 */ /* 0x000fe40000000000 */
[----:B------:R-:W-:Y:S02]  /*4650*/  FMNMX.FTZ R4, R73, R4, !PT ;  /* 0x0000000449047209 */ /* 0x000fe40007810000 */
[----:B------:R-:W-:Y:S01]  /*4660*/  ISETP.NE.AND P0, PT, R64, RZ, PT ;  /* 0x000000ff4000720c */ /* 0x000fe20003f05270 */
[--C-:B------:R-:W-:Y:S01]  /*4670*/  FFMA.FTZ R24, R49, R2, -R20.reuse ;  /* 0x0000000231187223 */ /* 0x100fe20000010814 */
[----:B------:R-:W-:Y:S01]  /*4680*/  FMNMX.FTZ R4, R51, R4, !PT ;  /* 0x0000000433047209 */ /* 0x000fe20007810000 */
[-CC-:B------:R-:W-:Y:S01]  /*4690*/  FFMA.FTZ R67, R67, R2.reuse, -R20.reuse ;  /* 0x0000000243437223 */ /* 0x180fe20000010814 */
[-CC-:B------:R-:W-:Y:S01]  /*46a0*/  FFMA.FTZ R57, R57, R2.reuse, -R20.reuse ;  /* 0x0000000239397223 */ /* 0x180fe20000010814 */
[--C-:B------:R-:W-:Y:S01]  /*46b0*/  FFMA.FTZ R71, R71, R2, -R20.reuse ;  /* 0x0000000247477223 */ /* 0x100fe20000010814 */
[----:B------:R-:W-:Y:S01]  /*46c0*/  FMNMX.FTZ R4, R77, R4, !PT ;  /* 0x000000044d047209 */ /* 0x000fe20007810000 */
[-CC-:B------:R-:W-:Y:S01]  /*46d0*/  FFMA.FTZ R61, R61, R2.reuse, -R20.reuse ;  /* 0x000000023d3d7223 */ /* 0x180fe20000010814 */
[----:B------:R-:W-:Y:S01]  /*46e0*/  MUFU.EX2 R208, R57 ;  /* 0x0000003900d07308 */ /* 0x000fe20000000800 */
[--C-:B------:R-:W-:Y:S01]  /*46f0*/  FFMA.FTZ R75, R75, R2, -R20.reuse ;  /* 0x000000024b4b7223 */ /* 0x100fe20000010814 */
[----:B------:R-:W-:Y:S01]  /*4700*/  FMNMX.FTZ R4, R55, R4, !PT ;  /* 0x0000000437047209 */ /* 0x000fe20007810000 */
[-CC-:B------:R-:W-:Y:S01]  /*4710*/  FFMA.FTZ R79, R79, R2.reuse, -R20.reuse ;  /* 0x000000024f4f7223 */ /* 0x180fe20000010814 */
[-CC-:B------:R-:W-:Y:S01]  /*4720*/  FFMA.FTZ R53, R53, R2.reuse, -R20.reuse ;  /* 0x0000000235357223 */ /* 0x180fe20000010814 */
[--C-:B------:R-:W-:Y:S01]  /*4730*/  FFMA.FTZ R83, R83, R2, -R20.reuse ;  /* 0x0000000253537223 */ /* 0x100fe20000010814 */
[----:B------:R-:W-:Y:S01]  /*4740*/  FMNMX.FTZ R4, R81, R4, !PT ;  /* 0x0000000451047209 */ /* 0x000fe20007810000 */
[-CC-:B------:R-:W-:Y:S01]  /*4750*/  FFMA.FTZ R41, R41, R2.reuse, -R20.reuse ;  /* 0x0000000229297223 */ /* 0x180fe20000010814 */
[----:B------:R-:W1:Y:S01]  /*4760*/  MUFU.EX2 R67, R67 ;  /* 0x0000004300437308 */ /* 0x000e620000000800 */
        /* <DEDUP_REMOVED lines=14> */
[----:B------:R-:W-:Y:S01]  /*4850*/  FFMA.FTZ R20, R101, R2, -R20 ;  /* 0x0000000265147223 */ /* 0x000fe20000010814 */
[----:B------:R2:W-:Y:S01]  /*4860*/  MUFU.EX2 R210, R61 ;  /* 0x0000003d00d27308 */ /* 0x0005e20000000800 */
[----:B-1----:R-:W-:Y:S01]  /*4870*/  FADD.FTZ R38, R67, R208 ;  /* 0x000000d043267221 */ /* 0x002fe20000010000 */
[----:B------:R-:W-:Y:S01]  /*4880*/  FMNMX.FTZ R4, R35, R4, !PT ;  /* 0x0000000423047209 */ /* 0x000fe20007810000 */
[--C-:B------:R-:W-:Y:S01]  /*4890*/  IMAD.MOV.U32 R64, RZ, RZ, R151.reuse ;  /* 0x000000ffff407224 */ /* 0x100fe200078e0097 */
[----:B------:R-:W-:Y:S01]  /*48a0*/  F2FP.F16.F32.PACK_AB R208, R208, R67 ;  /* 0x00000043d0d0723e */ /* 0x000fe200000000ff */
[--C-:B------:R-:W-:Y:S01]  /*48b0*/  IMAD.MOV.U32 R67, RZ, RZ, R151.reuse ;  /* 0x000000ffff437224 */ /* 0x100fe200078e0097 */
[----:B------:R-:W-:Y:S01]  /*48c0*/  FMNMX.FTZ R4, R25, R4, !PT ;  /* 0x0000000419047209 */ /* 0x000fe20007810000 */
[--C-:B------:R-:W-:Y:S01]  /*48d0*/  IMAD.MOV.U32 R57, RZ, RZ, R151.reuse ;  /* 0x000000ffff397224 */ /* 0x100fe200078e0097 */
[----:B------:R-:W-:Y:S01]  /*48e0*/  MUFU.EX2 R75, R75 ;  /* 0x0000004b004b7308 */ /* 0x000fe20000000800 */
[----:B------:R-:W-:Y:S01]  /*48f0*/  MOV R101, R151 ;  /* 0x0000009700657202 */ /* 0x000fe20000000f00 */
[----:B--2---:R-:W-:Y:S01]  /*4900*/  IMAD.MOV.U32 R61, RZ, RZ, R151 ;  /* 0x000000ffff3d7224 */ /* 0x004fe200078e0097 */
[----:B------:R-:W-:-:S04]  /*4910*/  FMNMX.FTZ R4, R39, R4, !PT ;  /* 0x0000000427047209 */ /* 0x000fc80007810000 */
[----:B------:R-:W-:Y:S01]  /*4920*/  FMNMX.FTZ R4, R3, R4, !PT ;  /* 0x0000000403047209 */ /* 0x000fe20007810000 */
[----:B------:R-:W1:Y:S03]  /*4930*/  MUFU.EX2 R24, R24 ;  /* 0x0000001800187308 */ /* 0x000e660000000800 */
[----:B------:R-:W-:-:S04]  /*4940*/  FMNMX.FTZ R4, R27, R4, !PT ;  /* 0x000000041b047209 */ /* 0x000fc80007810000 */
[----:B------:R-:W-:Y:S01]  /*4950*/  FMNMX.FTZ R4, R29, R4, !PT ;  /* 0x000000041d047209 */ /* 0x000fe20007810000 */
[----:B------:R-:W-:Y:S03]  /*4960*/  MUFU.EX2 R79, R79 ;  /* 0x0000004f004f7308 */ /* 0x000fe60000000800 */
[----:B------:R-:W-:-:S05]  /*4970*/  FMNMX.FTZ R4, R31, R4, !PT ;  /* 0x000000041f047209 */ /* 0x000fca0007810000 */
[----:B------:R-:W2:Y:S01]  /*4980*/  SHFL.BFLY PT, R49, R4, 0x2, 0x1f ;  /* 0x0c401f0004317f89 */ /* 0x000ea200000e0000 */
[----:B------:R4:W-:Y:S01]  /*4990*/  MUFU.EX2 R206, R53 ;  /* 0x0000003500ce7308 */ /* 0x0009e20000000800 */
[----:B-1----:R-:W-:-:S07]  /*49a0*/  F2FP.F16.F32.PACK_AB R204, R24, R75 ;  /* 0x0000004b18cc723e */ /* 0x002fce00000000ff */
[----:B------:R-:W-:Y:S01]  /*49b0*/  MUFU.EX2 R83, R83 ;  /* 0x0000005300537308 */ /* 0x000fe20000000800 */
[----:B----4-:R-:W-:-:S07]  /*49c0*/  MOV R53, R151 ;  /* 0x0000009700357202 */ /* 0x010fce0000000f00 */
[----:B------:R1:W-:Y:S01]  /*49d0*/  MUFU.EX2 R200, R41 ;  /* 0x0000002900c87308 */ /* 0x0003e20000000800 */
[----:B--2---:R-:W-:-:S07]  /*49e0*/  FMNMX.FTZ R49, R4, R49, !PT ;  /* 0x0000003104317209 */ /* 0x004fce0007810000 */
[----:B------:R-:W-:Y:S01]  /*49f0*/  MUFU.EX2 R85, R85 ;  /* 0x0000005500557308 */ /* 0x000fe20000000800 */
[----:B-1----:R-:W-:Y:S01]  /*4a00*/  MOV R41, R151 ;  /* 0x0000009700297202 */ /* 0x002fe20000000f00 */
[----:B------:R-:W1:Y:S06]  /*4a10*/  SHFL.BFLY PT, R4, R49, 0x1, 0x1f ;  /* 0x0c201f0031047f89 */ /* 0x000e6c00000e0000 */
[----:B------:R-:W-:Y:S08]  /*4a20*/  MUFU.EX2 R198, R37 ;  /* 0x0000002500c67308 */ /* 0x000ff00000000800 */
[----:B------:R2:W-:Y:S08]  /*4a30*/  MUFU.EX2 R202, R87 ;  /* 0x0000005700ca7308 */ /* 0x0005f00000000800 */
[----:B------:R-:W-:Y:S01]  /*4a40*/  MUFU.EX2 R89, R89 ;  /* 0x0000005900597308 */ /* 0x000fe20000000800 */
[--C-:B--2---:R-:W-:Y:S01]  /*4a50*/  IMAD.MOV.U32 R87, RZ, RZ, R151.reuse ;  /* 0x000000ffff577224 */ /* 0x104fe200078e0097 */
[----:B-1----:R-:W-:Y:S01]  /*4a60*/  FMNMX.FTZ R4, R49, R4, !PT ;  /* 0x0000000431047209 */ /* 0x002fe20007810000 */
[----:B------:R-:W-:-:S03]  /*4a70*/  IMAD.MOV.U32 R49, RZ, RZ, R151 ;  /* 0x000000ffff317224 */ /* 0x000fc600078e0097 */
[C---:B------:R-:W-:Y:S01]  /*4a80*/  FSETP.NEU.FTZ.AND P2, PT, R4.reuse, -INF , PT ;  /* 0xff8000000400780b */ /* 0x040fe20003f5d000 */
[-C--:B------:R-:W-:Y:S01]  /*4a90*/  FMUL.FTZ R26, R4, R2.reuse ;  /* 0x00000002041a7220 */ /* 0x080fe20000410000 */
[----:B------:R-:W-:Y:S04]  /*4aa0*/  MUFU.EX2 R196, R91 ;  /* 0x0000005b00c47308 */ /* 0x000fe80000000800 */
[----:B------:R-:W-:Y:S02]  /*4ab0*/  FSEL R26, R26, RZ, P2 ;  /* 0x000000ff1a1a7208 */ /* 0x000fe40001000000 */
[----:B------:R-:W-:Y:S02]  /*4ac0*/  ISETP.GE.AND P2, PT, R65, 0x51, PT ;  /* 0x000000514100780c */ /* 0x000fe40003f46270 */
[----:B------:R-:W-:Y:S01]  /*4ad0*/  MUFU.EX2 R93, R93 ;  /* 0x0000005d005d7308 */ /* 0x000fe20000000800 */
[-CC-:B------:R-:W-:Y:S01]  /*4ae0*/  FFMA.FTZ R21, R21, R2.reuse, -R26.reuse ;  /* 0x0000000215157223 */ /* 0x180fe2000001081a */
[-CC-:B------:R-:W-:Y:S01]  /*4af0*/  FFMA.FTZ R59, R59, R2.reuse, -R26.reuse ;  /* 0x000000023b3b7223 */ /* 0x180fe2000001081a */
[-CC-:B------:R-:W-:Y:S01]  /*4b00*/  FFMA.FTZ R69, R69, R2.reuse, -R26.reuse ;  /* 0x0000000245457223 */ /* 0x180fe2000001081a */
[-CC-:B------:R-:W-:Y:S01]  /*4b10*/  FFMA.FTZ R63, R63, R2.reuse, -R26.reuse ;  /* 0x000000023f3f7223 */ /* 0x180fe2000001081a */
[-CC-:B------:R-:W-:Y:S01]  /*4b20*/  FFMA.FTZ R73, R73, R2.reuse, -R26.reuse ;  /* 0x0000000249497223 */ /* 0x180fe2000001081a */
[-CC-:B------:R-:W-:Y:S01]  /*4b30*/  FFMA.FTZ R51, R51, R2.reuse, -R26.reuse ;  /* 0x0000000233337223 */ /* 0x180fe2000001081a */
[-CC-:B------:R-:W-:Y:S01]  /*4b40*/  FFMA.FTZ R77, R77, R2.reuse, -R26.reuse ;  /* 0x000000024d4d7223 */ /* 0x180fe2000001081a */
[----:B------:R1:W-:Y:S01]  /*4b50*/  MUFU.EX2 R209, R21 ;  /* 0x0000001500d17308 */ /* 0x0003e20000000800 */
[-CC-:B------:R-:W-:Y:S01]  /*4b60*/  FFMA.FTZ R55, R55, R2.reuse, -R26.reuse ;  /* 0x0000000237377223 */ /* 0x180fe2000001081a */
[-CC-:B------:R-:W-:Y:S01]  /*4b70*/  FFMA.FTZ R81, R81, R2.reuse, -R26.reuse ;  /* 0x0000000251517223 */ /* 0x180fe2000001081a */
[-CC-:B------:R-:W-:Y:S01]  /*4b80*/  FFMA.FTZ R43, R43, R2.reuse, -R26.reuse ;  /* 0x000000022b2b7223 */ /* 0x180fe2000001081a */
[-CC-:B------:R-:W-:Y:S01]  /*4b90*/  FFMA.FTZ R45, R45, R2.reuse, -R26.reuse ;  /* 0x000000022d2d7223 */ /* 0x180fe2000001081a */
[-CC-:B------:R-:W-:Y:S01]  /*4ba0*/  FFMA.FTZ R35, R35, R2.reuse, -R26.reuse ;  /* 0x0000000223237223 */ /* 0x180fe2000001081a */
[-CC-:B------:R-:W-:Y:S01]  /*4bb0*/  FFMA.FTZ R47, R47, R2.reuse, -R26.reuse ;  /* 0x000000022f2f7223 */ /* 0x180fe2000001081a */
[-C--:B------:R-:W-:Y:S01]  /*4bc0*/  FFMA.FTZ R33, R33, R2.reuse, -R26 ;  /* 0x0000000221217223 */ /* 0x080fe2000001081a */
[----:B------:R-:W2:Y:S01]  /*4bd0*/  MUFU.EX2 R28, R59 ;  /* 0x0000003b001c7308 */ /* 0x000ea20000000800 */
[----:B-1----:R-:W-:Y:S01]  /*4be0*/  FADD.FTZ R21, R71, R38 ;  /* 0x0000002647157221 */ /* 0x002fe20000010000 */
[-CC-:B------:R-:W-:Y:S01]  /*4bf0*/  FFMA.FTZ R25, R25, R2.reuse, -R26.reuse ;  /* 0x0000000219197223 */ /* 0x180fe2000001081a */
[-CC-:B------:R-:W-:Y:S01]  /*4c00*/  FFMA.FTZ R39, R39, R2.reuse, -R26.reuse ;  /* 0x0000000227277223 */ /* 0x180fe2000001081a */
[-CC-:B------:R-:W-:Y:S01]  /*4c10*/  FFMA.FTZ R3, R3, R2.reuse, -R26.reuse ;  /* 0x0000000203037223 */ /* 0x180fe2000001081a */
[C---:B------:R-:W-:Y:S01]  /*4c20*/  FADD.FTZ R40, R210.reuse, R21 ;  /* 0x00000015d2287221 */ /* 0x040fe20000010000 */
[-CC-:B------:R-:W-:Y:S01]  /*4c30*/  FFMA.FTZ R27, R27, R2.reuse, -R26.reuse ;  /* 0x000000021b1b7223 */ /* 0x180fe2000001081a */
[-C--:B------:R-:W-:Y:S01]  /*4c40*/  FFMA.FTZ R29, R29, R2.reuse, -R26 ;  /* 0x000000021d1d7223 */ /* 0x080fe2000001081a */
[----:B------:R-:W1:Y:S01]  /*4c50*/  MUFU.EX2 R69, R69 ;  /* 0x0000004500457308 */ /* 0x000e620000000800 */
[----:B------:R-:W-:Y:S01]  /*4c60*/  FADD.FTZ R21, R75, R40 ;  /* 0x000000284b157221 */ /* 0x000fe20000010000 */
[----:B------:R-:W-:Y:S01]  /*4c70*/  FFMA.FTZ R31, R31, R2, -R26 ;  /* 0x000000021f1f7223 */ /* 0x000fe2000001081a */
[----:B------:R-:W-:Y:S01]  /*4c80*/  F2FP.F16.F32.PACK_AB R210, R210, R71 ;  /* 0x00000047d2d2723e */ /* 0x000fe200000000ff */
[----:B------:R-:W-:-:S02]  /*4c90*/  IMAD.MOV.U32 R91, RZ, RZ, R151 ;  /* 0x000000ffff5b7224 */ /* 0x000fc400078e0097 */
[----:B------:R-:W-:Y:S01]  /*4ca0*/  FADD.FTZ R42, R24, R21 ;  /* 0x00000015182a7221 */ /* 0x000fe20000010000 */
[--C-:B------:R-:W-:Y:S01]  /*4cb0*/  IMAD.MOV.U32 R75, RZ, RZ, R151.reuse ;  /* 0x000000ffff4b7224 */ /* 0x100fe200078e0097 */
[----:B------:R-:W-:Y:S01]  /*4cc0*/  MOV R71, R151 ;  /* 0x0000009700477202 */ /* 0x000fe20000000f00 */
[----:B------:R4:W5:Y:S01]  /*4cd0*/  MUFU.EX2 R30, R63 ;  /* 0x0000003f001e7308 */ /* 0x0009620000000800 */
[----:B--2---:R-:W-:Y:S01]  /*4ce0*/  FADD.FTZ R40, R209, R28 ;  /* 0x0000001cd1287221 */ /* 0x004fe20000010000 */
[----:B------:R-:W-:Y:S01]  /*4cf0*/  FADD.FTZ R37, R79, R42 ;  /* 0x0000002a4f257221 */ /* 0x000fe20000010000 */
[----:B------:R-:W-:Y:S01]  /*4d00*/  F2FP.F16.F32.PACK_AB R209, R28, R209 ;  /* 0x000000d11cd1723e */ /* 0x000fe200000000ff */
[----:B------:R-:W-:Y:S01]  /*4d10*/  IMAD.MOV.U32 R28, RZ, RZ, R151 ;  /* 0x000000ffff1c7224 */ /* 0x000fe200078e0097 */
[----:B------:R-:W-:Y:S01]  /*4d20*/  MOV R65, R151 ;  /* 0x0000009700417202 */ /* 0x000fe20000000f00 */
[C---:B------:R-:W-:Y:S01]  /*4d30*/  FADD.FTZ R44, R206.reuse, R37 ;  /* 0x00000025ce2c7221 */ /* 0x040fe20000010000 */
[----:B------:R-:W-:Y:S01]  /*4d40*/  F2FP.F16.F32.PACK_AB R206, R206, R79 ;  /* 0x0000004fcece723e */ /* 0x000fe200000000ff */
[----:B------:R-:W2:Y:S01]  /*4d50*/  MUFU.EX2 R73, R73 ;  /* 0x0000004900497308 */ /* 0x000ea20000000800 */
[----:B-1----:R-:W-:Y:S01]  /*4d60*/  FADD.FTZ R21, R69, R40 ;  /* 0x0000002845157221 */ /* 0x002fe20000010000 */
[----:B------:R-:W-:Y:S01]  /*4d70*/  FADD.FTZ R37, R83, R44 ;  /* 0x0000002c53257221 */ /* 0x000fe20000010000 */
[--C-:B------:R-:W-:Y:S01]  /*4d80*/  IMAD.MOV.U32 R79, RZ, RZ, R151.reuse ;  /* 0x000000ffff4f7224 */ /* 0x100fe200078e0097 */
[----:B------:R-:W-:Y:S01]  /*4d90*/  MOV R59, R151 ;  /* 0x00000097003b7202 */ /* 0x000fe20000000f00 */
[----:B----4-:R-:W-:-:S02]  /*4da0*/  IMAD.MOV.U32 R63, RZ, RZ, R151 ;  /* 0x000000ffff3f7224 */ /* 0x010fc400078e0097 */
[C---:B------:R-:W-:Y:S01]  /*4db0*/  FADD.FTZ R44, R200.reuse, R37 ;  /* 0x00000025c82c7221 */ /* 0x040fe20000010000 */
[----:B------:R-:W-:Y:S01]  /*4dc0*/  F2FP.F16.F32.PACK_AB R200, R200, R83 ;  /* 0x00000053c8c8723e */ /* 0x000fe200000000ff */
[----:B------:R1:W4:Y:S01]  /*4dd0*/  MUFU.EX2 R32, R51 ;  /* 0x0000003300207308 */ /* 0x0003220000000800 */
[C---:B-----5:R-:W-:Y:S01]  /*4de0*/  FADD.FTZ R42, R30.reuse, R21 ;  /* 0x000000151e2a7221 */ /* 0x060fe20000010000 */
[----:B------:R-:W-:Y:S01]  /*4df0*/  F2FP.F16.F32.PACK_AB R211, R30, R69 ;  /* 0x000000451ed3723e */ /* 0x000fe200000000ff */
[--C-:B------:R-:W-:Y:S01]  /*4e00*/  IMAD.MOV.U32 R69, RZ, RZ, R151.reuse ;  /* 0x000000ffff457224 */ /* 0x100fe200078e0097 */
[----:B------:R-:W-:Y:S01]  /*4e10*/  MOV R83, R151 ;  /* 0x0000009700537202 */ /* 0x000fe20000000f00 */
[--C-:B------:R-:W-:Y:S02]  /*4e20*/  IMAD.MOV.U32 R37, RZ, RZ, R151.reuse ;  /* 0x000000ffff257224 */ /* 0x100fe400078e0097 */
[--C-:B------:R-:W-:Y:S01]  /*4e30*/  IMAD.MOV.U32 R30, RZ, RZ, R151.reuse ;  /* 0x000000ffff1e7224 */ /* 0x100fe200078e0097 */
[----:B------:R-:W5:Y:S01]  /*4e40*/  MUFU.EX2 R77, R77 ;  /* 0x0000004d004d7308 */ /* 0x000f620000000800 */
[----:B--2---:R-:W-:Y:S01]  /*4e50*/  FADD.FTZ R21, R73, R42 ;  /* 0x0000002a49157221 */ /* 0x004fe20000010000 */
[----:B-1----:R-:W-:-:S06]  /*4e60*/  IMAD.MOV.U32 R51, RZ, RZ, R151 ;  /* 0x000000ffff337224 */ /* 0x002fcc00078e0097 */
[----:B------:R1:W2:Y:S01]  /*4e70*/  MUFU.EX2 R34, R55 ;  /* 0x0000003700227308 */ /* 0x0002a20000000800 */
[C---:B----4-:R-:W-:Y:S01]  /*4e80*/  FADD.FTZ R42, R32.reuse, R21 ;  /* 0x00000015202a7221 */ /* 0x050fe20000010000 */
[----:B------:R-:W-:Y:S01]  /*4e90*/  F2FP.F16.F32.PACK_AB R205, R32, R73 ;  /* 0x0000004920cd723e */ /* 0x000fe200000000ff */
[----:B------:R-:W-:Y:S01]  /*4ea0*/  IMAD.MOV.U32 R73, RZ, RZ, R151 ;  /* 0x000000ffff497224 */ /* 0x000fe200078e0097 */
[----:B------:R-:W-:-:S04]  /*4eb0*/  MOV R32, R151 ;  /* 0x0000009700207202 */ /* 0x000fc80000000f00 */
[----:B------:R-:W4:Y:S01]  /*4ec0*/  MUFU.EX2 R81, R81 ;  /* 0x0000005100517308 */ /* 0x000f220000000800 */
[----:B-----5:R-:W-:Y:S01]  /*4ed0*/  FADD.FTZ R21, R77, R42 ;  /* 0x0000002a4d157221 */ /* 0x020fe20000010000 */
[----:B-1----:R-:W-:-:S06]  /*4ee0*/  IMAD.MOV.U32 R55, RZ, RZ, R151 ;  /* 0x000000ffff377224 */ /* 0x002fcc00078e0097 */
[----:B------:R1:W5:Y:S01]  /*4ef0*/  MUFU.EX2 R36, R43 ;  /* 0x0000002b00247308 */ /* 0x0003620000000800 */
[C---:B--2---:R-:W-:Y:S01]  /*4f00*/  FADD.FTZ R42, R34.reuse, R21 ;  /* 0x00000015222a7221 */ /* 0x044fe20000010000 */
[----:B------:R-:W-:Y:S01]  /*4f10*/  F2FP.F16.F32.PACK_AB R207, R34, R77 ;  /* 0x0000004d22cf723e */ /* 0x000fe200000000ff */
[----:B------:R-:W-:Y:S01]  /*4f20*/  IMAD.MOV.U32 R34, RZ, RZ, R151 ;  /* 0x000000ffff227224 */ /* 0x000fe200078e0097 */
[----:B------:R-:W-:-:S04]  /*4f30*/  MOV R77, R151 ;  /* 0x00000097004d7202 */ /* 0x000fc80000000f00 */
[----:B------:R-:W2:Y:S01]  /*4f40*/  MUFU.EX2 R45, R45 ;  /* 0x0000002d002d7308 */ /* 0x000ea20000000800 */
[----:B----4-:R-:W-:Y:S01]  /*4f50*/  FADD.FTZ R21, R81, R42 ;  /* 0x0000002a51157221 */ /* 0x010fe20000010000 */
[----:B-1----:R-:W-:-:S06]  /*4f60*/  IMAD.MOV.U32 R43, RZ, RZ, R151 ;  /* 0x000000ffff2b7224 */ /* 0x002fcc00078e0097 */
[----:B------:R1:W-:Y:S01]  /*4f70*/  MUFU.EX2 R40, R35 ;  /* 0x0000002300287308 */ /* 0x0003e20000000800 */
[C---:B-----5:R-:W-:Y:S01]  /*4f80*/  FADD.FTZ R42, R36.reuse, R21 ;  /* 0x00000015242a7221 */ /* 0x060fe20000010000 */
[----:B------:R-:W-:Y:S01]  /*4f90*/  F2FP.F16.F32.PACK_AB R201, R36, R81 ;  /* 0x0000005124c9723e */ /* 0x000fe200000000ff */
[--C-:B------:R-:W-:Y:S02]  /*4fa0*/  IMAD.MOV.U32 R81, RZ, RZ, R151.reuse ;  /* 0x000000ffff517224 */ /* 0x100fe400078e0097 */
[----:B------:R-:W-:-:S03]  /*4fb0*/  IMAD.MOV.U32 R36, RZ, RZ, R151 ;  /* 0x000000ffff247224 */ /* 0x000fc600078e0097 */
[----:B------:R4:W5:Y:S01]  /*4fc0*/  MUFU.EX2 R38, R47 ;  /* 0x0000002f00267308 */ /* 0x0009620000000800 */
[----:B-1----:R-:W-:Y:S01]  /*4fd0*/  FADD.FTZ R35, R85, R44 ;  /* 0x0000002c55237221 */ /* 0x002fe20000010000 */
[----:B--2---:R-:W-:-:S03]  /*4fe0*/  FADD.FTZ R21, R45, R42 ;  /* 0x0000002a2d157221 */ /* 0x004fc60000010000 */
[C---:B------:R-:W-:Y:S01]  /*4ff0*/  FADD.FTZ R44, R202.reuse, R35 ;  /* 0x00000023ca2c7221 */ /* 0x040fe20000010000 */
[----:B------:R-:W-:Y:S01]  /*5000*/  F2FP.F16.F32.PACK_AB R202, R202, R85 ;  /* 0x00000055caca723e */ /* 0x000fe200000000ff */
[----:B------:R-:W-:Y:S01]  /*5010*/  IMAD.MOV.U32 R85, RZ, RZ, R151 ;  /* 0x000000ffff557224 */ /* 0x000fe200078e0097 */
[----:B------:R-:W1:Y:S01]  /*5020*/  MUFU.EX2 R33, R33 ;  /* 0x0000002100217308 */ /* 0x000e620000000800 */
[----:B------:R-:W-:Y:S01]  /*5030*/  FADD.FTZ R35, R89, R44 ;  /* 0x0000002c59237221 */ /* 0x000fe20000010000 */
[-C--:B----4-:R-:W-:Y:S02]  /*5040*/  MOV R47, R151.reuse ;  /* 0x00000097002f7202 */ /* 0x090fe40000000f00 */
[----:B------:R-:W-:Y:S01]  /*5050*/  MOV R44, R151 ;  /* 0x00000097002c7202 */ /* 0x000fe20000000f00 */
[C---:B------:R-:W-:Y:S01]  /*5060*/  FADD.FTZ R26, R196.reuse, R35 ;  /* 0x00000023c41a7221 */ /* 0x040fe20000010000 */
[----:B------:R-:W-:Y:S02]  /*5070*/  F2FP.F16.F32.PACK_AB R196, R196, R89 ;  /* 0x00000059c4c4723e */ /* 0x000fe400000000ff */
[----:B------:R-:W2:Y:S01]  /*5080*/  MUFU.EX2 R95, R95 ;  /* 0x0000005f005f7308 */ /* 0x000ea20000000800 */
[----:B------:R-:W-:Y:S01]  /*5090*/  FADD.FTZ R35, R93, R26 ;  /* 0x0000001a5d237221 */ /* 0x000fe20000010000 */
[C---:B-----5:R-:W-:Y:S01]  /*50a0*/  FADD.FTZ R42, R38.reuse, R21 ;  /* 0x00000015262a7221 */ /* 0x060fe20000010000 */
[----:B------:R-:W-:Y:S01]  /*50b0*/  F2FP.F16.F32.PACK_AB R203, R38, R45 ;  /* 0x0000002d26cb723e */ /* 0x000fe200000000ff */
[----:B------:R-:W-:-:S02]  /*50c0*/  IMAD.MOV.U32 R45, RZ, RZ, R151 ;  /* 0x000000ffff2d7224 */ /* 0x000fc400078e0097 */
[C---:B------:R-:W-:Y:S01]  /*50d0*/  FADD.FTZ R24, R198.reuse, R35 ;  /* 0x00000023c6187221 */ /* 0x040fe20000010000 */
[----:B------:R-:W-:Y:S01]  /*50e0*/  F2FP.F16.F32.PACK_AB R198, R198, R93 ;  /* 0x0000005dc6c6723e */ /* 0x000fe200000000ff */
[--C-:B------:R-:W-:Y:S01]  /*50f0*/  IMAD.MOV.U32 R93, RZ, RZ, R151.reuse ;  /* 0x000000ffff5d7224 */ /* 0x100fe200078e0097 */
[----:B------:R4:W5:Y:S01]  /*5100*/  MUFU.EX2 R192, R97 ;  /* 0x0000006100c07308 */ /* 0x0009620000000800 */
[----:B-1----:R-:W-:Y:S01]  /*5110*/  FADD.FTZ R21, R33, R42 ;  /* 0x0000002a21157221 */ /* 0x002fe20000010000 */
[C---:B------:R-:W-:Y:S01]  /*5120*/  F2FP.F16.F32.PACK_AB R197, R40.reuse, R33 ;  /* 0x0000002128c5723e */ /* 0x040fe200000000ff */
[----:B------:R-:W-:Y:S01]  /*5130*/  IMAD.MOV.U32 R33, RZ, RZ, R151 ;  /* 0x000000ffff217224 */ /* 0x000fe200078e0097 */
[-C--:B------:R-:W-:Y:S02]  /*5140*/  MOV R89, R151.reuse ;  /* 0x0000009700597202 */ /* 0x080fe40000000f00 */
[----:B------:R-:W-:Y:S02]  /*5150*/  MOV R38, R151 ;  /* 0x0000009700267202 */ /* 0x000fe40000000f00 */
[----:B------:R-:W1:Y:S01]  /*5160*/  MUFU.EX2 R25, R25 ;  /* 0x0000001900197308 */ /* 0x000e620000000800 */
[----:B--2---:R-:W-:Y:S01]  /*5170*/  FADD.FTZ R35, R95, R24 ;  /* 0x000000185f237221 */ /* 0x004fe20000010000 */
[----:B------:R-:W-:Y:S01]  /*5180*/  FADD.FTZ R24, R40, R21 ;  /* 0x0000001528187221 */ /* 0x000fe20000010000 */
[----:B----4-:R-:W-:-:S02]  /*5190*/  IMAD.MOV.U32 R97, RZ, RZ, R151 ;  /* 0x000000ffff617224 */ /* 0x010fc400078e0097 */
[----:B------:R-:W-:-:S03]  /*51a0*/  IMAD.MOV.U32 R40, RZ, RZ, R151 ;  /* 0x000000ffff287224 */ /* 0x000fc600078e0097 */
[----:B------:R-:W-:Y:S01]  /*51b0*/  MUFU.EX2 R99, R99 ;  /* 0x0000006300637308 */ /* 0x000fe20000000800 */
[C---:B-----5:R-:W-:Y:S01]  /*51c0*/  FADD.FTZ R42, R192.reuse, R35 ;  /* 0x00000023c02a7221 */ /* 0x060fe20000010000 */
[----:B------:R-:W-:Y:S02]  /*51d0*/  F2FP.F16.F32.PACK_AB R192, R192, R95 ;  /* 0x0000005fc0c0723e */ /* 0x000fe400000000ff */
[-C--:B------:R-:W-:Y:S02]  /*51e0*/  MOV R95, R151.reuse ;  /* 0x00000097005f7202 */ /* 0x080fe40000000f00 */
[----:B------:R-:W-:Y:S02]  /*51f0*/  MOV R35, R151 ;  /* 0x0000009700237202 */ /* 0x000fe40000000f00 */
[----:B---3--:R2:W3:Y:S01]  /*5200*/  MUFU.EX2 R0, R39 ;  /* 0x0000002700007308 */ /* 0x0084e20000000800 */
[----:B-1----:R-:W-:-:S07]  /*5210*/  FADD.FTZ R21, R25, R24 ;  /* 0x0000001819157221 */ /* 0x002fce0000010000 */
[----:B------:R-:W1:Y:S01]  /*5220*/  MUFU.EX2 R20, R20 ;  /* 0x0000001400147308 */ /* 0x000e620000000800 */
[----:B--2---:R-:W-:-:S07]  /*5230*/  IMAD.MOV.U32 R39, RZ, RZ, R151 ;  /* 0x000000ffff277224 */ /* 0x004fce00078e0097 */
[----:B------:R-:W2:Y:S01]  /*5240*/  MUFU.EX2 R3, R3 ;  /* 0x0000000300037308 */ /* 0x000ea20000000800 */
[----:B---3--:R-:W-:Y:S01]  /*5250*/  F2FP.F16.F32.PACK_AB R199, R0, R25 ;  /* 0x0000001900c7723e */ /* 0x008fe200000000ff */
[----:B------:R-:W-:-:S06]  /*5260*/  IMAD.MOV.U32 R25, RZ, RZ, R151 ;  /* 0x000000ffff197224 */ /* 0x000fcc00078e0097 */
[----:B------:R3:W4:Y:S01]  /*5270*/  MUFU.EX2 R26, R27 ;  /* 0x0000001b001a7308 */ /* 0x0007220000000800 */
[----:B-1----:R-:W-:-:S07]  /*5280*/  F2FP.F16.F32.PACK_AB R194, R20, R99 ;  /* 0x0000006314c2723e */ /* 0x002fce00000000ff */
[----:B------:R-:W1:Y:S01]  /*5290*/  MUFU.EX2 R29, R29 ;  /* 0x0000001d001d7308 */ /* 0x000e620000000800 */
[----:B---3--:R-:W-:Y:S01]  /*52a0*/  FADD.FTZ R27, R99, R42 ;  /* 0x0000002a631b7221 */ /* 0x008fe20000010000 */
[----:B------:R-:W-:Y:S01]  /*52b0*/  FADD.FTZ R42, R0, R21 ;  /* 0x00000015002a7221 */ /* 0x000fe20000010000 */
[----:B------:R-:W-:Y:S01]  /*52c0*/  MOV R0, 0x3f800000 ;  /* 0x3f80000000007802 */ /* 0x000fe20000000f00 */
[----:B------:R-:W-:Y:S02]  /*52d0*/  IMAD.MOV.U32 R99, RZ, RZ, R151 ;  /* 0x000000ffff637224 */ /* 0x000fe400078e0097 */
[----:B------:R-:W-:Y:S01]  /*52e0*/  FADD.FTZ R21, R20, R27 ;  /* 0x0000001b14157221 */ /* 0x000fe20000010000 */
[----:B--2---:R-:W-:Y:S01]  /*52f0*/  FADD.FTZ R27, R3, R42 ;  /* 0x0000002a031b7221 */ /* 0x004fe20000010000 */
[----:B------:R-:W-:Y:S01]  /*5300*/  IMAD.MOV.U32 R42, RZ, RZ, R151 ;  /* 0x000000ffff2a7224 */ /* 0x000fe200078e0097 */
[----:B------:R2:W3:Y:S01]  /*5310*/  MUFU.EX2 R24, R31 ;  /* 0x0000001f00187308 */ /* 0x0004e20000000800 */
[C---:B----4-:R-:W-:Y:S01]  /*5320*/  F2FP.F16.F32.PACK_AB R193, R26.reuse, R3 ;  /* 0x000000031ac1723e */ /* 0x050fe200000000ff */
[----:B------:R-:W-:Y:S01]  /*5330*/  FADD.FTZ R20, R26, R27 ;  /* 0x0000001b1a147221 */ /* 0x000fe20000010000 */
[----:B------:R-:W-:Y:S01]  /*5340*/  IMAD.MOV.U32 R3, RZ, RZ, 0x3f800000 ;  /* 0x3f800000ff037424 */ /* 0x000fe200078e00ff */
[----:B------:R-:W-:-:S02]  /*5350*/  MOV R26, R151 ;  /* 0x00000097001a7202 */ /* 0x000fc40000000f00 */
[----:B-1----:R-:W-:Y:S01]  /*5360*/  FADD.FTZ R27, R29, R20 ;  /* 0x000000141d1b7221 */ /* 0x002fe20000010000 */
[----:B--2---:R-:W-:-:S03]  /*5370*/  IMAD.MOV.U32 R31, RZ, RZ, R151 ;  /* 0x000000ffff1f7224 */ /* 0x004fc600078e0097 */
[C---:B---3--:R-:W-:Y:S01]  /*5380*/  FADD.FTZ R20, R24.reuse, R27 ;  /* 0x0000001b18147221 */ /* 0x048fe20000010000 */
[----:B------:R-:W-:Y:S01]  /*5390*/  F2FP.F16.F32.PACK_AB R195, R24, R29 ;  /* 0x0000001d18c3723e */ /* 0x000fe200000000ff */
[--C-:B------:R-:W-:Y:S01]  /*53a0*/  IMAD.MOV.U32 R27, RZ, RZ, R151.reuse ;  /* 0x000000ffff1b7224 */ /* 0x100fe200078e0097 */
[----:B------:R-:W-:Y:S01]  /*53b0*/  MOV R29, R151 ;  /* 0x00000097001d7202 */ /* 0x000fe20000000f00 */
[----:B------:R-:W-:Y:S01]  /*53c0*/  IMAD.MOV.U32 R24, RZ, RZ, R151 ;  /* 0x000000ffff187224 */ /* 0x000fe200078e0097 */
[----:B------:R-:W-:Y:S06]  /*53d0*/  @!P2 BRA `(.L_x_15) ;  /* 0x0000004000e0a947 */ /* 0x000fec0003800000 */
[----:B------:R-:W-:Y:S01]  /*53e0*/  R2UR UR61, R19 ;  /* 0x00000000133d72ca */ /* 0x000fe200000e0000 */
[----:B------:R-:W-:Y:S01]  /*53f0*/  IMAD.MOV.U32 R223, RZ, RZ, R4 ;  /* 0x000000ffffdf7224 */ /* 0x000fe200078e0004 */
[----:B------:R-:W-:Y:S01]  /*5400*/  IADD3 R221, R152, -0x2, RZ ;  /* 0xfffffffe98dd7810 */ /* 0x000fe20007ffe0ff */
[----:B------:R-:W-:Y:S01]  /*5410*/  IMAD.MOV.U32 R222, RZ, RZ, R5 ;  /* 0x000000ffffde7224 */ /* 0x000fe200078e0005 */
[----:B------:R-:W-:Y:S02]  /*5420*/  MOV R0, 0x3f800000 ;  /* 0x3f80000000007802 */ /* 0x000fe40000000f00 */
[----:B------:R-:W-:Y:S02]  /*5430*/  CS2R R150, SRZ ;  /* 0x0000000000967805 */ /* 0x000fe4000001ff00 */
[----:B------:R-:W-:Y:S02]  /*5440*/  CS2R R146, SRZ ;  /* 0x0000000000927805 */ /* 0x000fe4000001ff00 */
[----:B------:R-:W-:-:S02]  /*5450*/  CS2R R142, SRZ ;  /* 0x00000000008e7805 */ /* 0x000fc4000001ff00 */
[----:B------:R-:W-:Y:S02]  /*5460*/  CS2R R138, SRZ ;  /* 0x00000000008a7805 */ /* 0x000fe4000001ff00 */
[----:B------:R-:W-:Y:S02]  /*5470*/  CS2R R134, SRZ ;  /* 0x0000000000867805 */ /* 0x000fe4000001ff00 */
[----:B------:R-:W-:Y:S02]  /*5480*/  CS2R R130, SRZ ;  /* 0x0000000000827805 */ /* 0x000fe4000001ff00 */
        /* <DEDUP_REMOVED lines=57> */
[----:B------:R-:W-:Y:S01]  /*5820*/  CS2R R24, SRZ ;  /* 0x0000000000187805 */ /* 0x000fe2000001ff00 */
[----:B------:R-:W-:Y:S01]  /*5830*/  UMOV UR39, UR38 ;  /* 0x0000002600277c82 */ /* 0x000fe20008000000 */
[----:B------:R-:W-:-:S05]  /*5840*/  ULDC UR37, c[0x0][0x9d8] ;  /* 0x0002760000257ab9 */ /* 0x000fca0000000800 */
.L_x_24:
[----:B------:R-:W-:-:S04]  /*5850*/  UIADD3 UR4, UR39, 0x1, URZ ;  /* 0x0000000127047890 */ /* 0x000fc8000fffe03f */
[----:B------:R-:W-:-:S04]  /*5860*/  UISETP.NE.AND UP0, UPT, UR4, 0x2, UPT ;  /* 0x000000020400788c */ /* 0x000fc8000bf05270 */
[----:B------:R-:W-:Y:S02]  /*5870*/  USEL UR5, URZ, 0x1, UP0 ;  /* 0x000000013f057887 */ /* 0x000fe40008000000 */
[----:B------:R-:W-:Y:S02]  /*5880*/  USEL UR38, UR4, URZ, UP0 ;  /* 0x0000003f04267287 */ /* 0x000fe40008000000 */
[----:B------:R-:W-:-:S06]  /*5890*/  ULOP3.LUT UR4, UR61, UR5, URZ, 0x3c, !UPT ;  /* 0x000000053d047292 */ /* 0x000fcc000f8e3c3f */
[----:B------:R-:W-:Y:S01]  /*58a0*/  IMAD.U32 R19, RZ, RZ, UR4 ;  /* 0x00000004ff137e24 */ /* 0x000fe2000f8e00ff */
[----:B------:R-:W-:Y:S06]  /*58b0*/  @!P0 BRA `(.L_x_16) ;  /* 0x0000000000048947 */ /* 0x000fec0003800000 */
[----:B------:R-:W-:Y:S01]  /*58c0*/  BPT.TRAP 0x1 ;  /* 0x000000040000795c */ /* 0x000fe20000300000 */
.L_x_16:
[----:B------:R-:W-:Y:S02]  /*58d0*/  R2UR UR5, R18 ;  /* 0x00000000120572ca */ /* 0x000fe400000e0000 */
[----:B------:R-:W-:-:S11]  /*58e0*/  R2UR UR4, R19 ;  /* 0x00000000130472ca */ /* 0x000fd600000e0000 */
[----:B------:R-:W-:Y:S02]  /*58f0*/  ULEA UR60, UR38, UR5, 0x3 ;  /* 0x00000005263c7291 */ /* 0x000fe4000f8e183f */
[----:B------:R-:W-:-:S05]  /*5900*/  IMAD.U32 R2, RZ, RZ, UR4 ;  /* 0x00000004ff027e24 */ /* 0x000fca000f8e00ff */
[----:B------:R-:W-:-:S04]  /*5910*/  SHF.L.U32 R2, R2, 0x1f, RZ ;  /* 0x0000001f02027819 */ /* 0x000fc800000006ff */
[----:B------:R1:W2:Y:S01]  /*5920*/  SYNCS.PHASECHK.TRANS64.TRYWAIT P2, [UR60+0x38830], R2 ;  /* 0x03883002ff0075a7 */ /* 0x0002a2000804017c */
[----:B------:R-:W-:Y:S05]  /*5930*/  @!P0 BRA `(.L_x_17) ;  /* 0x0000000000048947 */ /* 0x000fea0003800000 */
[----:B------:R-:W-:Y:S01]  /*5940*/  BPT.TRAP 0x1 ;  /* 0x000000040000795c */ /* 0x000fe20000300000 */
.L_x_17:
[----:B--2---:R-:W-:Y:S05]  /*5950*/  @P2 BRA `(.L_x_18) ;  /* 0x0000000000082947 */ /* 0x004fea0003800000 */
[----:B------:R-:W2:Y:S02]  /*5960*/  SYNCS.PHASECHK.TRANS64.TRYWAIT P2, [UR60+0x38830], R2 ;  /* 0x03883002ff0075a7 */ /* 0x000ea4000804017c */
[----:B--2---:R-:W-:Y:S05]  /*5970*/  @!P2 BRA `(.L_x_19) ;  /* 0x0000009800cca947 */ /* 0x004fea0003800000 */
.L_x_18:
[----:B------:R-:W-:Y:S01]  /*5980*/  R2UR UR4, R22 ;  /* 0x00000000160472ca */ /* 0x000fe200000e0000 */
[----:B------:R-:W-:Y:S01]  /*5990*/  WARPGROUP.ARRIVE ;  /* 0x00000000000079c5 */ /* 0x000fe20000000000 */
[----:B------:R-:W-:Y:S01]  /*59a0*/  R2UR UR10, R14 ;  /* 0x000000000e0a72ca */ /* 0x000fe200000e0000 */
[----:B------:R-:W-:Y:S01]  /*59b0*/  UMOV UR59, 0x40000040 ;  /* 0x40000040003b7882 */ /* 0x000fe20000000000 */
        /* <DEDUP_REMOVED lines=9> */
[----:B------:R-:W-:Y:S01]  /*5a50*/  UIMAD UR4, UR38, 0xa00, UR4 ;  /* 0x00000a00260478a4 */ /* 0x000fe2000f8e0204 */
[-C--:B------:R-:W-:Y:S01]  /*5a60*/  FMUL.FTZ R24, R24, R3.reuse ;  /* 0x0000000318187220 */ /* 0x080fe20000410000 */
[----:B------:R-:W-:Y:S01]  /*5a70*/  UMOV UR56, UR10 ;  /* 0x0000000a00387c82 */ /* 0x000fe20008000000 */
[----:B------:R-:W-:Y:S01]  /*5a80*/  UMOV UR43, 0x40000040 ;  /* 0x40000040002b7882 */ /* 0x000fe20000000000 */
[----:B------:R-:W-:Y:S01]  /*5a90*/  UMOV UR57, UR11 ;  /* 0x0000000b00397c82 */ /* 0x000fe20008000000 */
[----:B------:R-:W-:Y:S01]  /*5aa0*/  UIADD3 UR5, UR4, 0x80, URZ ;  /* 0x0000008004057890 */ /* 0x000fe2000fffe03f */
[-C--:B------:R-:W-:Y:S01]  /*5ab0*/  FMUL.FTZ R25, R25, R3.reuse ;  /* 0x0000000319197220 */ /* 0x080fe20000410000 */
[----:B------:R-:W-:Y:S01]  /*5ac0*/  UMOV UR58, UR4 ;  /* 0x00000004003a7c82 */ /* 0x000fe20008000000 */
[----:B------:R-:W-:Y:S01]  /*5ad0*/  UIADD3 UR6, UR4, 0x100, URZ ;  /* 0x0000010004067890 */ /* 0x000fe2000fffe03f */
[----:B------:R-:W-:Y:S01]  /*5ae0*/  HGMMA.64x16x16.F32 R184, gdesc[UR56], RZ, !UPT, gsb0 ;  /* 0x0020000038b879f0 */ /* 0x000fe2000c0008ff */
[----:B------:R-:W-:Y:S01]  /*5af0*/  UMOV UR56, UR10 ;  /* 0x0000000a00387c82 */ /* 0x000fe20008000000 */
[----:B------:R-:W-:Y:S01]  /*5b00*/  UMOV UR57, UR11 ;  /* 0x0000000b00397c82 */ /* 0x000fe20008000000 */
[----:B------:R-:W-:Y:S01]  /*5b10*/  UMOV UR58, UR5 ;  /* 0x00000005003a7c82 */ /* 0x000fe20008000000 */
[----:B------:R-:W-:Y:S01]  /*5b20*/  UMOV UR59, 0x40000040 ;  /* 0x40000040003b7882 */ /* 0x000fe20000000000 */
[----:B------:R-:W-:Y:S01]  /*5b30*/  UIADD3 UR5, UR4, 0x180, URZ ;  /* 0x0000018004057890 */ /* 0x000fe2000fffe03f */
[-C--:B------:R-:W-:Y:S01]  /*5b40*/  FMUL.FTZ R28, R28, R3.reuse ;  /* 0x000000031c1c7220 */ /* 0x080fe20000410000 */
        /* <DEDUP_REMOVED lines=12> */
[----:B------:R-:W-:Y:S01]  /*5c10*/  UMOV UR47, 0x40000040 ;  /* 0x40000040002f7882 */ /* 0x000fe20000000000 */
[----:B------:R-:W-:Y:S01]  /*5c20*/  UIADD3 UR50, UR4, 0x782, URZ ;  /* 0x0000078204327890 */ /* 0x000fe2000fffe03f */
[-C--:B------:R-:W-:Y:S01]  /*5c30*/  FMUL.FTZ R41, R41, R3.reuse ;  /* 0x0000000329297220 */ /* 0x080fe20000410000 */
[----:B------:R-:W-:Y:S01]  /*5c40*/  UMOV UR51, 0x40000040 ;  /* 0x4000004000337882 */ /* 0x000fe20000000000 */
[----:B------:R-:W-:Y:S01]  /*5c50*/  UIADD3 UR54, UR4, 0x784, URZ ;  /* 0x0000078404367890 */ /* 0x000fe2000fffe03f */
[-C--:B------:R-:W-:Y:S01]  /*5c60*/  FMUL.FTZ R44, R44, R3.reuse ;  /* 0x000000032c2c7220 */ /* 0x080fe20000410000 */
[----:B------:R-:W-:Y:S01]  /*5c70*/  UMOV UR55, 0x40000040 ;  /* 0x4000004000377882 */ /* 0x000fe20000000000 */
[----:B------:R-:W-:Y:S01]  /*5c80*/  UMOV UR7, 0x40000040 ;  /* 0x4000004000077882 */ /* 0x000fe20000000000 */
[-C--:B------:R-:W-:Y:S01]  /*5c90*/  FMUL.FTZ R45, R45, R3.reuse ;  /* 0x000000032d2d7220 */ /* 0x080fe20000410000 */
        /* <DEDUP_REMOVED lines=23> */
[----:B------:R-:W-:Y:S01]  /*5e10*/  FMUL.FTZ R93, R93, R3 ;  /* 0x000000035d5d7220 */ /* 0x000fe20000410000 */
[----:B------:R-:W-:-:S02]  /*5e20*/  WARPGROUP.DEPBAR.LE gsb0, 0x0 ;  /* 0x00008000000079c5 */ /* 0x000fc40000010000 */
[----:B------:R-:W-:Y:S01]  /*5e30*/  WARPGROUP.ARRIVE ;  /* 0x00000000000079c5 */ /* 0x000fe20000000000 */
[-C--:B------:R-:W-:Y:S01]  /*5e40*/  FMUL.FTZ R96, R96, R3.reuse ;  /* 0x0000000360607220 */ /* 0x080fe20000410000 */
[-C--:B------:R-:W-:Y:S01]  /*5e50*/  FMUL.FTZ R97, R97, R3.reuse ;  /* 0x0000000361617220 */ /* 0x080fe20000410000 */
[-C--:B------:R-:W-:Y:S01]  /*5e60*/  FMUL.FTZ R100, R100, R3.reuse ;  /* 0x0000000364647220 */ /* 0x080fe20000410000 */
[-C--:B------:R-:W-:Y:S01]  /*5e70*/  FMUL.FTZ R101, R101, R3.reuse ;  /* 0x0000000365657220 */ /* 0x080fe20000410000 */
[-C--:B------:R-:W-:Y:S01]  /*5e80*/  FMUL.FTZ R104, R104, R3.reuse ;  /* 0x0000000368687220 */ /* 0x080fe20000410000 */
[----:B------:R-:W-:Y:S01]  /*5e90*/  HGMMA.64x16x16.F32 R176, gdesc[UR56], RZ, !UPT, gsb0 ;  /* 0x0020000038b079f0 */ /* 0x000fe2000c0008ff */
[----:B------:R-:W-:Y:S01]  /*5ea0*/  UMOV UR56, UR10 ;  /* 0x0000000a00387c82 */ /* 0x000fe20008000000 */
[----:B------:R-:W-:Y:S01]  /*5eb0*/  UMOV UR57, UR11 ;  /* 0x0000000b00397c82 */ /* 0x000fe20008000000 */
[----:B------:R-:W-:Y:S01]  /*5ec0*/  UMOV UR58, UR6 ;  /* 0x00000006003a7c82 */ /* 0x000fe20008000000 */
[----:B------:R-:W-:Y:S01]  /*5ed0*/  UMOV UR59, 0x40000040 ;  /* 0x40000040003b7882 */ /* 0x000fe20000000000 */
[----:B------:R-:W-:Y:S01]  /*5ee0*/  UIADD3 UR6, UR4, 0x200, URZ ;  /* 0x0000020004067890 */ /* 0x000fe2000fffe03f */
        /* <DEDUP_REMOVED lines=96> */
[----:B------:R-:W-:-:S06]  /*64f0*/  WARPGROUP.ARRIVE ;  /* 0x00000000000079c5 */ /* 0x000fcc0000000000 */
[----:B------:R-:W-:Y:S01]  /*6500*/  HGMMA.64x16x16.F32 R160, gdesc[UR56], RZ, !UPT, gsb0 ;  /* 0x0020000038a079f0 */ /* 0x000fe2000c0008ff */
[----:B------:R-:W-:Y:S01]  /*6510*/  UMOV UR56, UR10 ;  /* 0x0000000a00387c82 */ /* 0x000fe20008000000 */
[----:B------:R-:W-:Y:S01]  /*6520*/  UMOV UR57, UR11 ;  /* 0x0000000b00397c82 */ /* 0x000fe20008000000 */
[----:B------:R-:W-:Y:S01]  /*6530*/  UMOV UR58, UR6 ;  /* 0x00000006003a7c82 */ /* 0x000fe20008000000 */
[----:B------:R-:W-:Y:S01]  /*6540*/  UMOV UR59, 0x40000040 ;  /* 0x40000040003b7882 */ /* 0x000fe20000000000 */
[----:B------:R-:W-:Y:S01]  /*6550*/  UIADD3 UR6, UR4, 0x102, URZ ;  /* 0x0000010204067890 */ /* 0x000fe2000fffe03f */
[----:B------:R-:W-:Y:S02]  /*6560*/  R2UR UR10, R8 ;  /* 0x00000000080a72ca */ /* 0x000fe400000e0000 */
[----:B------:R-:W-:Y:S01]  /*6570*/  R2UR UR11, R9 ;  /* 0x00000000090b72ca */ /* 0x000fe200000e0000 */
        /* <DEDUP_REMOVED lines=11> */
[----:B------:R-:W-:Y:S01]  /*6630*/  UMOV UR57, UR19 ;  /* 0x0000001300397c82 */ /* 0x000fe20008000000 */
[----:B------:R-:W-:Y:S01]  /*6640*/  UMOV UR58, UR5 ;  /* 0x00000005003a7c82 */ /* 0x000fe20008000000 */
[----:B------:R-:W-:Y:S01]  /*6650*/  UMOV UR59, 0x40000040 ;  /* 0x40000040003b7882 */ /* 0x000fe20000000000 */
[----:B------:R-:W-:Y:S01]  /*6660*/  UIADD3 UR5, UR4, 0x182, URZ ;  /* 0x0000018204057890 */ /* 0x000fe2000fffe03f */
        /* <DEDUP_REMOVED lines=23> */
[----:B------:R-:W-:Y:S02]  /*67e0*/  UIADD3 UR6, UR4, 0x104, URZ ;  /* 0x0000010404067890 */ /* 0x000fe4000fffe03f */
[----:B------:R-:W-:Y:S01]  /*67f0*/  UIADD3 UR18, UR4, 0x284, URZ ;  /* 0x0000028404127890 */ /* 0x000fe2000fffe03f */
        /* <DEDUP_REMOVED lines=81> */
[----:B------:R-:W-:Y:S01]  /*6d10*/  UMOV UR11, 0x40000040 ;  /* 0x40000040000b7882 */ /* 0x000fe20000000000 */
[----:B------:R-:W-:Y:S01]  /*6d20*/  UIADD3 UR6, UR4, 0x380, URZ ;  /* 0x0000038004067890 */ /* 0x000fe2000fffe03f */
        /* <DEDUP_REMOVED lines=32> */
[----:B------:R-:W-:Y:S02]  /*6f30*/  UIADD3 UR10, UR4, 0x906, URZ ;  /* 0x00000906040a7890 */ /* 0x000fe4000fffe03f */
        /* <DEDUP_REMOVED lines=28> */
[----:B------:R-:W-:Y:S02]  /*7100*/  R2UR UR14, R6 ;  /* 0x00000000060e72ca */ /* 0x000fe400000e0000 */
[----:B------:R-:W-:-:S11]  /*7110*/  R2UR UR15, R7 ;  /* 0x00000000070f72ca */ /* 0x000fd600000e0000 */
[----:B------:R-:W-:Y:S02]  /*7120*/  UMOV UR56, UR14 ;  /* 0x0000000e00387c82 */ /* 0x000fe40008000000 */
[----:B------:R-:W-:Y:S01]  /*7130*/  UMOV UR57, UR15 ;  /* 0x0000000f00397c82 */ /* 0x000fe20008000000 */
        /* <DEDUP_REMOVED lines=239> */
[----:B------:R-:W-:-:S03]  /*8030*/  UIADD3 UR6, UR4, 0x886, URZ ;  /* 0x0000088604067890 */ /* 0x000fc6000fffe03f */
[----:B------:R-:W-:Y:S01]  /*8040*/  UMOV UR4, UR14 ;  /* 0x0000000e00047c82 */ /* 0x000fe20008000000 */
[----:B------:R-:W-:Y:S02]  /*8050*/  WARPGROUP.DEPBAR.LE gsb0, 0x0 ;  /* 0x00008000000079c5 */ /* 0x000fe40000010000 */
[----:B------:R-:W-:-:S06]  /*8060*/  WARPGROUP.ARRIVE ;  /* 0x00000000000079c5 */ /* 0x000fcc0000000000 */
[----:B------:R-:W-:Y:S03]  /*8070*/  HGMMA.64x16x16.F32 R152, gdesc[UR52], R152, gsb0 ;  /* 0x00200000349879f0 */ /* 0x000fe60008000898 */
[----:B------:R-:W-:Y:S02]  /*8080*/  WARPGROUP.DEPBAR.LE gsb0, 0x0 ;  /* 0x00008000000079c5 */ /* 0x000fe40000010000 */
[----:B------:R-:W-:-:S06]  /*8090*/  WARPGROUP.ARRIVE ;  /* 0x00000000000079c5 */ /* 0x000fcc0000000000 */
[----:B------:R-:W-:Y:S01]  /*80a0*/  HGMMA.64x16x16.F32 R184, gdesc[UR56], R184, gsb0 ;  /* 0x0020000038b879f0 */ /* 0x000fe200080008b8 */
[----:B------:R-:W-:Y:S01]  /*80b0*/  UMOV UR56, UR14 ;  /* 0x0000000e00387c82 */ /* 0x000fe20008000000 */
[----:B------:R-:W-:Y:S01]  /*80c0*/  UMOV UR57, UR15 ;  /* 0x0000000f00397c82 */ /* 0x000fe20008000000 */
[----:B------:R-:W-:Y:S01]  /*80d0*/  UMOV UR58, UR5 ;  /* 0x00000005003a7c82 */ /* 0x000fe20008000000 */
[----:B------:R-:W-:Y:S01]  /*80e0*/  UMOV UR59, 0x40000040 ;  /* 0x40000040003b7882 */ /* 0x000fe20000000000 */
[----:B------:R-:W-:Y:S01]  /*80f0*/  UMOV UR5, UR15 ;  /* 0x0000000f00057c82 */ /* 0x000fe20008000000 */
        /* <DEDUP_REMOVED lines=18> */
[----:B------:R-:W-:Y:S02]  /*8220*/  WARPGROUP.DEPBAR.LE gsb0, 0x0 ;  /* 0x00008000000079c5 */ /* 0x000fe40000010000 */
[----:B------:R-:W-:-:S06]  /*8230*/  WARPGROUP.ARRIVE ;  /* 0x00000000000079c5 */ /* 0x000fcc0000000000 */
[----:B------:R-:W-:Y:S03]  /*8240*/  HGMMA.64x16x16.F32 R152, gdesc[UR4], R152, gsb0 ;  /* 0x00200000049879f0 */ /* 0x000fe60008000898 */
[----:B------:R-:W-:Y:S02]  /*8250*/  WARPGROUP.DEPBAR.LE gsb0, 0x0 ;  /* 0x00008000000079c5 */ /* 0x000fe40000010000 */
[----:B------:R-:W-:Y:S05]  /*8260*/  @!P0 BRA `(.L_x_20) ;  /* 0x0000000000048947 */ /* 0x000fea0003800000 */
[----:B------:R-:W-:Y:S01]  /*8270*/  BPT.TRAP 0x1 ;  /* 0x000000040000795c */ /* 0x000fe20000300000 */
.L_x_20:
[----:B------:R-:W-:Y:S02]  /*8280*/  R2UR UR4, R18 ;  /* 0x00000000120472ca */ /* 0x000fe400000e0000 */
[----:B------:R-:W-:-:S04]  /*8290*/  MOV R0, UR61 ;  /* 0x0000003d00007c02 */ /* 0x000fc80008000f00 */
[----:B------:R-:W-:-:S07]  /*82a0*/  SHF.L.U32 R0, R0, 0x1f, RZ ;  /* 0x0000001f00007819 */ /* 0x000fce00000006ff */
[----:B------:R-:W-:-:S09]  /*82b0*/  ULEA UR5, UR39, UR4, 0x3 ;  /* 0x0000000427057291 */ /* 0x000fd2000f8e183f */
[----:B------:R3:W4:Y:S01]  /*82c0*/  SYNCS.PHASECHK.TRANS64.TRYWAIT P2, [UR5+0x38850], R0 ;  /* 0x03885000ff0075a7 */ /* 0x0007220008040145 */
[----:B------:R-:W-:Y:S05]  /*82d0*/  @!P0 BRA `(.L_x_21) ;  /* 0x0000000000048947 */ /* 0x000fea0003800000 */
[----:B------:R-:W-:Y:S01]  /*82e0*/  BPT.TRAP 0x1 ;  /* 0x000000040000795c */ /* 0x000fe20000300000 */
.L_x_21:
[----:B----4-:R-:W-:Y:S05]  /*82f0*/  @P2 BRA `(.L_x_22) ;  /* 0x0000000000082947 */ /* 0x010fea0003800000 */
[----:B------:R-:W4:Y:S02]  /*8300*/  SYNCS.PHASECHK.TRANS64.TRYWAIT P2, [UR5+0x38850], R0 ;  /* 0x03885000ff0075a7 */ /* 0x000f240008040145 */
[----:B----4-:R-:W-:Y:S05]  /*8310*/  @!P2 BRA `(.L_x_23) ;  /* 0x00000070007ca947 */ /* 0x010fea0003800000 */
.L_x_22:
[----:B------:R-:W-:Y:S01]  /*8320*/  R2UR UR4, R18 ;  /* 0x00000000120472ca */ /* 0x000fe200000e0000 */
[----:B------:R-:W-:Y:S01]  /*8330*/  WARPGROUP.ARRIVE ;  /* 0x00000000000079c5 */ /* 0x000fe20000000000 */
[----:B------:R-:W-:Y:S01]  /*8340*/  UMOV UR7, 0x40000040 ;  /* 0x4000004000077882 */ /* 0x000fe20000000000 */
[----:B------:R-:W-:Y:S01]  /*8350*/  FMUL.FTZ R185, R185, UR37 ;  /* 0x00000025b9b97c20 */ /* 0x000fe20008410000 */
[----:B------:R-:W-:Y:S01]  /*8360*/  FMUL.FTZ R225, R177, UR37 ;  /* 0x00000025b1e17c20 */ /* 0x000fe20008410000 */
[----:B------:R-:W-:Y:S01]  /*8370*/  FMUL.FTZ R237, R168, UR37 ;  /* 0x00000025a8ed7c20 */ /* 0x000fe20008410000 */
[----:B------:R-:W-:Y:S01]  /*8380*/  FMUL.FTZ R229, R169, UR37 ;  /* 0x00000025a9e57c20 */ /* 0x000fe20008410000 */
[----:B------:R-:W-:Y:S01]  /*8390*/  FMUL.FTZ R169, R172, UR37 ;  /* 0x00000025aca97c20 */ /* 0x000fe20008410000 */
[----:B------:R-:W-:Y:S01]  /*83a0*/  FMUL.FTZ R235, R173, UR37 ;  /* 0x00000025adeb7c20 */ /* 0x000fe20008410000 */
[----:B------:R-:W-:Y:S01]  /*83b0*/  MUFU.TANH R185, R185 ;  /* 0x000000b900b97308 */ /* 0x000fe20000002400 */
[----:B------:R-:W-:Y:S01]  /*83c0*/  FMUL.FTZ R173, R160, UR37 ;  /* 0x00000025a0ad7c20 */ /* 0x000fe20008410000 */
[----:B------:R-:W-:Y:S01]  /*83d0*/  FMUL.FTZ R233, R161, UR37 ;  /* 0x00000025a1e97c20 */ /* 0x000fe20008410000 */
[----:B------:R-:W-:Y:S01]  /*83e0*/  FMUL.FTZ R227, R164, UR37 ;  /* 0x00000025a4e37c20 */ /* 0x000fe20008410000 */
[----:B------:R-:W-:Y:S01]  /*83f0*/  UIADD3 UR4, UR4, 0x400, URZ ;  /* 0x0000040004047890 */ /* 0x000fe2000fffe03f */
[----:B------:R-:W-:Y:S01]  /*8400*/  FMUL.FTZ R231, R165, UR37 ;  /* 0x00000025a5e77c20 */ /* 0x000fe20008410000 */
[----:B------:R-:W-:Y:S01]  /*8410*/  FMUL.FTZ R161, R152, UR37 ;  /* 0x0000002598a17c20 */ /* 0x000fe20008410000 */
[----:B------:R-:W-:Y:S01]  /*8420*/  FMUL.FTZ R165, R153, UR37 ;  /* 0x0000002599a57c20 */ /* 0x000fe20008410000 */
[----:B------:R-:W-:Y:S01]  /*8430*/  USHF.R.U32.HI UR4, URZ, 0x4, UR4 ;  /* 0x000000043f047899 */ /* 0x000fe20008011604 */
[----:B------:R-:W-:Y:S01]  /*8440*/  MUFU.TANH R225, R225 ;  /* 0x000000e100e17308 */ /* 0x000fe20000002400 */
[----:B------:R-:W-:Y:S01]  /*8450*/  FMUL.FTZ R153, R156, UR37 ;  /* 0x000000259c997c20 */ /* 0x000fe20008410000 */
[----:B------:R-:W-:Y:S01]  /*8460*/  FMUL.FTZ R187, R187, UR37 ;  /* 0x00000025bbbb7c20 */ /* 0x000fe20008410000 */
[----:B------:R-:W-:Y:S01]  /*8470*/  ULOP3.LUT UR4, UR4, 0x3fff, URZ, 0xc0, !UPT ;  /* 0x00003fff04047892 */ /* 0x000fe2000f8ec03f */
[----:B------:R-:W-:Y:S01]  /*8480*/  FMUL.FTZ R191, R191, UR37 ;  /* 0x00000025bfbf7c20 */ /* 0x000fe20008410000 */
[----:B------:R-:W-:Y:S01]  /*8490*/  FMUL.FTZ R177, R178, UR37 ;  /* 0x00000025b2b17c20 */ /* 0x000fe20008410000 */
[----:B------:R-:W-:Y:S01]  /*84a0*/  FMUL.FTZ R179, R179, UR37 ;  /* 0x00000025b3b37c20 */ /* 0x000fe20008410000 */
[----:B------:R-:W-:Y:S01]  /*84b0*/  ULOP3.LUT UR4, UR4, 0x2800000, URZ, 0xfc, !UPT ;  /* 0x0280000004047892 */ /* 0x000fe2000f8efc3f */
[----:B------:R-:W-:Y:S01]  /*84c0*/  MUFU.TANH R237, R237 ;  /* 0x000000ed00ed7308 */ /* 0x000fe20000002400 */
[----:B------:R-:W-:Y:S01]  /*84d0*/  FMUL.FTZ R171, R171, UR37 ;  /* 0x00000025abab7c20 */ /* 0x000fe20008410000 */
[----:B------:R-:W-:Y:S01]  /*84e0*/  FMUL.FTZ R152, R174, UR37 ;  /* 0x00000025ae987c20 */ /* 0x000fe20008410000 */
[----:B------:R-:W-:Y:S01]  /*84f0*/  UIMAD UR4, UR39, 0xa00, UR4 ;  /* 0x00000a00270478a4 */ /* 0x000fe2000f8e0204 */
[----:B------:R-:W-:Y:S01]  /*8500*/  FMUL.FTZ R175, R175, UR37 ;  /* 0x00000025afaf7c20 */ /* 0x000fe20008410000 */
[----:B------:R-:W-:Y:S01]  /*8510*/  FMUL.FTZ R156, R162, UR37 ;  /* 0x00000025a29c7c20 */ /* 0x000fe20008410000 */
[----:B------:R-:W-:Y:S01]  /*8520*/  FMUL.FTZ R163, R163, UR37 ;  /* 0x00000025a3a37c20 */ /* 0x000fe20008410000 */
[----:B------:R-:W-:Y:S01]  /*8530*/  FMUL.FTZ R160, R166, UR37 ;  /* 0x00000025a6a07c20 */ /* 0x000fe20008410000 */
[----:B------:R-:W-:Y:S01]  /*8540*/  MUFU.TANH R229, R229 ;  /* 0x000000e500e57308 */ /* 0x000fe20000002400 */
[----:B------:R-:W-:Y:S01]  /*8550*/  FMUL.FTZ R167, R167, UR37 ;  /* 0x00000025a7a77c20 */ /* 0x000fe20008410000 */
[----:B------:R-:W-:Y:S01]  /*8560*/  UMOV UR6, UR4 ;  /* 0x0000000400067c82 */ /* 0x000fe20008000000 */
[----:B------:R-:W-:Y:S01]  /*8570*/  FMUL.FTZ R155, R155, UR37 ;  /* 0x000000259b9b7c20 */ /* 0x000fe20008410000 */
[----:B------:R-:W-:Y:S01]  /*8580*/  HGMMA.64x256x16.F32 R24, R208, gdesc[UR4].tnspB, R24, gsb0 ;  /* 0x43e00004d0187df0 */ /* 0x000fe20008000818 */
[----:B------:R-:W-:Y:S01]  /*8590*/  UIADD3 UR6, UR4, 0x80, URZ ;  /* 0x0000008004067890 */ /* 0x000fe2000fffe03f */
[----:B------:R-:W-:Y:S01]  /*85a0*/  FMUL.FTZ R159, R159, UR37 ;  /* 0x000000259f9f7c20 */ /* 0x000fe20008410000 */
[----:B------:R-:W-:Y:S01]  /*85b0*/  UMOV UR7, 0x40000040 ;  /* 0x4000004000077882 */ /* 0x000fe20000000000 */
[----:B------:R-:W-:Y:S01]  /*85c0*/  MUFU.TANH R169, R169 ;  /* 0x000000a900a97308 */ /* 0x000fe20000002400 */
[----:B------:R-:W-:Y:S01]  /*85d0*/  IMAD.U32 R174, RZ, RZ, UR60 ;  /* 0x0000003cffae7e24 */ /* 0x000fe2000f8e00ff */
[----:B------:R-:W-:Y:S01]  /*85e0*/  ISETP.GT.AND P2, PT, R221, RZ, PT ;  /* 0x000000ffdd00720c */ /* 0x000fe20003f44270 */
[----:B------:R-:W-:Y:S01]  /*85f0*/  UMOV UR39, UR38 ;  /* 0x0000002600277c82 */ /* 0x000fe20008000000 */
[----:B------:R-:W-:Y:S01]  /*8600*/  R2UR UR61, R19 ;  /* 0x00000000133d72ca */ /* 0x000fe200000e0000 */
[----:B------:R-:W-:Y:S01]  /*8610*/  @!P1 VIADD R174, R174, 0x38840 ;  /* 0x00038840aeae9836 */ /* 0x000fe20000000000 */
[----:B------:R-:W-:-:S02]  /*8620*/  IADD3 R221, R221, -0x1, RZ ;  /* 0xffffffffdddd7810 */ /* 0x000fc40007ffe0ff */
[----:B------:R-:W-:Y:S02]  /*8630*/  MUFU.TANH R235, R235 ;  /* 0x000000eb00eb7308 */ /* 0x000fe40000002400 */
[----:B------:R-:W-:-:S06]  /*8640*/  @!P1 PRMT R174, RZ, 0x654, R174 ;  /* 0x00000654ffae9816 */ /* 0x000fcc00000000ae */
[----:B------:R-:W-:Y:S08]  /*8650*/  MUFU.TANH R173, R173 ;  /* 0x000000ad00ad7308 */ /* 0x000ff00000002400 */
        /* <DEDUP_REMOVED lines=18> */
[----:B------:R-:W-:Y:S01]  /*8780*/  MUFU.TANH R159, R159 ;  /* 0x0000009f009f7308 */ /* 0x000fe20000002400 */
[----:B------:R-:W-:-:S02]  /*8790*/  WARPGROUP.DEPBAR.LE gsb0, 0x0 ;  /* 0x00008000000079c5 */ /* 0x000fc40000010000 */
[----:B------:R-:W-:Y:S01]  /*87a0*/  WARPGROUP.ARRIVE ;  /* 0x00000000000079c5 */ /* 0x000fe20000000000 */
[----:B------:R-:W-:Y:S01]  /*87b0*/  FMUL.FTZ R209, R189, UR37 ;  /* 0x00000025bdd17c20 */ /* 0x000fe20008410000 */
[----:B------:R-:W-:Y:S01]  /*87c0*/  FMUL.FTZ R211, R176, UR37 ;  /* 0x00000025b0d37c20 */ /* 0x000fe20008410000 */
[----:B------:R-:W-:Y:S01]  /*87d0*/  FMUL.FTZ R189, R190, UR37 ;  /* 0x00000025bebd7c20 */ /* 0x000fe20008410000 */
[----:B------:R-:W-:Y:S02]  /*87e0*/  MOV R176, UR5 ;  /* 0x0000000500b07c02 */ /* 0x000fe40008000f00 */
[----:B------:R-:W-:Y:S01]  /*87f0*/  HGMMA.64x256x16.F32 R24, R204, gdesc[UR4].tnspB, R24, gsb0 ;  /* 0x43e00004cc187df0 */ /* 0x000fe20008000818 */
[----:B------:R-:W-:Y:S01]  /*8800*/  UIADD3 UR6, UR4, 0x100, URZ ;  /* 0x0000010004067890 */ /* 0x000fe2000fffe03f */
[----:B------:R-:W-:Y:S01]  /*8810*/  MUFU.TANH R209, R209 ;  /* 0x000000d100d17308 */ /* 0x000fe20000002400 */
[----:B------:R-:W-:Y:S01]  /*8820*/  UMOV UR7, 0x40000040 ;  /* 0x4000004000077882 */ /* 0x000fe20000000000 */
[----:B------:R-:W-:-:S05]  /*8830*/  @!P1 VIADD R176, R176, 0x38860 ;  /* 0x00038860b0b09836 */ /* 0x000fca0000000000 */
[----:B------:R-:W-:Y:S01]  /*8840*/  @!P1 PRMT R176, RZ, 0x654, R176 ;  /* 0x00000654ffb09816 */ /* 0x000fe200000000b0 */
[----:B------:R-:W-:Y:S08]  /*8850*/  MUFU.TANH R211, R211 ;  /* 0x000000d300d37308 */ /* 0x000ff00000002400 */
[----:B------:R-:W-:Y:S01]  /*8860*/  MUFU.TANH R189, R189 ;  /* 0x000000bd00bd7308 */ /* 0x000fe20000002400 */
[----:B------:R-:W-:-:S02]  /*8870*/  WARPGROUP.DEPBAR.LE gsb0, 0x0 ;  /* 0x00008000000079c5 */ /* 0x000fc40000010000 */
[----:B------:R-:W-:Y:S01]  /*8880*/  WARPGROUP.ARRIVE ;  /* 0x00000000000079c5 */ /* 0x000fe20000000000 */
[----:B------:R-:W-:Y:S01]  /*8890*/  FMUL.FTZ R205, R184, UR37 ;  /* 0x00000025b8cd7c20 */ /* 0x000fe20008410000 */
[----:B------:R-:W-:Y:S01]  /*88a0*/  FMUL.FTZ R207, R188, UR37 ;  /* 0x00000025bccf7c20 */ /* 0x000fe20008410000 */
[----:B------:R-:W-:-:S04]  /*88b0*/  FMUL.FTZ R184, R186, UR37 ;  /* 0x00000025bab87c20 */ /* 0x000fc80008410000 */
[----:B------:R-:W-:Y:S01]  /*88c0*/  HGMMA.64x256x16.F32 R24, R200, gdesc[UR4].tnspB, R24, gsb0 ;  /* 0x43e00004c8187df0 */ /* 0x000fe20008000818 */
[----:B------:R-:W-:Y:S01]  /*88d0*/  UIADD3 UR6, UR4, 0x180, URZ ;  /* 0x0000018004067890 */ /* 0x000fe2000fffe03f */
[----:B------:R-:W3:Y:S01]  /*88e0*/  MUFU.TANH R205, R205 ;  /* 0x000000cd00cd7308 */ /* 0x000ee20000002400 */
[----:B------:R-:W-:Y:S01]  /*88f0*/  UMOV UR7, 0x40000040 ;  /* 0x4000004000077882 */ /* 0x000fe20000000000 */
[----:B------:R-:W-:-:S06]  /*8900*/  UIADD3 UR4, UR4, 0x200, URZ ;  /* 0x0000020004047890 */ /* 0x000fcc000fffe03f */
[----:B------:R-:W5:Y:S08]  /*8910*/  MUFU.TANH R207, R207 ;  /* 0x000000cf00cf7308 */ /* 0x000f700000002400 */
[----:B------:R-:W-:Y:S01]  /*8920*/  MUFU.TANH R184, R184 ;  /* 0x000000b800b87308 */ /* 0x000fe20000002400 */
[----:B---34-:R-:W-:-:S04]  /*8930*/  FMNMX.FTZ R0, R205, R222, !PT ;  /* 0x000000decd007209 */ /* 0x018fc80007810000 */
[----:B------:R-:W-:-:S04]  /*8940*/  FMNMX.FTZ R0, R185, R0, !PT ;  /* 0x00000000b9007209 */ /* 0x000fc80007810000 */
[----:B-----5:R-:W-:-:S04]  /*8950*/  FMNMX.FTZ R0, R207, R0, !PT ;  /* 0x00000000cf007209 */ /* 0x020fc80007810000 */
[----:B------:R-:W-:-:S04]  /*8960*/  FMNMX.FTZ R0, R209, R0, !PT ;  /* 0x00000000d1007209 */ /* 0x000fc80007810000 */
[----:B------:R-:W-:-:S04]  /*8970*/  FMNMX.FTZ R0, R211, R0, !PT ;  /* 0x00000000d3007209 */ /* 0x000fc80007810000 */
[----:B------:R-:W-:Y:S01]  /*8980*/  FMNMX.FTZ R0, R225, R0, !PT ;  /* 0x00000000e1007209 */ /* 0x000fe20007810000 */
[----:B------:R-:W-:Y:S02]  /*8990*/  WARPGROUP.DEPBAR.LE gsb0, 0x0 ;  /* 0x00008000000079c5 */ /* 0x000fe40000010000 */
[----:B------:R-:W-:Y:S01]  /*89a0*/  WARPGROUP.ARRIVE ;  /* 0x00000000000079c5 */ /* 0x000fe20000000000 */
[----:B------:R-:W-:Y:S01]  /*89b0*/  FMUL.FTZ R203, R180, UR37 ;  /* 0x00000025b4cb7c20 */ /* 0x000fe20008410000 */
[----:B------:R-:W-:Y:S01]  /*89c0*/  FMUL.FTZ R201, R181, UR37 ;  /* 0x00000025b5c97c20 */ /* 0x000fe20008410000 */
[----:B------:R-:W-:-:S03]  /*89d0*/  FMUL.FTZ R181, R182, UR37 ;  /* 0x00000025b6b57c20 */ /* 0x000fc60008410000 */
[----:B------:R-:W-:Y:S01]  /*89e0*/  HGMMA.64x256x16.F32 R24, R196, gdesc[UR4].tnspB, R24, gsb0 ;  /* 0x43e00004c4187df0 */ /* 0x000fe20008000818 */
[----:B------:R-:W3:Y:S01]  /*89f0*/  MUFU.TANH R203, R203 ;  /* 0x000000cb00cb7308 */ /* 0x000ee20000002400 */
[----:B------:R-:W-:Y:S01]  /*8a00*/  UMOV UR6, UR4 ;  /* 0x0000000400067c82 */ /* 0x000fe20008000000 */
[----:B------:R-:W-:-:S06]  /*8a10*/  UMOV UR7, 0x40000040 ;  /* 0x4000004000077882 */ /* 0x000fcc0000000000 */
[----:B------:R-:W4:Y:S08]  /*8a20*/  MUFU.TANH R201, R201 ;  /* 0x000000c900c97308 */ /* 0x000f300000002400 */
[----:B------:R-:W-:Y:S01]  /*8a30*/  MUFU.TANH R181, R181 ;  /* 0x000000b500b57308 */ /* 0x000fe20000002400 */
[----:B---3--:R-:W-:-:S04]  /*8a40*/  FMNMX.FTZ R0, R203, R0, !PT ;  /* 0x00000000cb007209 */ /* 0x008fc80007810000 */
[----:B----4-:R-:W-:-:S04]  /*8a50*/  FMNMX.FTZ R0, R201, R0, !PT ;  /* 0x00000000c9007209 */ /* 0x010fc80007810000 */
[----:B------:R-:W-:-:S04]  /*8a60*/  FMNMX.FTZ R0, R237, R0, !PT ;  /* 0x00000000ed007209 */ /* 0x000fc80007810000 */
[----:B------:R-:W-:-:S04]  /*8a70*/  FMNMX.FTZ R0, R229, R0, !PT ;  /* 0x00000000e5007209 */ /* 0x000fc80007810000 */
[----:B------:R-:W-:-:S04]  /*8a80*/  FMNMX.FTZ R0, R169, R0, !PT ;  /* 0x00000000a9007209 */ /* 0x000fc80007810000 */
[----:B------:R-:W-:-:S04]  /*8a90*/  FMNMX.FTZ R0, R235, R0, !PT ;  /* 0x00000000eb007209 */ /* 0x000fc80007810000 */
[----:B-12---:R-:W-:Y:S01]  /*8aa0*/  FMNMX.FTZ R2, R173, R0, !PT ;  /* 0x00000000ad027209 */ /* 0x006fe20007810000 */
[----:B------:R-:W-:Y:S01]  /*8ab0*/  FMUL.FTZ R0, R157, UR37 ;  /* 0x000000259d007c20 */ /* 0x000fe20008410000 */
[----:B------:R-:W-:Y:S01]  /*8ac0*/  FMUL.FTZ R157, R183, UR37 ;  /* 0x00000025b79d7c20 */ /* 0x000fe20008410000 */
[----:B------:R-:W-:Y:S01]  /*8ad0*/  FMUL.FTZ R183, R170, UR37 ;  /* 0x00000025aab77c20 */ /* 0x000fe20008410000 */
[----:B------:R-:W-:-:S03]  /*8ae0*/  FMNMX.FTZ R2, R233, R2, !PT ;  /* 0x00000002e9027209 */ /* 0x000fc60007810000 */
[----:B------:R-:W1:Y:S01]  /*8af0*/  MUFU.TANH R0, R0 ;  /* 0x0000000000007308 */ /* 0x000e620000002400 */
[----:B------:R-:W-:-:S04]  /*8b00*/  FMNMX.FTZ R2, R227, R2, !PT ;  /* 0x00000002e3027209 */ /* 0x000fc80007810000 */
[----:B------:R-:W-:-:S03]  /*8b10*/  FMNMX.FTZ R2, R231, R2, !PT ;  /* 0x00000002e7027209 */ /* 0x000fc60007810000 */
[----:B------:R-:W2:Y:S01]  /*8b20*/  MUFU.TANH R157, R157 ;  /* 0x0000009d009d7308 */ /* 0x000ea20000002400 */
[----:B------:R-:W-:-:S04]  /*8b30*/  FMNMX.FTZ R2, R161, R2, !PT ;  /* 0x00000002a1027209 */ /* 0x000fc80007810000 */
[----:B------:R-:W-:-:S03]  /*8b40*/  FMNMX.FTZ R2, R165, R2, !PT ;  /* 0x00000002a5027209 */ /* 0x000fc60007810000 */
[----:B------:R-:W3:Y:S01]  /*8b50*/  MUFU.TANH R183, R183 ;  /* 0x000000b700b77308 */ /* 0x000ee20000002400 */
[----:B------:R-:W-:-:S04]  /*8b60*/  FMNMX.FTZ R3, R153, R2, !PT ;  /* 0x0000000299037209 */ /* 0x000fc80007810000 */
[----:B-1----:R-:W-:-:S05]  /*8b70*/  FMNMX.FTZ R3, R0, R3, !PT ;  /* 0x0000000300037209 */ /* 0x002fca0007810000 */
[----:B------:R-:W1:Y:S02]  /*8b80*/  SHFL.BFLY PT, R2, R3, 0x2, 0x1f ;  /* 0x0c401f0003027f89 */ /* 0x000e6400000e0000 */
[----:B-1----:R-:W-:Y:S02]  /*8b90*/  FMNMX.FTZ R5, R3, R2, !PT ;  /* 0x0000000203057209 */ /* 0x002fe40007810000 */
[----:B------:R-:W1:Y:S03]  /*8ba0*/  LDC R2, c[0x0][0x988] ;  /* 0x00026200ff027b82 */ /* 0x000e660000000800 */
[----:B------:R-:W4:Y:S02]  /*8bb0*/  SHFL.BFLY PT, R4, R5, 0x1, 0x1f ;  /* 0x0c201f0005047f89 */ /* 0x000f2400000e0000 */
[----:B----4-:R-:W-:Y:S02]  /*8bc0*/  FMNMX.FTZ R5, R5, R4, !PT ;  /* 0x0000000405057209 */ /* 0x010fe40007810000 */
[----:B------:R-:W-:-:S03]  /*8bd0*/  FMNMX.FTZ R4, R184, R223, !PT ;  /* 0x000000dfb8047209 */ /* 0x000fc60007810000 */
[----:B------:R-:W-:Y:S01]  /*8be0*/  FADD.FTZ R3, -R5, R222 ;  /* 0x000000de05037221 */ /* 0x000fe20000010100 */
[----:B------:R-:W-:Y:S02]  /*8bf0*/  FMNMX.FTZ R4, R187, R4, !PT ;  /* 0x00000004bb047209 */ /* 0x000fe40007810000 */
[----:B------:R-:W-:Y:S01]  /*8c00*/  MOV R222, R5 ;  /* 0x0000000500de7202 */ /* 0x000fe20000000f00 */
[----:B-1----:R-:W-:Y:S01]  /*8c10*/  FMUL.FTZ R3, R3, R2 ;  /* 0x0000000203037220 */ /* 0x002fe20000410000 */
[----:B------:R-:W-:-:S04]  /*8c20*/  FMNMX.FTZ R4, R189, R4, !PT ;  /* 0x00000004bd047209 */ /* 0x000fc80007810000 */
[----:B------:R-:W-:Y:S01]  /*8c30*/  FMNMX.FTZ R4, R191, R4, !PT ;  /* 0x00000004bf047209 */ /* 0x000fe20007810000 */
[----:B------:R-:W-:Y:S03]  /*8c40*/  MUFU.EX2 R3, R3 ;  /* 0x0000000300037308 */ /* 0x000fe60000000800 */
[----:B------:R-:W-:-:S04]  /*8c50*/  FMNMX.FTZ R4, R177, R4, !PT ;  /* 0x00000004b1047209 */ /* 0x000fc80007810000 */
[----:B------:R-:W-:-:S04]  /*8c60*/  FMNMX.FTZ R4, R179, R4, !PT ;  /* 0x00000004b3047209 */ /* 0x000fc80007810000 */
[----:B------:R-:W-:-:S04]  /*8c70*/  FMNMX.FTZ R4, R181, R4, !PT ;  /* 0x00000004b5047209 */ /* 0x000fc80007810000 */
[----:B--2---:R-:W-:-:S04]  /*8c80*/  FMNMX.FTZ R4, R157, R4, !PT ;  /* 0x000000049d047209 */ /* 0x004fc80007810000 */
[----:B---3--:R-:W-:Y:S01]  /*8c90*/  FMNMX.FTZ R4, R183, R4, !PT ;  /* 0x00000004b7047209 */ /* 0x008fe20007810000 */
[----:B------:R-:W-:Y:S02]  /*8ca0*/  WARPGROUP.DEPBAR.LE gsb0, 0x0 ;  /* 0x00008000000079c5 */ /* 0x000fe40000010000 */
[----:B------:R-:W-:Y:S01]  /*8cb0*/  WARPGROUP.ARRIVE ;  /* 0x00000000000079c5 */ /* 0x000fe20000000000 */
[----:B------:R-:W-:Y:S01]  /*8cc0*/  FMUL.FTZ R199, R158, UR37 ;  /* 0x000000259ec77c20 */ /* 0x000fe20008410000 */
[----:B------:R-:W-:Y:S01]  /*8cd0*/  FMUL.FTZ R158, R5, R2 ;  /* 0x00000002059e7220 */ /* 0x000fe20000410000 */
[----:B------:R-:W-:-:S03]  /*8ce0*/  FMUL.FTZ R197, R154, UR37 ;  /* 0x000000259ac57c20 */ /* 0x000fc60008410000 */
[----:B------:R-:W-:Y:S01]  /*8cf0*/  HGMMA.64x256x16.F32 R24, R192, gdesc[UR4].tnspB, R24, gsb0 ;  /* 0x43e00004c0187df0 */ /* 0x000fe20008000818 */
[--C-:B------:R-:W-:Y:S01]  /*8d00*/  FFMA.FTZ R208, R205, R2, -R158.reuse ;  /* 0x00000002cdd07223 */ /* 0x100fe2000001089e */
[----:B------:R-:W-:Y:S01]  /*8d10*/  FMNMX.FTZ R205, R171, R4, !PT ;  /* 0x00000004abcd7209 */ /* 0x000fe20007810000 */
[-CC-:B------:R-:W-:Y:S01]  /*8d20*/  FFMA.FTZ R210, R207, R2.reuse, -R158.reuse ;  /* 0x00000002cfd27223 */ /* 0x180fe2000001089e */
[----:B------:R-:W1:Y:S01]  /*8d30*/  MUFU.TANH R197, R197 ;  /* 0x000000c500c57308 */ /* 0x000e620000002400 */
[-CC-:B------:R-:W-:Y:S01]  /*8d40*/  FFMA.FTZ R209, R209, R2.reuse, -R158.reuse ;  /* 0x00000002d1d17223 */ /* 0x180fe2000001089e */
[----:B------:R-:W-:Y:S01]  /*8d50*/  FMNMX.FTZ R4, R152, R205, !PT ;  /* 0x000000cd98047209 */ /* 0x000fe20007810000 */
[-CC-:B------:R-:W-:Y:S01]  /*8d60*/  FFMA.FTZ R225, R225, R2.reuse, -R158.reuse ;  /* 0x00000002e1e17223 */ /* 0x180fe2000001089e */
[-CC-:B------:R-:W-:Y:S01]  /*8d70*/  FFMA.FTZ R154, R161, R2.reuse, -R158.reuse ;  /* 0x00000002a19a7223 */ /* 0x180fe2000001089e */
[--C-:B------:R-:W-:Y:S01]  /*8d80*/  FFMA.FTZ R161, R165, R2, -R158.reuse ;  /* 0x00000002a5a17223 */ /* 0x100fe2000001089e */
[----:B------:R-:W-:Y:S01]  /*8d90*/  FMNMX.FTZ R207, R175, R4, !PT ;  /* 0x00000004afcf7209 */ /* 0x000fe20007810000 */
[-CC-:B------:R-:W-:Y:S01]  /*8da0*/  FFMA.FTZ R206, R203, R2.reuse, -R158.reuse ;  /* 0x00000002cbce7223 */ /* 0x180fe2000001089e */
[----:B------:R-:W2:Y:S01]  /*8db0*/  MUFU.TANH R199, R199 ;  /* 0x000000c700c77308 */ /* 0x000ea20000002400 */
[-CC-:B------:R-:W-:Y:S01]  /*8dc0*/  FFMA.FTZ R203, R201, R2.reuse, -R158.reuse ;  /* 0x00000002c9cb7223 */ /* 0x180fe2000001089e */
[----:B------:R-:W-:Y:S01]  /*8dd0*/  FMNMX.FTZ R4, R156, R207, !PT ;  /* 0x000000cf9c047209 */ /* 0x000fe20007810000 */
[-CC-:B------:R-:W-:Y:S01]  /*8de0*/  FFMA.FTZ R202, R169, R2.reuse, -R158.reuse ;  /* 0x00000002a9ca7223 */ /* 0x180fe2000001089e */
[-CC-:B------:R-:W-:Y:S01]  /*8df0*/  FFMA.FTZ R196, R173, R2.reuse, -R158.reuse ;  /* 0x00000002adc47223 */ /* 0x180fe2000001089e */
[--C-:B------:R-:W-:Y:S01]  /*8e00*/  FFMA.FTZ R185, R185, R2, -R158.reuse ;  /* 0x00000002b9b97223 */ /* 0x100fe2000001089e */
[----:B------:R-:W-:Y:S01]  /*8e10*/  FMNMX.FTZ R207, R163, R4, !PT ;  /* 0x00000004a3cf7209 */ /* 0x000fe20007810000 */
[-CC-:B------:R-:W-:Y:S01]  /*8e20*/  FFMA.FTZ R204, R211, R2.reuse, -R158.reuse ;  /* 0x00000002d3cc7223 */ /* 0x180fe2000001089e */
[----:B------:R-:W-:Y:S01]  /*8e30*/  MUFU.EX2 R205, R209 ;  /* 0x000000d100cd7308 */ /* 0x000fe20000000800 */
[-CC-:B------:R-:W-:Y:S01]  /*8e40*/  FFMA.FTZ R200, R237, R2.reuse, -R158.reuse ;  /* 0x00000002edc87223 */ /* 0x180fe2000001089e */
[----:B------:R-:W-:Y:S01]  /*8e50*/  FMNMX.FTZ R4, R160, R207, !PT ;  /* 0x000000cfa0047209 */ /* 0x000fe20007810000 */
[-CC-:B------:R-:W-:Y:S01]  /*8e60*/  FFMA.FTZ R201, R229, R2.reuse, -R158.reuse ;  /* 0x00000002e5c97223 */ /* 0x180fe2000001089e */
[-CC-:B------:R-:W-:Y:S01]  /*8e70*/  FFMA.FTZ R169, R235, R2.reuse, -R158.reuse ;  /* 0x00000002eba97223 */ /* 0x180fe2000001089e */
[--C-:B------:R-:W-:Y:S01]  /*8e80*/  FFMA.FTZ R198, R227, R2, -R158.reuse ;  /* 0x00000002e3c67223 */ /* 0x100fe2000001089e */
[----:B------:R-:W-:Y:S01]  /*8e90*/  FMNMX.FTZ R4, R167, R4, !PT ;  /* 0x00000004a7047209 */ /* 0x000fe20007810000 */
[-CC-:B------:R-:W-:Y:S01]  /*8ea0*/  FFMA.FTZ R173, R231, R2.reuse, -R158.reuse ;  /* 0x00000002e7ad7223 */ /* 0x180fe2000001089e */
[----:B------:R3:W-:Y:S01]  /*8eb0*/  MUFU.EX2 R207, R225 ;  /* 0x000000e100cf7308 */ /* 0x0007e20000000800 */
[----:B------:R-:W-:Y:S01]  /*8ec0*/  FFMA.FTZ R153, R153, R2, -R158 ;  /* 0x0000000299997223 */ /* 0x000fe2000001089e */
[----:B-1----:R-:W-:-:S04]  /*8ed0*/  FMNMX.FTZ R4, R197, R4, !PT ;  /* 0x00000004c5047209 */ /* 0x002fc80007810000 */
[----:B------:R-:W-:Y:S02]  /*8ee0*/  FMNMX.FTZ R4, R155, R4, !PT ;  /* 0x000000049b047209 */ /* 0x000fe40007810000 */
[----:B------:R-:W1:Y:S01]  /*8ef0*/  MUFU.EX2 R208, R208 ;  /* 0x000000d000d07308 */ /* 0x000e620000000800 */
[--C-:B---3--:R-:W-:Y:S01]  /*8f00*/  FFMA.FTZ R225, R233, R2, -R158.reuse ;  /* 0x00000002e9e17223 */ /* 0x108fe2000001089e */
[----:B--2---:R-:W-:Y:S01]  /*8f10*/  FMNMX.FTZ R4, R199, R4, !PT ;  /* 0x00000004c7047209 */ /* 0x004fe20007810000 */
[----:B------:R-:W-:-:S03]  /*8f20*/  FFMA.FTZ R158, R0, R2, -R158 ;  /* 0x00000002009e7223 */ /* 0x000fc6000001089e */
[----:B------:R-:W-:Y:S02]  /*8f30*/  FMNMX.FTZ R4, R159, R4, !PT ;  /* 0x000000049f047209 */ /* 0x000fe40007810000 */
[----:B------:R-:W-:Y:S03]  /*8f40*/  MUFU.EX2 R185, R185 ;  /* 0x000000b900b97308 */ /* 0x000fe60000000800 */
[----:B------:R-:W2:Y:S05]  /*8f50*/  SHFL.BFLY PT, R209, R4, 0x2, 0x1f ;  /* 0x0c401f0004d17f89 */ /* 0x000eaa00000e0000 */
[----:B------:R-:W-:Y:S08]  /*8f60*/  MUFU.EX2 R210, R210 ;  /* 0x000000d200d27308 */ /* 0x000ff00000000800 */
[----:B------:R-:W-:Y:S08]  /*8f70*/  MUFU.EX2 R204, R204 ;  /* 0x000000cc00cc7308 */ /* 0x000ff00000000800 */
[----:B------:R-:W-:Y:S01]  /*8f80*/  MUFU.EX2 R206, R206 ;  /* 0x000000ce00ce7308 */ /* 0x000fe20000000800 */
[----:B--2---:R-:W-:-:S05]  /*8f90*/  FMNMX.FTZ R209, R4, R209, !PT ;  /* 0x000000d104d17209 */ /* 0x004fca0007810000 */
[----:B------:R-:W2:Y:S02]  /*8fa0*/  SHFL.BFLY PT, R4, R209, 0x1, 0x1f ;  /* 0x0c201f00d1047f89 */ /* 0x000ea400000e0000 */
[----:B------:R-:W-:Y:S08]  /*8fb0*/  MUFU.EX2 R203, R203 ;  /* 0x000000cb00cb7308 */ /* 0x000ff00000000800 */
[----:B------:R-:W-:Y:S08]  /*8fc0*/  MUFU.EX2 R200, R200 ;  /* 0x000000c800c87308 */ /* 0x000ff00000000800 */
[----:B------:R-:W-:Y:S01]  /*8fd0*/  MUFU.EX2 R201, R201 ;  /* 0x000000c900c97308 */ /* 0x000fe20000000800 */
[----:B--2---:R-:W-:-:S07]  /*8fe0*/  FMNMX.FTZ R4, R209, R4, !PT ;  /* 0x00000004d1047209 */ /* 0x004fce0007810000 */
[----:B------:R-:W-:Y:S01]  /*8ff0*/  MUFU.EX2 R202, R202 ;  /* 0x000000ca00ca7308 */ /* 0x000fe20000000800 */
[C---:B------:R-:W-:Y:S01]  /*9000*/  FADD.FTZ R165, -R4.reuse, R223 ;  /* 0x000000df04a57221 */ /* 0x040fe20000010100 */
[-C--:B------:R-:W-:Y:S01]  /*9010*/  FMUL.FTZ R162, R4, R2.reuse ;  /* 0x0000000204a27220 */ /* 0x080fe20000410000 */
[----:B------:R-:W-:Y:S02]  /*9020*/  IMAD.MOV.U32 R223, RZ, RZ, R4 ;  /* 0x000000ffffdf7224 */ /* 0x000fe400078e0004 */
[-C--:B------:R-:W-:Y:S01]  /*9030*/  FMUL.FTZ R0, R165, R2.reuse ;  /* 0x00000002a5007220 */ /* 0x080fe20000410000 */
[-CC-:B------:R-:W-:Y:S01]  /*9040*/  FFMA.FTZ R209, R184, R2.reuse, -R162.reuse ;  /* 0x00000002b8d17223 */ /* 0x180fe200000108a2 */
[-CC-:B------:R-:W-:Y:S01]  /*9050*/  FFMA.FTZ R164, R187, R2.reuse, -R162.reuse ;  /* 0x00000002bba47223 */ /* 0x180fe200000108a2 */
[-CC-:B------:R-:W-:Y:S01]  /*9060*/  FFMA.FTZ R211, R189, R2.reuse, -R162.reuse ;  /* 0x00000002bdd37223 */ /* 0x180fe200000108a2 */
[-CC-:B------:R-:W-:Y:S01]  /*9070*/  FFMA.FTZ R166, R191, R2.reuse, -R162.reuse ;  /* 0x00000002bfa67223 */ /* 0x180fe200000108a2 */
[-CC-:B------:R-:W-:Y:S01]  /*9080*/  FFMA.FTZ R165, R177, R2.reuse, -R162.reuse ;  /* 0x00000002b1a57223 */ /* 0x180fe200000108a2 */
        /* <DEDUP_REMOVED lines=8> */
[----:B------:R-:W2:Y:S01]  /*9110*/  MUFU.EX2 R209, R209 ;  /* 0x000000d100d17308 */ /* 0x000ea20000000800 */
[-CC-:B------:R-:W-:Y:S01]  /*9120*/  FFMA.FTZ R175, R175, R2.reuse, -R162.reuse ;  /* 0x00000002afaf7223 */ /* 0x180fe200000108a2 */
[-CC-:B------:R-:W-:Y:S01]  /*9130*/  FFMA.FTZ R160, R160, R2.reuse, -R162.reuse ;  /* 0x00000002a0a07223 */ /* 0x180fe200000108a2 */
[-CC-:B------:R-:W-:Y:S01]  /*9140*/  FFMA.FTZ R167, R167, R2.reuse, -R162.reuse ;  /* 0x00000002a7a77223 */ /* 0x180fe200000108a2 */
[-CC-:B------:R-:W-:Y:S01]  /*9150*/  FFMA.FTZ R197, R197, R2.reuse, -R162.reuse ;  /* 0x00000002c5c57223 */ /* 0x180fe200000108a2 */
[-CC-:B------:R-:W-:Y:S01]  /*9160*/  FFMA.FTZ R199, R199, R2.reuse, -R162.reuse ;  /* 0x00000002c7c77223 */ /* 0x180fe200000108a2 */
[----:B------:R-:W-:-:S02]  /*9170*/  FFMA.FTZ R159, R159, R2, -R162 ;  /* 0x000000029f9f7223 */ /* 0x000fc400000108a2 */
[----:B------:R-:W3:Y:S08]  /*9180*/  MUFU.EX2 R164, R164 ;  /* 0x000000a400a47308 */ /* 0x000ef00000000800 */
[----:B------:R-:W4:Y:S08]  /*9190*/  MUFU.EX2 R211, R211 ;  /* 0x000000d300d37308 */ /* 0x000f300000000800 */
[----:B------:R-:W5:Y:S08]  /*91a0*/  MUFU.EX2 R166, R166 ;  /* 0x000000a600a67308 */ /* 0x000f700000000800 */
[----:B------:R-:W-:Y:S08]  /*91b0*/  MUFU.EX2 R165, R165 ;  /* 0x000000a500a57308 */ /* 0x000ff00000000800 */
[----:B------:R-:W5:Y:S08]  /*91c0*/  MUFU.EX2 R168, R168 ;  /* 0x000000a800a87308 */ /* 0x000f700000000800 */
[----:B------:R-:W-:Y:S08]  /*91d0*/  MUFU.EX2 R170, R170 ;  /* 0x000000aa00aa7308 */ /* 0x000ff00000000800 */
[----:B------:R-:W5:Y:S08]  /*91e0*/  MUFU.EX2 R157, R157 ;  /* 0x0000009d009d7308 */ /* 0x000f700000000800 */
[----:B------:R-:W5:Y:S08]  /*91f0*/  MUFU.EX2 R172, R172 ;  /* 0x000000ac00ac7308 */ /* 0x000f700000000800 */
[----:B------:R-:W-:Y:S08]  /*9200*/  MUFU.EX2 R171, R171 ;  /* 0x000000ab00ab7308 */ /* 0x000ff00000000800 */
        /* <DEDUP_REMOVED lines=8> */
[----:B------:R-:W-:Y:S01]  /*9290*/  MUFU.EX2 R161, R161 ;  /* 0x000000a100a17308 */ /* 0x000fe20000000800 */
[----:B------:R-:W-:-:S02]  /*92a0*/  WARPGROUP.DEPBAR.LE gsb0, 0x0 ;  /* 0x00008000000079c5 */ /* 0x000fc40000010000 */
[----:B------:R1:W-:Y:S05]  /*92b0*/  @!P1 SYNCS.ARRIVE.TRANS64.RED.A1T0 RZ, [R174+URZ], RZ ;  /* 0x000000ffaeff99a7 */ /* 0x0003ea000810043f */
[----:B------:R-:W-:Y:S01]  /*92c0*/  MUFU.EX2 R153, R153 ;  /* 0x0000009900997308 */ /* 0x000fe20000000800 */
[----:B-1----:R-:W-:Y:S01]  /*92d0*/  FFMA.FTZ R174, R3, R21, R208 ;  /* 0x0000001503ae7223 */ /* 0x002fe200000100d0 */
[----:B--2---:R-:W-:Y:S01]  /*92e0*/  FFMA.FTZ R21, R0, R20, R209 ;  /* 0x0000001400157223 */ /* 0x004fe200000100d1 */
[----:B------:R1:W-:Y:S05]  /*92f0*/  @!P1 SYNCS.ARRIVE.TRANS64.RED.A1T0 RZ, [R176+URZ], RZ ;  /* 0x000000ffb0ff99a7 */ /* 0x0003ea000810043f */
[----:B------:R2:W-:Y:S01]  /*9300*/  MUFU.EX2 R20, R156 ;  /* 0x0000009c00147308 */ /* 0x0005e20000000800 */
[----:B------:R-:W-:Y:S01]  /*9310*/  FADD.FTZ R177, R185, R174 ;  /* 0x000000aeb9b17221 */ /* 0x000fe20000010000 */
[C---:B---3--:R-:W-:Y:S01]  /*9320*/  FADD.FTZ R174, R164.reuse, R21 ;  /* 0x00000015a4ae7221 */ /* 0x048fe20000010000 */
[----:B------:R-:W-:Y:S01]  /*9330*/  FFMA.FTZ R21, R163, R2, -R162 ;  /* 0x00000002a3157223 */ /* 0x000fe200000108a2 */
[----:B------:R-:W-:-:S02]  /*9340*/  F2FP.F16.F32.PACK_AB R209, R164, R209 ;  /* 0x000000d1a4d1723e */ /* 0x000fc400000000ff */
[----:B----4-:R-:W-:Y:S01]  /*9350*/  FADD.FTZ R163, R211, R174 ;  /* 0x000000aed3a37221 */ /* 0x010fe20000010000 */
[----:B-1----:R-:W-:Y:S01]  /*9360*/  FADD.FTZ R176, R210, R177 ;  /* 0x000000b1d2b07221 */ /* 0x002fe20000010000 */
[C---:B------:R-:W-:Y:S01]  /*9370*/  F2FP.F16.F32.PACK_AB R210, R205.reuse, R210 ;  /* 0x000000d2cdd2723e */ /* 0x040fe200000000ff */
[----:B------:R-:W1:Y:S01]  /*9380*/  MUFU.EX2 R21, R21 ;  /* 0x0000001500157308 */ /* 0x000e620000000800 */
[----:B-----5:R-:W-:Y:S01]  /*9390*/  FADD.FTZ R174, R166, R163 ;  /* 0x000000a3a6ae7221 */ /* 0x020fe20000010000 */
[----:B------:R-:W-:Y:S01]  /*93a0*/  FADD.FTZ R177, R205, R176 ;  /* 0x000000b0cdb17221 */ /* 0x000fe20000010000 */
[----:B------:R-:W-:Y:S01]  /*93b0*/  FFMA.FTZ R163, R155, R2, -R162 ;  /* 0x000000029ba37223 */ /* 0x000fe200000108a2 */
[----:B------:R-:W-:Y:S02]  /*93c0*/  F2FP.F16.F32.PACK_AB R205, R168, R165 ;  /* 0x000000a5a8cd723e */ /* 0x000fe400000000ff */
[----:B--2---:R-:W-:Y:S01]  /*93d0*/  FADD.FTZ R156, R204, R177 ;  /* 0x000000b1cc9c7221 */ /* 0x004fe20000010000 */
[----:B------:R-:W-:Y:S01]  /*93e0*/  FADD.FTZ R177, R165, R174 ;  /* 0x000000aea5b17221 */ /* 0x000fe20000010000 */
[----:B------:R2:W3:Y:S01]  /*93f0*/  MUFU.EX2 R155, R160 ;  /* 0x000000a0009b7308 */ /* 0x0004e20000000800 */
[C---:B------:R-:W-:Y:S01]  /*9400*/  F2FP.F16.F32.PACK_AB R204, R207.reuse, R204 ;  /* 0x000000cccfcc723e */ /* 0x040fe200000000ff */
[----:B------:R-:W-:Y:S01]  /*9410*/  FADD.FTZ R179, R207, R156 ;  /* 0x0000009ccfb37221 */ /* 0x000fe20000010000 */
[----:B------:R-:W-:Y:S01]  /*9420*/  FADD.FTZ R177, R168, R177 ;  /* 0x000000b1a8b17221 */ /* 0x000fe20000010000 */
[----:B------:R-:W-:-:S02]  /*9430*/  F2FP.F16.F32.PACK_AB R207, R157, R170 ;  /* 0x000000aa9dcf723e */ /* 0x000fc400000000ff */
[----:B------:R-:W-:Y:S01]  /*9440*/  FADD.FTZ R156, R206, R179 ;  /* 0x000000b3ce9c7221 */ /* 0x000fe20000010000 */
[----:B------:R-:W-:Y:S01]  /*9450*/  FADD.FTZ R162, R170, R177 ;  /* 0x000000b1aaa27221 */ /* 0x000fe20000010000 */
[----:B------:R1:W-:Y:S01]  /*9460*/  MUFU.EX2 R164, R197 ;  /* 0x000000c500a47308 */ /* 0x0003e20000000800 */
[----:B------:R-:W-:Y:S01]  /*9470*/  F2FP.F16.F32.PACK_AB R211, R166, R211 ;  /* 0x000000d3a6d3723e */ /* 0x000fe200000000ff */
[----:B------:R-:W-:Y:S01]  /*9480*/  FADD.FTZ R177, R203, R156 ;  /* 0x0000009ccbb17221 */ /* 0x000fe20000010000 */
[----:B------:R-:W-:Y:S01]  /*9490*/  FADD.FTZ R179, R157, R162 ;  /* 0x000000a29db37221 */ /* 0x000fe20000010000 */
[----:B------:R-:W-:Y:S02]  /*94a0*/  F2FP.F16.F32.PACK_AB R206, R203, R206 ;  /* 0x000000cecbce723e */ /* 0x000fe400000000ff */
[----:B--2---:R-:W-:Y:S01]  /*94b0*/  FADD.FTZ R160, R200, R177 ;  /* 0x000000b1c8a07221 */ /* 0x004fe20000010000 */
[----:B------:R-:W-:Y:S01]  /*94c0*/  FADD.FTZ R162, R172, R179 ;  /* 0x000000b3aca27221 */ /* 0x000fe20000010000 */
[----:B------:R2:W4:Y:S01]  /*94d0*/  MUFU.EX2 R156, R167 ;  /* 0x000000a7009c7308 */ /* 0x0005220000000800 */
[----:B-1----:R-:W-:Y:S01]  /*94e0*/  F2FP.F16.F32.PACK_AB R197, R21, R20 ;  /* 0x0000001415c5723e */ /* 0x002fe200000000ff */
[----:B------:R-:W-:Y:S01]  /*94f0*/  FADD.FTZ R177, R201, R160 ;  /* 0x000000a0c9b17221 */ /* 0x000fe20000010000 */
[----:B------:R-:W-:Y:S01]  /*9500*/  FADD.FTZ R179, R171, R162 ;  /* 0x000000a2abb37221 */ /* 0x000fe20000010000 */
[----:B------:R-:W-:-:S02]  /*9510*/  F2FP.F16.F32.PACK_AB R200, R201, R200 ;  /* 0x000000c8c9c8723e */ /* 0x000fc400000000ff */
[----:B------:R-:W-:Y:S01]  /*9520*/  FADD.FTZ R160, R202, R177 ;  /* 0x000000b1caa07221 */ /* 0x000fe20000010000 */
[----:B------:R-:W-:Y:S01]  /*9530*/  FADD.FTZ R162, R152, R179 ;  /* 0x000000b398a27221 */ /* 0x000fe20000010000 */
[----:B------:R1:W5:Y:S01]  /*9540*/  MUFU.EX2 R193, R163 ;  /* 0x000000a300c17308 */ /* 0x0003620000000800 */
[----:B------:R-:W-:Y:S01]  /*9550*/  F2FP.F16.F32.PACK_AB R208, R185, R208 ;  /* 0x000000d0b9d0723e */ /* 0x000fe200000000ff */
[----:B------:R-:W-:Y:S01]  /*9560*/  FADD.FTZ R165, R169, R160 ;  /* 0x000000a0a9a57221 */ /* 0x000fe20000010000 */
[----:B--2---:R-:W-:Y:S01]  /*9570*/  FADD.FTZ R167, R175, R162 ;  /* 0x000000a2afa77221 */ /* 0x004fe20000010000 */
[----:B------:R-:W-:Y:S02]  /*9580*/  F2FP.F16.F32.PACK_AB R201, R171, R172 ;  /* 0x000000acabc9723e */ /* 0x000fe400000000ff */
[----:B------:R-:W-:Y:S01]  /*9590*/  FADD.FTZ R160, R196, R165 ;  /* 0x000000a5c4a07221 */ /* 0x000fe20000010000 */
[----:B------:R-:W-:Y:S01]  /*95a0*/  FADD.FTZ R162, R20, R167 ;  /* 0x000000a714a27221 */ /* 0x000fe20000010000 */
[----:B------:R2:W5:Y:S01]  /*95b0*/  MUFU.EX2 R166, R199 ;  /* 0x000000c700a67308 */ /* 0x0005620000000800 */
[----:B------:R-:W-:Y:S01]  /*95c0*/  F2FP.F16.F32.PACK_AB R202, R169, R202 ;  /* 0x000000caa9ca723e */ /* 0x000fe200000000ff */
[----:B------:R-:W-:Y:S01]  /*95d0*/  FADD.FTZ R157, R225, R160 ;  /* 0x000000a0e19d7221 */ /* 0x000fe20000010000 */
[----:B------:R-:W-:Y:S01]  /*95e0*/  FADD.FTZ R162, R21, R162 ;  /* 0x000000a215a27221 */ /* 0x000fe20000010000 */
[----:B------:R-:W-:-:S02]  /*95f0*/  F2FP.F16.F32.PACK_AB R203, R175, R152 ;  /* 0x00000098afcb723e */ /* 0x000fc400000000ff */
[----:B------:R-:W-:Y:S01]  /*9600*/  FADD.FTZ R160, R198, R157 ;  /* 0x0000009dc6a07221 */ /* 0x000fe20000010000 */
[----:B---3--:R-:W-:Y:S01]  /*9610*/  FADD.FTZ R157, R155, R162 ;  /* 0x000000a29b9d7221 */ /* 0x008fe20000010000 */
[----:B------:R-:W3:Y:S01]  /*9620*/  MUFU.EX2 R158, R158 ;  /* 0x0000009e009e7308 */ /* 0x000ee20000000800 */
[----:B------:R-:W-:Y:S01]  /*9630*/  F2FP.F16.F32.PACK_AB R196, R225, R196 ;  /* 0x000000c4e1c4723e */ /* 0x000fe200000000ff */
[C---:B-1----:R-:W-:Y:S01]  /*9640*/  FADD.FTZ R163, R173.reuse, R160 ;  /* 0x000000a0ada37221 */ /* 0x042fe20000010000 */
[----:B----4-:R-:W-:Y:S01]  /*9650*/  FADD.FTZ R157, R156, R157 ;  /* 0x0000009d9c9d7221 */ /* 0x010fe20000010000 */
[----:B------:R-:W-:Y:S02]  /*9660*/  F2FP.F16.F32.PACK_AB R198, R173, R198 ;  /* 0x000000c6adc6723e */ /* 0x000fe400000000ff */
[----:B------:R-:W-:Y:S01]  /*9670*/  FADD.FTZ R20, R154, R163 ;  /* 0x000000a39a147221 */ /* 0x000fe20000010000 */
[----:B------:R-:W-:Y:S01]  /*9680*/  FADD.FTZ R157, R164, R157 ;  /* 0x0000009da49d7221 */ /* 0x000fe20000010000 */
[----:B------:R-:W1:Y:S01]  /*9690*/  MUFU.EX2 R159, R159 ;  /* 0x0000009f009f7308 */ /* 0x000e620000000800 */
[----:B--2---:R-:W-:Y:S01]  /*96a0*/  F2FP.F16.F32.PACK_AB R199, R156, R155 ;  /* 0x0000009b9cc7723e */ /* 0x004fe200000000ff */
[----:B------:R-:W-:Y:S01]  /*96b0*/  FADD.FTZ R20, R161, R20 ;  /* 0x00000014a1147221 */ /* 0x000fe20000010000 */
[----:B-----5:R-:W-:Y:S01]  /*96c0*/  FADD.FTZ R157, R193, R157 ;  /* 0x0000009dc19d7221 */ /* 0x020fe20000010000 */
[----:B------:R-:W-:-:S02]  /*96d0*/  F2FP.F16.F32.PACK_AB R192, R161, R154 ;  /* 0x0000009aa1c0723e */ /* 0x000fc400000000ff */
[----:B------:R-:W-:Y:S01]  /*96e0*/  FADD.FTZ R21, R153, R20 ;  /* 0x0000001499157221 */ /* 0x000fe20000010000 */
[----:B------:R-:W-:Y:S01]  /*96f0*/  FADD.FTZ R157, R166, R157 ;  /* 0x0000009da69d7221 */ /* 0x000fe20000010000 */
[----:B------:R-:W-:Y:S02]  /*9700*/  F2FP.F16.F32.PACK_AB R193, R193, R164 ;  /* 0x000000a4c1c1723e */ /* 0x000fe400000000ff */
[C---:B---3--:R-:W-:Y:S01]  /*9710*/  FADD.FTZ R21, R158.reuse, R21 ;  /* 0x000000159e157221 */ /* 0x048fe20000010000 */
[----:B------:R-:W-:Y:S01]  /*9720*/  F2FP.F16.F32.PACK_AB R194, R158, R153 ;  /* 0x000000999ec2723e */ /* 0x000fe200000000ff */
[C---:B-1----:R-:W-:Y:S01]  /*9730*/  FADD.FTZ R20, R159.reuse, R157 ;  /* 0x0000009d9f147221 */ /* 0x042fe20000010000 */
[----:B------:R-:W-:Y:S01]  /*9740*/  F2FP.F16.F32.PACK_AB R195, R159, R166 ;  /* 0x000000a69fc3723e */ /* 0x000fe200000000ff */
[----:B------:R-:W-:Y:S06]  /*9750*/  @P2 BRA `(.L_x_24) ;  /* 0xffffffc0003c2947 */ /* 0x000fec000383ffff */
.L_x_15:
[----:B------:R-:W-:Y:S06]  /*9760*/  BAR.ARV 0x8, 0x120 ;  /* 0x0204800000007b1d */ /* 0x000fec0000002000 */
        /* <DEDUP_REMOVED lines=128> */
[----:B------:R-:W-:Y:S06]  /*9f70*/  @!P0 BRA `(.L_x_25) ;  /* 0x0000000000048947 */ /* 0x000fec0003800000 */
[----:B------:R-:W-:Y:S01]  /*9f80*/  BPT.TRAP 0x1 ;  /* 0x000000040000795c */ /* 0x000fe20000300000 */
.L_x_25:
        /* <DEDUP_REMOVED lines=8> */
.L_x_26:
[----:B--2---:R-:W-:Y:S05]  /*a010*/  @P2 BRA `(.L_x_27) ;  /* 0x0000000000082947 */ /* 0x004fea0003800000 */
[----:B------:R-:W2:Y:S02]  /*a020*/  SYNCS.PHASECHK.TRANS64.TRYWAIT P0, [UR7+0x38850], R0 ;  /* 0x03885000ff0075a7 */ /* 0x000ea40008000147 */
[----:B--2---:R-:W-:Y:S05]  /*a030*/  @!P0 BRA `(.L_x_28) ;  /* 0x00000054004c8947 */ /* 0x004fea0003800000 */
.L_x_27:
[----:B------:R-:W-:Y:S01]  /*a040*/  R2UR UR4, R18 ;  /* 0x00000000120472ca */ /* 0x000fe200000e0000 */
[----:B------:R-:W-:Y:S01]  /*a050*/  WARPGROUP.ARRIVE ;  /* 0x00000000000079c5 */ /* 0x000fe20000000000 */
[----:B------:R-:W-:Y:S01]  /*a060*/  UMOV UR11, 0x40000040 ;  /* 0x40000040000b7882 */ /* 0x000fe20000000000 */
[----:B-12---:R-:W1:Y:S01]  /*a070*/  SHFL.BFLY PT, R0, R21, 0x2, 0x1f ;  /* 0x0c401f0015007f89 */ /* 0x006e6200000e0000 */
[C---:B------:R-:W-:Y:S01]  /*a080*/  IADD3 R11, P2, R16.reuse, 0x40, RZ ;  /* 0x00000040100b7810 */ /* 0x040fe20007f5e0ff */
[----:B------:R-:W-:Y:S01]  /*a090*/  UIADD3 UR35, -UR36, URZ, URZ ;  /* 0x0000003f24237290 */ /* 0x000fe2000fffe13f */
[C---:B------:R-:W-:Y:S01]  /*a0a0*/  IADD3 R13, P4, R16.reuse, 0x4000, RZ ;  /* 0x00004000100d7810 */ /* 0x040fe20007f9e0ff */
[----:B------:R-:W2:Y:S01]  /*a0b0*/  SHFL.BFLY PT, R9, R20, 0x2, 0x1f ;  /* 0x0c401f0014097f89 */ /* 0x000ea200000e0000 */
[----:B------:R-:W-:Y:S01]  /*a0c0*/  LOP3.LUT R10, R11, 0x380, RZ, 0xc0, !PT ;  /* 0x000003800b0a7812 */ /* 0x000fe200078ec0ff */
[----:B------:R-:W-:Y:S01]  /*a0d0*/  ULDC.64 UR8, c[0x0][0xb70] ;  /* 0x0002dc0000087ab9 */ /* 0x000fe20000000a00 */
[----:B------:R-:W-:-:S02]  /*a0e0*/  IADD3 R153, P5, R16, 0x4020, RZ ;  /* 0x0000402010997810 */ /* 0x000fc40007fbe0ff */
[----:B------:R-:W-:Y:S01]  /*a0f0*/  SHF.R.U64 R10, R10, 0x3, RZ ;  /* 0x000000030a0a7819 */ /* 0x000fe200000012ff */
[----:B------:R-:W-:Y:S01]  /*a100*/  UIADD3 UR4, UR4, 0x400, URZ ;  /* 0x0000040004047890 */ /* 0x000fe2000fffe03f */
[----:B------:R-:W-:Y:S02]  /*a110*/  LOP3.LUT R12, R13, 0x380, RZ, 0xc0, !PT ;  /* 0x000003800d0c7812 */ /* 0x000fe400078ec0ff */
[----:B------:R-:W-:Y:S01]  /*a120*/  LOP3.LUT R10, R10, R11, RZ, 0x3c, !PT ;  /* 0x0000000b0a0a7212 */ /* 0x000fe200078e3cff */
[----:B------:R-:W-:Y:S01]  /*a130*/  USHF.R.U32.HI UR4, URZ, 0x4, UR4 ;  /* 0x000000043f047899 */ /* 0x000fe20008011604 */
[----:B------:R-:W-:Y:S01]  /*a140*/  IMAD.X R11, RZ, RZ, R17, P2 ;  /* 0x000000ffff0b7224 */ /* 0x000fe200010e0611 */
[----:B------:R-:W-:Y:S02]  /*a150*/  IADD3 R7, P0, R16, 0x20, RZ ;  /* 0x0000002010077810 */ /* 0x000fe40007f1e0ff */
[----:B------:R-:W-:Y:S01]  /*a160*/  ULOP3.LUT UR4, UR4, 0x3fff, URZ, 0xc0, !UPT ;  /* 0x00003fff04047892 */ /* 0x000fe2000f8ec03f */
[----:B------:R-:W-:-:S02]  /*a170*/  LOP3.LUT R152, R153, 0x380, RZ, 0xc0, !PT ;  /* 0x0000038099987812 */ /* 0x000fc400078ec0ff */
[----:B------:R-:W-:Y:S01]  /*a180*/  MOV R165, R10 ;  /* 0x0000000a00a57202 */ /* 0x000fe20000000f00 */
[----:B------:R-:W-:Y:S01]  /*a190*/  ULOP3.LUT UR4, UR4, 0x2800000, URZ, 0xfc, !UPT ;  /* 0x0280000004047892 */ /* 0x000fe2000f8efc3f */
[----:B------:R-:W-:Y:S01]  /*a1a0*/  SHF.R.U64 R12, R12, 0x3, RZ ;  /* 0x000000030c0c7819 */ /* 0x000fe200000012ff */
[----:B-1----:R-:W-:Y:S01]  /*a1b0*/  FADD.FTZ R0, R0, R21 ;  /* 0x0000001500007221 */ /* 0x002fe20000010000 */
[----:B------:R-:W-:Y:S01]  /*a1c0*/  LOP3.LUT R6, R7, 0x380, RZ, 0xc0, !PT ;  /* 0x0000038007067812 */ /* 0x000fe200078ec0ff */
[----:B------:R-:W-:Y:S01]  /*a1d0*/  UIMAD UR4, UR38, 0xa00, UR4 ;  /* 0x00000a00260478a4 */ /* 0x000fe2000f8e0204 */
[----:B------:R-:W-:Y:S01]  /*a1e0*/  SHF.R.U64 R152, R152, 0x3, RZ ;  /* 0x0000000398987819 */ /* 0x000fe200000012ff */
[----:B--2---:R-:W-:Y:S01]  /*a1f0*/  FADD.FTZ R9, R9, R20 ;  /* 0x0000001409097221 */ /* 0x004fe20000010000 */
[----:B------:R-:W1:Y:S01]  /*a200*/  SHFL.BFLY PT, R3, R0, 0x1, 0x1f ;  /* 0x0c201f0000037f89 */ /* 0x000e6200000e0000 */
[----:B------:R-:W-:Y:S01]  /*a210*/  UIADD3 UR6, UR4, 0x80, URZ ;  /* 0x0000008004067890 */ /* 0x000fe2000fffe03f */
[----:B------:R-:W-:Y:S01]  /*a220*/  LOP3.LUT R12, R12, R13, RZ, 0x3c, !PT ;  /* 0x0000000d0c0c7212 */ /* 0x000fe200078e3cff */
[----:B------:R-:W-:Y:S01]  /*a230*/  IMAD.X R13, RZ, RZ, R17, P4 ;  /* 0x000000ffff0d7224 */ /* 0x000fe200020e0611 */
[----:B------:R-:W-:Y:S01]  /*a240*/  UMOV UR10, UR4 ;  /* 0x00000004000a7c82 */ /* 0x000fe20008000000 */
[----:B------:R-:W2:Y:S01]  /*a250*/  SHFL.BFLY PT, R10, R9, 0x1, 0x1f ;  /* 0x0c201f00090a7f89 */ /* 0x000ea200000e0000 */
[----:B------:R-:W-:Y:S01]  /*a260*/  HGMMA.64x256x16.F32 R24, R208, gdesc[UR8].tnspB, R24, gsb0 ;  /* 0x43e00008d0187df0 */ /* 0x000fe20008000818 */
[----:B------:R-:W-:Y:S01]  /*a270*/  UMOV UR11, 0x40000040 ;  /* 0x40000040000b7882 */ /* 0x000fe20000000000 */
[----:B------:R-:W-:Y:S01]  /*a280*/  UMOV UR10, UR6 ;  /* 0x00000006000a7c82 */ /* 0x000fe20008000000 */
[----:B------:R-:W-:Y:S01]  /*a290*/  UIADD3 UR6, UR4, 0x100, URZ ;  /* 0x0000010004067890 */ /* 0x000fe2000fffe03f */
[----:B------:R-:W-:-:S02]  /*a2a0*/  SHF.R.U64 R6, R6, 0x3, RZ ;  /* 0x0000000306067819 */ /* 0x000fc400000012ff */
[----:B------:R-:W-:Y:S02]  /*a2b0*/  IADD3 R171, P4, R16, 0x8040, RZ ;  /* 0x0000804010ab7810 */ /* 0x000fe40007f9e0ff */
[----:B------:R-:W-:Y:S02]  /*a2c0*/  LOP3.LUT R152, R152, R153, RZ, 0x3c, !PT ;  /* 0x0000009998987212 */ /* 0x000fe400078e3cff */
[----:B------:R-:W-:Y:S02]  /*a2d0*/  IADD3.X R153, RZ, R17, RZ, P5, !PT ;  /* 0x00000011ff997210 */ /* 0x000fe40002ffe4ff */
[----:B------:R-:W-:Y:S02]  /*a2e0*/  LOP3.LUT R6, R6, R7, RZ, 0x3c, !PT ;  /* 0x0000000706067212 */ /* 0x000fe400078e3cff */
[C---:B------:R-:W-:Y:S02]  /*a2f0*/  IADD3 R175, P5, R16.reuse, 0x8060, RZ ;  /* 0x0000806010af7810 */ /* 0x040fe40007fbe0ff */
[----:B------:R-:W-:-:S02]  /*a300*/  IADD3 R15, P3, R16, 0x60, RZ ;  /* 0x00000060100f7810 */ /* 0x000fc40007f7e0ff */
[----:B------:R-:W-:Y:S02]  /*a310*/  IADD3.X R7, RZ, R17, RZ, P0, !PT ;  /* 0x00000011ff077210 */ /* 0x000fe400007fe4ff */
[----:B------:R-:W-:Y:S02]  /*a320*/  LOP3.LUT R170, R171, 0x380, RZ, 0xc0, !PT ;  /* 0x00000380abaa7812 */ /* 0x000fe400078ec0ff */
[----:B------:R-:W-:Y:S02]  /*a330*/  LOP3.LUT R174, R175, 0x380, RZ, 0xc0, !PT ;  /* 0x00000380afae7812 */ /* 0x000fe400078ec0ff */
[----:B------:R-:W-:Y:S02]  /*a340*/  LOP3.LUT R14, R15, 0x380, RZ, 0xc0, !PT ;  /* 0x000003800f0e7812 */ /* 0x000fe400078ec0ff */
[----:B------:R-:W-:Y:S02]  /*a350*/  SHF.R.U64 R170, R170, 0x3, RZ ;  /* 0x00000003aaaa7819 */ /* 0x000fe400000012ff */
[----:B------:R-:W-:Y:S01]  /*a360*/  MOV R161, R6 ;  /* 0x0000000600a17202 */ /* 0x000fe20000000f00 */
[----:B-1----:R-:W-:Y:S01]  /*a370*/  FADD.FTZ R7, R0, R3 ;  /* 0x0000000300077221 */ /* 0x002fe20000010000 */
[----:B------:R-:W-:Y:S01]  /*a380*/  SHF.R.U64 R174, R174, 0x3, RZ ;  /* 0x00000003aeae7819 */ /* 0x000fe200000012ff */
[----:B------:R-:W-:Y:S01]  /*a390*/  IMAD.MOV.U32 R6, RZ, RZ, RZ ;  /* 0x000000ffff067224 */ /* 0x000fe200078e00ff */
[----:B------:R-:W-:Y:S01]  /*a3a0*/  MOV R163, R12 ;  /* 0x0000000c00a37202 */ /* 0x000fe20000000f00 */
[----:B--2---:R-:W-:Y:S01]  /*a3b0*/  FADD.FTZ R12, R9, R10 ;  /* 0x0000000a090c7221 */ /* 0x004fe20000010000 */
[----:B------:R-:W-:Y:S01]  /*a3c0*/  SHF.R.U64 R14, R14, 0x3, RZ ;  /* 0x000000030e0e7819 */ /* 0x000fe200000012ff */
[----:B------:R-:W-:Y:S01]  /*a3d0*/  IMAD.MOV.U32 R10, RZ, RZ, RZ ;  /* 0x000000ffff0a7224 */ /* 0x000fe200078e00ff */
[----:B------:R-:W-:-:S02]  /*a3e0*/  LOP3.LUT R170, R170, R171, RZ, 0x3c, !PT ;  /* 0x000000abaaaa7212 */ /* 0x000fc400078e3cff */
[----:B------:R-:W-:Y:S02]  /*a3f0*/  IADD3.X R171, RZ, R17, RZ, P4, !PT ;  /* 0x00000011ffab7210 */ /* 0x000fe400027fe4ff */
[----:B------:R-:W-:Y:S02]  /*a400*/  FSETP.NE.FTZ.AND P4, PT, R7, RZ, PT ;  /* 0x000000ff0700720b */ /* 0x000fe40003f95000 */
[----:B------:R-:W-:Y:S01]  /*a410*/  LOP3.LUT R174, R174, R175, RZ, 0x3c, !PT ;  /* 0x000000afaeae7212 */ /* 0x000fe200078e3cff */
[----:B------:R-:W-:Y:S01]  /*a420*/  IMAD.X R175, RZ, RZ, R17, P5 ;  /* 0x000000ffffaf7224 */ /* 0x000fe200028e0611 */
[----:B------:R-:W-:Y:S02]  /*a430*/  LOP3.LUT R14, R14, R15, RZ, 0x3c, !PT ;  /* 0x0000000f0e0e7212 */ /* 0x000fe400078e3cff */
[----:B------:R-:W-:Y:S02]  /*a440*/  IADD3.X R15, RZ, R17, RZ, P3, !PT ;  /* 0x00000011ff0f7210 */ /* 0x000fe40001ffe4ff */
[----:B------:R-:W-:-:S02]  /*a450*/  FSETP.NE.FTZ.AND P5, PT, R12, RZ, PT ;  /* 0x000000ff0c00720b */ /* 0x000fc40003fb5000 */
[----:B------:R-:W-:Y:S02]  /*a460*/  R2UR UR5, R216 ;  /* 0x00000000d80572ca */ /* 0x000fe400000e0000 */
[C---:B------:R-:W-:Y:S01]  /*a470*/  IADD3 R169, P3, R16.reuse, 0x8020, RZ ;  /* 0x0000802010a97810 */ /* 0x040fe20007f7e0ff */
[----:B------:R-:W1:Y:S01]  /*a480*/  @P4 MUFU.LG2 R3, R7 ;  /* 0x0000000700034308 */ /* 0x000e620000000c00 */
[----:B------:R-:W-:Y:S02]  /*a490*/  R2UR UR12, R215 ;  /* 0x00000000d70c72ca */ /* 0x000fe400000e0000 */
[C---:B------:R-:W-:Y:S02]  /*a4a0*/  IADD3 R155, P6, R16.reuse, 0x4040, RZ ;  /* 0x00004040109b7810 */ /* 0x040fe40007fde0ff */
[----:B------:R-:W-:Y:S02]  /*a4b0*/  LOP3.LUT R168, R169, 0x380, RZ, 0xc0, !PT ;  /* 0x00000380a9a87812 */ /* 0x000fe400078ec0ff */
[----:B------:R-:W-:Y:S01]  /*a4c0*/  IADD3 R157, P0, R16, 0x4060, RZ ;  /* 0x00004060109d7810 */ /* 0x000fe20007f1e0ff */
[----:B------:R-:W2:Y:S01]  /*a4d0*/  @P5 MUFU.LG2 R11, R12 ;  /* 0x0000000c000b5308 */ /* 0x000ea20000000c00 */
[----:B------:R-:W-:Y:S01]  /*a4e0*/  MOV R13, UR7 ;  /* 0x00000007000d7c02 */ /* 0x000fe20008000f00 */
[----:B------:R-:W-:Y:S01]  /*a4f0*/  UIADD3 UR34, -UR5, URZ, URZ ;  /* 0x0000003f05227290 */ /* 0x000fe2000fffe13f */
[----:B------:R-:W-:Y:S01]  /*a500*/  LOP3.LUT R154, R155, 0x380, RZ, 0xc0, !PT ;  /* 0x000003809b9a7812 */ /* 0x000fe200078ec0ff */
[----:B------:R-:W-:Y:S01]  /*a510*/  ULDC UR7, c[0x0][0xa88] ;  /* 0x0002a20000077ab9 */ /* 0x000fe20000000800 */
[----:B------:R-:W-:Y:S01]  /*a520*/  SHF.R.U64 R168, R168, 0x3, RZ ;  /* 0x00000003a8a87819 */ /* 0x000fe200000012ff */
[----:B------:R-:W-:Y:S01]  /*a530*/  @!P1 VIADD R13, R13, 0x38860 ;  /* 0x000388600d0d9836 */ /* 0x000fe20000000000 */
[----:B------:R-:W-:Y:S01]  /*a540*/  IADD3 R159, P2, R16, 0x8000, RZ ;  /* 0x00008000109f7810 */ /* 0x000fe20007f5e0ff */
[----:B------:R1:W3:Y:S01]  /*a550*/  @P4 MUFU.RCP R6, R7 ;  /* 0x0000000700064308 */ /* 0x0002e20000001000 */
[----:B------:R-:W-:-:S02]  /*a560*/  LOP3.LUT R156, R157, 0x380, RZ, 0xc0, !PT ;  /* 0x000003809d9c7812 */ /* 0x000fc400078ec0ff */
[----:B------:R-:W-:Y:S02]  /*a570*/  SHF.R.U64 R154, R154, 0x3, RZ ;  /* 0x000000039a9a7819 */ /* 0x000fe400000012ff */
[----:B------:R-:W-:Y:S02]  /*a580*/  LOP3.LUT R168, R168, R169, RZ, 0x3c, !PT ;  /* 0x000000a9a8a87212 */ /* 0x000fe400078e3cff */
[----:B------:R-:W-:Y:S01]  /*a590*/  LOP3.LUT R158, R159, 0x380, RZ, 0xc0, !PT ;  /* 0x000003809f9e7812 */ /* 0x000fe200078ec0ff */
[----:B------:R4:W5:Y:S01]  /*a5a0*/  @P5 MUFU.RCP R10, R12 ;  /* 0x0000000c000a5308 */ /* 0x0009620000001000 */
[----:B------:R-:W-:Y:S01]  /*a5b0*/  SHF.R.U64 R156, R156, 0x3, RZ ;  /* 0x000000039c9c7819 */ /* 0x000fe200000012ff */
[----:B-1----:R-:W-:Y:S01]  /*a5c0*/  @P4 FMUL.FTZ R7, R3, 0.69314718246459960938 ;  /* 0x3f31721803074820 */ /* 0x002fe20000410000 */
[----:B------:R-:W-:Y:S01]  /*a5d0*/  IADD3.X R169, RZ, R17, RZ, P3, !PT ;  /* 0x00000011ffa97210 */ /* 0x000fe20001ffe4ff */
[----:B--2---:R-:W-:Y:S01]  /*a5e0*/  @P5 FMUL.FTZ R11, R11, 0.69314718246459960938 ;  /* 0x3f3172180b0b5820 */ /* 0x004fe20000410000 */
[----:B------:R-:W-:-:S02]  /*a5f0*/  IADD3 R21, P3, R16, 0xc060, RZ ;  /* 0x0000c06010157810 */ /* 0x000fc40007f7e0ff */
[----:B------:R-:W-:Y:S01]  /*a600*/  LOP3.LUT R154, R154, R155, RZ, 0x3c, !PT ;  /* 0x0000009b9a9a7212 */ /* 0x000fe200078e3cff */
[----:B------:R-:W-:Y:S01]  /*a610*/  IMAD.X R155, RZ, RZ, R17, P6 ;  /* 0x000000ffff9b7224 */ /* 0x000fe200030e0611 */
[----:B------:R-:W-:Y:S01]  /*a620*/  SHF.R.U64 R158, R158, 0x3, RZ ;  /* 0x000000039e9e7819 */ /* 0x000fe200000012ff */
[----:B----4-:R-:W-:Y:S01]  /*a630*/  @P4 FMUL.FTZ R12, R2, 0.69314718246459960938 ;  /* 0x3f317218020c4820 */ /* 0x010fe20000410000 */
[----:B------:R-:W-:Y:S01]  /*a640*/  LOP3.LUT R156, R156, R157, RZ, 0x3c, !PT ;  /* 0x0000009d9c9c7212 */ /* 0x000fe200078e3cff */
[----:B------:R-:W-:Y:S01]  /*a650*/  @P5 FMUL.FTZ R2, R2, 0.69314718246459960938 ;  /* 0x3f31721802025820 */ /* 0x000fe20000410000 */
[----:B------:R-:W-:Y:S02]  /*a660*/  @!P1 PRMT R13, RZ, 0x654, R13 ;  /* 0x00000654ff0d9816 */ /* 0x000fe4000000000d */
[----:B------:R-:W-:Y:S02]  /*a670*/  IADD3 R173, P6, R16, 0xc000, RZ ;  /* 0x0000c00010ad7810 */ /* 0x000fe40007fde0ff */
[----:B------:R-:W-:-:S02]  /*a680*/  IADD3.X R157, RZ, R17, RZ, P0, !PT ;  /* 0x00000011ff9d7210 */ /* 0x000fc400007fe4ff */
[----:B------:R-:W-:Y:S02]  /*a690*/  LOP3.LUT R8, R21, 0x380, RZ, 0xc0, !PT ;  /* 0x0000038015087812 */ /* 0x000fe400078ec0ff */
[----:B------:R-:W-:Y:S02]  /*a6a0*/  IADD3 R177, P0, R16, 0xc020, RZ ;  /* 0x0000c02010b17810 */ /* 0x000fe40007f1e0ff */
[----:B------:R-:W-:Y:S01]  /*a6b0*/  LOP3.LUT R158, R158, R159, RZ, 0x3c, !PT ;  /* 0x0000009f9e9e7212 */ /* 0x000fe200078e3cff */
[----:B------:R-:W-:Y:S01]  /*a6c0*/  IMAD.X R159, RZ, RZ, R17, P2 ;  /* 0x000000ffff9f7224 */ /* 0x000fe200010e0611 */
[----:B------:R-:W-:Y:S02]  /*a6d0*/  LOP3.LUT R167, R16, 0x380, RZ, 0xc0, !PT ;  /* 0x0000038010a77812 */ /* 0x000fe400078ec0ff */
[----:B------:R-:W-:Y:S02]  /*a6e0*/  LOP3.LUT R172, R173, 0x380, RZ, 0xc0, !PT ;  /* 0x00000380adac7812 */ /* 0x000fe400078ec0ff */
[----:B------:R-:W-:-:S02]  /*a6f0*/  SHF.R.U64 R8, R8, 0x3, RZ ;  /* 0x0000000308087819 */ /* 0x000fc400000012ff */
[----:B------:R-:W-:Y:S02]  /*a700*/  IADD3 R179, P2, R16, 0xc040, RZ ;  /* 0x0000c04010b37810 */ /* 0x000fe40007f5e0ff */
[----:B------:R-:W-:Y:S02]  /*a710*/  LOP3.LUT R176, R177, 0x380, RZ, 0xc0, !PT ;  /* 0x00000380b1b07812 */ /* 0x000fe400078ec0ff */
[----:B------:R-:W-:Y:S02]  /*a720*/  SHF.R.U64 R167, R167, 0x3, RZ ;  /* 0x00000003a7a77819 */ /* 0x000fe400000012ff */
[----:B------:R-:W-:Y:S02]  /*a730*/  SHF.R.U64 R172, R172, 0x3, RZ ;  /* 0x00000003acac7819 */ /* 0x000fe400000012ff */
[----:B------:R-:W-:Y:S02]  /*a740*/  LOP3.LUT R8, R8, R21, RZ, 0x3c, !PT ;  /* 0x0000001508087212 */ /* 0x000fe400078e3cff */
[----:B------:R-:W-:-:S02]  /*a750*/  MOV R162, R152 ;  /* 0x0000009800a27202 */ /* 0x000fc40000000f00 */
[----:B------:R-:W-:Y:S02]  /*a760*/  IADD3.X R9, RZ, R17, RZ, P3, !PT ;  /* 0x00000011ff097210 */ /* 0x000fe40001ffe4ff */
[----:B------:R-:W-:Y:S02]  /*a770*/  LOP3.LUT R178, R179, 0x380, RZ, 0xc0, !PT ;  /* 0x00000380b3b27812 */ /* 0x000fe400078ec0ff */
[----:B------:R-:W-:Y:S02]  /*a780*/  SHF.R.U64 R176, R176, 0x3, RZ ;  /* 0x00000003b0b07819 */ /* 0x000fe400000012ff */
[----:B------:R-:W-:Y:S02]  /*a790*/  MOV R153, R156 ;  /* 0x0000009c00997202 */ /* 0x000fe40000000f00 */
[----:B------:R-:W-:Y:S01]  /*a7a0*/  MOV R156, R158 ;  /* 0x0000009e009c7202 */ /* 0x000fe20000000f00 */
[----:B------:R-:W-:Y:S01]  /*a7b0*/  IMAD.MOV.U32 R158, RZ, RZ, -0x800000 ;  /* 0xff800000ff9e7424 */ /* 0x000fe200078e00ff */
[----:B------:R-:W-:Y:S01]  /*a7c0*/  LOP3.LUT R166, R167, R16, RZ, 0x3c, !PT ;  /* 0x00000010a7a67212 */ /* 0x000fe200078e3cff */
[----:B------:R-:W-:Y:S01]  /*a7d0*/  IMAD.MOV.U32 R167, RZ, RZ, R17 ;  /* 0x000000ffffa77224 */ /* 0x000fe200078e0011 */
[----:B------:R-:W-:Y:S01]  /*a7e0*/  LOP3.LUT R172, R172, R173, RZ, 0x3c, !PT ;  /* 0x000000adacac7212 */ /* 0x000fe200078e3cff */
[----:B------:R-:W-:Y:S01]  /*a7f0*/  @P4 FFMA.FTZ R158, R12, R5, R7 ;  /* 0x000000050c9e4223 */ /* 0x000fe20000010007 */
[----:B------:R-:W-:-:S02]  /*a800*/  MOV R159, R8 ;  /* 0x00000008009f7202 */ /* 0x000fc40000000f00 */
[----:B------:R-:W-:Y:S02]  /*a810*/  SHF.R.U64 R178, R178, 0x3, RZ ;  /* 0x00000003b2b27819 */ /* 0x000fe400000012ff */
[----:B------:R-:W-:Y:S02]  /*a820*/  LOP3.LUT R176, R176, R177, RZ, 0x3c, !PT ;  /* 0x000000b1b0b07212 */ /* 0x000fe400078e3cff */
[-C--:B------:R-:W-:Y:S02]  /*a830*/  IADD3.X R173, RZ, R17.reuse, RZ, P6, !PT ;  /* 0x00000011ffad7210 */ /* 0x080fe400037fe4ff */
[----:B------:R-:W-:Y:S02]  /*a840*/  IADD3.X R177, RZ, R17, RZ, P0, !PT ;  /* 0x00000011ffb17210 */ /* 0x000fe400007fe4ff */
[----:B------:R-:W-:Y:S01]  /*a850*/  MOV R157, 0xff800000 ;  /* 0xff800000009d7802 */ /* 0x000fe20000000f00 */
[----:B------:R-:W-:Y:S01]  /*a860*/  @P5 FFMA.FTZ R157, R2, R4, R11 ;  /* 0x00000004029d5223 */ /* 0x000fe2000001000b */
[----:B------:R-:W-:-:S02]  /*a870*/  LOP3.LUT P0, RZ, R214, 0x3, RZ, 0xc0, !PT ;  /* 0x00000003d6ff7812 */ /* 0x000fc4000780c0ff */
[----:B------:R-:W-:Y:S02]  /*a880*/  MOV R154, R154 ;  /* 0x0000009a009a7202 */ /* 0x000fe40000000f00 */
[----:B------:R-:W-:Y:S02]  /*a890*/  MOV R21, R170 ;  /* 0x000000aa00157202 */ /* 0x000fe40000000f00 */
[----:B------:R-:W-:Y:S01]  /*a8a0*/  LOP3.LUT R178, R178, R179, RZ, 0x3c, !PT ;  /* 0x000000b3b2b27212 */ /* 0x000fe200078e3cff */
[----:B------:R-:W-:Y:S01]  /*a8b0*/  IMAD.X R179, RZ, RZ, R17, P2 ;  /* 0x000000ffffb37224 */ /* 0x000fe200010e0611 */
[----:B------:R-:W-:Y:S02]  /*a8c0*/  MOV R166, R166 ;  /* 0x000000a600a67202 */ /* 0x000fe40000000f00 */
[----:B------:R-:W-:Y:S02]  /*a8d0*/  MOV R155, R168 ;  /* 0x000000a8009b7202 */ /* 0x000fe40000000f00 */
[----:B------:R-:W-:-:S02]  /*a8e0*/  MOV R152, R174 ;  /* 0x000000ae00987202 */ /* 0x000fc40000000f00 */
[----:B------:R-:W-:Y:S02]  /*a8f0*/  MOV R22, R172 ;  /* 0x000000ac00167202 */ /* 0x000fe40000000f00 */
[----:B------:R-:W-:Y:S02]  /*a900*/  MOV R164, R14 ;  /* 0x0000000e00a47202 */ /* 0x000fe40000000f00 */
[----:B------:R-:W-:Y:S02]  /*a910*/  MOV R0, R176 ;  /* 0x000000b000007202 */ /* 0x000fe40000000f00 */
[----:B------:R-:W-:Y:S01]  /*a920*/  MOV R20, R178 ;  /* 0x000000b200147202 */ /* 0x000fe20000000f00 */
[----:B------:R-:W-:Y:S02]  /*a930*/  WARPGROUP.DEPBAR.LE gsb0, 0x0 ;  /* 0x00008000000079c5 */ /* 0x000fe40000010000 */
[----:B------:R-:W-:-:S06]  /*a940*/  WARPGROUP.ARRIVE ;  /* 0x00000000000079c5 */ /* 0x000fcc0000000000 */
[----:B------:R-:W-:Y:S01]  /*a950*/  HGMMA.64x256x16.F32 R24, R204, gdesc[UR8].tnspB, R24, gsb0 ;  /* 0x43e00008cc187df0 */ /* 0x000fe20008000818 */
[----:B------:R-:W-:Y:S01]  /*a960*/  UMOV UR10, UR6 ;  /* 0x00000006000a7c82 */ /* 0x000fe20008000000 */
[----:B------:R-:W-:Y:S01]  /*a970*/  UMOV UR11, 0x40000040 ;  /* 0x40000040000b7882 */ /* 0x000fe20000000000 */
[----:B------:R-:W-:Y:S02]  /*a980*/  UIADD3 UR6, UR4, 0x180, URZ ;  /* 0x0000018004067890 */ /* 0x000fe4000fffe03f */
[----:B------:R-:W-:Y:S01]  /*a990*/  UIADD3 UR4, UR4, 0x200, URZ ;  /* 0x0000020004047890 */ /* 0x000fe2000fffe03f */
[----:B------:R-:W-:Y:S02]  /*a9a0*/  WARPGROUP.DEPBAR.LE gsb0, 0x0 ;  /* 0x00008000000079c5 */ /* 0x000fe40000010000 */
[----:B------:R-:W-:-:S15]  /*a9b0*/  WARPGROUP.ARRIVE ;  /* 0x00000000000079c5 */ /* 0x000fde0000000000 */
[----:B------:R-:W-:-:S05]  /*a9c0*/  NOP ;  /* 0x0000000000007918 */ /* 0x000fca0000000000 */
[----:B------:R-:W-:Y:S01]  /*a9d0*/  HGMMA.64x256x16.F32 R24, R200, gdesc[UR8].tnspB, R24, gsb0 ;  /* 0x43e00008c8187df0 */ /* 0x000fe20008000818 */
[----:B------:R-:W-:Y:S01]  /*a9e0*/  UMOV UR10, UR6 ;  /* 0x00000006000a7c82 */ /* 0x000fe20008000000 */
[----:B------:R-:W-:Y:S01]  /*a9f0*/  UMOV UR11, 0x40000040 ;  /* 0x40000040000b7882 */ /* 0x000fe20000000000 */
[----:B------:R-:W-:Y:S02]  /*aa00*/  WARPGROUP.DEPBAR.LE gsb0, 0x0 ;  /* 0x00008000000079c5 */ /* 0x000fe40000010000 */
[----:B------:R-:W-:-:S15]  /*aa10*/  WARPGROUP.ARRIVE ;  /* 0x00000000000079c5 */ /* 0x000fde0000000000 */
[----:B------:R-:W-:-:S08]  /*aa20*/  NOP ;  /* 0x0000000000007918 */ /* 0x000fd00000000000 */
[----:B------:R-:W-:Y:S01]  /*aa30*/  HGMMA.64x256x16.F32 R24, R196, gdesc[UR8].tnspB, R24, gsb0 ;  /* 0x43e00008c4187df0 */ /* 0x000fe20008000818 */
[----:B------:R-:W-:Y:S01]  /*aa40*/  UMOV UR10, UR4 ;  /* 0x00000004000a7c82 */ /* 0x000fe20008000000 */
[----:B------:R-:W-:Y:S01]  /*aa50*/  UMOV UR11, 0x40000040 ;  /* 0x40000040000b7882 */ /* 0x000fe20000000000 */
[----:B------:R-:W-:Y:S02]  /*aa60*/  ULDC UR4, c[0x0][0xdb4] ;  /* 0x00036d0000047ab9 */ /* 0x000fe40000000800 */
[----:B------:R-:W-:-:S03]  /*aa70*/  UIMAD UR35, UR4, UR35, UR5 ;  /* 0x00000023042372a4 */ /* 0x000fc6000f8e0205 */
[----:B------:R-:W-:Y:S01]  /*aa80*/  ULDC UR5, c[0x0][0xda8] ;  /* 0x00036a0000057ab9 */ /* 0x000fe20000000800 */
[----:B------:R-:W-:Y:S02]  /*aa90*/  USHF.R.S32.HI UR4, URZ, 0x1f, UR35 ;  /* 0x0000001f3f047899 */ /* 0x000fe40008011423 */
[----:B------:R-:W-:Y:S02]  /*aaa0*/  UIMAD UR34, UR5, UR34, UR12 ;  /* 0x00000022052272a4 */ /* 0x000fe4000f8e020c */
[----:B------:R-:W-:Y:S02]  /*aab0*/  UIMAD UR6, UR4, UR8, URZ ;  /* 0x00000008040672a4 */ /* 0x000fe4000f8e023f */
[----:B------:R-:W-:Y:S02]  /*aac0*/  USHF.L.U32 UR34, UR34, 0x7, URZ ;  /* 0x0000000722227899 */ /* 0x000fe4000800063f */
[----:B------:R-:W-:Y:S02]  /*aad0*/  UIMAD.WIDE.U32 UR4, UR35, UR8, URZ ;  /* 0x00000008230472a5 */ /* 0x000fe4000f8e003f */
[----:B------:R-:W-:-:S02]  /*aae0*/  UIMAD UR6, UR35, UR9, UR6 ;  /* 0x00000009230672a4 */ /* 0x000fc4000f8e0206 */
[----:B------:R-:W-:Y:S01]  /*aaf0*/  IADD3 R160, R219, UR34, RZ ;  /* 0x00000022dba07c10 */ /* 0x000fe2000fffe0ff */
[----:B------:R-:W-:Y:S01]  /*ab00*/  ULDC.64 UR12, c[0x0][0x208] ;  /* 0x00008200000c7ab9 */ /* 0x000fe20000000a00 */
[----:B------:R-:W-:Y:S01]  /*ab10*/  MOV R9, UR5 ;  /* 0x0000000500097c02 */ /* 0x000fe20008000f00 */
[----:B------:R-:W-:Y:S01]  /*ab20*/  IMAD.U32 R8, RZ, RZ, UR4 ;  /* 0x00000004ff087e24 */ /* 0x000fe2000f8e00ff */
[----:B------:R-:W-:Y:S01]  /*ab30*/  UIADD3 UR4, UR5, UR6, URZ ;  /* 0x0000000605047290 */ /* 0x000fe2000fffe03f */
[----:B------:R-:W-:Y:S02]  /*ab40*/  VIADD R9, R160, 0x8 ;  /* 0x00000008a0097836 */ /* 0x000fe40000000000 */
[----:B------:R-:W-:-:S03]  /*ab50*/  IMAD.MOV.U32 R2, RZ, RZ, R8 ;  /* 0x000000ffff027224 */ /* 0x000fc600078e0008 */
[----:B------:R-:W-:Y:S02]  /*ab60*/  ISETP.GE.OR P2, PT, R9, UR7, P0 ;  /* 0x0000000709007c0c */ /* 0x000fe40008746670 */
[----:B------:R-:W-:Y:S01]  /*ab70*/  MOV R3, UR4 ;  /* 0x0000000400037c02 */ /* 0x000fe20008000f00 */
[----:B------:R-:W-:Y:S01]  /*ab80*/  USHF.R.S32.HI UR4, URZ, 0x1f, UR36 ;  /* 0x0000001f3f047899 */ /* 0x000fe20008011424 */
[----:B------:R-:W-:Y:S01]  /*ab90*/  ISETP.GE.OR P0, PT, R160, UR7, P0 ;  /* 0x00000007a0007c0c */ /* 0x000fe20008706670 */
[----:B------:R-:W-:Y:S02]  /*aba0*/  WARPGROUP.DEPBAR.LE gsb0, 0x0 ;  /* 0x00008000000079c5 */ /* 0x000fe40000010000 */
[----:B------:R-:W-:-:S06]  /*abb0*/  WARPGROUP.ARRIVE ;  /* 0x00000000000079c5 */ /* 0x000fcc0000000000 */
[----:B------:R-:W-:Y:S01]  /*abc0*/  HGMMA.64x256x16.F32 R24, R192, gdesc[UR8].tnspB, R24, gsb0 ;  /* 0x43e00008c0187df0 */ /* 0x000fe20008000818 */
[----:B------:R-:W-:Y:S02]  /*abd0*/  R2UR UR10, R212 ;  /* 0x00000000d40a72ca */ /* 0x000fe400000e0000 */
[----:B------:R-:W-:Y:S02]  /*abe0*/  WARPGROUP.DEPBAR.LE gsb0, 0x0 ;  /* 0x00008000000079c5 */ /* 0x000fe40000010000 */
[----:B------:R1:W-:Y:S01]  /*abf0*/  @!P1 SYNCS.ARRIVE.TRANS64.RED.A1T0 RZ, [R13+URZ], RZ ;  /* 0x000000ff0dff99a7 */ /* 0x0003e2000810043f */
[-C--:B---3--:R-:W-:Y:S01]  /*ac00*/  FMUL.FTZ R12, R41, R6.reuse ;  /* 0x00000006290c7220 */ /* 0x088fe20000410000 */
[-C--:B------:R-:W-:Y:S01]  /*ac10*/  FMUL.FTZ R4, R25, R6.reuse ;  /* 0x0000000619047220 */ /* 0x080fe20000410000 */
[----:B------:R-:W-:Y:S01]  /*ac20*/  FMUL.FTZ R5, R24, R6 ;  /* 0x0000000618057220 */ /* 0x000fe20000410000 */
[-C--:B-----5:R-:W-:Y:S01]  /*ac30*/  FMUL.FTZ R7, R27, R10.reuse ;  /* 0x0000000a1b077220 */ /* 0x0a0fe20000410000 */
[----:B------:R-:W-:Y:S01]  /*ac40*/  FMUL.FTZ R170, R26, R10 ;  /* 0x0000000a1aaa7220 */ /* 0x000fe20000410000 */
[-C--:B------:R-:W-:Y:S01]  /*ac50*/  FMUL.FTZ R167, R29, R6.reuse ;  /* 0x000000061da77220 */ /* 0x080fe20000410000 */
[-C--:B------:R-:W-:Y:S01]  /*ac60*/  FMUL.FTZ R172, R28, R6.reuse ;  /* 0x000000061cac7220 */ /* 0x080fe20000410000 */
[----:B-1----:R-:W-:Y:S01]  /*ac70*/  FMUL.FTZ R13, R40, R6 ;  /* 0x00000006280d7220 */ /* 0x002fe20000410000 */
[-C--:B------:R-:W-:Y:S01]  /*ac80*/  FMUL.FTZ R169, R31, R10.reuse ;  /* 0x0000000a1fa97220 */ /* 0x080fe20000410000 */
[----:B------:R-:W1:Y:S01]  /*ac90*/  LDC.64 R40, c[0x0][0xb78] ;  /* 0x0002de00ff287b82 */ /* 0x000e620000000a00 */
[----:B------:R-:W-:Y:S01]  /*aca0*/  FMUL.FTZ R174, R30, R10 ;  /* 0x0000000a1eae7220 */ /* 0x000fe20000410000 */
[-C--:B------:R-:W-:Y:S01]  /*acb0*/  FMUL.FTZ R8, R33, R6.reuse ;  /* 0x0000000621087220 */ /* 0x080fe20000410000 */
[-C--:B------:R-:W-:Y:S01]  /*acc0*/  FMUL.FTZ R9, R32, R6.reuse ;  /* 0x0000000620097220 */ /* 0x080fe20000410000 */
[-C--:B------:R-:W-:Y:S01]  /*acd0*/  FMUL.FTZ R11, R37, R6.reuse ;  /* 0x00000006250b7220 */ /* 0x080fe20000410000 */
[-C--:B------:R-:W-:Y:S01]  /*ace0*/  FMUL.FTZ R168, R36, R6.reuse ;  /* 0x0000000624a87220 */ /* 0x080fe20000410000 */
[-C--:B------:R-:W-:Y:S01]  /*acf0*/  FMUL.FTZ R14, R45, R6.reuse ;  /* 0x000000062d0e7220 */ /* 0x080fe20000410000 */
[----:B------:R-:W-:Y:S01]  /*ad00*/  FMUL.FTZ R15, R44, R6 ;  /* 0x000000062c0f7220 */ /* 0x000fe20000410000 */
[----:B------:R-:W-:Y:S01]  /*ad10*/  F2FP.F16.F32.PACK_AB R4, R4, R5 ;  /* 0x000000050404723e */ /* 0x000fe200000000ff */
        /* <DEDUP_REMOVED lines=61> */
[----:B------:R-:W-:Y:S01]  /*b0f0*/  F2FP.F16.F32.PACK_AB R6, R167, R172 ;  /* 0x000000aca706723e */ /* 0x000fe200000000ff */
[----:B------:R-:W-:Y:S01]  /*b100*/  FMUL.FTZ R51, R51, R10 ;  /* 0x0000000a33337220 */ /* 0x000fe20000410000 */
[----:B------:R-:W-:Y:S01]  /*b110*/  F2FP.F16.F32.PACK_AB R7, R169, R174 ;  /* 0x000000aea907723e */ /* 0x000fe200000000ff */
[----:B------:R-:W-:Y:S01]  /*b120*/  BAR.SYNC.DEFER_BLOCKING 0x1, 0x100 ;  /* 0x0044000000007b1d */ /* 0x000fe20000010000 */
        /* <DEDUP_REMOVED lines=52> */
[----:B------:R2:W-:Y:S01]  /*b470*/  STSM.16.M88.4 [R166], R4 ;  /* 0x00000004a6007844 */ /* 0x0005e20000000200 */
[----:B------:R-:W-:Y:S01]  /*b480*/  F2FP.F16.F32.PACK_AB R10, R11, R168 ;  /* 0x000000a80b0a723e */ /* 0x000fe200000000ff */
[----:B-1----:R-:W-:Y:S01]  /*b490*/  IMAD.WIDE.U32 R2, R40, UR36, R2 ;  /* 0x0000002428027c25 */ /* 0x002fe2000f8e0002 */
[----:B------:R-:W-:-:S02]  /*b4a0*/  F2FP.F16.F32.PACK_AB R9, R35, R34 ;  /* 0x000000222309723e */ /* 0x000fc400000000ff */
[----:B------:R-:W-:Y:S02]  /*b4b0*/  F2FP.F16.F32.PACK_AB R11, R39, R38 ;  /* 0x00000026270b723e */ /* 0x000fe400000000ff */
[----:B------:R-:W-:Y:S02]  /*b4c0*/  F2FP.F16.F32.PACK_AB R12, R12, R13 ;  /* 0x0000000d0c0c723e */ /* 0x000fe400000000ff */
[----:B------:R-:W-:Y:S01]  /*b4d0*/  F2FP.F16.F32.PACK_AB R14, R14, R15 ;  /* 0x0000000f0e0e723e */ /* 0x000fe200000000ff */
[----:B------:R-:W-:Y:S01]  /*b4e0*/  STSM.16.M88.4 [R161], R8 ;  /* 0x00000008a1007844 */ /* 0x000fe20000000200 */
[----:B------:R-:W-:Y:S02]  /*b4f0*/  F2FP.F16.F32.PACK_AB R13, R43, R42 ;  /* 0x0000002a2b0d723e */ /* 0x000fe400000000ff */
[----:B------:R-:W-:Y:S02]  /*b500*/  F2FP.F16.F32.PACK_AB R15, R47, R46 ;  /* 0x0000002e2f0f723e */ /* 0x000fe400000000ff */
[----:B------:R-:W-:-:S02]  /*b510*/  F2FP.F16.F32.PACK_AB R24, R24, R25 ;  /* 0x000000191818723e */ /* 0x000fc400000000ff */
[----:B------:R-:W-:Y:S01]  /*b520*/  F2FP.F16.F32.PACK_AB R26, R26, R27 ;  /* 0x0000001b1a1a723e */ /* 0x000fe200000000ff */
[----:B------:R-:W-:Y:S01]  /*b530*/  STSM.16.M88.4 [R165], R12 ;  /* 0x0000000ca5007844 */ /* 0x000fe20000000200 */
[----:B------:R-:W-:Y:S02]  /*b540*/  F2FP.F16.F32.PACK_AB R25, R51, R50 ;  /* 0x000000323319723e */ /* 0x000fe400000000ff */
[----:B------:R-:W-:Y:S02]  /*b550*/  F2FP.F16.F32.PACK_AB R27, R55, R54 ;  /* 0x00000036371b723e */ /* 0x000fe400000000ff */
[----:B--2---:R-:W-:Y:S02]  /*b560*/  F2FP.F16.F32.PACK_AB R4, R57, R56 ;  /* 0x000000383904723e */ /* 0x004fe400000000ff */
[----:B------:R-:W-:Y:S01]  /*b570*/  F2FP.F16.F32.PACK_AB R5, R59, R58 ;  /* 0x0000003a3b05723e */ /* 0x000fe200000000ff */
[----:B------:R-:W-:Y:S01]  /*b580*/  STSM.16.M88.4 [R164], R24 ;  /* 0x00000018a4007844 */ /* 0x000fe20000000200 */
[----:B------:R-:W-:-:S02]  /*b590*/  F2FP.F16.F32.PACK_AB R6, R61, R60 ;  /* 0x0000003c3d06723e */ /* 0x000fc400000000ff */
[----:B------:R-:W-:Y:S02]  /*b5a0*/  F2FP.F16.F32.PACK_AB R7, R63, R62 ;  /* 0x0000003e3f07723e */ /* 0x000fe400000000ff */
[----:B------:R-:W-:Y:S02]  /*b5b0*/  F2FP.F16.F32.PACK_AB R28, R28, R29 ;  /* 0x0000001d1c1c723e */ /* 0x000fe400000000ff */
[----:B------:R-:W-:Y:S01]  /*b5c0*/  F2FP.F16.F32.PACK_AB R30, R30, R31 ;  /* 0x0000001f1e1e723e */ /* 0x000fe200000000ff */
[----:B------:R1:W-:Y:S01]  /*b5d0*/  STSM.16.M88.4 [R163], R4 ;  /* 0x00000004a3007844 */ /* 0x0003e20000000200 */
[----:B------:R-:W-:Y:S02]  /*b5e0*/  F2FP.F16.F32.PACK_AB R29, R67, R66 ;  /* 0x00000042431d723e */ /* 0x000fe400000000ff */
[----:B------:R-:W-:Y:S02]  /*b5f0*/  F2FP.F16.F32.PACK_AB R31, R71, R70 ;  /* 0x00000046471f723e */ /* 0x000fe400000000ff */
[----:B------:R-:W-:-:S02]  /*b600*/  F2FP.F16.F32.PACK_AB R32, R32, R33 ;  /* 0x000000212020723e */ /* 0x000fc400000000ff */
[----:B------:R-:W-:Y:S01]  /*b610*/  F2FP.F16.F32.PACK_AB R33, R75, R74 ;  /* 0x0000004a4b21723e */ /* 0x000fe200000000ff */
[----:B------:R-:W-:Y:S01]  /*b620*/  STSM.16.M88.4 [R162], R28 ;  /* 0x0000001ca2007844 */ /* 0x000fe20000000200 */
[----:B------:R-:W-:Y:S02]  /*b630*/  F2FP.F16.F32.PACK_AB R34, R77, R76 ;  /* 0x0000004c4d22723e */ /* 0x000fe400000000ff */
[----:B------:R-:W-:Y:S02]  /*b640*/  F2FP.F16.F32.PACK_AB R35, R79, R78 ;  /* 0x0000004e4f23723e */ /* 0x000fe400000000ff */
[----:B------:R-:W-:Y:S02]  /*b650*/  F2FP.F16.F32.PACK_AB R36, R36, R37 ;  /* 0x000000252424723e */ /* 0x000fe400000000ff */
[----:B------:R-:W-:Y:S01]  /*b660*/  F2FP.F16.F32.PACK_AB R37, R83, R82 ;  /* 0x000000525325723e */ /* 0x000fe200000000ff */
[----:B------:R-:W-:Y:S01]  /*b670*/  STSM.16.M88.4 [R154], R32 ;  /* 0x000000209a007844 */ /* 0x000fe20000000200 */
[----:B------:R-:W-:Y:S01]  /*b680*/  F2FP.F16.F32.PACK_AB R38, R85, R84 ;  /* 0x000000545526723e */ /* 0x000fe200000000ff */
[----:B-1----:R-:W-:Y:S01]  /*b690*/  IMAD R4, R40, UR4, RZ ;  /* 0x0000000428047c24 */ /* 0x002fe2000f8e02ff */
[----:B------:R-:W-:Y:S01]  /*b6a0*/  F2FP.F16.F32.PACK_AB R39, R87, R86 ;  /* 0x000000565727723e */ /* 0x000fe200000000ff */
[----:B------:R-:W-:Y:S01]  /*b6b0*/  ULDC.64 UR4, c[0x0][0xb40] ;  /* 0x0002d00000047ab9 */ /* 0x000fe20000000a00 */
[----:B------:R-:W-:Y:S01]  /*b6c0*/  F2FP.F16.F32.PACK_AB R96, R97, R96 ;  /* 0x000000606160723e */ /* 0x000fe200000000ff */
[----:B------:R-:W-:Y:S01]  /*b6d0*/  IMAD R4, R41, UR36, R4 ;  /* 0x0000002429047c24 */ /* 0x000fe2000f8e0204 */
[----:B------:R-:W-:Y:S01]  /*b6e0*/  F2FP.F16.F32.PACK_AB R8, R89, R88 ;  /* 0x000000585908723e */ /* 0x000fe200000000ff */
[----:B------:R-:W-:Y:S01]  /*b6f0*/  STSM.16.M88.4 [R153], R36 ;  /* 0x0000002499007844 */ /* 0x000fe20000000200 */
[----:B------:R-:W-:-:S02]  /*b700*/  F2FP.F16.F32.PACK_AB R9, R91, R90 ;  /* 0x0000005a5b09723e */ /* 0x000fc400000000ff */
[----:B------:R-:W-:Y:S02]  /*b710*/  F2FP.F16.F32.PACK_AB R10, R93, R92 ;  /* 0x0000005c5d0a723e */ /* 0x000fe400000000ff */
[----:B------:R-:W-:Y:S02]  /*b720*/  F2FP.F16.F32.PACK_AB R11, R95, R94 ;  /* 0x0000005e5f0b723e */ /* 0x000fe400000000ff */
[----:B------:R-:W-:Y:S02]  /*b730*/  F2FP.F16.F32.PACK_AB R97, R99, R98 ;  /* 0x000000626361723e */ /* 0x000fe400000000ff */
[----:B------:R-:W-:Y:S01]  /*b740*/  F2FP.F16.F32.PACK_AB R104, R105, R104 ;  /* 0x000000686968723e */ /* 0x000fe200000000ff */
[----:B------:R-:W-:Y:S01]  /*b750*/  STSM.16.M88.4 [R156], R8 ;  /* 0x000000089c007844 */ /* 0x000fe20000000200 */
[----:B------:R-:W-:Y:S02]  /*b760*/  F2FP.F16.F32.PACK_AB R98, R101, R100 ;  /* 0x000000646562723e */ /* 0x000fe400000000ff */
[----:B------:R-:W-:-:S02]  /*b770*/  F2FP.F16.F32.PACK_AB R99, R103, R102 ;  /* 0x000000666763723e */ /* 0x000fc400000000ff */
[----:B------:R-:W-:Y:S02]  /*b780*/  F2FP.F16.F32.PACK_AB R105, R107, R106 ;  /* 0x0000006a6b69723e */ /* 0x000fe400000000ff */
[----:B------:R-:W-:Y:S01]  /*b790*/  F2FP.F16.F32.PACK_AB R112, R113, R112 ;  /* 0x000000707170723e */ /* 0x000fe200000000ff */
[----:B------:R-:W-:Y:S01]  /*b7a0*/  STSM.16.M88.4 [R155], R96 ;  /* 0x000000609b007844 */ /* 0x000fe20000000200 */
[----:B------:R-:W-:Y:S02]  /*b7b0*/  F2FP.F16.F32.PACK_AB R106, R109, R108 ;  /* 0x0000006c6d6a723e */ /* 0x000fe400000000ff */
[----:B------:R-:W-:Y:S02]  /*b7c0*/  F2FP.F16.F32.PACK_AB R107, R111, R110 ;  /* 0x0000006e6f6b723e */ /* 0x000fe400000000ff */
[----:B------:R-:W-:Y:S02]  /*b7d0*/  F2FP.F16.F32.PACK_AB R113, R115, R114 ;  /* 0x000000727371723e */ /* 0x000fe400000000ff */
[----:B------:R-:W-:Y:S01]  /*b7e0*/  F2FP.F16.F32.PACK_AB R120, R121, R120 ;  /* 0x000000787978723e */ /* 0x000fe200000000ff */
[----:B------:R-:W-:Y:S01]  /*b7f0*/  STSM.16.M88.4 [R21], R104 ;  /* 0x0000006815007844 */ /* 0x000fe20000000200 */
        /* <DEDUP_REMOVED lines=21> */
[----:B------:R-:W-:Y:S02]  /*b950*/  SHF.R.S32.HI R5, RZ, 0x1f, R160 ;  /* 0x0000001fff057819 */ /* 0x000fe400000114a0 */
[----:B------:R-:W-:Y:S01]  /*b960*/  IADD3 R160, P1, R160, R2, RZ ;  /* 0x00000002a0a07210 */ /* 0x000fe20007f3e0ff */
[----:B------:R-:W-:Y:S03]  /*b970*/  STSM.16.M88.4 [R159], R144 ;  /* 0x000000909f007844 */ /* 0x000fe60000000200 */
[----:B------:R-:W-:Y:S01]  /*b980*/  IADD3.X R5, R5, R3, R4, P1, !PT ;  /* 0x0000000305057210 */ /* 0x000fe20000ffe404 */
[----:B------:R-:W-:Y:S01]  /*b990*/  @!PT LDS RZ, [RZ] ;  /* 0x00000000fffff984 */ /* 0x000fe20000000800 */
[----:B------:R-:W-:Y:S01]  /*b9a0*/  @!PT LDS RZ, [RZ] ;  /* 0x00000000fffff984 */ /* 0x000fe20000000800 */
[----:B------:R-:W-:Y:S01]  /*b9b0*/  @!PT LDS RZ, [RZ] ;  /* 0x00000000fffff984 */ /* 0x000fe20000000800 */
[----:B------:R-:W-:Y:S01]  /*b9c0*/  @!PT LDS RZ, [RZ] ;  /* 0x00000000fffff984 */ /* 0x000fe20000000800 */
[----:B------:R1:W-:Y:S06]  /*b9d0*/  MEMBAR.ALL.CTA ;  /* 0x0000000000007992 */ /* 0x0003ec0000008000 */
[----:B-1----:R-:W1:Y:S02]  /*b9e0*/  FENCE.VIEW.ASYNC.S ;  /* 0x00000000000073c6 */ /* 0x002e640000000000 */
[----:B-1----:R-:W-:Y:S06]  /*b9f0*/  BAR.ARV 0x1, 0x120 ;  /* 0x0044800000007b1d */ /* 0x002fec0000002000 */
[C---:B------:R-:W-:Y:S01]  /*ba00*/  LEA R2, P1, R160.reuse, UR4, 0x2 ;  /* 0x00000004a0027c11 */ /* 0x040fe2000f8210ff */
[----:B------:R-:W-:Y:S01]  /*ba10*/  ULDC UR4, c[0x0][0xc] ;  /* 0x0000030000047ab9 */ /* 0x000fe20000000800 */
[----:B------:R-:W1:Y:S01]  /*ba20*/  SHFL.IDX PT, R4, R218, RZ, 0x1f ;  /* 0x00001fffda047589 */ /* 0x000e6200000e0000 */
[----:B------:R-:W-:Y:S01]  /*ba30*/  UIADD3 UR10, UR4, UR10, URZ ;  /* 0x0000000a040a7290 */ /* 0x000fe2000fffe03f */
[----:B------:R-:W-:-:S05]  /*ba40*/  LEA.HI.X R3, R160, UR5, R5, 0x2, P1 ;  /* 0x00000005a0037c11 */ /* 0x000fca00088f1405 */
[----:B------:R2:W-:Y:S01]  /*ba50*/  @!P0 STG.E desc[UR12][R2.64], R158 ;  /* 0x0000009e02008986 */ /* 0x0005e2000c10190c */
[----:B------:R-:W-:-:S03]  /*ba60*/  MOV R212, UR10 ;  /* 0x0000000a00d47c02 */ /* 0x000fc60008000f00 */
[----:B------:R2:W-:Y:S01]  /*ba70*/  @!P2 STG.E desc[UR12][R2.64+0x20], R157 ;  /* 0x0000209d0200a986 */ /* 0x0005e2000c10190c */
[----:B-1----:R-:W-:-:S13]  /*ba80*/  ISETP.NE.AND P0, PT, R4, 0x7, PT ;  /* 0x000000070400780c */ /* 0x002fda0003f05270 */
[----:B--2---:R-:W-:Y:S05]  /*ba90*/  @P0 BRA `(.L_x_29) ;  /* 0x0000000000840947 */ /* 0x004fea0003800000 */
[----:B------:R-:W-:Y:S01]  /*baa0*/  BAR.SYNC.DEFER_BLOCKING 0x1, 0x120 ;  /* 0x0044800000007b1d */ /* 0x000fe20000010000 */
[----:B------:R-:W-:-:S05]  /*bab0*/  ELECT P0, URZ, PT ;  /* 0x00000000003f782f */ /* 0x000fca0003800000 */
[----:B------:R-:W-:Y:S08]  /*bac0*/  BSSY B0, `(.L_x_29) ;  /* 0x000001e000007945 */ /* 0x000ff00003800000 */
[----:B------:R-:W-:Y:S05]  /*bad0*/  @!P0 BRA `(.L_x_30) ;  /* 0x0000000000708947 */ /* 0x000fea0003800000 */
[----:B------:R-:W-:Y:S01]  /*bae0*/  R2UR UR10, R18 ;  /* 0x00000000120a72ca */ /* 0x000fe200000e0000 */
[----:B------:R-:W-:Y:S01]  /*baf0*/  ULDC.64 UR12, c[0x0][0x198] ;  /* 0x00006600000c7ab9 */ /* 0x000fe20000000a00 */
[----:B------:R-:W-:Y:S01]  /*bb00*/  UMOV UR33, URZ ;  /* 0x0000003f00217c82 */ /* 0x000fe20008000000 */
[----:B------:R-:W-:Y:S01]  /*bb10*/  UIADD3 UR4, UP0, UR12, 0x9f0, URZ ;  /* 0x000009f00c047890 */ /* 0x000fe2000ff1e03f */
[----:B------:R-:W-:Y:S01]  /*bb20*/  UMOV UR37, URZ ;  /* 0x0000003f00257c82 */ /* 0x000fe20008000000 */
[----:B------:R-:W-:Y:S02]  /*bb30*/  UMOV UR7, 0x40 ;  /* 0x0000004000077882 */ /* 0x000fe40000000000 */
[----:B------:R-:W-:-:S06]  /*bb40*/  UIADD3.X UR5, URZ, UR13, URZ, UP0, !UPT ;  /* 0x0000000d3f057290 */ /* 0x000fcc00087fe43f */
[----:B------:R-:W-:Y:S02]  /*bb50*/  UIADD3 UR6, UR10, 0x4000, URZ ;  /* 0x000040000a067890 */ /* 0x000fe4000fffe03f */
[----:B------:R-:W-:Y:S02]  /*bb60*/  UIADD3 UR8, UR10, 0x8000, URZ ;  /* 0x000080000a087890 */ /* 0x000fe4000fffe03f */
[----:B------:R-:W-:Y:S01]  /*bb70*/  UMOV UR32, UR10 ;  /* 0x0000000a00207c82 */ /* 0x000fe20008000000 */
[----:B------:R-:W-:Y:S01]  /*bb80*/  UIADD3 UR9, UR10, 0xc000, URZ ;  /* 0x0000c0000a097890 */ /* 0x000fe2000fffe03f */
[----:B------:R1:W-:Y:S02]  /*bb90*/  UTMASTG.5D [UR32], [UR4] ;  /* 0x00000020040073b5 */ /* 0x0003e40008020000 */
[----:B-1----:R-:W-:Y:S01]  /*bba0*/  UMOV UR32, UR6 ;  /* 0x0000000600207c82 */ /* 0x002fe20008000000 */
[----:B------:R-:W-:Y:S01]  /*bbb0*/  UMOV UR33, UR7 ;  /* 0x0000000700217c82 */ /* 0x000fe20008000000 */
[----:B------:R-:W-:Y:S01]  /*bbc0*/  UMOV UR6, 0x80 ;  /* 0x0000008000067882 */ /* 0x000fe20000000000 */
[----:B------:R1:W-:Y:S02]  /*bbd0*/  UTMASTG.5D [UR32], [UR4] ;  /* 0x00000020040073b5 */ /* 0x0003e40008020000 */
[----:B-1----:R-:W-:Y:S01]  /*bbe0*/  UMOV UR32, UR8 ;  /* 0x0000000800207c82 */ /* 0x002fe20008000000 */
[----:B------:R-:W-:Y:S01]  /*bbf0*/  UMOV UR33, UR6 ;  /* 0x0000000600217c82 */ /* 0x000fe20008000000 */
[----:B------:R-:W-:Y:S01]  /*bc00*/  UMOV UR6, 0xc0 ;  /* 0x000000c000067882 */ /* 0x000fe20000000000 */
[----:B------:R1:W-:Y:S02]  /*bc10*/  UTMASTG.5D [UR32], [UR4] ;  /* 0x00000020040073b5 */ /* 0x0003e40008020000 */
[----:B-1----:R-:W-:Y:S01]  /*bc20*/  UMOV UR32, UR9 ;  /* 0x0000000900207c82 */ /* 0x002fe20008000000 */
[----:B------:R-:W-:Y:S01]  /*bc30*/  UMOV UR33, UR6 ;  /* 0x0000000600217c82 */ /* 0x000fe20008000000 */
[----:B------:R-:W-:Y:S01]  /*bc40*/  UIADD3 UR6, UR10, 0x38820, URZ ;  /* 0x000388200a067890 */ /* 0x000fe2000fffe03f */
[----:B------:R1:W-:Y:S03]  /*bc50*/  UTMASTG.5D [UR32], [UR4] ;  /* 0x00000020040073b5 */ /* 0x0003e60008020000 */
[----:B------:R-:W-:Y:S01]  /*bc60*/  UPRMT UR6, URZ, 0x654, UR6 ;  /* 0x000006543f067896 */ /* 0x000fe20008000006 */
[----:B------:R0:W-:Y:S01]  /*bc70*/  UTMACMDFLUSH ;  /* 0x00000000000079b7 */ /* 0x0001e20000000000 */
[----:B------:R-:W-:-:S07]  /*bc80*/  DEPBAR.LE SB0, 0x0 ;  /* 0x000080000000791a */ /* 0x000fce0000000000 */
[----:B-1----:R-:W-:Y:S03]  /*bc90*/  SYNCS.ARRIVE.TRANS64.RED.A1T0 RZ, [UR6], RZ ;  /* 0x000000ffffff79a7 */ /* 0x002fe60008100406 */
.L_x_30:
[----:B------:R-:W-:Y:S05]  /*bca0*/  BSYNC B0 ;  /* 0x0000000000007941 */ /* 0x000fea0003800000 */
.L_x_29:
[----:B------:R-:W1:Y:S01]  /*bcb0*/  LDC R0, c[0x0][0xda4] ;  /* 0x00036900ff007b82 */ /* 0x000e620000000800 */
[----:B------:R-:W-:Y:S01]  /*bcc0*/  R2UR UR6, R212 ;  /* 0x00000000d40672ca */ /* 0x000fe200000e0000 */
[----:B------:R-:W-:Y:S01]  /*bcd0*/  UIADD3 UR38, UR38, 0x1, URZ ;  /* 0x0000000126267890 */ /* 0x000fe2000fffe03f */
[----:B------:R-:W-:Y:S01]  /*bce0*/  R2UR UR5, R19 ;  /* 0x00000000130572ca */ /* 0x000fe200000e0000 */
[----:B------:R-:W-:Y:S02]  /*bcf0*/  VIADD R213, R213, 0x1 ;  /* 0x00000001d5d57836 */ /* 0x000fe40000000000 */
[----:B------:R-:W-:-:S04]  /*bd00*/  UISETP.NE.AND UP0, UPT, UR38, 0x2, UPT ;  /* 0x000000022600788c */ /* 0x000fc8000bf05270 */
[----:B------:R-:W-:Y:S02]  /*bd10*/  USEL UR4, URZ, 0x1, UP0 ;  /* 0x000000013f047887 */ /* 0x000fe40008000000 */
[----:B------:R-:W-:-:S04]  /*bd20*/  USEL UR38, UR38, URZ, UP0 ;  /* 0x0000003f26267287 */ /* 0x000fc80008000000 */
[----:B------:R-:W-:-:S06]  /*bd30*/  ULOP3.LUT UR5, UR5, UR4, URZ, 0x3c, !UPT ;  /* 0x0000000405057292 */ /* 0x000fcc000f8e3c3f */
[----:B------:R-:W-:Y:S02]  /*bd40*/  MOV R19, UR5 ;  /* 0x0000000500137c02 */ /* 0x000fe40008000f00 */
[----:B-1----:R-:W-:-:S13]  /*bd50*/  ISETP.LE.AND P0, PT, R0, UR6, PT ;  /* 0x0000000600007c0c */ /* 0x002fda000bf03270 */
[----:B------:R-:W-:Y:S05]  /*bd60*/  @!P0 BRA `(.L_x_31) ;  /* 0xffffff4c00f88947 */ /* 0x000fea000383ffff */
[----:B------:R-:W-:Y:S05]  /*bd70*/  EXIT ;  /* 0x000000000000794d */ /* 0x000fea0003800000 */
.L_x_7:
[----:B------:R-:W-:-:S08]  /*bd80*/  NOP ;  /* 0x0000000000007918 */ /* 0x000fd00000000000 */
[----:B-1----:R-:W1:-:S00]  /*bd90*/  USETMAXREG.DEALLOC.CTAPOOL 0x18 ;  /* 0x00000018000079c8 */ /* 0x002e4000080e0500 */
[----:B-1----:R-:W-:-:S06]  /*bda0*/  LOP3.LUT R0, R0, 0x3, RZ, 0xc0, !PT ;  /* 0x0000000300007812 */ /* 0x002fcc00078ec0ff */
[----:B------:R-:W1:Y:S02]  /*bdb0*/  SHFL.IDX PT, R0, R0, RZ, 0x1f ;  /* 0x00001fff00007589 */ /* 0x000e6400000e0000 */
[----:B-1----:R-:W-:-:S13]  /*bdc0*/  ISETP.NE.AND P0, PT, R0, RZ, PT ;  /* 0x000000ff0000720c */ /* 0x002fda0003f05270 */
[----:B--2---:R-:W-:Y:S05]  /*bdd0*/  @P0 EXIT ;  /* 0x000000000000094d */ /* 0x004fea0003800000 */
[----:B------:R-:W1:Y:S01]  /*bde0*/  S2UR UR4, SR_CTAID.X ;  /* 0x00000000000479c3 */ /* 0x000e620000002500 */
[----:B------:R-:W-:Y:S01]  /*bdf0*/  IMAD.MOV.U32 R16, RZ, RZ, RZ ;  /* 0x000000ffff107224 */ /* 0x000fe200078e00ff */
[----:B------:R-:W-:Y:S01]  /*be00*/  MOV R2, 0x1 ;  /* 0x0000000100027802 */ /* 0x000fe20000000f00 */
[----:B------:R-:W-:-:S05]  /*be10*/  IMAD.MOV.U32 R19, RZ, RZ, 0x1 ;  /* 0x00000001ff137424 */ /* 0x000fca00078e00ff */
[----:B------:R-:W1:Y:S02]  /*be20*/  LDC R0, c[0x0][0xda4] ;  /* 0x00036900ff007b82 */ /* 0x000e640000000800 */
[----:B-1----:R-:W-:-:S13]  /*be30*/  ISETP.LE.AND P0, PT, R0, UR4, PT ;  /* 0x0000000400007c0c */ /* 0x002fda000bf03270 */
[----:B------:R-:W-:Y:S05]  /*be40*/  @P0 BRA `(.L_x_32) ;  /* 0x0000003000940947 */ /* 0x000fea0003800000 */
[----:B------:R-:W-:Y:S01]  /*be50*/  MOV R0, UR4 ;  /* 0x0000000400007c02 */ /* 0x000fe20008000f00 */
[----:B------:R-:W-:Y:S01]  /*be60*/  IMAD.MOV.U32 R16, RZ, RZ, RZ ;  /* 0x000000ffff107224 */ /* 0x000fe200078e00ff */
[----:B------:R-:W-:Y:S01]  /*be70*/  MOV R19, 0x1 ;  /* 0x0000000100137802 */ /* 0x000fe20000000f00 */
[----:B------:R-:W-:Y:S01]  /*be80*/  ULDC.64 UR36, c[0x0][0x198] ;  /* 0x0000660000247ab9 */ /* 0x000fe20000000a00 */
[----:B------:R-:W-:Y:S01]  /*be90*/  ULDC UR38, c[0x0][0xc] ;  /* 0x0000030000267ab9 */ /* 0x000fe20000000800 */
[----:B------:R1:W-:Y:S04]  /*bea0*/  STL [R1+0x10], R0 ;  /* 0x0000100001007387 */ /* 0x0003e80000100800 */
[----:B------:R1:W-:Y:S02]  /*beb0*/  STL [R1+0x18], RZ ;  /* 0x000018ff01007387 */ /* 0x0003e40000100800 */
.L_x_77:
[----:B------:R-:W2:Y:S01]  /*bec0*/  LDL R2, [R1+0x10] ;  /* 0x0000100001027983 */ /* 0x000ea20000100800 */
[----:B-1----:R-:W1:Y:S01]  /*bed0*/  LDC R0, c[0x0][0xda8] ;  /* 0x00036a00ff007b82 */ /* 0x002e620000000800 */
[----:B------:R-:W-:Y:S05]  /*bee0*/  YIELD ;  /* 0x0000000000007946 */ /* 0x000fea0003800000 */
[----:B------:R-:W3:Y:S01]  /*bef0*/  S2R R5, SR_CgaCtaId ;  /* 0x0000000000057919 */ /* 0x000ee20000008800 */
[----:B------:R-:W-:Y:S01]  /*bf00*/  ULDC.64 UR4, c[0x0][0x3f8] ;  /* 0x0000fe0000047ab9 */ /* 0x000fe20000000a00 */
[----:B------:R-:W4:Y:S01]  /*bf10*/  LDC R18, c[0x0][0xdb4] ;  /* 0x00036d00ff127b82 */ /* 0x000f220000000800 */
[----:B------:R-:W-:-:S03]  /*bf20*/  UISETP.NE.U32.AND UP0, UPT, UR4, URZ, UPT ;  /* 0x0000003f0400728c */ /* 0x000fc6000bf05070 */
[----:B------:R-:W-:Y:S01]  /*bf30*/  ULDC UR4, c[0x0][0x404] ;  /* 0x0001010000047ab9 */ /* 0x000fe20000000800 */
[----:B------:R-:W-:-:S04]  /*bf40*/  UISETP.NE.AND.EX UP0, UPT, UR5, URZ, UPT, UP0 ;  /* 0x0000003f0500728c */ /* 0x000fc8000bf05300 */
[----:B------:R-:W-:Y:S01]  /*bf50*/  USEL UR4, UR4, 0x1, UP0 ;  /* 0x0000000104047887 */ /* 0x000fe20008000000 */
[----:B-1----:R-:W-:Y:S02]  /*bf60*/  ISETP.NE.AND P0, PT, R0, 0x1, PT ;  /* 0x000000010000780c */ /* 0x002fe40003f05270 */
[----:B----4-:R-:W-:-:S11]  /*bf70*/  ISETP.NE.AND P1, PT, R18, 0x1, PT ;  /* 0x000000011200780c */ /* 0x010fd60003f25270 */
[----:B------:R-:W2:Y:S08]  /*bf80*/  @P0 LDC R0, c[0x0][0xdac] ;  /* 0x00036b00ff000b82 */ /* 0x000eb00000000800 */
[----:B------:R-:W1:Y:S01]  /*bf90*/  @P0 LDC R3, c[0x0][0xdb0] ;  /* 0x00036c00ff030b82 */ /* 0x000e620000000800 */
[----:B--2---:R-:W-:-:S04]  /*bfa0*/  @P0 IMAD.HI.U32 R0, R2, R0, RZ ;  /* 0x0000000002000227 */ /* 0x004fc800078e00ff */
[----:B------:R-:W-:Y:S01]  /*bfb0*/  IMAD.MOV.U32 R4, RZ, RZ, R2 ;  /* 0x000000ffff047224 */ /* 0x000fe200078e0002 */
[----:B-1----:R-:W-:Y:S02]  /*bfc0*/  @P0 SHF.R.U32.HI R4, RZ, R3, R0 ;  /* 0x00000003ff040219 */ /* 0x002fe40000011600 */
[----:B------:R-:W1:Y:S02]  /*bfd0*/  @P1 LDC.64 R2, c[0x0][0xdb8] ;  /* 0x00036e00ff021b82 */ /* 0x000e640000000a00 */
[----:B------:R-:W-:Y:S01]  /*bfe0*/  MOV R17, R4 ;  /* 0x0000000400117202 */ /* 0x000fe20000000f00 */
[----:B------:R2:W-:Y:S05]  /*bff0*/  STL [R1+0x8], R4 ;  /* 0x0000080401007387 */ /* 0x0005ea0000100800 */
[----:B------:R-:W4:Y:S01]  /*c000*/  LDC R0, c[0x0][0x2e0] ;  /* 0x0000b800ff007b82 */ /* 0x000f220000000800 */
[----:B-1----:R-:W-:-:S05]  /*c010*/  @P1 IMAD.HI.U32 R2, R4, R2, RZ ;  /* 0x0000000204021227 */ /* 0x002fca00078e00ff */
[----:B------:R-:W-:Y:S01]  /*c020*/  @P1 SHF.R.U32.HI R17, RZ, R3, R2 ;  /* 0x00000003ff111219 */ /* 0x000fe20000011602 */
[----:B----4-:R-:W-:Y:S01]  /*c030*/  IMAD R7, R0, UR4, RZ ;  /* 0x0000000400077c24 */ /* 0x010fe2000f8e02ff */
[----:B------:R-:W-:-:S03]  /*c040*/  MOV R0, 0x400 ;  /* 0x0000040000007802 */ /* 0x000fc60000000f00 */
[----:B------:R-:W-:Y:S01]  /*c050*/  IMAD.MOV R3, RZ, RZ, -R17 ;  /* 0x000000ffff037224 */ /* 0x000fe200078e0a11 */
[----:B---3--:R-:W-:Y:S01]  /*c060*/  LEA R6, R5, R0, 0x18 ;  /* 0x0000000005067211 */ /* 0x008fe200078ec0ff */
[----:B------:R-:W-:Y:S01]  /*c070*/  VIADD R0, R7, 0x4f ;  /* 0x0000004f07007836 */ /* 0x000fe20000000000 */
[----:B------:R2:W-:Y:S01]  /*c080*/  STL [R1+0x14], R7 ;  /* 0x0000140701007387 */ /* 0x0005e20000100800 */
[----:B------:R-:W-:Y:S01]  /*c090*/  IMAD R18, R18, R3, R4 ;  /* 0x0000000312127224 */ /* 0x000fe200078e0204 */
[----:B------:R-:W-:Y:S01]  /*c0a0*/  IADD3 R2, R6, 0x24400, RZ ;  /* 0x0002440006027810 */ /* 0x000fe20007ffe0ff */
[----:B------:R-:W-:Y:S01]  /*c0b0*/  IMAD.HI R0, R0, 0x66666667, RZ ;  /* 0x6666666700007827 */ /* 0x000fe200078e02ff */
[----:B------:R2:W-:Y:S02]  /*c0c0*/  STL [R1+0x4], R6 ;  /* 0x0000040601007387 */ /* 0x0005e40000100800 */
[----:B------:R-:W-:Y:S02]  /*c0d0*/  LOP3.LUT P0, RZ, R2, 0x3ff, RZ, 0xc0, !PT ;  /* 0x000003ff02ff7812 */ /* 0x000fe4000780c0ff */
[----:B------:R-:W-:-:S04]  /*c0e0*/  SHF.R.U32.HI R3, RZ, 0x1f, R0 ;  /* 0x0000001fff037819 */ /* 0x000fc80000011600 */
[----:B------:R-:W-:-:S05]  /*c0f0*/  LEA.HI.SX32 R0, R0, R3, 0x1b ;  /* 0x0000000300007211 */ /* 0x000fca00078fdaff */
[----:B------:R2:W-:Y:S02]  /*c100*/  STL [R1+0xc], R0 ;  /* 0x00000c0001007387 */ /* 0x0005e40000100800 */
[----:B------:R-:W-:Y:S05]  /*c110*/  @!P0 BRA `(.L_x_33) ;  /* 0x0000000000408947 */ /* 0x000fea0003800000 */
[----:B------:R-:W-:Y:S01]  /*c120*/  MOV R2, 0x0 ;  /* 0x0000000000027802 */ /* 0x000fe20000000f00 */
[----:B------:R-:W-:Y:S01]  /*c130*/  ULDC.64 UR6, c[0x4][0xa8] ;  /* 0x01002a0000067ab9 */ /* 0x000fe20000000a00 */
[----:B------:R-:W-:Y:S01]  /*c140*/  ULDC.64 UR8, c[0x4][0xb0] ;  /* 0x01002c0000087ab9 */ /* 0x000fe20000000a00 */
[----:B------:R-:W-:Y:S01]  /*c150*/  ULDC.64 UR4, c[0x4][0x8] ;  /* 0x0100020000047ab9 */ /* 0x000fe20000000a00 */
[----:B--2---:R-:W-:Y:S01]  /*c160*/  MOV R4, UR6 ;  /* 0x0000000600047c02 */ /* 0x004fe20008000f00 */
[----:B------:R-:W-:Y:S01]  /*c170*/  IMAD.U32 R5, RZ, RZ, UR7 ;  /* 0x00000007ff057e24 */ /* 0x000fe2000f8e00ff */
[----:B------:R-:W1:Y:S01]  /*c180*/  LDC.64 R2, c[0x4][R2] ;  /* 0x0100000002027b82 */ /* 0x000e620000000a00 */
[----:B------:R-:W-:Y:S01]  /*c190*/  MOV R6, UR8 ;  /* 0x0000000800067c02 */ /* 0x000fe20008000f00 */
[----:B------:R-:W-:Y:S01]  /*c1a0*/  IMAD.U32 R7, RZ, RZ, UR9 ;  /* 0x00000009ff077e24 */ /* 0x000fe2000f8e00ff */
[----:B------:R-:W-:Y:S01]  /*c1b0*/  MOV R10, UR4 ;  /* 0x00000004000a7c02 */ /* 0x000fe20008000f00 */
[----:B------:R-:W-:Y:S01]  /*c1c0*/  IMAD.U32 R11, RZ, RZ, UR5 ;  /* 0x00000005ff0b7e24 */ /* 0x000fe2000f8e00ff */
[----:B------:R-:W-:Y:S01]  /*c1d0*/  MOV R8, 0x70 ;  /* 0x0000007000087802 */ /* 0x000fe20000000f00 */
[----:B------:R-:W-:Y:S01]  /*c1e0*/  IMAD.MOV.U32 R12, RZ, RZ, 0x1 ;  /* 0x00000001ff0c7424 */ /* 0x000fe200078e00ff */
[----:B------:R-:W-:-:S07]  /*c1f0*/  MOV R13, RZ ;  /* 0x000000ff000d7202 */ /* 0x000fce0000000f00 */
[----:B------:R-:W-:-:S07]  /*c200*/  LEPC R20, `(.L_x_33) ;  /* 0x000000001014794e */ /* 0x000fce0000000000 */
[----:B-1----:R-:W-:Y:S05]  /*c210*/  CALL.ABS.NOINC R2 ;  /* 0x0000000002007343 */ /* 0x002fea0003c00000 */
.L_x_33:
[----:B------:R-:W2:Y:S02]  /*c220*/  LDL R2, [R1+0x4] ;  /* 0x0000040001027983 */ /* 0x000ea40000100800 */
[----:B--2---:R-:W-:-:S05]  /*c230*/  VIADD R0, R2, 0x400 ;  /* 0x0000040002007836 */ /* 0x004fca0000000000 */
[----:B------:R-:W-:-:S13]  /*c240*/  LOP3.LUT P0, RZ, R0, 0x3ff, RZ, 0xc0, !PT ;  /* 0x000003ff00ff7812 */ /* 0x000fda000780c0ff */
[----:B------:R-:W-:Y:S05]  /*c250*/  @!P0 BRA `(.L_x_34) ;  /* 0x0000000000808947 */ /* 0x000fea0003800000 */
[----:B------:R-:W-:Y:S01]  /*c260*/  MOV R0, 0x0 ;  /* 0x0000000000007802 */ /* 0x000fe20000000f00 */
[----:B------:R-:W-:Y:S01]  /*c270*/  ULDC.64 UR6, c[0x4][0xa8] ;  /* 0x01002a0000067ab9 */ /* 0x000fe20000000a00 */
[----:B------:R-:W-:Y:S01]  /*c280*/  ULDC.64 UR8, c[0x4][0xb0] ;  /* 0x01002c0000087ab9 */ /* 0x000fe20000000a00 */
[----:B------:R-:W-:Y:S01]  /*c290*/  ULDC.64 UR4, c[0x4][0x10] ;  /* 0x0100040000047ab9 */ /* 0x000fe20000000a00 */
[----:B------:R1:W2:Y:S01]  /*c2a0*/  LDC.64 R2, c[0x4][R0] ;  /* 0x0100000000027b82 */ /* 0x0002a20000000a00 */
[----:B------:R-:W-:Y:S01]  /*c2b0*/  MOV R4, UR6 ;  /* 0x0000000600047c02 */ /* 0x000fe20008000f00 */
[----:B------:R-:W-:Y:S01]  /*c2c0*/  IMAD.U32 R5, RZ, RZ, UR7 ;  /* 0x00000007ff057e24 */ /* 0x000fe2000f8e00ff */
[----:B------:R-:W-:Y:S01]  /*c2d0*/  MOV R6, UR8 ;  /* 0x0000000800067c02 */ /* 0x000fe20008000f00 */
[----:B------:R-:W-:Y:S01]  /*c2e0*/  IMAD.U32 R7, RZ, RZ, UR9 ;  /* 0x00000009ff077e24 */ /* 0x000fe2000f8e00ff */
[----:B------:R-:W-:Y:S01]  /*c2f0*/  MOV R10, UR4 ;  /* 0x00000004000a7c02 */ /* 0x000fe20008000f00 */
[----:B------:R-:W-:Y:S01]  /*c300*/  IMAD.U32 R11, RZ, RZ, UR5 ;  /* 0x00000005ff0b7e24 */ /* 0x000fe2000f8e00ff */
[----:B------:R-:W-:Y:S01]  /*c310*/  MOV R8, 0x70 ;  /* 0x0000007000087802 */ /* 0x000fe20000000f00 */
[----:B------:R-:W-:Y:S01]  /*c320*/  IMAD.MOV.U32 R12, RZ, RZ, 0x1 ;  /* 0x00000001ff0c7424 */ /* 0x000fe200078e00ff */
[----:B-1----:R-:W-:-:S07]  /*c330*/  MOV R13, RZ ;  /* 0x000000ff000d7202 */ /* 0x002fce0000000f00 */
[----:B------:R-:W-:-:S07]  /*c340*/  LEPC R20, `(.L_x_35) ;  /* 0x000000001014794e */ /* 0x000fce0000000000 */
[----:B--2---:R-:W-:Y:S05]  /*c350*/  CALL.ABS.NOINC R2 ;  /* 0x0000000002007343 */ /* 0x004fea0003c00000 */
.L_x_35:
[----:B------:R-:W-:Y:S01]  /*c360*/  MOV R2, 0x0 ;  /* 0x0000000000027802 */ /* 0x000fe20000000f00 */
[----:B------:R-:W-:Y:S01]  /*c370*/  ULDC.64 UR6, c[0x4][0xa8] ;  /* 0x01002a0000067ab9 */ /* 0x000fe20000000a00 */
[----:B------:R-:W-:Y:S01]  /*c380*/  ULDC.64 UR8, c[0x4][0xb0] ;  /* 0x01002c0000087ab9 */ /* 0x000fe20000000a00 */
[----:B------:R-:W-:Y:S01]  /*c390*/  ULDC.64 UR4, c[0x4][0x18] ;  /* 0x0100060000047ab9 */ /* 0x000fe20000000a00 */
[----:B------:R-:W-:Y:S01]  /*c3a0*/  IMAD.U32 R4, RZ, RZ, UR6 ;  /* 0x00000006ff047e24 */ /* 0x000fe2000f8e00ff */
[----:B------:R-:W-:Y:S01]  /*c3b0*/  MOV R5, UR7 ;  /* 0x0000000700057c02 */ /* 0x000fe20008000f00 */
[----:B------:R-:W1:Y:S01]  /*c3c0*/  LDC.64 R2, c[0x4][R2] ;  /* 0x0100000002027b82 */ /* 0x000e620000000a00 */
[----:B------:R-:W-:Y:S01]  /*c3d0*/  IMAD.U32 R6, RZ, RZ, UR8 ;  /* 0x00000008ff067e24 */ /* 0x000fe2000f8e00ff */
[----:B------:R-:W-:Y:S01]  /*c3e0*/  MOV R7, UR9 ;  /* 0x0000000900077c02 */ /* 0x000fe20008000f00 */
[----:B------:R-:W-:Y:S01]  /*c3f0*/  IMAD.U32 R10, RZ, RZ, UR4 ;  /* 0x00000004ff0a7e24 */ /* 0x000fe2000f8e00ff */
[----:B------:R-:W-:Y:S01]  /*c400*/  MOV R11, UR5 ;  /* 0x00000005000b7c02 */ /* 0x000fe20008000f00 */
[----:B------:R-:W-:Y:S01]  /*c410*/  IMAD.MOV.U32 R8, RZ, RZ, 0x70 ;  /* 0x00000070ff087424 */ /* 0x000fe200078e00ff */
[----:B------:R-:W-:Y:S01]  /*c420*/  MOV R12, 0x1 ;  /* 0x00000001000c7802 */ /* 0x000fe20000000f00 */
[----:B------:R-:W-:-:S07]  /*c430*/  IMAD.MOV.U32 R13, RZ, RZ, RZ ;  /* 0x000000ffff0d7224 */ /* 0x000fce00078e00ff */
[----:B------:R-:W-:-:S07]  /*c440*/  LEPC R20, `(.L_x_34) ;  /* 0x000000001014794e */ /* 0x000fce0000000000 */
[----:B-1----:R-:W-:Y:S05]  /*c450*/  CALL.ABS.NOINC R2 ;  /* 0x0000000002007343 */ /* 0x002fea0003c00000 */
.L_x_34:
[----:B------:R-:W1:Y:S01]  /*c460*/  LDC R0, c[0x0][0x428] ;  /* 0x00010a00ff007b82 */ /* 0x000e620000000800 */
[----:B------:R-:W-:Y:S01]  /*c470*/  ULDC.64 UR4, c[0x0][0x9f8] ;  /* 0x00027e0000047ab9 */ /* 0x000fe20000000a00 */
[----:B------:R-:W2:Y:S01]  /*c480*/  LDL.LU R7, [R1+0x8] ;  /* 0x0000080001077983 */ /* 0x000ea20000300800 */
[----:B------:R-:W-:Y:S02]  /*c490*/  ISETP.NE.U32.AND P0, PT, RZ, UR4, PT ;  /* 0x00000004ff007c0c */ /* 0x000fe4000bf05070 */
[----:B------:R-:W-:Y:S01]  /*c4a0*/  MOV R4, R18 ;  /* 0x0000001200047202 */ /* 0x000fe20000000f00 */
[----:B------:R-:W3:Y:S01]  /*c4b0*/  LDL R6, [R1+0x10] ;  /* 0x0000100001067983 */ /* 0x000ee20000100800 */
[----:B------:R-:W-:Y:S01]  /*c4c0*/  ISETP.NE.AND.EX P0, PT, RZ, UR5, PT, P0 ;  /* 0x00000005ff007c0c */ /* 0x000fe2000bf05300 */
[----:B------:R-:W-:Y:S01]  /*c4d0*/  ULDC.64 UR6, c[0x0][0x208] ;  /* 0x0000820000067ab9 */ /* 0x000fe20000000a00 */
[----:B------:R-:W-:Y:S01]  /*c4e0*/  ULDC UR4, c[0x0][0xda8] ;  /* 0x00036a0000047ab9 */ /* 0x000fe20000000800 */
[----:B------:R-:W4:Y:S01]  /*c4f0*/  S2R R8, SR_TID.X ;  /* 0x0000000000087919 */ /* 0x000f220000002100 */
[----:B-1----:R-:W-:-:S13]  /*c500*/  ISETP.NE.AND P1, PT, R0, 0x1, PT ;  /* 0x000000010000780c */ /* 0x002fda0003f25270 */
[----:B------:R-:W1:Y:S01]  /*c510*/  @P1 LDC R3, c[0x0][0x42c] ;  /* 0x00010b00ff031b82 */ /* 0x000e620000000800 */
[----:B----4-:R-:W-:-:S07]  /*c520*/  LOP3.LUT R8, R8, 0x1f, RZ, 0xc0, !PT ;  /* 0x0000001f08087812 */ /* 0x010fce00078ec0ff */
[----:B------:R-:W4:Y:S01]  /*c530*/  @P1 LDC R5, c[0x0][0x430] ;  /* 0x00010c00ff051b82 */ /* 0x000f220000000800 */
[----:B-1----:R-:W-:-:S07]  /*c540*/  @P1 IMAD.HI.U32 R0, R18, R3, RZ ;  /* 0x0000000312001227 */ /* 0x002fce00078e00ff */
[----:B------:R-:W1:Y:S01]  /*c550*/  @P0 LDC.64 R2, c[0x0][0x9f8] ;  /* 0x00027e00ff020b82 */ /* 0x000e620000000a00 */
[----:B----4-:R-:W-:Y:S01]  /*c560*/  @P1 SHF.R.U32.HI R4, RZ, R5, R0 ;  /* 0x00000005ff041219 */ /* 0x010fe20000011600 */
[----:B------:R-:W-:Y:S02]  /*c570*/  IMAD.MOV.U32 R0, RZ, RZ, R17 ;  /* 0x000000ffff007224 */ /* 0x000fe400078e0011 */
[----:B-1----:R-:W-:-:S05]  /*c580*/  @P0 IMAD.WIDE R2, R17, 0x4, R2 ;  /* 0x0000000411020825 */ /* 0x002fca00078e0202 */
[----:B------:R1:W5:Y:S01]  /*c590*/  @P0 LDG.E R0, desc[UR6][R2.64] ;  /* 0x0000000602000981 */ /* 0x000362000c1e1900 */
[----:B------:R-:W-:-:S04]  /*c5a0*/  ISETP.NE.AND P1, PT, R8, RZ, PT ;  /* 0x000000ff0800720c */ /* 0x000fc80003f25270 */
[----:B------:R-:W-:-:S09]  /*c5b0*/  PLOP3.LUT P2, PT, P1, PT, PT, 0x8, 0x0 ;  /* 0x000000000000781c */ /* 0x000fd20000f4e170 */
[----:B------:R-:W-:-:S05]  /*c5c0*/  VOTEU.ALL UP1, P1 ;  /* 0x00000000003f7886 */ /* 0x000fca0000820000 */
[----:B------:R-:W-:-:S04]  /*c5d0*/  @!UP1 UIADD3 UR8, UP0, UR36, 0x270, URZ ;  /* 0x0000027024089890 */ /* 0x000fc8000ff1e03f */
[----:B------:R-:W-:-:S03]  /*c5e0*/  @!UP1 UIADD3.X UR9, URZ, UR37, URZ, UP0, !UPT ;  /* 0x000000253f099290 */ /* 0x000fc600087fe43f */
[----:B------:R-:W-:Y:S01]  /*c5f0*/  VOTEU.ALL UP0, P1 ;  /* 0x00000000003f7886 */ /* 0x000fe20000800000 */
[----:B--2---:R-:W-:-:S05]  /*c600*/  IADD3 R8, -R7, RZ, RZ ;  /* 0x000000ff07087210 */ /* 0x004fca0007ffe1ff */
[----:B---3--:R-:W-:-:S04]  /*c610*/  IMAD R8, R8, UR4, R6 ;  /* 0x0000000408087c24 */ /* 0x008fc8000f8e0206 */
[----:B-1----:R-:W-:-:S07]  /*c620*/  IMAD.SHL.U32 R8, R8, 0x80, RZ ;  /* 0x0000008008087824 */ /* 0x002fce00078e00ff */
.L_x_36:
[----:B------:R-:W-:Y:S02]  /*c630*/  PLOP3.LUT P0, PT, P0, P2, PT, 0xa2, 0x0 ;  /* 0x000000000000781c */ /* 0x000fe40000705472 */
[----:B------:R-:W-:Y:S01]  /*c640*/  @P2 R2UR P0, UR7, R17 ;  /* 0x00000000110722ca */ /* 0x000fe20000000000 */
[----:B------:R-:W-:-:S07]  /*c650*/  UMOV UR4, URZ ;  /* 0x0000003f00047c82 */ /* 0x000fce0008000000 */
[----:B------:R-:W-:Y:S02]  /*c660*/  PLOP3.LUT P0, PT, P0, P2, PT, 0xa2, 0x0 ;  /* 0x000000000000781c */ /* 0x000fe40000705472 */
[----:B------:R-:W-:-:S08]  /*c670*/  @P2 R2UR.OR P0, UR6, R18 ;  /* 0x00000000120622ca */ /* 0x000fd00000100000 */
[----:B------:R-:W-:Y:S02]  /*c680*/  PLOP3.LUT P0, PT, P0, P2, PT, 0xa2, 0x0 ;  /* 0x000000000000781c */ /* 0x000fe40000705472 */
[----:B------:R-:W-:-:S08]  /*c690*/  @P2 R2UR.OR P0, UR5, R8 ;  /* 0x00000000080522ca */ /* 0x000fd00000100000 */
[----:B------:R-:W-:-:S05]  /*c6a0*/  @P2 PLOP3.LUT P2, PT, P0, PT, PT, 0x80, 0x0 ;  /* 0x000000000000281c */ /* 0x000fca000074f070 */
[----:B------:R1:W-:Y:S08]  /*c6b0*/  @!UP0 UTMAPF.L2.4D [UR4], [UR8] ;  /* 0x00000004080085b8 */ /* 0x0003f00008018000 */
[----:B-1----:R-:W-:Y:S05]  /*c6c0*/  @P2 BRA.U.ANY `(.L_x_36) ;  /* 0xfffffffd00d82947 */ /* 0x002fea000393ffff */
[----:B------:R-:W-:Y:S01]  /*c6d0*/  PLOP3.LUT P2, PT, P1, PT, PT, 0x8, 0x0 ;  /* 0x000000000000781c */ /* 0x000fe20000f4e170 */
[----:B------:R-:W-:Y:S01]  /*c6e0*/  VOTEU.ALL UP0, P1 ;  /* 0x00000000003f7886 */ /* 0x000fe20000800000 */
[----:B------:R-:W-:-:S11]  /*c6f0*/  UMOV UR4, 0x40 ;  /* 0x0000004000047882 */ /* 0x000fd60000000000 */
.L_x_37:
[----:B------:R-:W-:Y:S02]  /*c700*/  PLOP3.LUT P0, PT, P0, P2, PT, 0xa2, 0x0 ;  /* 0x000000000000781c */ /* 0x000fe40000705472 */
[----:B------:R-:W-:-:S08]  /*c710*/  @P2 R2UR P0, UR7, R17 ;  /* 0x00000000110722ca */ /* 0x000fd00000000000 */
        /* <DEDUP_REMOVED lines=10> */
.L_x_38:
        /* <DEDUP_REMOVED lines=12> */
.L_x_39:
        /* <DEDUP_REMOVED lines=9> */
[----:B------:R-:W1:Y:S01]  /*c910*/  LDC.64 R2, c[0x0][0x3f8] ;  /* 0x0000fe00ff027b82 */ /* 0x000e620000000a00 */
[----:B------:R-:W-:Y:S01]  /*c920*/  UMOV UR4, 0xffffffff ;  /* 0xffffffff00047882 */ /* 0x000fe20000000000 */
[----:B-1----:R-:W-:-:S04]  /*c930*/  ISETP.NE.U32.AND P0, PT, R2, RZ, PT ;  /* 0x000000ff0200720c */ /* 0x002fc80003f05070 */
[----:B------:R-:W-:-:S04]  /*c940*/  ISETP.NE.AND.EX P0, PT, R3, RZ, PT, P0 ;  /* 0x000000ff0300720c */ /* 0x000fc80003f05300 */
[----:B-----5:R-:W-:Y:S01]  /*c950*/  SEL R5, R0, RZ, !P0 ;  /* 0x000000ff00057207 */ /* 0x020fe20004000000 */
[----:B------:R-:W-:Y:S08]  /*c960*/  BRA.DIV UR4, `(.L_x_40) ;  /* 0x0000002e04187947 */ /* 0x000ff0000b800000 */
.L_x_93:
[----:B------:R-:W2:Y:S01]  /*c970*/  LDL R6, [R1+0xc] ;  /* 0x00000c0001067983 */ /* 0x000ea20000100800 */
[----:B------:R-:W-:Y:S01]  /*c980*/  UMOV UR4, 0xffffffff ;  /* 0xffffffff00047882 */ /* 0x000fe20000000000 */
[----:B------:R-:W-:Y:S02]  /*c990*/  SHF.R.S32.HI R11, RZ, 0x1f, R0 ;  /* 0x0000001fff0b7819 */ /* 0x000fe40000011400 */
[----:B--2---:R-:W-:Y:S01]  /*c9a0*/  IADD3 R10, R6, -0x1, RZ ;  /* 0xffffffff060a7810 */ /* 0x004fe20007ffe0ff */
[----:B------:R-:W-:Y:S06]  /*c9b0*/  BRA.DIV UR4, `(.L_x_41) ;  /* 0x0000002e04387947 */ /* 0x000fec000b800000 */
[----:B------:R-:W-:-:S13]  /*c9c0*/  ELECT P6, URZ, PT ;  /* 0x00000000003f782f */ /* 0x000fda00038c0000 */
.L_x_96:
[----:B------:R-:W-:Y:S05]  /*c9d0*/  @!P6 BRA `(.L_x_42) ;  /* 0x000000040030e947 */ /* 0x000fea0003800000 */
[----:B------:R1:W-:Y:S01]  /*c9e0*/  STL [R1], R10 ;  /* 0x0000000a01007387 */ /* 0x0003e20000100800 */
[----:B------:R-:W-:Y:S01]  /*c9f0*/  IMAD.MOV.U32 R5, RZ, RZ, R0 ;  /* 0x000000ffff057224 */ /* 0x000fe200078e0000 */
[----:B------:R-:W-:Y:S06]  /*ca00*/  @!P0 BRA `(.L_x_43) ;  /* 0x0000000000508947 */ /* 0x000fec0003800000 */
[----:B------:R-:W2:Y:S01]  /*ca10*/  LDC R9, c[0x0][0x41c] ;  /* 0x00010700ff097b82 */ /* 0x000ea20000000800 */
[----:B------:R-:W-:Y:S01]  /*ca20*/  MOV R5, R10 ;  /* 0x0000000a00057202 */ /* 0x000fe20000000f00 */
[----:B------:R-:W-:Y:S01]  /*ca30*/  ULDC.64 UR4, c[0x0][0x408] ;  /* 0x0001020000047ab9 */ /* 0x000fe20000000a00 */
[----:B------:R-:W-:Y:S01]  /*ca40*/  ULDC.64 UR6, c[0x0][0x208] ;  /* 0x0000820000067ab9 */ /* 0x000fe20000000a00 */
[----:B--2---:R-:W-:-:S13]  /*ca50*/  ISETP.NE.AND P1, PT, R9, 0x1, PT ;  /* 0x000000010900780c */ /* 0x004fda0003f25270 */
[----:B------:R-:W2:Y:S02]  /*ca60*/  @P1 LDC.64 R6, c[0x0][0x420] ;  /* 0x00010800ff061b82 */ /* 0x000ea40000000a00 */
[----:B--2---:R-:W-:-:S05]  /*ca70*/  @P1 IMAD.HI.U32 R6, R10, R6, RZ ;  /* 0x000000060a061227 */ /* 0x004fca00078e00ff */
[----:B------:R-:W-:-:S05]  /*ca80*/  @P1 SHF.R.U32.HI R5, RZ, R7, R6 ;  /* 0x00000007ff051219 */ /* 0x000fca0000011606 */
[----:B------:R-:W-:-:S04]  /*ca90*/  IMAD.MOV R6, RZ, RZ, -R5 ;  /* 0x000000ffff067224 */ /* 0x000fc800078e0a05 */
[----:B------:R-:W-:Y:S02]  /*caa0*/  IMAD R7, R9, R6, R10 ;  /* 0x0000000609077224 */ /* 0x000fe400078e020a */
[----:B------:R-:W-:-:S03]  /*cab0*/  IMAD R6, R11, UR4, RZ ;  /* 0x000000040b067c24 */ /* 0x000fc6000f8e02ff */
[----:B------:R2:W-:Y:S01]  /*cac0*/  STL [R1], R7 ;  /* 0x0000000701007387 */ /* 0x0005e20000100800 */
[----:B------:R-:W-:Y:S01]  /*cad0*/  IMAD R9, R0, UR5, R6 ;  /* 0x0000000500097c24 */ /* 0x000fe2000f8e0206 */
[----:B------:R-:W-:Y:S02]  /*cae0*/  MOV R6, R5 ;  /* 0x0000000500067202 */ /* 0x000fe40000000f00 */
[----:B--2---:R-:W-:-:S03]  /*caf0*/  SHF.R.S32.HI R7, RZ, 0x1f, R5 ;  /* 0x0000001fff077819 */ /* 0x004fc60000011405 */
[----:B------:R-:W-:-:S04]  /*cb00*/  IMAD.WIDE.U32 R6, R0, UR4, R6 ;  /* 0x0000000400067c25 */ /* 0x000fc8000f8e0006 */
[----:B------:R-:W-:Y:S01]  /*cb10*/  IMAD.IADD R5, R7, 0x1, R9 ;  /* 0x0000000107057824 */ /* 0x000fe200078e0209 */
[----:B------:R-:W-:-:S04]  /*cb20*/  LEA R12, P1, R6, R2, 0x2 ;  /* 0x00000002060c7211 */ /* 0x000fc800078210ff */
[----:B------:R-:W-:-:S05]  /*cb30*/  LEA.HI.X R13, R6, R3, R5, 0x2, P1 ;  /* 0x00000003060d7211 */ /* 0x000fca00008f1405 */
[----:B------:R2:W5:Y:S04]  /*cb40*/  LDG.E R5, desc[UR6][R12.64] ;  /* 0x000000060c057981 */ /* 0x000568000c1e1900 */
.L_x_43:
[----:B------:R-:W3:Y:S01]  /*cb50*/  S2R R7, SR_CgaCtaId ;  /* 0x0000000000077919 */ /* 0x000ee20000008800 */
[----:B------:R-:W-:-:S04]  /*cb60*/  MOV R6, 0x400 ;  /* 0x0000040000067802 */ /* 0x000fc80000000f00 */
[----:B---3--:R-:W-:Y:S02]  /*cb70*/  LEA R6, R7, R6, 0x18 ;  /* 0x0000000607067211 */ /* 0x008fe400078ec0ff */
[----:B------:R-:W-:Y:S02]  /*cb80*/  SHF.L.U32 R7, R19, 0x1f, RZ ;  /* 0x0000001f13077819 */ /* 0x000fe400000006ff */
[----:B------:R-:W-:-:S04]  /*cb90*/  LEA R6, R16, R6, 0x3 ;  /* 0x0000000610067211 */ /* 0x000fc800078e18ff */
[----:B------:R-:W3:Y:S02]  /*cba0*/  SYNCS.PHASECHK.TRANS64.TRYWAIT P1, [R6+URZ+0x38840], R7 ;  /* 0x03884007060075a7 */ /* 0x000ee4000802017f */
[----:B---3--:R-:W-:Y:S05]  /*cbb0*/  @!P1 BRA `(.L_x_44) ;  /* 0x0000002800d89947 */ /* 0x008fea0003800000 */
.L_x_97:
[----:B------:R-:W4:Y:S02]  /*cbc0*/  S2R R9, SR_TID.X ;  /* 0x0000000000097919 */ /* 0x000f240000002100 */
[----:B----4-:R-:W-:-:S04]  /*cbd0*/  LOP3.LUT R9, R9, 0x7f, RZ, 0xc0, !PT ;  /* 0x0000007f09097812 */ /* 0x010fc800078ec0ff */
[----:B------:R-:W-:-:S13]  /*cbe0*/  ISETP.NE.AND P1, PT, R9, RZ, PT ;  /* 0x000000ff0900720c */ /* 0x000fda0003f25270 */
[----:B------:R-:W-:Y:S05]  /*cbf0*/  @P1 BRA `(.L_x_45) ;  /* 0x00000000001c1947 */ /* 0x000fea0003800000 */
[----:B------:R-:W4:Y:S01]  /*cc00*/  S2R R9, SR_TID.X ;  /* 0x0000000000097919 */ /* 0x000f220000002100 */
[----:B---3--:R-:W-:-:S04]  /*cc10*/  IMAD.MOV.U32 R7, RZ, RZ, 0xa000 ;  /* 0x0000a000ff077424 */ /* 0x008fc800078e00ff */
[----:B------:R3:W-:Y:S01]  /*cc20*/  SYNCS.ARRIVE.TRANS64 RZ, [R6+URZ+0x38830], R7 ;  /* 0x0388300706ff79a7 */ /* 0x0007e2000800003f */
[----:B----4-:R-:W-:-:S04]  /*cc30*/  LOP3.LUT R9, R9, 0x1f, RZ, 0xc0, !PT ;  /* 0x0000001f09097812 */ /* 0x010fc800078ec0ff */
[----:B------:R-:W-:-:S13]  /*cc40*/  ISETP.NE.AND P1, PT, R9, RZ, PT ;  /* 0x000000ff0900720c */ /* 0x000fda0003f25270 */
[----:B---3--:R-:W-:Y:S05]  /*cc50*/  @!P1 BRA `(.L_x_45) ;  /* 0x0000000000049947 */ /* 0x008fea0003800000 */
[----:B------:R-:W-:Y:S01]  /*cc60*/  BPT.TRAP 0x1 ;  /* 0x000000040000795c */ /* 0x000fe20000300000 */
.L_x_45:
[----:B---3--:R-:W3:Y:S01]  /*cc70*/  LDL R7, [R1] ;  /* 0x0000000001077983 */ /* 0x008ee20000100800 */
[----:B------:R-:W-:Y:S01]  /*cc80*/  MOV R9, 0x400 ;  /* 0x0000040000097802 */ /* 0x000fe20000000f00 */
[----:B--2---:R-:W2:Y:S01]  /*cc90*/  S2R R12, SR_CgaCtaId ;  /* 0x00000000000c7919 */ /* 0x004ea20000008800 */
[----:B------:R-:W-:Y:S01]  /*cca0*/  R2UR UR9, R6 ;  /* 0x00000000060972ca */ /* 0x000fe200000e0000 */
[----:B------:R-:W-:Y:S01]  /*ccb0*/  UIADD3 UR4, UP0, UR36, 0x370, URZ ;  /* 0x0000037024047890 */ /* 0x000fe2000ff1e03f */
[----:B------:R-:W-:Y:S02]  /*ccc0*/  R2UR UR12, R4 ;  /* 0x00000000040c72ca */ /* 0x000fe400000e0000 */
[----:B-----5:R-:W-:Y:S01]  /*ccd0*/  R2UR UR13, R5 ;  /* 0x00000000050d72ca */ /* 0x020fe200000e0000 */
[----:B------:R-:W-:Y:S01]  /*cce0*/  UIADD3.X UR5, URZ, UR37, URZ, UP0, !UPT ;  /* 0x000000253f057290 */ /* 0x000fe200087fe43f */
[----:B--2---:R-:W-:-:S05]  /*ccf0*/  LEA R9, R12, R9, 0x18 ;  /* 0x000000090c097211 */ /* 0x004fca00078ec0ff */
[----:B------:R-:W-:-:S05]  /*cd00*/  IMAD R6, R16, 0xa000, R9 ;  /* 0x0000a00010067824 */ /* 0x000fca00078e0209 */
[----:B------:R-:W-:Y:S01]  /*cd10*/  R2UR UR14, R6 ;  /* 0x00000000060e72ca */ /* 0x000fe200000e0000 */
[----:B------:R-:W-:Y:S01]  /*cd20*/  UIADD3 UR9, UR9, 0x38830, URZ ;  /* 0x0003883009097890 */ /* 0x000fe2000fffe03f */
[----:B------:R-:W-:Y:S01]  /*cd30*/  UMOV UR10, URZ ;  /* 0x0000003f000a7c82 */ /* 0x000fe20008000000 */
[----:B------:R-:W-:Y:S01]  /*cd40*/  UMOV UR6, 0x0 ;  /* 0x0000000000067882 */ /* 0x000fe20000000000 */
[----:B------:R-:W-:-:S09]  /*cd50*/  UMOV UR7, 0x14f00000 ;  /* 0x14f0000000077882 */ /* 0x000fd20000000000 */
[----:B------:R-:W-:Y:S02]  /*cd60*/  UIADD3 UR8, UR14, 0x24400, URZ ;  /* 0x000244000e087890 */ /* 0x000fe4000fffe03f */
[----:B------:R-:W-:Y:S02]  /*cd70*/  UIADD3 UR15, UR14, 0x26c00, URZ ;  /* 0x00026c000e0f7890 */ /* 0x000fe4000fffe03f */
[----:B------:R-:W-:Y:S01]  /*cd80*/  UIADD3 UR17, UR14, 0x29400, URZ ;  /* 0x000294000e117890 */ /* 0x000fe2000fffe03f */
[----:B------:R-:W-:Y:S01]  /*cd90*/  UMOV UR16, 0x40 ;  /* 0x0000004000107882 */ /* 0x000fe20000000000 */
[----:B------:R-:W-:-:S03]  /*cda0*/  UIADD3 UR18, UR14, 0x2bc00, URZ ;  /* 0x0002bc000e127890 */ /* 0x000fc6000fffe03f */
[----:B------:R-:W-:Y:S01]  /*cdb0*/  UMOV UR14, 0x80 ;  /* 0x00000080000e7882 */ /* 0x000fe20000000000 */
[----:B---3--:R-:W-:-:S13]  /*cdc0*/  R2UR UR11, R7 ;  /* 0x00000000070b72ca */ /* 0x008fda00000e0000 */
[----:B------:R-:W-:-:S09]  /*cdd0*/  UIMAD UR11, UR11, 0x50, URZ ;  /* 0x000000500b0b78a4 */ /* 0x000fd2000f8e023f */
[----:B------:R2:W-:Y:S02]  /*cde0*/  UTMALDG.4D [UR8], [UR4], desc[UR6] ;  /* 0x00000608040075b4 */ /* 0x0005e40008019000 */
[----:B--2---:R-:W-:Y:S01]  /*cdf0*/  UMOV UR8, UR15 ;  /* 0x0000000f00087c82 */ /* 0x004fe20008000000 */
[----:B------:R-:W-:Y:S02]  /*ce00*/  UMOV UR10, UR16 ;  /* 0x00000010000a7c82 */ /* 0x000fe40008000000 */
[----:B------:R2:W-:Y:S02]  /*ce10*/  UTMALDG.4D [UR8], [UR4], desc[UR6] ;  /* 0x00000608040075b4 */ /* 0x0005e40008019000 */
[----:B--2---:R-:W-:Y:S01]  /*ce20*/  UMOV UR8, UR17 ;  /* 0x0000001100087c82 */ /* 0x004fe20008000000 */
[----:B------:R-:W-:Y:S01]  /*ce30*/  UMOV UR10, UR14 ;  /* 0x0000000e000a7c82 */ /* 0x000fe20008000000 */
[----:B------:R-:W-:Y:S01]  /*ce40*/  UMOV UR14, 0xc0 ;  /* 0x000000c0000e7882 */ /* 0x000fe20000000000 */
[----:B------:R2:W-:Y:S02]  /*ce50*/  UTMALDG.4D [UR8], [UR4], desc[UR6] ;  /* 0x00000608040075b4 */ /* 0x0005e40008019000 */
[----:B--2---:R-:W-:Y:S01]  /*ce60*/  UMOV UR8, UR18 ;  /* 0x0000001200087c82 */ /* 0x004fe20008000000 */
[----:B------:R-:W-:-:S02]  /*ce70*/  UMOV UR10, UR14 ;  /* 0x0000000e000a7c82 */ /* 0x000fc40008000000 */
[----:B------:R2:W-:Y:S02]  /*ce80*/  UTMALDG.4D [UR8], [UR4], desc[UR6] ;  /* 0x00000608040075b4 */ /* 0x0005e40008019000 */
[----:B--2---:R-:W-:Y:S01]  /*ce90*/  NOP ;  /* 0x0000000000007918 */ /* 0x004fe20000000000 */
.L_x_42:
[----:B------:R-:W2:Y:S01]  /*cea0*/  LDL R13, [R1+0x18] ;  /* 0x00001800010d7983 */ /* 0x000ea20000100800 */
[----:B------:R-:W-:-:S03]  /*ceb0*/  MOV R9, 0x400 ;  /* 0x0000040000097802 */ /* 0x000fc60000000f00 */
[----:B------:R-:W3:Y:S01]  /*cec0*/  LDL.LU R7, [R1+0x14] ;  /* 0x0000140001077983 */ /* 0x000ee20000300800 */
[----:B------:R-:W4:Y:S01]  /*ced0*/  S2R R12, SR_CgaCtaId ;  /* 0x00000000000c7919 */ /* 0x000f220000008800 */
[----:B------:R-:W-:Y:S05]  /*cee0*/  WARPSYNC.ALL ;  /* 0x0000000000007948 */ /* 0x000fea0003800000 */
[----:B------:R-:W-:-:S13]  /*cef0*/  ELECT P1, URZ, PT ;  /* 0x00000000003f782f */ /* 0x000fda0003820000 */
[----:B------:R-:W-:Y:S01]  /*cf00*/  @P1 R2UR UR13, R17 ;  /* 0x00000000110d12ca */ /* 0x000fe200000e0000 */
[----:B------:R-:W-:Y:S01]  /*cf10*/  UIADD3 UR4, UP0, UR36, 0x270, URZ ;  /* 0x0000027024047890 */ /* 0x000fe2000ff1e03f */
[----:B------:R-:W-:Y:S02]  /*cf20*/  @P1 R2UR UR12, R18 ;  /* 0x00000000120c12ca */ /* 0x000fe400000e0000 */
[----:B------:R-:W-:Y:S01]  /*cf30*/  @P1 R2UR UR11, R8 ;  /* 0x00000000080b12ca */ /* 0x000fe200000e0000 */
[----:B------:R-:W-:Y:S01]  /*cf40*/  UIADD3.X UR5, URZ, UR37, URZ, UP0, !UPT ;  /* 0x000000253f057290 */ /* 0x000fe200087fe43f */
[----:B----4-:R-:W-:-:S04]  /*cf50*/  LEA R9, R12, R9, 0x18 ;  /* 0x000000090c097211 */ /* 0x010fc800078ec0ff */
[----:B------:R-:W-:Y:S02]  /*cf60*/  R2UR UR30, R9 ;  /* 0x00000000091e72ca */ /* 0x000fe400000e0000 */
[----:B------:R-:W-:Y:S01]  /*cf70*/  @P1 MOV R6, 0x10000 ;  /* 0x0001000000061802 */ /* 0x000fe20000000f00 */
[----:B------:R-:W-:Y:S01]  /*cf80*/  BAR.SYNC.DEFER_BLOCKING 0x8, 0x120 ;  /* 0x0204800000007b1d */ /* 0x000fe20000010000 */
[----:B------:R-:W-:-:S09]  /*cf90*/  @P1 R2UR UR29, R17 ;  /* 0x00000000111d12ca */ /* 0x000fd200000e0000 */
[----:B------:R-:W-:Y:S02]  /*cfa0*/  UIADD3 UR8, UR30, 0x14400, URZ ;  /* 0x000144001e087890 */ /* 0x000fe4000fffe03f */
[----:B------:R-:W-:Y:S01]  /*cfb0*/  UIADD3 UR9, UR30, 0x38800, URZ ;  /* 0x000388001e097890 */ /* 0x000fe2000fffe03f */
[----:B------:R-:W-:Y:S01]  /*cfc0*/  @P1 R2UR UR28, R18 ;  /* 0x00000000121c12ca */ /* 0x000fe200000e0000 */
[----:B------:R-:W-:Y:S01]  /*cfd0*/  UMOV UR6, 0x0 ;  /* 0x0000000000067882 */ /* 0x000fe20000000000 */
[----:B------:R-:W-:Y:S01]  /*cfe0*/  UMOV UR7, 0x12f00000 ;  /* 0x12f0000000077882 */ /* 0x000fe20000000000 */
[----:B------:R-:W-:Y:S01]  /*cff0*/  UMOV UR10, URZ ;  /* 0x0000003f000a7c82 */ /* 0x000fe20008000000 */
[----:B------:R-:W-:Y:S02]  /*d000*/  @P1 R2UR UR27, R8 ;  /* 0x00000000081b12ca */ /* 0x000fe400000e0000 */
[----:B------:R-:W-:Y:S02]  /*d010*/  @P1 R2UR UR21, R17 ;  /* 0x00000000111512ca */ /* 0x000fe400000e0000 */
[----:B------:R-:W-:-:S02]  /*d020*/  @P1 R2UR UR20, R18 ;  /* 0x00000000121412ca */ /* 0x000fc400000e0000 */
[----:B------:R-:W-:Y:S01]  /*d030*/  @P1 R2UR UR19, R8 ;  /* 0x00000000081312ca */ /* 0x000fe200000e0000 */
[----:B------:R2:W-:Y:S01]  /*d040*/  @P1 SYNCS.ARRIVE.TRANS64 RZ, [R9+URZ+0x38800], R6 ;  /* 0x0388000609ff19a7 */ /* 0x0005e2000800003f */
[----:B------:R4:W-:Y:S01]  /*d050*/  UTMALDG.4D [UR8], [UR4], desc[UR6] ;  /* 0x00000608040075b4 */ /* 0x0009e20008019000 */
[----:B------:R-:W-:Y:S02]  /*d060*/  UIADD3 UR24, UR30, 0x18400, URZ ;  /* 0x000184001e187890 */ /* 0x000fe4000fffe03f */
[----:B------:R-:W-:Y:S01]  /*d070*/  UIADD3 UR16, UR30, 0x1c400, URZ ;  /* 0x0001c4001e107890 */ /* 0x000fe2000fffe03f */
[----:B------:R-:W-:Y:S01]  /*d080*/  UMOV UR14, 0x0 ;  /* 0x00000000000e7882 */ /* 0x000fe20000000000 */
[----:B------:R-:W-:Y:S01]  /*d090*/  UMOV UR15, 0x12f00000 ;  /* 0x12f00000000f7882 */ /* 0x000fe20000000000 */
[----:B------:R-:W-:Y:S01]  /*d0a0*/  UMOV UR26, 0x40 ;  /* 0x00000040001a7882 */ /* 0x000fe20000000000 */
[----:B------:R-:W-:Y:S01]  /*d0b0*/  UMOV UR25, UR9 ;  /* 0x0000000900197c82 */ /* 0x000fe20008000000 */
[----:B------:R-:W-:Y:S01]  /*d0c0*/  UMOV UR22, 0x0 ;  /* 0x0000000000167882 */ /* 0x000fe20000000000 */
[----:B------:R-:W-:Y:S01]  /*d0d0*/  UMOV UR23, 0x12f00000 ;  /* 0x12f0000000177882 */ /* 0x000fe20000000000 */
[----:B------:R-:W-:Y:S01]  /*d0e0*/  UMOV UR18, 0x80 ;  /* 0x0000008000127882 */ /* 0x000fe20000000000 */
[----:B------:R-:W-:Y:S01]  /*d0f0*/  UMOV UR17, UR9 ;  /* 0x0000000900117c82 */ /* 0x000fe20008000000 */
[----:B------:R1:W-:Y:S01]  /*d100*/  UTMALDG.4D [UR24], [UR4], desc[UR14] ;  /* 0x00000e18040075b4 */ /* 0x0003e20008019000 */
[----:B------:R1:W-:Y:S01]  /*d110*/  UTMALDG.4D [UR16], [UR4], desc[UR22] ;  /* 0x00001610040075b4 */ /* 0x0003e20008019000 */
[----:B----4-:R-:W-:-:S02]  /*d120*/  @P1 R2UR UR13, R17 ;  /* 0x00000000110d12ca */ /* 0x010fc400000e0000 */
[----:B------:R-:W-:Y:S02]  /*d130*/  @P1 R2UR UR12, R18 ;  /* 0x00000000120c12ca */ /* 0x000fe400000e0000 */
[----:B------:R-:W-:Y:S01]  /*d140*/  @P1 R2UR UR11, R8 ;  /* 0x00000000080b12ca */ /* 0x000fe200000e0000 */
[----:B------:R-:W-:Y:S01]  /*d150*/  UIADD3 UR8, UR30, 0x20400, URZ ;  /* 0x000204001e087890 */ /* 0x000fe2000fffe03f */
[----:B------:R-:W-:Y:S01]  /*d160*/  UMOV UR6, 0x0 ;  /* 0x0000000000067882 */ /* 0x000fe20000000000 */
[----:B------:R-:W-:Y:S01]  /*d170*/  UMOV UR7, 0x12f00000 ;  /* 0x12f0000000077882 */ /* 0x000fe20000000000 */
[----:B------:R-:W-:-:S09]  /*d180*/  UMOV UR10, 0xc0 ;  /* 0x000000c0000a7882 */ /* 0x000fd20000000000 */
[----:B------:R1:W-:Y:S01]  /*d190*/  UTMALDG.4D [UR8], [UR4], desc[UR6] ;  /* 0x00000608040075b4 */ /* 0x0003e20008019000 */
[----:B------:R-:W-:Y:S01]  /*d1a0*/  BSSY B0, `(.L_x_46) ;  /* 0x0000006000007945 */ /* 0x000fe20003800000 */
[----:B--2---:R-:W-:-:S04]  /*d1b0*/  LOP3.LUT R6, R13, 0x1, RZ, 0xc, !PT ;  /* 0x000000010d067812 */ /* 0x004fc800078e0cff */
[----:B------:R-:W-:-:S04]  /*d1c0*/  SHF.L.U32 R6, R6, 0x1f, RZ ;  /* 0x0000001f06067819 */ /* 0x000fc800000006ff */
[----:B------:R-:W2:Y:S01]  /*d1d0*/  SYNCS.PHASECHK.TRANS64.TRYWAIT P1, [R9+URZ+0x38820], R6 ;  /* 0x03882006090075a7 */ /* 0x000ea2000802017f */
[----:B---3--:R-:W-:Y:S01]  /*d1e0*/  ISETP.GE.AND P2, PT, R7, 0x51, PT ;  /* 0x000000510700780c */ /* 0x008fe20003f46270 */
[----:B-12---:R-:W-:-:S12]  /*d1f0*/  @!P1 BRA `(.L_x_47) ;  /* 0x00000024005c9947 */ /* 0x006fd80003800000 */
.L_x_98:
[----:B------:R-:W-:Y:S05]  /*d200*/  BSYNC B0 ;  /* 0x0000000000007941 */ /* 0x000fea0003800000 */
.L_x_46:
[----:B------:R-:W-:Y:S05]  /*d210*/  @!P2 BRA `(.L_x_48) ;  /* 0x000000180084a947 */ /* 0x000fea0003800000 */
[----:B-1----:R-:W2:Y:S01]  /*d220*/  LDL R7, [R1+0xc] ;  /* 0x00000c0001077983 */ /* 0x002ea20000100800 */
[----:B------:R-:W-:Y:S01]  /*d230*/  MOV R6, 0x1 ;  /* 0x0000000100067802 */ /* 0x000fe20000000f00 */
[----:B--2---:R-:W-:-:S05]  /*d240*/  IMAD.MOV R13, RZ, RZ, -R7 ;  /* 0x000000ffff0d7224 */ /* 0x004fca00078e0a07 */
[----:B------:R-:W-:-:S05]  /*d250*/  VIADDMNMX R13, R13, R6, 0xffffffff, !PT ;  /* 0xffffffff0d0d7446 */ /* 0x000fca0007800106 */
[----:B------:R-:W-:-:S05]  /*d260*/  IMAD.IADD R6, R7, 0x1, R13 ;  /* 0x0000000107067824 */ /* 0x000fca00078e020d */
[----:B------:R-:W-:-:S04]  /*d270*/  LOP3.LUT R6, R6, 0x1, RZ, 0xc0, !PT ;  /* 0x0000000106067812 */ /* 0x000fc800078ec0ff */
[----:B------:R-:W-:Y:S02]  /*d280*/  ISETP.NE.U32.AND P1, PT, R6, 0x1, PT ;  /* 0x000000010600780c */ /* 0x000fe40003f25070 */
[----:B------:R-:W-:-:S11]  /*d290*/  IADD3 R6, R7, -0x2, RZ ;  /* 0xfffffffe07067810 */ /* 0x000fd60007ffe0ff */
[----:B------:R-:W-:Y:S05]  /*d2a0*/  @P1 BRA `(.L_x_49) ;  /* 0x0000000800281947 */ /* 0x000fea0003800000 */
[----:B------:R-:W-:Y:S01]  /*d2b0*/  VIADD R7, R16, 0x1 ;  /* 0x0000000110077836 */ /* 0x000fe20000000000 */
[----:B------:R-:W-:Y:S04]  /*d2c0*/  BSSY B0, `(.L_x_50) ;  /* 0x0000084000007945 */ /* 0x000fe80003800000 */
[----:B------:R-:W-:-:S04]  /*d2d0*/  ISETP.NE.AND P1, PT, R7, 0x2, PT ;  /* 0x000000020700780c */ /* 0x000fc80003f25270 */
[----:B------:R-:W-:Y:S02]  /*d2e0*/  SEL R12, RZ, 0x1, P1 ;  /* 0x00000001ff0c7807 */ /* 0x000fe40000800000 */
[----:B------:R-:W-:Y:S02]  /*d2f0*/  SEL R7, R7, RZ, P1 ;  /* 0x000000ff07077207 */ /* 0x000fe40000800000 */
[----:B------:R-:W-:Y:S01]  /*d300*/  LOP3.LUT R12, R19, R12, RZ, 0x3c, !PT ;  /* 0x0000000c130c7212 */ /* 0x000fe200078e3cff */
[----:B------:R-:W-:Y:S06]  /*d310*/  @!P6 BRA `(.L_x_51) ;  /* 0x0000000400f8e947 */ /* 0x000fec0003800000 */
[----:B------:R-:W-:Y:S01]  /*d320*/  MOV R8, R5 ;  /* 0x0000000500087202 */ /* 0x000fe20000000f00 */
[----:B------:R-:W-:Y:S06]  /*d330*/  @!P0 BRA `(.L_x_52) ;  /* 0x0000000000488947 */ /* 0x000fec0003800000 */
[----:B------:R-:W1:Y:S01]  /*d340*/  LDC R15, c[0x0][0x41c] ;  /* 0x00010700ff0f7b82 */ /* 0x000e620000000800 */
[----:B------:R-:W-:Y:S01]  /*d350*/  ULDC.64 UR4, c[0x0][0x408] ;  /* 0x0001020000047ab9 */ /* 0x000fe20000000a00 */
[----:B------:R-:W-:Y:S01]  /*d360*/  ULDC.64 UR6, c[0x0][0x208] ;  /* 0x0000820000067ab9 */ /* 0x000fe20000000a00 */
[----:B-1----:R-:W-:-:S13]  /*d370*/  ISETP.NE.AND P1, PT, R15, 0x1, PT ;  /* 0x000000010f00780c */ /* 0x002fda0003f25270 */
[----:B------:R-:W1:Y:S02]  /*d380*/  @P1 LDC.64 R8, c[0x0][0x420] ;  /* 0x00010800ff081b82 */ /* 0x000e640000000a00 */
[----:B-1----:R-:W-:-:S04]  /*d390*/  @P1 IMAD.HI.U32 R14, R6, R8, RZ ;  /* 0x00000008060e1227 */ /* 0x002fc800078e00ff */
[----:B------:R-:W-:Y:S01]  /*d3a0*/  IMAD.MOV.U32 R8, RZ, RZ, R6 ;  /* 0x000000ffff087224 */ /* 0x000fe200078e0006 */
[----:B------:R-:W-:Y:S01]  /*d3b0*/  @P1 SHF.R.U32.HI R8, RZ, R9, R14 ;  /* 0x00000009ff081219 */ /* 0x000fe2000001160e */
[----:B------:R-:W-:-:S03]  /*d3c0*/  IMAD R14, R11, UR4, RZ ;  /* 0x000000040b0e7c24 */ /* 0x000fc6000f8e02ff */
[----:B------:R-:W-:Y:S01]  /*d3d0*/  IADD3 R9, -R8, RZ, RZ ;  /* 0x000000ff08097210 */ /* 0x000fe20007ffe1ff */
[----:B------:R-:W-:-:S04]  /*d3e0*/  IMAD R14, R0, UR5, R14 ;  /* 0x00000005000e7c24 */ /* 0x000fc8000f8e020e */
[----:B------:R-:W-:Y:S01]  /*d3f0*/  IMAD R6, R15, R9, R6 ;  /* 0x000000090f067224 */ /* 0x000fe200078e0206 */
[----:B------:R-:W-:-:S03]  /*d400*/  SHF.R.S32.HI R9, RZ, 0x1f, R8 ;  /* 0x0000001fff097819 */ /* 0x000fc60000011408 */
[----:B------:R-:W-:-:S04]  /*d410*/  IMAD.WIDE.U32 R8, R0, UR4, R8 ;  /* 0x0000000400087c25 */ /* 0x000fc8000f8e0008 */
[----:B------:R-:W-:Y:S01]  /*d420*/  IMAD.IADD R9, R14, 0x1, R9 ;  /* 0x000000010e097824 */ /* 0x000fe200078e0209 */
[----:B------:R-:W-:-:S04]  /*d430*/  LEA R2, P1, R8, R2, 0x2 ;  /* 0x0000000208027211 */ /* 0x000fc800078210ff */
[----:B------:R-:W-:-:S05]  /*d440*/  LEA.HI.X R3, R8, R3, R9, 0x2, P1 ;  /* 0x0000000308037211 */ /* 0x000fca00008f1409 */
[----:B------:R1:W5:Y:S04]  /*d450*/  LDG.E R8, desc[UR6][R2.64] ;  /* 0x0000000602087981 */ /* 0x000368000c1e1900 */
.L_x_52:
[----:B-1----:R-:W1:Y:S01]  /*d460*/  S2R R3, SR_CgaCtaId ;  /* 0x0000000000037919 */ /* 0x002e620000008800 */
[----:B------:R-:W-:-:S04]  /*d470*/  MOV R2, 0x400 ;  /* 0x0000040000027802 */ /* 0x000fc80000000f00 */
[----:B-1----:R-:W-:Y:S02]  /*d480*/  LEA R2, R3, R2, 0x18 ;  /* 0x0000000203027211 */ /* 0x002fe400078ec0ff */
[----:B------:R-:W-:Y:S02]  /*d490*/  SHF.L.U32 R3, R12, 0x1f, RZ ;  /* 0x0000001f0c037819 */ /* 0x000fe400000006ff */
[----:B------:R-:W-:-:S04]  /*d4a0*/  LEA R2, R7, R2, 0x3 ;  /* 0x0000000207027211 */ /* 0x000fc800078e18ff */
[----:B------:R-:W1:Y:S02]  /*d4b0*/  SYNCS.PHASECHK.TRANS64.TRYWAIT P1, [R2+URZ+0x38840], R3 ;  /* 0x03884003020075a7 */ /* 0x000e64000802017f */
[----:B-1----:R-:W-:Y:S05]  /*d4c0*/  @!P1 BRA `(.L_x_53) ;  /* 0x0000002000c89947 */ /* 0x002fea0003800000 */
.L_x_99:
[----:B------:R-:W2:Y:S02]  /*d4d0*/  S2R R9, SR_TID.X ;  /* 0x0000000000097919 */ /* 0x000ea40000002100 */
[----:B--2---:R-:W-:-:S04]  /*d4e0*/  LOP3.LUT R9, R9, 0x7f, RZ, 0xc0, !PT ;  /* 0x0000007f09097812 */ /* 0x004fc800078ec0ff */
[----:B------:R-:W-:-:S13]  /*d4f0*/  ISETP.NE.AND P2, PT, R9, RZ, PT ;  /* 0x000000ff0900720c */ /* 0x000fda0003f45270 */
[----:B------:R-:W-:Y:S05]  /*d500*/  @P2 BRA `(.L_x_54) ;  /* 0x00000000001c2947 */ /* 0x000fea0003800000 */
[----:B------:R-:W2:Y:S01]  /*d510*/  S2R R9, SR_TID.X ;  /* 0x0000000000097919 */ /* 0x000ea20000002100 */
[----:B-1----:R-:W-:-:S04]  /*d520*/  IMAD.MOV.U32 R3, RZ, RZ, 0xa000 ;  /* 0x0000a000ff037424 */ /* 0x002fc800078e00ff */
[----:B------:R3:W-:Y:S01]  /*d530*/  SYNCS.ARRIVE.TRANS64 RZ, [R2+URZ+0x38830], R3 ;  /* 0x0388300302ff79a7 */ /* 0x0007e2000800003f */
[----:B--2---:R-:W-:-:S04]  /*d540*/  LOP3.LUT R9, R9, 0x1f, RZ, 0xc0, !PT ;  /* 0x0000001f09097812 */ /* 0x004fc800078ec0ff */
[----:B------:R-:W-:-:S13]  /*d550*/  ISETP.NE.AND P1, PT, R9, RZ, PT ;  /* 0x000000ff0900720c */ /* 0x000fda0003f25270 */
[----:B---3--:R-:W-:Y:S05]  /*d560*/  @!P1 BRA `(.L_x_54) ;  /* 0x0000000000049947 */ /* 0x008fea0003800000 */
[----:B------:R-:W-:Y:S01]  /*d570*/  BPT.TRAP 0x1 ;  /* 0x000000040000795c */ /* 0x000fe20000300000 */
.L_x_54:
[----:B------:R-:W2:Y:S01]  /*d580*/  S2R R14, SR_CgaCtaId ;  /* 0x00000000000e7919 */ /* 0x000ea20000008800 */
[----:B------:R-:W-:Y:S01]  /*d590*/  MOV R9, 0x400 ;  /* 0x0000040000097802 */ /* 0x000fe20000000f00 */
[----:B------:R-:W-:Y:S01]  /*d5a0*/  UIADD3 UR4, UP0, UR36, 0x370, URZ ;  /* 0x0000037024047890 */ /* 0x000fe2000ff1e03f */
[----:B------:R-:W-:Y:S01]  /*d5b0*/  R2UR UR9, R2 ;  /* 0x00000000020972ca */ /* 0x000fe200000e0000 */
[----:B------:R-:W-:Y:S01]  /*d5c0*/  UMOV UR10, URZ ;  /* 0x0000003f000a7c82 */ /* 0x000fe20008000000 */
[----:B------:R-:W-:Y:S01]  /*d5d0*/  R2UR UR11, R6 ;  /* 0x00000000060b72ca */ /* 0x000fe200000e0000 */
[----:B------:R-:W-:Y:S01]  /*d5e0*/  UIADD3.X UR5, URZ, UR37, URZ, UP0, !UPT ;  /* 0x000000253f057290 */ /* 0x000fe200087fe43f */
[----:B------:R-:W-:Y:S01]  /*d5f0*/  R2UR UR12, R4 ;  /* 0x00000000040c72ca */ /* 0x000fe200000e0000 */
[----:B------:R-:W-:Y:S01]  /*d600*/  UMOV UR6, 0x0 ;  /* 0x0000000000067882 */ /* 0x000fe20000000000 */
[----:B-----5:R-:W-:Y:S01]  /*d610*/  R2UR UR13, R8 ;  /* 0x00000000080d72ca */ /* 0x020fe200000e0000 */
[----:B------:R-:W-:Y:S01]  /*d620*/  UMOV UR7, 0x14f00000 ;  /* 0x14f0000000077882 */ /* 0x000fe20000000000 */
[----:B------:R-:W-:Y:S01]  /*d630*/  UMOV UR17, 0x40 ;  /* 0x0000004000117882 */ /* 0x000fe20000000000 */
[----:B------:R-:W-:Y:S01]  /*d640*/  UMOV UR18, 0x80 ;  /* 0x0000008000127882 */ /* 0x000fe20000000000 */
[----:B------:R-:W-:Y:S01]  /*d650*/  UMOV UR19, 0xc0 ;  /* 0x000000c000137882 */ /* 0x000fe20000000000 */
[----:B-1----:R-:W-:-:S02]  /*d660*/  SHF.L.U32 R3, R19, 0x1f, RZ ;  /* 0x0000001f13037819 */ /* 0x002fc400000006ff */
[----:B------:R-:W-:Y:S02]  /*d670*/  UIADD3 UR9, UR9, 0x38830, URZ ;  /* 0x0003883009097890 */ /* 0x000fe4000fffe03f */
[----:B------:R-:W-:Y:S01]  /*d680*/  UIMAD UR11, UR11, 0x50, URZ ;  /* 0x000000500b0b78a4 */ /* 0x000fe2000f8e023f */
[----:B--2---:R-:W-:-:S05]  /*d690*/  LEA R9, R14, R9, 0x18 ;  /* 0x000000090e097211 */ /* 0x004fca00078ec0ff */
[----:B------:R-:W-:-:S05]  /*d6a0*/  IMAD R2, R7, 0xa000, R9 ;  /* 0x0000a00007027824 */ /* 0x000fca00078e0209 */
[----:B------:R-:W-:Y:S02]  /*d6b0*/  R2UR UR14, R2 ;  /* 0x00000000020e72ca */ /* 0x000fe400000e0000 */
[----:B------:R-:W-:-:S05]  /*d6c0*/  IADD3 R2, R9, 0x38800, RZ ;  /* 0x0003880009027810 */ /* 0x000fca0007ffe0ff */
[----:B------:R-:W-:-:S06]  /*d6d0*/  IMAD R2, R16, 0x8, R2 ;  /* 0x0000000810027824 */ /* 0x000fcc00078e0202 */
[----:B------:R-:W-:Y:S02]  /*d6e0*/  UIADD3 UR8, UR14, 0x24400, URZ ;  /* 0x000244000e087890 */ /* 0x000fe4000fffe03f */
[----:B------:R-:W-:Y:S02]  /*d6f0*/  UIADD3 UR15, UR14, 0x26c00, URZ ;  /* 0x00026c000e0f7890 */ /* 0x000fe4000fffe03f */
[----:B------:R-:W-:Y:S02]  /*d700*/  UIADD3 UR16, UR14, 0x29400, URZ ;  /* 0x000294000e107890 */ /* 0x000fe4000fffe03f */
[----:B------:R-:W-:-:S03]  /*d710*/  UIADD3 UR14, UR14, 0x2bc00, URZ ;  /* 0x0002bc000e0e7890 */ /* 0x000fc6000fffe03f */
[----:B------:R1:W-:Y:S02]  /*d720*/  UTMALDG.4D [UR8], [UR4], desc[UR6] ;  /* 0x00000608040075b4 */ /* 0x0003e40008019000 */
[----:B-1----:R-:W-:Y:S01]  /*d730*/  UMOV UR8, UR15 ;  /* 0x0000000f00087c82 */ /* 0x002fe20008000000 */
[----:B------:R-:W-:Y:S02]  /*d740*/  UMOV UR10, UR17 ;  /* 0x00000011000a7c82 */ /* 0x000fe40008000000 */
[----:B------:R1:W-:Y:S02]  /*d750*/  UTMALDG.4D [UR8], [UR4], desc[UR6] ;  /* 0x00000608040075b4 */ /* 0x0003e40008019000 */
[----:B-1----:R-:W-:Y:S01]  /*d760*/  UMOV UR8, UR16 ;  /* 0x0000001000087c82 */ /* 0x002fe20008000000 */
[----:B------:R-:W-:Y:S02]  /*d770*/  UMOV UR10, UR18 ;  /* 0x00000012000a7c82 */ /* 0x000fe40008000000 */
[----:B------:R1:W-:Y:S02]  /*d780*/  UTMALDG.4D [UR8], [UR4], desc[UR6] ;  /* 0x00000608040075b4 */ /* 0x0003e40008019000 */
[----:B-1----:R-:W-:Y:S01]  /*d790*/  UMOV UR8, UR14 ;  /* 0x0000000e00087c82 */ /* 0x002fe20008000000 */
[----:B------:R-:W-:-:S02]  /*d7a0*/  UMOV UR10, UR19 ;  /* 0x00000013000a7c82 */ /* 0x000fc40008000000 */
[----:B------:R1:W-:Y:S01]  /*d7b0*/  UTMALDG.4D [UR8], [UR4], desc[UR6] ;  /* 0x00000608040075b4 */ /* 0x0003e20008019000 */
[----:B------:R-:W2:Y:S02]  /*d7c0*/  SYNCS.PHASECHK.TRANS64.TRYWAIT P1, [R2+URZ+0x60], R3 ;  /* 0x00006003020075a7 */ /* 0x000ea4000802017f */
[----:B-12---:R-:W-:Y:S05]  /*d7d0*/  @!P1 BRA `(.L_x_55) ;  /* 0x0000002000189947 */ /* 0x006fea0003800000 */
.L_x_100:
[----:B------:R-:W-:Y:S05]  /*d7e0*/  @P2 BRA `(.L_x_56) ;  /* 0x00000000002c2947 */ /* 0x000fea0003800000 */
[----:B------:R-:W2:Y:S01]  /*d7f0*/  S2R R9, SR_TID.X ;  /* 0x0000000000097919 */ /* 0x000ea20000002100 */
[----:B------:R-:W-:Y:S01]  /*d800*/  MOV R14, 0x400 ;  /* 0x00000400000e7802 */ /* 0x000fe20000000f00 */
[----:B-1----:R-:W-:Y:S01]  /*d810*/  IMAD.MOV.U32 R3, RZ, RZ, 0xa000 ;  /* 0x0000a000ff037424 */ /* 0x002fe200078e00ff */
[----:B------:R-:W1:Y:S01]  /*d820*/  S2R R15, SR_CgaCtaId ;  /* 0x00000000000f7919 */ /* 0x000e620000008800 */
[----:B--2---:R-:W-:-:S04]  /*d830*/  LOP3.LUT R9, R9, 0x1f, RZ, 0xc0, !PT ;  /* 0x0000001f09097812 */ /* 0x004fc800078ec0ff */
[----:B------:R-:W-:Y:S02]  /*d840*/  ISETP.NE.AND P1, PT, R9, RZ, PT ;  /* 0x000000ff0900720c */ /* 0x000fe40003f25270 */
[----:B-1----:R-:W-:-:S04]  /*d850*/  LEA R14, R15, R14, 0x18 ;  /* 0x0000000e0f0e7211 */ /* 0x002fc800078ec0ff */
[----:B------:R-:W-:-:S04]  /*d860*/  LEA R2, R16, R14, 0x3 ;  /* 0x0000000e10027211 */ /* 0x000fc800078e18ff */
[----:B------:R2:W-:Y:S03]  /*d870*/  SYNCS.ARRIVE.TRANS64 RZ, [R2+URZ+0x38850], R3 ;  /* 0x0388500302ff79a7 */ /* 0x0005e6000800003f */
[----:B------:R-:W-:Y:S05]  /*d880*/  @!P1 BRA `(.L_x_56) ;  /* 0x0000000000049947 */ /* 0x000fea0003800000 */
[----:B------:R-:W-:Y:S01]  /*d890*/  BPT.TRAP 0x1 ;  /* 0x000000040000795c */ /* 0x000fe20000300000 */
.L_x_56:
[----:B-12---:R-:W2:Y:S01]  /*d8a0*/  LDL.LU R3, [R1] ;  /* 0x0000000001037983 */ /* 0x006ea20000300800 */
[----:B------:R-:W-:Y:S01]  /*d8b0*/  MOV R9, 0x400 ;  /* 0x0000040000097802 */ /* 0x000fe20000000f00 */
[----:B------:R-:W1:Y:S01]  /*d8c0*/  S2R R14, SR_CgaCtaId ;  /* 0x00000000000e7919 */ /* 0x000e620000008800 */
[----:B------:R-:W-:Y:S01]  /*d8d0*/  R2UR UR13, R5 ;  /* 0x00000000050d72ca */ /* 0x000fe200000e0000 */
[----:B------:R-:W-:Y:S01]  /*d8e0*/  UIADD3 UR4, UP0, UR36, 0x470, URZ ;  /* 0x0000047024047890 */ /* 0x000fe2000ff1e03f */
[----:B------:R-:W-:Y:S02]  /*d8f0*/  R2UR UR12, R4 ;  /* 0x00000000040c72ca */ /* 0x000fe400000e0000 */
[----:B-1----:R-:W-:-:S04]  /*d900*/  LEA R9, R14, R9, 0x18 ;  /* 0x000000090e097211 */ /* 0x002fc800078ec0ff */
[----:B------:R-:W-:-:S04]  /*d910*/  LEA R2, R16, R9, 0x3 ;  /* 0x0000000910027211 */ /* 0x000fc800078e18ff */
[----:B------:R-:W-:Y:S01]  /*d920*/  R2UR UR9, R2 ;  /* 0x00000000020972ca */ /* 0x000fe200000e0000 */
[----:B------:R-:W-:-:S05]  /*d930*/  IMAD R2, R16, 0xa000, R9 ;  /* 0x0000a00010027824 */ /* 0x000fca00078e0209 */
[----:B------:R-:W-:Y:S01]  /*d940*/  R2UR UR16, R2 ;  /* 0x00000000021072ca */ /* 0x000fe200000e0000 */
[----:B------:R-:W-:-:S06]  /*d950*/  UIADD3.X UR5, URZ, UR37, URZ, UP0, !UPT ;  /* 0x000000253f057290 */ /* 0x000fcc00087fe43f */
[----:B------:R-:W-:-:S06]  /*d960*/  UIADD3 UR9, UR9, 0x38850, URZ ;  /* 0x0003885009097890 */ /* 0x000fcc000fffe03f */
[----:B------:R-:W-:Y:S02]  /*d970*/  UIADD3 UR8, UR16, 0x400, URZ ;  /* 0x0000040010087890 */ /* 0x000fe4000fffe03f */
[----:B------:R-:W-:Y:S02]  /*d980*/  UIADD3 UR14, UR16, 0x2c00, URZ ;  /* 0x00002c00100e7890 */ /* 0x000fe4000fffe03f */
[----:B------:R-:W-:Y:S01]  /*d990*/  UIADD3 UR15, UR16, 0x5400, URZ ;  /* 0x00005400100f7890 */ /* 0x000fe2000fffe03f */
[----:B------:R-:W-:Y:S01]  /*d9a0*/  UMOV UR10, URZ ;  /* 0x0000003f000a7c82 */ /* 0x000fe20008000000 */
[----:B------:R-:W-:Y:S01]  /*d9b0*/  UMOV UR6, 0x0 ;  /* 0x0000000000067882 */ /* 0x000fe20000000000 */
[----:B------:R-:W-:Y:S01]  /*d9c0*/  UMOV UR7, 0x14f00000 ;  /* 0x14f0000000077882 */ /* 0x000fe20000000000 */
[----:B------:R-:W-:Y:S01]  /*d9d0*/  UMOV UR17, 0x40 ;  /* 0x0000004000117882 */ /* 0x000fe20000000000 */
[----:B------:R-:W-:Y:S01]  /*d9e0*/  UIADD3 UR16, UR16, 0x7c00, URZ ;  /* 0x00007c0010107890 */ /* 0x000fe2000fffe03f */
[----:B------:R1:W-:Y:S01]  /*d9f0*/  STL [R1], R6 ;  /* 0x0000000601007387 */ /* 0x0003e20000100800 */
[----:B------:R-:W-:Y:S01]  /*da00*/  IMAD.MOV.U32 R5, RZ, RZ, R8 ;  /* 0x000000ffff057224 */ /* 0x000fe200078e0008 */
[----:B--2---:R-:W-:-:S13]  /*da10*/  R2UR UR11, R3 ;  /* 0x00000000030b72ca */ /* 0x004fda00000e0000 */
[----:B------:R-:W-:-:S09]  /*da20*/  UIMAD UR11, UR11, 0x50, URZ ;  /* 0x000000500b0b78a4 */ /* 0x000fd2000f8e023f */
[----:B------:R2:W-:Y:S02]  /*da30*/  UTMALDG.4D [UR8], [UR4], desc[UR6] ;  /* 0x00000608040075b4 */ /* 0x0005e40008019000 */
[----:B--2---:R-:W-:Y:S01]  /*da40*/  UMOV UR8, UR14 ;  /* 0x0000000e00087c82 */ /* 0x004fe20008000000 */
[----:B------:R-:W-:Y:S01]  /*da50*/  UMOV UR10, UR17 ;  /* 0x00000011000a7c82 */ /* 0x000fe20008000000 */
[----:B------:R-:W-:Y:S01]  /*da60*/  UMOV UR14, 0x80 ;  /* 0x00000080000e7882 */ /* 0x000fe20000000000 */
        /* <DEDUP_REMOVED lines=8> */
[----:B-1----:R-:W-:Y:S01]  /*daf0*/  NOP ;  /* 0x0000000000007918 */ /* 0x002fe20000000000 */
.L_x_51:
[----:B------:R-:W-:Y:S05]  /*db00*/  BSYNC B0 ;  /* 0x0000000000007941 */ /* 0x000fea0003800000 */
.L_x_50:
[----:B------:R-:W2:Y:S01]  /*db10*/  LDL.LU R2, [R1+0xc] ;  /* 0x00000c0001027983 */ /* 0x000ea20000300800 */
[----:B------:R-:W-:Y:S01]  /*db20*/  IMAD.MOV.U32 R16, RZ, RZ, R7 ;  /* 0x000000ffff107224 */ /* 0x000fe200078e0007 */
[----:B------:R-:W-:Y:S02]  /*db30*/  MOV R19, R12 ;  /* 0x0000000c00137202 */ /* 0x000fe40000000f00 */
[----:B--2---:R-:W-:-:S07]  /*db40*/  IADD3 R6, R2, -0x3, RZ ;  /* 0xfffffffd02067810 */ /* 0x004fce0007ffe0ff */
.L_x_49:
[----:B------:R-:W-:Y:S01]  /*db50*/  IMAD.MOV R13, RZ, RZ, -R13 ;  /* 0x000000ffff0d7224 */ /* 0x000fe200078e0a0d */
[----:B------:R-:W-:Y:S04]  /*db60*/  BSSY B0, `(.L_x_48) ;  /* 0x000010c000007945 */ /* 0x000fe80003800000 */
[----:B------:R-:W-:-:S13]  /*db70*/  ISETP.NE.AND P1, PT, R10, R13, PT ;  /* 0x0000000d0a00720c */ /* 0x000fda0003f25270 */
[----:B------:R-:W-:Y:S05]  /*db80*/  @!P1 BRA `(.L_x_57) ;  /* 0x0000001000249947 */ /* 0x000fea0003800000 */
[----:B------:R-:W-:-:S07]  /*db90*/  MOV R8, R5 ;  /* 0x0000000500087202 */ /* 0x000fce0000000f00 */
.L_x_72:
        /* <DEDUP_REMOVED lines=12> */
[----:B------:R-:W-:-:S04]  /*dc60*/  IMAD R13, R11, UR4, RZ ;  /* 0x000000040b0d7c24 */ /* 0x000fc8000f8e02ff */
[----:B------:R-:W-:Y:S01]  /*dc70*/  IMAD R13, R0, UR5, R13 ;  /* 0x00000005000d7c24 */ /* 0x000fe2000f8e020d */
[----:B-1----:R-:W-:-:S13]  /*dc80*/  ISETP.NE.AND P1, PT, R9, 0x1, PT ;  /* 0x000000010900780c */ /* 0x002fda0003f25270 */
[----:B------:R-:W1:Y:S02]  /*dc90*/  @P1 LDC.64 R2, c[0x0][0x420] ;  /* 0x00010800ff021b82 */ /* 0x000e640000000a00 */
[----:B-1----:R-:W-:-:S04]  /*dca0*/  @P1 IMAD.HI.U32 R8, R6, R2, RZ ;  /* 0x0000000206081227 */ /* 0x002fc800078e00ff */
[----:B------:R-:W-:Y:S01]  /*dcb0*/  IMAD.MOV.U32 R2, RZ, RZ, R6 ;  /* 0x000000ffff027224 */ /* 0x000fe200078e0006 */
[----:B------:R-:W-:-:S04]  /*dcc0*/  @P1 SHF.R.U32.HI R2, RZ, R3, R8 ;  /* 0x00000003ff021219 */ /* 0x000fc80000011608 */
[----:B------:R-:W-:Y:S02]  /*dcd0*/  IADD3 R12, -R2, RZ, RZ ;  /* 0x000000ff020c7210 */ /* 0x000fe40007ffe1ff */
[----:B------:R-:W-:-:S03]  /*dce0*/  SHF.R.S32.HI R3, RZ, 0x1f, R2 ;  /* 0x0000001fff037819 */ /* 0x000fc60000011402 */
[----:B------:R-:W-:Y:S02]  /*dcf0*/  IMAD R12, R9, R12, R6 ;  /* 0x0000000c090c7224 */ /* 0x000fe400078e0206 */
[----:B------:R-:W1:Y:S01]  /*dd00*/  LDC.64 R8, c[0x0][0x3f8] ;  /* 0x0000fe00ff087b82 */ /* 0x000e620000000a00 */
[----:B------:R-:W-:-:S04]  /*dd10*/  IMAD.WIDE.U32 R2, R0, UR4, R2 ;  /* 0x0000000400027c25 */ /* 0x000fc8000f8e0002 */
[----:B------:R-:W-:Y:S01]  /*dd20*/  IMAD.IADD R13, R13, 0x1, R3 ;  /* 0x000000010d0d7824 */ /* 0x000fe200078e0203 */
[----:B-1----:R-:W-:-:S04]  /*dd30*/  LEA R8, P1, R2, R8, 0x2 ;  /* 0x0000000802087211 */ /* 0x002fc800078210ff */
[----:B------:R-:W-:-:S05]  /*dd40*/  LEA.HI.X R9, R2, R9, R13, 0x2, P1 ;  /* 0x0000000902097211 */ /* 0x000fca00008f140d */
[----:B------:R1:W5:Y:S04]  /*dd50*/  LDG.E R8, desc[UR6][R8.64] ;  /* 0x0000000608087981 */ /* 0x000368000c1e1900 */
.L_x_60:
[----:B------:R-:W2:Y:S01]  /*dd60*/  S2R R3, SR_CgaCtaId ;  /* 0x0000000000037919 */ /* 0x000ea20000008800 */
[----:B------:R-:W-:-:S04]  /*dd70*/  MOV R2, 0x400 ;  /* 0x0000040000027802 */ /* 0x000fc80000000f00 */
[----:B--2---:R-:W-:Y:S02]  /*dd80*/  LEA R2, R3, R2, 0x18 ;  /* 0x0000000203027211 */ /* 0x004fe400078ec0ff */
[----:B------:R-:W-:Y:S02]  /*dd90*/  SHF.L.U32 R3, R10, 0x1f, RZ ;  /* 0x0000001f0a037819 */ /* 0x000fe400000006ff */
[----:B------:R-:W-:-:S04]  /*dda0*/  LEA R2, R7, R2, 0x3 ;  /* 0x0000000207027211 */ /* 0x000fc800078e18ff */
[----:B------:R-:W2:Y:S02]  /*ddb0*/  SYNCS.PHASECHK.TRANS64.TRYWAIT P1, [R2+URZ+0x38840], R3 ;  /* 0x03884003020075a7 */ /* 0x000ea4000802017f */
[----:B--2---:R-:W-:Y:S05]  /*ddc0*/  @!P1 BRA `(.L_x_61) ;  /* 0x0000001800b09947 */ /* 0x004fea0003800000 */
.L_x_101:
[----:B-1----:R-:W1:Y:S02]  /*ddd0*/  S2R R9, SR_TID.X ;  /* 0x0000000000097919 */ /* 0x002e640000002100 */
[----:B-1----:R-:W-:-:S04]  /*dde0*/  LOP3.LUT R9, R9, 0x7f, RZ, 0xc0, !PT ;  /* 0x0000007f09097812 */ /* 0x002fc800078ec0ff */
[----:B------:R-:W-:-:S13]  /*ddf0*/  ISETP.NE.AND P2, PT, R9, RZ, PT ;  /* 0x000000ff0900720c */ /* 0x000fda0003f45270 */
[----:B------:R-:W-:Y:S05]  /*de00*/  @P2 BRA `(.L_x_62) ;  /* 0x00000000001c2947 */ /* 0x000fea0003800000 */
[----:B------:R-:W1:Y:S01]  /*de10*/  S2R R9, SR_TID.X ;  /* 0x0000000000097919 */ /* 0x000e620000002100 */
[----:B--2---:R-:W-:-:S04]  /*de20*/  IMAD.MOV.U32 R3, RZ, RZ, 0xa000 ;  /* 0x0000a000ff037424 */ /* 0x004fc800078e00ff */
[----:B------:R3:W-:Y:S01]  /*de30*/  SYNCS.ARRIVE.TRANS64 RZ, [R2+URZ+0x38830], R3 ;  /* 0x0388300302ff79a7 */ /* 0x0007e2000800003f */
[----:B-1----:R-:W-:-:S04]  /*de40*/  LOP3.LUT R9, R9, 0x1f, RZ, 0xc0, !PT ;  /* 0x0000001f09097812 */ /* 0x002fc800078ec0ff */
[----:B------:R-:W-:-:S13]  /*de50*/  ISETP.NE.AND P1, PT, R9, RZ, PT ;  /* 0x000000ff0900720c */ /* 0x000fda0003f25270 */
[----:B---3--:R-:W-:Y:S05]  /*de60*/  @!P1 BRA `(.L_x_62) ;  /* 0x0000000000049947 */ /* 0x008fea0003800000 */
[----:B------:R-:W-:Y:S01]  /*de70*/  BPT.TRAP 0x1 ;  /* 0x000000040000795c */ /* 0x000fe20000300000 */
.L_x_62:
[----:B------:R-:W1:Y:S01]  /*de80*/  S2R R9, SR_CgaCtaId ;  /* 0x0000000000097919 */ /* 0x000e620000008800 */
[----:B--2---:R-:W-:Y:S01]  /*de90*/  MOV R3, 0x400 ;  /* 0x0000040000037802 */ /* 0x004fe20000000f00 */
        /* <DEDUP_REMOVED lines=12> */
[----:B------:R-:W-:-:S02]  /*df60*/  SHF.L.U32 R19, R19, 0x1f, RZ ;  /* 0x0000001f13137819 */ /* 0x000fc400000006ff */
[----:B------:R-:W-:Y:S02]  /*df70*/  UIADD3 UR9, UR9, 0x38830, URZ ;  /* 0x0003883009097890 */ /* 0x000fe4000fffe03f */
[----:B------:R-:W-:Y:S01]  /*df80*/  UIMAD UR11, UR11, 0x50, URZ ;  /* 0x000000500b0b78a4 */ /* 0x000fe2000f8e023f */
[----:B-1----:R-:W-:-:S05]  /*df90*/  LEA R3, R9, R3, 0x18 ;  /* 0x0000000309037211 */ /* 0x002fca00078ec0ff */
[----:B------:R-:W-:Y:S01]  /*dfa0*/  IMAD R2, R7, 0xa000, R3 ;  /* 0x0000a00007027824 */ /* 0x000fe200078e0203 */
[----:B------:R-:W-:-:S04]  /*dfb0*/  IADD3 R3, R3, 0x38800, RZ ;  /* 0x0003880003037810 */ /* 0x000fc80007ffe0ff */
[----:B------:R-:W-:Y:S01]  /*dfc0*/  R2UR UR14, R2 ;  /* 0x00000000020e72ca */ /* 0x000fe200000e0000 */
[----:B------:R-:W-:-:S12]  /*dfd0*/  IMAD R2, R16, 0x8, R3 ;  /* 0x0000000810027824 */ /* 0x000fd800078e0203 */
        /* <DEDUP_REMOVED lines=16> */
.L_x_102:
[----:B------:R-:W-:Y:S05]  /*e0e0*/  @P2 BRA `(.L_x_64) ;  /* 0x00000000001c2947 */ /* 0x000fea0003800000 */
[----:B------:R-:W2:Y:S01]  /*e0f0*/  S2R R9, SR_TID.X ;  /* 0x0000000000097919 */ /* 0x000ea20000002100 */
[----:B------:R-:W-:-:S04]  /*e100*/  MOV R3, 0xa000 ;  /* 0x0000a00000037802 */ /* 0x000fc80000000f00 */
[----:B------:R3:W-:Y:S01]  /*e110*/  SYNCS.ARRIVE.TRANS64 RZ, [R2+URZ+0x50], R3 ;  /* 0x0000500302ff79a7 */ /* 0x0007e2000800003f */
[----:B--2---:R-:W-:-:S04]  /*e120*/  LOP3.LUT R9, R9, 0x1f, RZ, 0xc0, !PT ;  /* 0x0000001f09097812 */ /* 0x004fc800078ec0ff */
[----:B------:R-:W-:-:S13]  /*e130*/  ISETP.NE.AND P1, PT, R9, RZ, PT ;  /* 0x000000ff0900720c */ /* 0x000fda0003f25270 */
[----:B---3--:R-:W-:Y:S05]  /*e140*/  @!P1 BRA `(.L_x_64) ;  /* 0x0000000000049947 */ /* 0x008fea0003800000 */
[----:B------:R-:W-:Y:S01]  /*e150*/  BPT.TRAP 0x1 ;  /* 0x000000040000795c */ /* 0x000fe20000300000 */
.L_x_64:
[----:B------:R-:W2:Y:S01]  /*e160*/  LDL.LU R3, [R1] ;  /* 0x0000000001037983 */ /* 0x000ea20000300800 */
[----:B------:R-:W-:Y:S01]  /*e170*/  MOV R9, 0x400 ;  /* 0x0000040000097802 */ /* 0x000fe20000000f00 */
[----:B------:R-:W3:Y:S01]  /*e180*/  S2R R13, SR_CgaCtaId ;  /* 0x00000000000d7919 */ /* 0x000ee20000008800 */
[----:B------:R-:W-:Y:S01]  /*e190*/  R2UR UR9, R2 ;  /* 0x00000000020972ca */ /* 0x000fe200000e0000 */
[----:B------:R-:W-:Y:S01]  /*e1a0*/  UIADD3 UR4, UP0, UR36, 0x470, URZ ;  /* 0x0000047024047890 */ /* 0x000fe2000ff1e03f */
[----:B------:R-:W-:Y:S02]  /*e1b0*/  R2UR UR13, R5 ;  /* 0x00000000050d72ca */ /* 0x000fe400000e0000 */
[----:B------:R-:W-:Y:S01]  /*e1c0*/  R2UR UR12, R4 ;  /* 0x00000000040c72ca */ /* 0x000fe200000e0000 */
[----:B------:R-:W-:Y:S01]  /*e1d0*/  UIADD3.X UR5, URZ, UR37, URZ, UP0, !UPT ;  /* 0x000000253f057290 */ /* 0x000fe200087fe43f */
[----:B---3--:R-:W-:-:S05]  /*e1e0*/  LEA R9, R13, R9, 0x18 ;  /* 0x000000090d097211 */ /* 0x008fca00078ec0ff */
        /* <DEDUP_REMOVED lines=27> */
[----:B---3--:R-:W-:Y:S01]  /*e3a0*/  NOP ;  /* 0x0000000000007918 */ /* 0x008fe20000000000 */
.L_x_59:
[----:B------:R-:W-:Y:S05]  /*e3b0*/  BSYNC B1 ;  /* 0x0000000000017941 */ /* 0x000fea0003800000 */
.L_x_58:
[----:B------:R-:W-:Y:S01]  /*e3c0*/  IADD3 R16, R7, 0x1, RZ ;  /* 0x0000000107107810 */ /* 0x000fe20007ffe0ff */
[----:B------:R-:W-:Y:S03]  /*e3d0*/  BSSY B1, `(.L_x_65) ;  /* 0x0000081000017945 */ /* 0x000fe60003800000 */
[----:B------:R-:W-:-:S04]  /*e3e0*/  ISETP.NE.AND P1, PT, R16, 0x2, PT ;  /* 0x000000021000780c */ /* 0x000fc80003f25270 */
[----:B-1----:R-:W-:Y:S02]  /*e3f0*/  SEL R19, RZ, 0x1, P1 ;  /* 0x00000001ff137807 */ /* 0x002fe40000800000 */
[----:B------:R-:W-:Y:S02]  /*e400*/  SEL R16, R16, RZ, P1 ;  /* 0x000000ff10107207 */ /* 0x000fe40000800000 */
[----:B------:R-:W-:Y:S01]  /*e410*/  LOP3.LUT R19, R10, R19, RZ, 0x3c, !PT ;  /* 0x000000130a137212 */ /* 0x000fe200078e3cff */
[----:B------:R-:W-:Y:S06]  /*e420*/  @!P6 BRA `(.L_x_66) ;  /* 0x0000000400ece947 */ /* 0x000fec0003800000 */
[----:B------:R-:W-:Y:S01]  /*e430*/  VIADD R12, R6, 0xffffffff ;  /* 0xffffffff060c7836 */ /* 0x000fe20000000000 */
        /* <DEDUP_REMOVED lines=8> */
[----:B-1----:R-:W-:Y:S01]  /*e4c0*/  @P1 IMAD.HI.U32 R9, R12, R2, RZ ;  /* 0x000000020c091227 */ /* 0x002fe200078e00ff */
[----:B------:R-:W-:-:S04]  /*e4d0*/  MOV R2, R12 ;  /* 0x0000000c00027202 */ /* 0x000fc80000000f00 */
[----:B------:R-:W-:-:S05]  /*e4e0*/  @P1 SHF.R.U32.HI R2, RZ, R3, R9 ;  /* 0x00000003ff021219 */ /* 0x000fca0000011609 */
[----:B------:R-:W-:-:S04]  /*e4f0*/  IMAD.MOV R3, RZ, RZ, -R2 ;  /* 0x000000ffff037224 */ /* 0x000fc800078e0a02 */
[----:B------:R-:W-:Y:S01]  /*e500*/  IMAD R12, R8, R3, R12 ;  /* 0x00000003080c7224 */ /* 0x000fe200078e020c */
[--C-:B------:R-:W-:Y:S01]  /*e510*/  SHF.R.S32.HI R3, RZ, 0x1f, R2.reuse ;  /* 0x0000001fff037819 */ /* 0x100fe20000011402 */
[----:B------:R-:W1:Y:S02]  /*e520*/  LDC.64 R8, c[0x0][0x3f8] ;  /* 0x0000fe00ff087b82 */ /* 0x000e640000000a00 */
[----:B------:R-:W-:-:S05]  /*e530*/  IMAD.WIDE.U32 R2, R0, UR4, R2 ;  /* 0x0000000400027c25 */ /* 0x000fca000f8e0002 */
[----:B------:R-:W-:Y:S02]  /*e540*/  IADD3 R13, R13, R3, RZ ;  /* 0x000000030d0d7210 */ /* 0x000fe40007ffe0ff */
[----:B-1----:R-:W-:-:S04]  /*e550*/  LEA R8, P1, R2, R8, 0x2 ;  /* 0x0000000802087211 */ /* 0x002fc800078210ff */
[----:B------:R-:W-:-:S05]  /*e560*/  LEA.HI.X R9, R2, R9, R13, 0x2, P1 ;  /* 0x0000000902097211 */ /* 0x000fca00008f140d */
[----:B------:R1:W5:Y:S04]  /*e570*/  LDG.E R8, desc[UR6][R8.64] ;  /* 0x0000000608087981 */ /* 0x000368000c1e1900 */
.L_x_67:
[----:B------:R-:W2:Y:S01]  /*e580*/  S2R R3, SR_CgaCtaId ;  /* 0x0000000000037919 */ /* 0x000ea20000008800 */
[----:B------:R-:W-:-:S04]  /*e590*/  MOV R2, 0x400 ;  /* 0x0000040000027802 */ /* 0x000fc80000000f00 */
[----:B--2---:R-:W-:Y:S02]  /*e5a0*/  LEA R2, R3, R2, 0x18 ;  /* 0x0000000203027211 */ /* 0x004fe400078ec0ff */
[----:B------:R-:W-:-:S03]  /*e5b0*/  SHF.L.U32 R3, R19, 0x1f, RZ ;  /* 0x0000001f13037819 */ /* 0x000fc600000006ff */
[----:B------:R-:W-:-:S04]  /*e5c0*/  IMAD R2, R16, 0x8, R2 ;  /* 0x0000000810027824 */ /* 0x000fc800078e0202 */
[----:B------:R-:W2:Y:S02]  /*e5d0*/  SYNCS.PHASECHK.TRANS64.TRYWAIT P1, [R2+URZ+0x38840], R3 ;  /* 0x03884003020075a7 */ /* 0x000ea4000802017f */
[----:B--2---:R-:W-:Y:S05]  /*e5e0*/  @!P1 BRA `(.L_x_68) ;  /* 0x0000001000d09947 */ /* 0x004fea0003800000 */
.L_x_103:
[----:B-1----:R-:W1:Y:S02]  /*e5f0*/  S2R R9, SR_TID.X ;  /* 0x0000000000097919 */ /* 0x002e640000002100 */
[----:B-1----:R-:W-:-:S04]  /*e600*/  LOP3.LUT R9, R9, 0x7f, RZ, 0xc0, !PT ;  /* 0x0000007f09097812 */ /* 0x002fc800078ec0ff */
[----:B------:R-:W-:-:S13]  /*e610*/  ISETP.NE.AND P2, PT, R9, RZ, PT ;  /* 0x000000ff0900720c */ /* 0x000fda0003f45270 */
[----:B------:R-:W-:Y:S05]  /*e620*/  @P2 BRA `(.L_x_69) ;  /* 0x00000000001c2947 */ /* 0x000fea0003800000 */
[----:B------:R-:W1:Y:S01]  /*e630*/  S2R R9, SR_TID.X ;  /* 0x0000000000097919 */ /* 0x000e620000002100 */
[----:B--2---:R-:W-:-:S04]  /*e640*/  MOV R3, 0xa000 ;  /* 0x0000a00000037802 */ /* 0x004fc80000000f00 */
[----:B------:R3:W-:Y:S01]  /*e650*/  SYNCS.ARRIVE.TRANS64 RZ, [R2+URZ+0x38830], R3 ;  /* 0x0388300302ff79a7 */ /* 0x0007e2000800003f */
[----:B-1----:R-:W-:-:S04]  /*e660*/  LOP3.LUT R9, R9, 0x1f, RZ, 0xc0, !PT ;  /* 0x0000001f09097812 */ /* 0x002fc800078ec0ff */
[----:B------:R-:W-:-:S13]  /*e670*/  ISETP.NE.AND P1, PT, R9, RZ, PT ;  /* 0x000000ff0900720c */ /* 0x000fda0003f25270 */
[----:B---3--:R-:W-:Y:S05]  /*e680*/  @!P1 BRA `(.L_x_69) ;  /* 0x0000000000049947 */ /* 0x008fea0003800000 */
[----:B------:R-:W-:Y:S01]  /*e690*/  BPT.TRAP 0x1 ;  /* 0x000000040000795c */ /* 0x000fe20000300000 */
.L_x_69:
[----:B------:R-:W1:Y:S01]  /*e6a0*/  S2R R13, SR_CgaCtaId ;  /* 0x00000000000d7919 */ /* 0x000e620000008800 */
[----:B------:R-:W-:Y:S01]  /*e6b0*/  MOV R9, 0x400 ;  /* 0x0000040000097802 */ /* 0x000fe20000000f00 */
[----:B------:R-:W-:Y:S01]  /*e6c0*/  UIADD3 UR4, UP0, UR36, 0x370, URZ ;  /* 0x0000037024047890 */ /* 0x000fe2000ff1e03f */
[----:B------:R-:W-:Y:S01]  /*e6d0*/  R2UR UR11, R12 ;  /* 0x000000000c0b72ca */ /* 0x000fe200000e0000 */
[----:B------:R-:W-:Y:S01]  /*e6e0*/  UMOV UR10, URZ ;  /* 0x0000003f000a7c82 */ /* 0x000fe20008000000 */
[----:B------:R-:W-:Y:S01]  /*e6f0*/  R2UR UR12, R4 ;  /* 0x00000000040c72ca */ /* 0x000fe200000e0000 */
[----:B------:R-:W-:Y:S01]  /*e700*/  UIADD3.X UR5, URZ, UR37, URZ, UP0, !UPT ;  /* 0x000000253f057290 */ /* 0x000fe200087fe43f */
[----:B-----5:R-:W-:Y:S01]  /*e710*/  R2UR UR13, R8 ;  /* 0x00000000080d72ca */ /* 0x020fe200000e0000 */
[----:B------:R-:W-:Y:S01]  /*e720*/  UMOV UR6, 0x0 ;  /* 0x0000000000067882 */ /* 0x000fe20000000000 */
[----:B------:R-:W-:Y:S01]  /*e730*/  UMOV UR7, 0x14f00000 ;  /* 0x14f0000000077882 */ /* 0x000fe20000000000 */
[----:B------:R-:W-:Y:S01]  /*e740*/  UMOV UR17, 0x40 ;  /* 0x0000004000117882 */ /* 0x000fe20000000000 */
[----:B------:R-:W-:Y:S01]  /*e750*/  UMOV UR18, 0x80 ;  /* 0x0000008000127882 */ /* 0x000fe20000000000 */
[----:B------:R-:W-:-:S04]  /*e760*/  UMOV UR19, 0xc0 ;  /* 0x000000c000137882 */ /* 0x000fc80000000000 */
[----:B------:R-:W-:Y:S01]  /*e770*/  UIMAD UR11, UR11, 0x50, URZ ;  /* 0x000000500b0b78a4 */ /* 0x000fe2000f8e023f */
[----:B-1----:R-:W-:-:S05]  /*e780*/  LEA R9, R13, R9, 0x18 ;  /* 0x000000090d097211 */ /* 0x002fca00078ec0ff */
[----:B--2---:R-:W-:-:S05]  /*e790*/  VIADD R2, R9, 0x38800 ;  /* 0x0003880009027836 */ /* 0x004fca0000000000 */
[----:B------:R-:W-:Y:S01]  /*e7a0*/  LEA R3, R16, R2, 0x3 ;  /* 0x0000000210037211 */ /* 0x000fe200078e18ff */
[----:B------:R-:W-:-:S03]  /*e7b0*/  IMAD R2, R7, 0x8, R2 ;  /* 0x0000000807027824 */ /* 0x000fc600078e0202 */
[----:B------:R-:W-:Y:S01]  /*e7c0*/  R2UR UR9, R3 ;  /* 0x00000000030972ca */ /* 0x000fe200000e0000 */
[----:B------:R-:W-:-:S05]  /*e7d0*/  IMAD R3, R16, 0xa000, R9 ;  /* 0x0000a00010037824 */ /* 0x000fca00078e0209 */
[----:B------:R-:W-:Y:S02]  /*e7e0*/  R2UR UR14, R3 ;  /* 0x00000000030e72ca */ /* 0x000fe400000e0000 */
[----:B------:R-:W-:-:S05]  /*e7f0*/  SHF.L.U32 R3, R10, 0x1f, RZ ;  /* 0x0000001f0a037819 */ /* 0x000fca00000006ff */
[----:B------:R-:W-:-:S06]  /*e800*/  UIADD3 UR9, UR9, 0x30, URZ ;  /* 0x0000003009097890 */ /* 0x000fcc000fffe03f */
        /* <DEDUP_REMOVED lines=16> */
.L_x_104:
[----:B------:R-:W-:Y:S05]  /*e910*/  @P2 BRA `(.L_x_71) ;  /* 0x00000000001c2947 */ /* 0x000fea0003800000 */
[----:B------:R-:W2:Y:S01]  /*e920*/  S2R R9, SR_TID.X ;  /* 0x0000000000097919 */ /* 0x000ea20000002100 */
[----:B-1----:R-:W-:-:S04]  /*e930*/  MOV R3, 0xa000 ;  /* 0x0000a00000037802 */ /* 0x002fc80000000f00 */
[----:B------:R3:W-:Y:S01]  /*e940*/  SYNCS.ARRIVE.TRANS64 RZ, [R2+URZ+0x50], R3 ;  /* 0x0000500302ff79a7 */ /* 0x0007e2000800003f */
[----:B--2---:R-:W-:-:S04]  /*e950*/  LOP3.LUT R9, R9, 0x1f, RZ, 0xc0, !PT ;  /* 0x0000001f09097812 */ /* 0x004fc800078ec0ff */
[----:B------:R-:W-:-:S13]  /*e960*/  ISETP.NE.AND P1, PT, R9, RZ, PT ;  /* 0x000000ff0900720c */ /* 0x000fda0003f25270 */
[----:B---3--:R-:W-:Y:S05]  /*e970*/  @!P1 BRA `(.L_x_71) ;  /* 0x0000000000049947 */ /* 0x008fea0003800000 */
[----:B------:R-:W-:Y:S01]  /*e980*/  BPT.TRAP 0x1 ;  /* 0x000000040000795c */ /* 0x000fe20000300000 */
.L_x_71:
[----:B-1----:R-:W2:Y:S01]  /*e990*/  LDL.LU R3, [R1] ;  /* 0x0000000001037983 */ /* 0x002ea20000300800 */
[----:B------:R-:W-:Y:S01]  /*e9a0*/  MOV R9, 0x400 ;  /* 0x0000040000097802 */ /* 0x000fe20000000f00 */
[----:B------:R-:W1:Y:S01]  /*e9b0*/  S2R R10, SR_CgaCtaId ;  /* 0x00000000000a7919 */ /* 0x000e620000008800 */
[----:B------:R-:W-:Y:S01]  /*e9c0*/  R2UR UR9, R2 ;  /* 0x00000000020972ca */ /* 0x000fe200000e0000 */
[----:B------:R-:W-:Y:S01]  /*e9d0*/  UIADD3 UR4, UP0, UR36, 0x470, URZ ;  /* 0x0000047024047890 */ /* 0x000fe2000ff1e03f */
[----:B------:R-:W-:Y:S02]  /*e9e0*/  R2UR UR13, R5 ;  /* 0x00000000050d72ca */ /* 0x000fe400000e0000 */
[----:B------:R-:W-:Y:S01]  /*e9f0*/  R2UR UR12, R4 ;  /* 0x00000000040c72ca */ /* 0x000fe200000e0000 */
[----:B------:R-:W-:Y:S01]  /*ea00*/  UIADD3.X UR5, URZ, UR37, URZ, UP0, !UPT ;  /* 0x000000253f057290 */ /* 0x000fe200087fe43f */
[----:B-1----:R-:W-:-:S05]  /*ea10*/  LEA R9, R10, R9, 0x18 ;  /* 0x000000090a097211 */ /* 0x002fca00078ec0ff */
        /* <DEDUP_REMOVED lines=28> */
.L_x_66:
[----:B------:R-:W-:Y:S05]  /*ebe0*/  BSYNC B1 ;  /* 0x0000000000017941 */ /* 0x000fea0003800000 */
.L_x_65:
[C---:B------:R-:W-:Y:S02]  /*ebf0*/  ISETP.GT.AND P1, PT, R6.reuse, 0x1, PT ;  /* 0x000000010600780c */ /* 0x040fe40003f24270 */
[----:B------:R-:W-:-:S11]  /*ec00*/  IADD3 R6, R6, -0x2, RZ ;  /* 0xfffffffe06067810 */ /* 0x000fd60007ffe0ff */
[----:B------:R-:W-:Y:S05]  /*ec10*/  @P1 BRA `(.L_x_72) ;  /* 0xffffffec00e01947 */ /* 0x000fea000383ffff */
.L_x_57:
[----:B------:R-:W-:Y:S05]  /*ec20*/  BSYNC B0 ;  /* 0x0000000000007941 */ /* 0x000fea0003800000 */
.L_x_48:
[----:B------:R-:W-:Y:S04]  /*ec30*/  BSSY B0, `(.L_x_73) ;  /* 0x0000037000007945 */ /* 0x000fe80003800000 */
[----:B------:R-:W-:Y:S05]  /*ec40*/  @!P6 BRA `(.L_x_74) ;  /* 0x0000000000d4e947 */ /* 0x000fea0003800000 */
[----:B------:R-:W2:Y:S01]  /*ec50*/  S2R R3, SR_CgaCtaId ;  /* 0x0000000000037919 */ /* 0x000ea20000008800 */
[----:B------:R-:W-:Y:S01]  /*ec60*/  MOV R0, 0x400 ;  /* 0x0000040000007802 */ /* 0x000fe20000000f00 */
[----:B------:R-:W3:Y:S03]  /*ec70*/  S2R R2, SR_TID.X ;  /* 0x0000000000027919 */ /* 0x000ee60000002100 */
[----:B--2---:R-:W-:Y:S02]  /*ec80*/  LEA R0, R3, R0, 0x18 ;  /* 0x0000000003007211 */ /* 0x004fe400078ec0ff */
[----:B---3--:R-:W-:-:S03]  /*ec90*/  LOP3.LUT R2, R2, 0x7f, RZ, 0xc0, !PT ;  /* 0x0000007f02027812 */ /* 0x008fc600078ec0ff */
[----:B------:R-:W-:Y:S01]  /*eca0*/  IMAD R3, R16, 0x8, R0 ;  /* 0x0000000810037824 */ /* 0x000fe200078e0200 */
[----:B------:R-:W-:Y:S02]  /*ecb0*/  SHF.L.U32 R0, R19, 0x1f, RZ ;  /* 0x0000001f13007819 */ /* 0x000fe400000006ff */
[----:B------:R-:W-:Y:S02]  /*ecc0*/  ISETP.NE.AND P1, PT, R2, RZ, PT ;  /* 0x000000ff0200720c */ /* 0x000fe40003f25270 */
[----:B------:R-:W2:Y:S02]  /*ecd0*/  SYNCS.PHASECHK.TRANS64.TRYWAIT P0, [R3+URZ+0x38860], R0 ;  /* 0x03886000030075a7 */ /* 0x000ea4000800017f */
[----:B--2---:R-:W-:Y:S09]  /*ece0*/  @!P0 BRA `(.L_x_75) ;  /* 0x0000000c00388947 */ /* 0x004ff20003800000 */
.L_x_105:
[----:B------:R-:W-:Y:S05]  /*ecf0*/  @P1 BRA `(.L_x_76) ;  /* 0x00000000001c1947 */ /* 0x000fea0003800000 */
[----:B------:R-:W3:Y:S01]  /*ed00*/  S2R R2, SR_TID.X ;  /* 0x0000000000027919 */ /* 0x000ee20000002100 */
[----:B--2---:R-:W-:-:S04]  /*ed10*/  MOV R0, 0xa000 ;  /* 0x0000a00000007802 */ /* 0x004fc80000000f00 */
[----:B------:R4:W-:Y:S01]  /*ed20*/  SYNCS.ARRIVE.TRANS64 RZ, [R3+URZ+0x38850], R0 ;  /* 0x0388500003ff79a7 */ /* 0x0009e2000800003f */
[----:B---3--:R-:W-:-:S04]  /*ed30*/  LOP3.LUT R2, R2, 0x1f, RZ, 0xc0, !PT ;  /* 0x0000001f02027812 */ /* 0x008fc800078ec0ff */
[----:B------:R-:W-:-:S13]  /*ed40*/  ISETP.NE.AND P0, PT, R2, RZ, PT ;  /* 0x000000ff0200720c */ /* 0x000fda0003f05270 */
[----:B----4-:R-:W-:Y:S05]  /*ed50*/  @!P0 BRA `(.L_x_76) ;  /* 0x0000000000048947 */ /* 0x010fea0003800000 */
[----:B------:R-:W-:Y:S01]  /*ed60*/  BPT.TRAP 0x1 ;  /* 0x000000040000795c */ /* 0x000fe20000300000 */
.L_x_76:
[----:B------:R-:W3:Y:S01]  /*ed70*/  LDL R2, [R1] ;  /* 0x0000000001027983 */ /* 0x000ee20000100800 */
[----:B--2---:R-:W-:Y:S01]  /*ed80*/  MOV R0, 0x400 ;  /* 0x0000040000007802 */ /* 0x004fe20000000f00 */
[----:B-1----:R-:W1:Y:S01]  /*ed90*/  S2R R6, SR_CgaCtaId ;  /* 0x0000000000067919 */ /* 0x002e620000008800 */
        /* <DEDUP_REMOVED lines=17> */
[----:B---3--:R-:W-:-:S13]  /*eeb0*/  R2UR UR11, R2 ;  /* 0x00000000020b72ca */ /* 0x008fda00000e0000 */
[----:B------:R-:W-:-:S09]  /*eec0*/  UIMAD UR11, UR11, 0x50, URZ ;  /* 0x000000500b0b78a4 */ /* 0x000fd2000f8e023f */
[----:B------:R1:W-:Y:S02]  /*eed0*/  UTMALDG.4D [UR8], [UR4], desc[UR6] ;  /* 0x00000608040075b4 */ /* 0x0003e40008019000 */
[----:B-1----:R-:W-:Y:S01]  /*eee0*/  UMOV UR8, UR15 ;  /* 0x0000000f00087c82 */ /* 0x002fe20008000000 */
[----:B------:R-:W-:Y:S01]  /*eef0*/  UMOV UR10, UR17 ;  /* 0x00000011000a7c82 */ /* 0x000fe20008000000 */
[----:B------:R-:W-:Y:S01]  /*ef00*/  UMOV UR15, 0x80 ;  /* 0x00000080000f7882 */ /* 0x000fe20000000000 */
[----:B------:R1:W-:Y:S02]  /*ef10*/  UTMALDG.4D [UR8], [UR4], desc[UR6] ;  /* 0x00000608040075b4 */ /* 0x0003e40008019000 */
[----:B-1----:R-:W-:Y:S01]  /*ef20*/  UMOV UR8, UR16 ;  /* 0x0000001000087c82 */ /* 0x002fe20008000000 */
[----:B------:R-:W-:Y:S01]  /*ef30*/  UMOV UR10, UR15 ;  /* 0x0000000f000a7c82 */ /* 0x000fe20008000000 */
[----:B------:R-:W-:Y:S01]  /*ef40*/  UMOV UR15, 0xc0 ;  /* 0x000000c0000f7882 */ /* 0x000fe20000000000 */
[----:B------:R1:W-:Y:S02]  /*ef50*/  UTMALDG.4D [UR8], [UR4], desc[UR6] ;  /* 0x00000608040075b4 */ /* 0x0003e40008019000 */
[----:B-1----:R-:W-:Y:S01]  /*ef60*/  UMOV UR8, UR14 ;  /* 0x0000000e00087c82 */ /* 0x002fe20008000000 */
[----:B------:R-:W-:-:S02]  /*ef70*/  UMOV UR10, UR15 ;  /* 0x0000000f000a7c82 */ /* 0x000fc40008000000 */
[----:B------:R2:W-:Y:S02]  /*ef80*/  UTMALDG.4D [UR8], [UR4], desc[UR6] ;  /* 0x00000608040075b4 */ /* 0x0005e40008019000 */
[----:B--2---:R-:W-:Y:S01]  /*ef90*/  NOP ;  /* 0x0000000000007918 */ /* 0x004fe20000000000 */
.L_x_74:
[----:B------:R-:W-:Y:S05]  /*efa0*/  BSYNC B0 ;  /* 0x0000000000007941 */ /* 0x000fea0003800000 */
.L_x_73:
[----:B------:R-:W2:Y:S01]  /*efb0*/  LDL.LU R0, [R1+0x10] ;  /* 0x0000100001007983 */ /* 0x000ea20000300800 */
[----:B------:R-:W-:-:S03]  /*efc0*/  ULDC UR4, c[0x0][0xda4] ;  /* 0x0003690000047ab9 */ /* 0x000fc60000000800 */
[----:B------:R-:W3:Y:S01]  /*efd0*/  LDL.LU R2, [R1+0x18] ;  /* 0x0000180001027983 */ /* 0x000ee20000300800 */
[----:B------:R-:W-:-:S05]  /*efe0*/  VIADD R16, R16, 0x1 ;  /* 0x0000000110107836 */ /* 0x000fca0000000000 */
[----:B------:R-:W-:-:S04]  /*eff0*/  ISETP.NE.AND P0, PT, R16, 0x2, PT ;  /* 0x000000021000780c */ /* 0x000fc80003f05270 */
[----:B------:R-:W-:Y:S02]  /*f000*/  SEL R16, R16, RZ, P0 ;  /* 0x000000ff10107207 */ /* 0x000fe40000000000 */
[----:B--2---:R-:W-:Y:S01]  /*f010*/  IADD3 R0, R0, UR38, RZ ;  /* 0x0000002600007c10 */ /* 0x004fe2000fffe0ff */
[----:B---3--:R-:W-:-:S04]  /*f020*/  VIADD R2, R2, 0x1 ;  /* 0x0000000102027836 */ /* 0x008fc80000000000 */
[----:B------:R2:W-:Y:S01]  /*f030*/  STL [R1+0x10], R0 ;  /* 0x0000100001007387 */ /* 0x0005e20000100800 */
[----:B------:R-:W-:-:S03]  /*f040*/  ISETP.GE.AND P1, PT, R0, UR4, PT ;  /* 0x0000000400007c0c */ /* 0x000fc6000bf26270 */
[----:B------:R3:W-:Y:S01]  /*f050*/  STL [R1+0x18], R2 ;  /* 0x0000180201007387 */ /* 0x0007e20000100800 */
[----:B--2---:R-:W-:-:S04]  /*f060*/  SEL R0, RZ, 0x1, P0 ;  /* 0x00000001ff007807 */ /* 0x004fc80000000000 */
[----:B------:R-:W-:-:S05]  /*f070*/  LOP3.LUT R19, R19, R0, RZ, 0x3c, !PT ;  /* 0x0000000013137212 */ /* 0x000fca00078e3cff */
[----:B---3--:R-:W-:Y:S05]  /*f080*/  @!P1 BRA `(.L_x_77) ;  /* 0xffffffcc008c9947 */ /* 0x008fea000383ffff */
[----:B------:R-:W-:-:S07]  /*f090*/  LOP3.LUT R2, R2, 0x1, RZ, 0xc, !PT ;  /* 0x0000000102027812 */ /* 0x000fce00078e0cff */
.L_x_32:
[----:B------:R-:W2:Y:S01]  /*f0a0*/  S2R R3, SR_CgaCtaId ;  /* 0x0000000000037919 */ /* 0x000ea20000008800 */
[----:B------:R-:W-:Y:S01]  /*f0b0*/  MOV R0, 0x400 ;  /* 0x0000040000007802 */ /* 0x000fe20000000f00 */
[----:B------:R-:W-:Y:S03]  /*f0c0*/  BSSY B0, `(.L_x_78) ;  /* 0x0000005000007945 */ /* 0x000fe60003800000 */
[----:B--2---:R-:W-:Y:S02]  /*f0d0*/  LEA R0, R3, R0, 0x18 ;  /* 0x0000000003007211 */ /* 0x004fe400078ec0ff */
[----:B------:R-:W-:-:S04]  /*f0e0*/  SHF.L.U32 R3, R2, 0x1f, RZ ;  /* 0x0000001f02037819 */ /* 0x000fc800000006ff */
[----:B------:R-:W2:Y:S02]  /*f0f0*/  SYNCS.PHASECHK.TRANS64.TRYWAIT P0, [R0+URZ+0x38820], R3 ;  /* 0x03882003000075a7 */ /* 0x000ea4000800017f */
[----:B--2---:R-:W-:Y:S05]  /*f100*/  @!P0 BRA `(.L_x_79) ;  /* 0x0000000800448947 */ /* 0x004fea0003800000 */
.L_x_106:
[----:B------:R-:W-:Y:S05]  /*f110*/  BSYNC B0 ;  /* 0x0000000000007941 */ /* 0x000fea0003800000 */
.L_x_78:
[----:B------:R-:W-:-:S03]  /*f120*/  UMOV UR4, 0xffffffff ;  /* 0xffffffff00047882 */ /* 0x000fc60000000000 */
[----:B------:R-:W-:Y:S05]  /*f130*/  BRA.DIV UR4, `(.L_x_80) ;  /* 0x0000000a044c7947 */ /* 0x000fea000b800000 */
[----:B------:R-:W3:Y:S02]  /*f140*/  S2R R2, SR_TID.X ;  /* 0x0000000000027919 */ /* 0x000ee40000002100 */
[----:B---3--:R-:W-:-:S04]  /*f150*/  SHF.R.U32.HI R2, RZ, 0x5, R2 ;  /* 0x00000005ff027819 */ /* 0x008fc80000011602 */
[----:B------:R-:W-:-:S05]  /*f160*/  LOP3.LUT R2, R2, 0x3, RZ, 0xc0, !PT ;  /* 0x0000000302027812 */ /* 0x000fca00078ec0ff */
[----:B------:R3:W4:Y:S02]  /*f170*/  SHFL.IDX PT, R14, R2, RZ, 0x1f ;  /* 0x00001fff020e7589 */ /* 0x00072400000e0000 */
.L_x_109:
[----:B----4-:R-:W-:Y:S01]  /*f180*/  ISETP.NE.AND P0, PT, R14, RZ, PT ;  /* 0x000000ff0e00720c */ /* 0x010fe20003f05270 */
[----:B------:R-:W-:-:S12]  /*f190*/  BSSY B0, `(.L_x_81) ;  /* 0x0000024000007945 */ /* 0x000fd80003800000 */
[----:B------:R-:W-:Y:S05]  /*f1a0*/  @P0 BRA `(.L_x_82) ;  /* 0x0000000000880947 */ /* 0x000fea0003800000 */
[----:B------:R-:W-:-:S03]  /*f1b0*/  UMOV UR4, 0xffffffff ;  /* 0xffffffff00047882 */ /* 0x000fc60000000000 */
[----:B------:R-:W-:Y:S05]  /*f1c0*/  BRA.DIV UR4, `(.L_x_83) ;  /* 0x0000000a045c7947 */ /* 0x000fea000b800000 */
[----:B------:R-:W-:-:S13]  /*f1d0*/  ELECT P6, URZ, PT ;  /* 0x00000000003f782f */ /* 0x000fda00038c0000 */
.L_x_112:
[----:B------:R-:W-:Y:S05]  /*f1e0*/  @!P6 BRA `(.L_x_82) ;  /* 0x000000000078e947 */ /* 0x000fea0003800000 */
[----:B---3--:R-:W3:Y:S02]  /*f1f0*/  LDL.LU R2, [R1+0x1c] ;  /* 0x00001c0001027983 */ /* 0x008ee40000300800 */
[----:B---3--:R-:W-:-:S04]  /*f200*/  LOP3.LUT R2, R2, 0x2, RZ, 0xfc, !PT ;  /* 0x0000000202027812 */ /* 0x008fc800078efcff */
[----:B------:R-:W-:-:S13]  /*f210*/  ISETP.NE.AND P2, PT, R2, 0x3, PT ;  /* 0x000000030200780c */ /* 0x000fda0003f45270 */
[----:B------:R-:W-:Y:S05]  /*f220*/  @!P2 BRA `(.L_x_84) ;  /* 0x000000000004a947 */ /* 0x000fea0003800000 */
[----:B------:R-:W-:Y:S01]  /*f230*/  BPT.TRAP 0x1 ;  /* 0x000000040000795c */ /* 0x000fe20000300000 */
.L_x_84:
[----:B--2---:R-:W-:Y:S02]  /*f240*/  IADD3 R3, R0, 0x38840, RZ ;  /* 0x0003884000037810 */ /* 0x004fe40007ffe0ff */
[----:B------:R-:W-:Y:S02]  /*f250*/  SHF.L.U32 R5, R19, 0x1f, RZ ;  /* 0x0000001f13057819 */ /* 0x000fe400000006ff */
[C---:B------:R-:W-:Y:S01]  /*f260*/  IADD3 R2, R16.reuse, 0x1, RZ ;  /* 0x0000000110027810 */ /* 0x040fe20007ffe0ff */
[----:B-1----:R-:W-:-:S03]  /*f270*/  IMAD R6, R16, 0x8, R3 ;  /* 0x0000000810067824 */ /* 0x002fc600078e0203 */
[----:B------:R-:W-:Y:S01]  /*f280*/  ISETP.NE.AND P1, PT, R2, 0x2, PT ;  /* 0x000000020200780c */ /* 0x000fe20003f25270 */
[----:B------:R-:W1:Y:S03]  /*f290*/  SYNCS.PHASECHK.TRANS64.TRYWAIT P0, [R6+URZ], R5 ;  /* 0x00000005060075a7 */ /* 0x000e66000800017f */
[----:B------:R-:W-:-:S04]  /*f2a0*/  SEL R4, RZ, 0x1, P1 ;  /* 0x00000001ff047807 */ /* 0x000fc80000800000 */
[----:B------:R-:W-:Y:S02]  /*f2b0*/  LOP3.LUT R19, R19, R4, RZ, 0x3c, !PT ;  /* 0x0000000413137212 */ /* 0x000fe400078e3cff */
[----:B------:R-:W-:Y:S02]  /*f2c0*/  SEL R4, R2, RZ, P1 ;  /* 0x000000ff02047207 */ /* 0x000fe40000800000 */
[----:B------:R-:W-:-:S03]  /*f2d0*/  SHF.L.U32 R2, R19, 0x1f, RZ ;  /* 0x0000001f13027819 */ /* 0x000fc600000006ff */
[----:B------:R-:W-:Y:S01]  /*f2e0*/  IMAD R3, R4, 0x8, R3 ;  /* 0x0000000804037824 */ /* 0x000fe200078e0203 */
[----:B-1----:R-:W-:Y:S06]  /*f2f0*/  @!P0 BRA `(.L_x_85) ;  /* 0x0000000800308947 */ /* 0x002fec0003800000 */
.L_x_113:
[----:B------:R-:W2:Y:S02]  /*f300*/  SYNCS.PHASECHK.TRANS64.TRYWAIT P0, [R3+URZ], R2 ;  /* 0x00000002030075a7 */ /* 0x000ea4000800017f */
[----:B--2---:R-:W-:Y:S05]  /*f310*/  @!P0 BRA `(.L_x_86) ;  /* 0x00000008003c8947 */ /* 0x004fea0003800000 */
.L_x_114:
[----:B------:R-:W-:Y:S05]  /*f320*/  @!P2 BRA `(.L_x_87) ;  /* 0x000000000004a947 */ /* 0x000fea0003800000 */
[----:B------:R-:W-:Y:S01]  /*f330*/  BPT.TRAP 0x1 ;  /* 0x000000040000795c */ /* 0x000fe20000300000 */
.L_x_87:
[----:B--2---:R-:W-:-:S05]  /*f340*/  IADD3 R3, R0, 0x38860, RZ ;  /* 0x0003886000037810 */ /* 0x004fca0007ffe0ff */
[----:B------:R-:W-:-:S04]  /*f350*/  IMAD R16, R16, 0x8, R3 ;  /* 0x0000000810107824 */ /* 0x000fc800078e0203 */
[----:B------:R-:W2:Y:S02]  /*f360*/  SYNCS.PHASECHK.TRANS64.TRYWAIT P0, [R16+URZ], R5 ;  /* 0x00000005100075a7 */ /* 0x000ea4000800017f */
[----:B--2---:R-:W-:Y:S05]  /*f370*/  @!P0 BRA `(.L_x_88) ;  /* 0x0000000800388947 */ /* 0x004fea0003800000 */
.L_x_115:
[----:B------:R-:W-:-:S07]  /*f380*/  LEA R3, R4, R3, 0x3 ;  /* 0x0000000304037211 */ /* 0x000fce00078e18ff */
.L_x_89:
[----:B---3--:R3:W4:Y:S02]  /*f390*/  SYNCS.PHASECHK.TRANS64.TRYWAIT P0, [R3+URZ], R2 ;  /* 0x00000002030075a7 */ /* 0x008724000800017f */
[----:B----4-:R-:W-:Y:S05]  /*f3a0*/  @!P0 NANOSLEEP.SYNCS 0x989680 ;  /* 0x009896800000895d */ /* 0x010fea0003900000 */
[----:B------:R-:W4:Y:S02]  /*f3b0*/  @!P0 SYNCS.PHASECHK.TRANS64 P0, [R3+URZ], R2 ;  /* 0x00000002030085a7 */ /* 0x000f24000800007f */
[----:B----4-:R-:W-:Y:S05]  /*f3c0*/  @!P0 BRA `(.L_x_89) ;  /* 0xfffffffc00f08947 */ /* 0x010fea000383ffff */
.L_x_82:
[----:B------:R-:W-:Y:S05]  /*f3d0*/  BSYNC B0 ;  /* 0x0000000000007941 */ /* 0x000fea0003800000 */
.L_x_81:
[----:B------:R-:W-:Y:S05]  /*f3e0*/  EXIT ;  /* 0x000000000000794d */ /* 0x000fea0003800000 */
.L_x_10:
[----:B------:R-:W-:-:S13]  /*f3f0*/  R2UR UR4, R18 ;  /* 0x00000000120472ca */ /* 0x000fda00000e0000 */
[----:B-1----:R-:W-:-:S04]  /*f400*/  IMAD.U32 R3, RZ, RZ, UR4 ;  /* 0x00000004ff037e24 */ /* 0x002fc8000f8e00ff */
[----:B------:R1:W2:Y:S03]  /*f410*/  SYNCS.PHASECHK.TRANS64.TRYWAIT P1, [R3+URZ+0x38800], R0 ;  /* 0x03880000030075a7 */ /* 0x0002a6000802017f */
[----:B--2---:R-:W-:Y:S05]  /*f420*/  @!P1 NANOSLEEP.SYNCS 0x989680 ;  /* 0x009896800000995d */ /* 0x004fea0003900000 */
[----:B------:R-:W2:Y:S02]  /*f430*/  @!P1 SYNCS.PHASECHK.TRANS64 P1, [R3+URZ+0x38800], R0 ;  /* 0x03880000030095a7 */ /* 0x000ea4000802007f */
[----:B--2---:R-:W-:Y:S05]  /*f440*/  @!P1 BRA `(.L_x_10) ;  /* 0xfffffffc00e89947 */ /* 0x004fea000383ffff */
[----:B------:R-:W-:Y:S05]  /*f450*/  BRA `(.L_x_90) ;  /* 0xffffff1c00387947 */ /* 0x000fea000383ffff */
.L_x_14:
[----:B--2---:R2:W3:Y:S02]  /*f460*/  SYNCS.PHASECHK.TRANS64.TRYWAIT P2, [R0+URZ+0x38830], R3 ;  /* 0x03883003000075a7 */ /* 0x0044e4000804017f */
[----:B---3--:R-:W-:Y:S05]  /*f470*/  @!P2 NANOSLEEP.SYNCS 0x989680 ;  /* 0x009896800000a95d */ /* 0x008fea0003900000 */
[----:B------:R-:W3:Y:S02]  /*f480*/  @!P2 SYNCS.PHASECHK.TRANS64 P2, [R0+URZ+0x38830], R3 ;  /* 0x038830030000a5a7 */ /* 0x000ee4000804007f */
[----:B---3--:R-:W-:Y:S05]  /*f490*/  @!P2 BRA `(.L_x_14) ;  /* 0xfffffffc00f0a947 */ /* 0x008fea000383ffff */
[----:B------:R-:W-:Y:S05]  /*f4a0*/  BRA `(.L_x_13) ;  /* 0xffffff1c006c7947 */ /* 0x000fea000383ffff */
.L_x_19:
[----:B--2---:R-:W-:-:S04]  /*f4b0*/  MOV R5, UR60 ;  /* 0x0000003c00057c02 */ /* 0x004fc80008000f00 */
[----:B------:R2:W3:Y:S03]  /*f4c0*/  SYNCS.PHASECHK.TRANS64.TRYWAIT P2, [R5+URZ+0x38830], R2 ;  /* 0x03883002050075a7 */ /* 0x0004e6000804017f */
[----:B---3--:R-:W-:Y:S05]  /*f4d0*/  @!P2 NANOSLEEP.SYNCS 0x989680 ;  /* 0x009896800000a95d */ /* 0x008fea0003900000 */
[----:B------:R-:W3:Y:S02]  /*f4e0*/  @!P2 SYNCS.PHASECHK.TRANS64 P2, [R5+URZ+0x38830], R2 ;  /* 0x038830020500a5a7 */ /* 0x000ee4000804007f */
[----:B---3--:R-:W-:Y:S05]  /*f4f0*/  @!P2 BRA `(.L_x_19) ;  /* 0xfffffffc00eca947 */ /* 0x008fea000383ffff */
[----:B------:R-:W-:Y:S05]  /*f500*/  BRA `(.L_x_18) ;  /* 0xffffff64001c7947 */ /* 0x000fea000383ffff */
.L_x_23:
[----:B----4-:R-:W-:-:S04]  /*f510*/  IMAD.U32 R3, RZ, RZ, UR5 ;  /* 0x00000005ff037e24 */ /* 0x010fc8000f8e00ff */
[----:B------:R4:W1:Y:S03]  /*f520*/  SYNCS.PHASECHK.TRANS64.TRYWAIT P2, [R3+URZ+0x38850], R0 ;  /* 0x03885000030075a7 */ /* 0x000866000804017f */
[----:B-1----:R-:W-:Y:S05]  /*f530*/  @!P2 NANOSLEEP.SYNCS 0x989680 ;  /* 0x009896800000a95d */ /* 0x002fea0003900000 */
[----:B------:R-:W1:Y:S02]  /*f540*/  @!P2 SYNCS.PHASECHK.TRANS64 P2, [R3+URZ+0x38850], R0 ;  /* 0x038850000300a5a7 */ /* 0x000e64000804007f */
[----:B-1----:R-:W-:Y:S05]  /*f550*/  @!P2 BRA `(.L_x_23) ;  /* 0xfffffffc00eca947 */ /* 0x002fea000383ffff */
[----:B------:R-:W-:Y:S05]  /*f560*/  BRA `(.L_x_22) ;  /* 0xffffff8c006c7947 */ /* 0x000fea000383ffff */
.L_x_28:
[----:B--2---:R-:W-:-:S04]  /*f570*/  MOV R3, UR7 ;  /* 0x0000000700037c02 */ /* 0x004fc80008000f00 */
[----:B------:R2:W3:Y:S03]  /*f580*/  SYNCS.PHASECHK.TRANS64.TRYWAIT P0, [R3+URZ+0x38850], R0 ;  /* 0x03885000030075a7 */ /* 0x0004e6000800017f */
[----:B---3--:R-:W-:Y:S05]  /*f590*/  @!P0 NANOSLEEP.SYNCS 0x989680 ;  /* 0x009896800000895d */ /* 0x008fea0003900000 */
[----:B------:R-:W3:Y:S02]  /*f5a0*/  @!P0 SYNCS.PHASECHK.TRANS64 P0, [R3+URZ+0x38850], R0 ;  /* 0x03885000030085a7 */ /* 0x000ee4000800007f */
[----:B---3--:R-:W-:Y:S05]  /*f5b0*/  @!P0 BRA `(.L_x_28) ;  /* 0xfffffffc00ec8947 */ /* 0x008fea000383ffff */
[----:B------:R-:W-:Y:S05]  /*f5c0*/  BRA `(.L_x_27) ;  /* 0xffffffa8009c7947 */ /* 0x000fea000383ffff */
.L_x_40:
[----:B------:R-:W1:Y:S01]  /*f5d0*/  S2R R6, SR_TID.X ;  /* 0x0000000000067919 */ /* 0x000e620000002100 */
[----:B------:R-:W-:Y:S01]  /*f5e0*/  BSSY B0, `(.L_x_91) ;  /* 0x000000a000007945 */ /* 0x000fe20003800000 */
[----:B------:R-:W-:Y:S01]  /*f5f0*/  MOV R12, RZ ;  /* 0x000000ff000c7202 */ /* 0x000fe20000000f00 */
[----:B------:R-:W-:Y:S01]  /*f600*/  IMAD.MOV.U32 R11, RZ, RZ, 0x1f ;  /* 0x0000001fff0b7424 */ /* 0x000fe200078e00ff */
[----:B------:R-:W-:Y:S02]  /*f610*/  MOV R15, 0xffffffff ;  /* 0xffffffff000f7802 */ /* 0x000fe40000000f00 */
[----:B-1----:R-:W-:-:S04]  /*f620*/  SHF.R.U32.HI R6, RZ, 0x5, R6 ;  /* 0x00000005ff067819 */ /* 0x002fc80000011606 */
[----:B------:R-:W-:-:S05]  /*f630*/  LOP3.LUT R6, R6, 0x3, RZ, 0xc0, !PT ;  /* 0x0000000306067812 */ /* 0x000fca00078ec0ff */
[----:B------:R-:W-:-:S07]  /*f640*/  IMAD.MOV.U32 R13, RZ, RZ, R6 ;  /* 0x000000ffff0d7224 */ /* 0x000fce00078e0006 */
[----:B------:R-:W-:Y:S05]  /*f650*/  WARPSYNC.COLLECTIVE R15, `(.L_x_92) ;  /* 0x000000000f087348 */ /* 0x000fea0003c00000 */
[----:B------:R1:W2:Y:S02]  /*f660*/  SHFL.IDX P6, R14, R13, R12, R11 ;  /* 0x0000000c0d0e7389 */ /* 0x0002a400000c000b */
[----:B-12---:R-:W-:Y:S01]  /*f670*/  ENDCOLLECTIVE ;  /* 0x000000000000791b */ /* 0x006fe20003800000 */
.L_x_92:
[----:B------:R-:W-:Y:S05]  /*f680*/  BSYNC B0 ;  /* 0x0000000000007941 */ /* 0x000fea0003800000 */
.L_x_91:
[----:B------:R-:W-:Y:S05]  /*f690*/  BRA `(.L_x_93) ;  /* 0xffffffd000b47947 */ /* 0x000fea000383ffff */
.L_x_41:
[----:B------:R-:W-:Y:S01]  /*f6a0*/  BSSY B0, `(.L_x_94) ;  /* 0x0000006000007945 */ /* 0x000fe20003800000 */
[----:B------:R-:W-:-:S07]  /*f6b0*/  IMAD.MOV.U32 R15, RZ, RZ, -0x1 ;  /* 0xffffffffff0f7424 */ /* 0x000fce00078e00ff */
[----:B------:R-:W-:Y:S05]  /*f6c0*/  WARPSYNC.COLLECTIVE R15, `(.L_x_95) ;  /* 0x000000000f0c7348 */ /* 0x000fea0003c00000 */
[----:B------:R-:W-:Y:S02]  /*f6d0*/  ELECT P6, UR62, PT ;  /* 0x00000000003e782f */ /* 0x000fe400038c0000 */
[----:B------:R-:W-:Y:S01]  /*f6e0*/  MOV R14, UR62 ;  /* 0x0000003e000e7c02 */ /* 0x000fe20008000f00 */
[----:B------:R-:W-:Y:S10]  /*f6f0*/  ENDCOLLECTIVE ;  /* 0x000000000000791b */ /* 0x000ff40003800000 */
.L_x_95:
[----:B------:R-:W-:Y:S05]  /*f700*/  BSYNC B0 ;  /* 0x0000000000007941 */ /* 0x000fea0003800000 */
.L_x_94:
[----:B------:R-:W-:Y:S05]  /*f710*/  BRA `(.L_x_96) ;  /* 0xffffffd000ac7947 */ /* 0x000fea000383ffff */
.L_x_44:
[----:B---3--:R3:W4:Y:S02]  /*f720*/  SYNCS.PHASECHK.TRANS64.TRYWAIT P1, [R6+URZ+0x38840], R7 ;  /* 0x03884007060075a7 */ /* 0x008724000802017f */
[----:B----4-:R-:W-:Y:S05]  /*f730*/  @!P1 NANOSLEEP.SYNCS 0x989680 ;  /* 0x009896800000995d */ /* 0x010fea0003900000 */
[----:B------:R-:W4:Y:S02]  /*f740*/  @!P1 SYNCS.PHASECHK.TRANS64 P1, [R6+URZ+0x38840], R7 ;  /* 0x03884007060095a7 */ /* 0x000f24000802007f */
[----:B----4-:R-:W-:Y:S05]  /*f750*/  @!P1 BRA `(.L_x_44) ;  /* 0xfffffffc00f09947 */ /* 0x010fea000383ffff */
[----:B------:R-:W-:Y:S05]  /*f760*/  BRA `(.L_x_97) ;  /* 0xffffffd400147947 */ /* 0x000fea000383ffff */
.L_x_47:
[----:B-1----:R-:W1:Y:S01]  /*f770*/  S2R R8, SR_CgaCtaId ;  /* 0x0000000000087919 */ /* 0x002e620000008800 */
[----:B------:R-:W-:-:S04]  /*f780*/  MOV R7, 0x400 ;  /* 0x0000040000077802 */ /* 0x000fc80000000f00 */
[----:B-1----:R-:W-:-:S04]  /*f790*/  LEA R7, R8, R7, 0x18 ;  /* 0x0000000708077211 */ /* 0x002fc800078ec0ff */
[----:B------:R1:W2:Y:S03]  /*f7a0*/  SYNCS.PHASECHK.TRANS64.TRYWAIT P1, [R7+URZ+0x38820], R6 ;  /* 0x03882006070075a7 */ /* 0x0002a6000802017f */
[----:B--2---:R-:W-:Y:S05]  /*f7b0*/  @!P1 NANOSLEEP.SYNCS 0x989680 ;  /* 0x009896800000995d */ /* 0x004fea0003900000 */
[----:B------:R-:W2:Y:S02]  /*f7c0*/  @!P1 SYNCS.PHASECHK.TRANS64 P1, [R7+URZ+0x38820], R6 ;  /* 0x03882006070095a7 */ /* 0x000ea4000802007f */
[----:B--2---:R-:W-:Y:S05]  /*f7d0*/  @!P1 BRA `(.L_x_47) ;  /* 0xfffffffc00e49947 */ /* 0x004fea000383ffff */
[----:B------:R-:W-:Y:S05]  /*f7e0*/  BRA `(.L_x_98) ;  /* 0xffffffd800847947 */ /* 0x000fea000383ffff */
.L_x_53:
[----:B-1----:R1:W2:Y:S02]  /*f7f0*/  SYNCS.PHASECHK.TRANS64.TRYWAIT P1, [R2+URZ+0x38840], R3 ;  /* 0x03884003020075a7 */ /* 0x0022a4000802017f */
[----:B--2---:R-:W-:Y:S05]  /*f800*/  @!P1 NANOSLEEP.SYNCS 0x989680 ;  /* 0x009896800000995d */ /* 0x004fea0003900000 */
[----:B------:R-:W2:Y:S02]  /*f810*/  @!P1 SYNCS.PHASECHK.TRANS64 P1, [R2+URZ+0x38840], R3 ;  /* 0x03884003020095a7 */ /* 0x000ea4000802007f */
[----:B--2---:R-:W-:Y:S05]  /*f820*/  @!P1 BRA `(.L_x_53) ;  /* 0xfffffffc00f09947 */ /* 0x004fea000383ffff */
[----:B------:R-:W-:Y:S05]  /*f830*/  BRA `(.L_x_99) ;  /* 0xffffffdc00247947 */ /* 0x000fea000383ffff */
.L_x_55:
[----:B-1----:R1:W2:Y:S02]  /*f840*/  SYNCS.PHASECHK.TRANS64.TRYWAIT P1, [R2+URZ+0x60], R3 ;  /* 0x00006003020075a7 */ /* 0x0022a4000802017f */
[----:B--2---:R-:W-:Y:S05]  /*f850*/  @!P1 NANOSLEEP.SYNCS 0x989680 ;  /* 0x009896800000995d */ /* 0x004fea0003900000 */
[----:B------:R-:W2:Y:S02]  /*f860*/  @!P1 SYNCS.PHASECHK.TRANS64 P1, [R2+URZ+0x60], R3 ;  /* 0x00006003020095a7 */ /* 0x000ea4000802007f */
[----:B--2---:R-:W-:Y:S05]  /*f870*/  @!P1 BRA `(.L_x_55) ;  /* 0xfffffffc00f09947 */ /* 0x004fea000383ffff */
[----:B------:R-:W-:Y:S05]  /*f880*/  BRA `(.L_x_100) ;  /* 0xffffffdc00d47947 */ /* 0x000fea000383ffff */
.L_x_61:
[----:B--2---:R2:W3:Y:S02]  /*f890*/  SYNCS.PHASECHK.TRANS64.TRYWAIT P1, [R2+URZ+0x38840], R3 ;  /* 0x03884003020075a7 */ /* 0x0044e4000802017f */
[----:B---3--:R-:W-:Y:S05]  /*f8a0*/  @!P1 NANOSLEEP.SYNCS 0x989680 ;  /* 0x009896800000995d */ /* 0x008fea0003900000 */
[----:B------:R-:W3:Y:S02]  /*f8b0*/  @!P1 SYNCS.PHASECHK.TRANS64 P1, [R2+URZ+0x38840], R3 ;  /* 0x03884003020095a7 */ /* 0x000ee4000802007f */
[----:B---3--:R-:W-:Y:S05]  /*f8c0*/  @!P1 BRA `(.L_x_61) ;  /* 0xfffffffc00f09947 */ /* 0x008fea000383ffff */
[----:B------:R-:W-:Y:S05]  /*f8d0*/  BRA `(.L_x_101) ;  /* 0xffffffe4003c7947 */ /* 0x000fea000383ffff */
.L_x_63:
[----:B-1----:R1:W2:Y:S02]  /*f8e0*/  SYNCS.PHASECHK.TRANS64.TRYWAIT P1, [R2+URZ+0x60], R19 ;  /* 0x00006013020075a7 */ /* 0x0022a4000802017f */
[----:B--2---:R-:W-:Y:S05]  /*f8f0*/  @!P1 NANOSLEEP.SYNCS 0x989680 ;  /* 0x009896800000995d */ /* 0x004fea0003900000 */
[----:B------:R-:W2:Y:S02]  /*f900*/  @!P1 SYNCS.PHASECHK.TRANS64 P1, [R2+URZ+0x60], R19 ;  /* 0x00006013020095a7 */ /* 0x000ea4000802007f */
[----:B--2---:R-:W-:Y:S05]  /*f910*/  @!P1 BRA `(.L_x_63) ;  /* 0xfffffffc00f09947 */ /* 0x004fea000383ffff */
[----:B------:R-:W-:Y:S05]  /*f920*/  BRA `(.L_x_102) ;  /* 0xffffffe400ec7947 */ /* 0x000fea000383ffff */
.L_x_68:
[----:B--2---:R2:W3:Y:S02]  /*f930*/  SYNCS.PHASECHK.TRANS64.TRYWAIT P1, [R2+URZ+0x38840], R3 ;  /* 0x03884003020075a7 */ /* 0x0044e4000802017f */
[----:B---3--:R-:W-:Y:S05]  /*f940*/  @!P1 NANOSLEEP.SYNCS 0x989680 ;  /* 0x009896800000995d */ /* 0x008fea0003900000 */
[----:B------:R-:W3:Y:S02]  /*f950*/  @!P1 SYNCS.PHASECHK.TRANS64 P1, [R2+URZ+0x38840], R3 ;  /* 0x03884003020095a7 */ /* 0x000ee4000802007f */
[----:B---3--:R-:W-:Y:S05]  /*f960*/  @!P1 BRA `(.L_x_68) ;  /* 0xfffffffc00f09947 */ /* 0x008fea000383ffff */
[----:B------:R-:W-:Y:S05]  /*f970*/  BRA `(.L_x_103) ;  /* 0xffffffec001c7947 */ /* 0x000fea000383ffff */
.L_x_70:
[----:B-1----:R1:W2:Y:S02]  /*f980*/  SYNCS.PHASECHK.TRANS64.TRYWAIT P1, [R2+URZ+0x60], R3 ;  /* 0x00006003020075a7 */ /* 0x0022a4000802017f */
[----:B--2---:R-:W-:Y:S05]  /*f990*/  @!P1 NANOSLEEP.SYNCS 0x989680 ;  /* 0x009896800000995d */ /* 0x004fea0003900000 */
[----:B------:R-:W2:Y:S02]  /*f9a0*/  @!P1 SYNCS.PHASECHK.TRANS64 P1, [R2+URZ+0x60], R3 ;  /* 0x00006003020095a7 */ /* 0x000ea4000802007f */
[----:B--2---:R-:W-:Y:S05]  /*f9b0*/  @!P1 BRA `(.L_x_70) ;  /* 0xfffffffc00f09947 */ /* 0x004fea000383ffff */
[----:B------:R-:W-:Y:S05]  /*f9c0*/  BRA `(.L_x_104) ;  /* 0xffffffec00d07947 */ /* 0x000fea000383ffff */
.L_x_75:
[----:B--2---:R2:W3:Y:S02]  /*f9d0*/  SYNCS.PHASECHK.TRANS64.TRYWAIT P0, [R3+URZ+0x38860], R0 ;  /* 0x03886000030075a7 */ /* 0x0044e4000800017f */
[----:B---3--:R-:W-:Y:S05]  /*f9e0*/  @!P0 NANOSLEEP.SYNCS 0x989680 ;  /* 0x009896800000895d */ /* 0x008fea0003900000 */
[----:B------:R-:W3:Y:S02]  /*f9f0*/  @!P0 SYNCS.PHASECHK.TRANS64 P0, [R3+URZ+0x38860], R0 ;  /* 0x03886000030085a7 */ /* 0x000ee4000800007f */
[----:B---3--:R-:W-:Y:S05]  /*fa00*/  @!P0 BRA `(.L_x_75) ;  /* 0xfffffffc00f08947 */ /* 0x008fea000383ffff */
[----:B------:R-:W-:Y:S05]  /*fa10*/  BRA `(.L_x_105) ;  /* 0xfffffff000b47947 */ /* 0x000fea000383ffff */
.L_x_79:
[----:B--2---:R2:W3:Y:S02]  /*fa20*/  SYNCS.PHASECHK.TRANS64.TRYWAIT P0, [R0+URZ+0x38820], R3 ;  /* 0x03882003000075a7 */ /* 0x0044e4000800017f */
[----:B---3--:R-:W-:Y:S05]  /*fa30*/  @!P0 NANOSLEEP.SYNCS 0x989680 ;  /* 0x009896800000895d */ /* 0x008fea0003900000 */
[----:B------:R-:W3:Y:S02]  /*fa40*/  @!P0 SYNCS.PHASECHK.TRANS64 P0, [R0+URZ+0x38820], R3 ;  /* 0x03882003000085a7 */ /* 0x000ee4000800007f */
[----:B---3--:R-:W-:Y:S05]  /*fa50*/  @!P0 BRA `(.L_x_79) ;  /* 0xfffffffc00f08947 */ /* 0x008fea000383ffff */
[----:B------:R-:W-:Y:S05]  /*fa60*/  BRA `(.L_x_106) ;  /* 0xfffffff400a87947 */ /* 0x000fea000383ffff */
.L_x_80:
[----:B------:R-:W3:Y:S01]  /*fa70*/  S2R R2, SR_TID.X ;  /* 0x0000000000027919 */ /* 0x000ee20000002100 */
[----:B------:R-:W-:Y:S01]  /*fa80*/  BSSY B0, `(.L_x_107) ;  /* 0x000000a000007945 */ /* 0x000fe20003800000 */
[----:B------:R-:W-:Y:S01]  /*fa90*/  IMAD.MOV.U32 R12, RZ, RZ, RZ ;  /* 0x000000ffff0c7224 */ /* 0x000fe200078e00ff */
[----:B------:R-:W-:Y:S01]  /*faa0*/  MOV R11, 0x1f ;  /* 0x0000001f000b7802 */ /* 0x000fe20000000f00 */
[----:B------:R-:W-:Y:S01]  /*fab0*/  IMAD.MOV.U32 R15, RZ, RZ, -0x1 ;  /* 0xffffffffff0f7424 */ /* 0x000fe200078e00ff */
[----:B---3--:R-:W-:-:S04]  /*fac0*/  SHF.R.U32.HI R2, RZ, 0x5, R2 ;  /* 0x00000005ff027819 */ /* 0x008fc80000011602 */
[----:B------:R-:W-:-:S04]  /*fad0*/  LOP3.LUT R2, R2, 0x3, RZ, 0xc0, !PT ;  /* 0x0000000302027812 */ /* 0x000fc800078ec0ff */
[----:B------:R-:W-:-:S07]  /*fae0*/  MOV R13, R2 ;  /* 0x00000002000d7202 */ /* 0x000fce0000000f00 */
[----:B-12---:R-:W-:Y:S05]  /*faf0*/  WARPSYNC.COLLECTIVE R15, `(.L_x_108) ;  /* 0x000000000f087348 */ /* 0x006fea0003c00000 */
[----:B------:R3:W4:Y:S02]  /*fb00*/  SHFL.IDX P6, R14, R13, R12, R11 ;  /* 0x0000000c0d0e7389 */ /* 0x00072400000c000b */
[----:B-1234-:R-:W-:Y:S01]  /*fb10*/  ENDCOLLECTIVE ;  /* 0x000000000000791b */ /* 0x01efe20003800000 */
.L_x_108:
[----:B------:R-:W-:Y:S05]  /*fb20*/  BSYNC B0 ;  /* 0x0000000000007941 */ /* 0x000fea0003800000 */
.L_x_107:
[----:B------:R-:W-:Y:S05]  /*fb30*/  BRA `(.L_x_109) ;  /* 0xfffffff400907947 */ /* 0x000fea000383ffff */
.L_x_83:
[----:B------:R-:W-:Y:S01]  /*fb40*/  BSSY B1, `(.L_x_110) ;  /* 0x0000006000017945 */ /* 0x000fe20003800000 */
[----:B------:R-:W-:-:S07]  /*fb50*/  MOV R15, 0xffffffff ;  /* 0xffffffff000f7802 */ /* 0x000fce0000000f00 */
[----:B-123--:R-:W-:Y:S05]  /*fb60*/  WARPSYNC.COLLECTIVE R15, `(.L_x_111) ;  /* 0x000000000f0c7348 */ /* 0x00efea0003c00000 */
[----:B------:R-:W-:Y:S02]  /*fb70*/  ELECT P6, UR62, PT ;  /* 0x00000000003e782f */ /* 0x000fe400038c0000 */
[----:B------:R-:W-:Y:S01]  /*fb80*/  MOV R14, UR62 ;  /* 0x0000003e000e7c02 */ /* 0x000fe20008000f00 */
[----:B-123--:R-:W-:Y:S10]  /*fb90*/  ENDCOLLECTIVE ;  /* 0x000000000000791b */ /* 0x00eff40003800000 */
.L_x_111:
[----:B------:R-:W-:Y:S05]  /*fba0*/  BSYNC B1 ;  /* 0x0000000000017941 */ /* 0x000fea0003800000 */
.L_x_110:
[----:B------:R-:W-:Y:S05]  /*fbb0*/  BRA `(.L_x_112) ;  /* 0xfffffff400887947 */ /* 0x000fea000383ffff */
.L_x_85:
[----:B-1----:R1:W2:Y:S02]  /*fbc0*/  SYNCS.PHASECHK.TRANS64.TRYWAIT P0, [R6+URZ], R5 ;  /* 0x00000005060075a7 */ /* 0x0022a4000800017f */
[----:B--2---:R-:W-:Y:S05]  /*fbd0*/  @!P0 NANOSLEEP.SYNCS 0x989680 ;  /* 0x009896800000895d */ /* 0x004fea0003900000 */
[----:B------:R-:W2:Y:S02]  /*fbe0*/  @!P0 SYNCS.PHASECHK.TRANS64 P0, [R6+URZ], R5 ;  /* 0x00000005060085a7 */ /* 0x000ea4000800007f */
[----:B--2---:R-:W-:Y:S05]  /*fbf0*/  @!P0 BRA `(.L_x_85) ;  /* 0xfffffffc00f08947 */ /* 0x004fea000383ffff */
[----:B------:R-:W-:Y:S05]  /*fc00*/  BRA `(.L_x_113) ;  /* 0xfffffff400bc7947 */ /* 0x000fea000383ffff */
.L_x_86:
[----:B--2---:R2:W3:Y:S02]  /*fc10*/  SYNCS.PHASECHK.TRANS64.TRYWAIT P0, [R3+URZ], R2 ;  /* 0x00000002030075a7 */ /* 0x0044e4000800017f */
[----:B---3--:R-:W-:Y:S05]  /*fc20*/  @!P0 NANOSLEEP.SYNCS 0x989680 ;  /* 0x009896800000895d */ /* 0x008fea0003900000 */
[----:B------:R-:W3:Y:S02]  /*fc30*/  @!P0 SYNCS.PHASECHK.TRANS64 P0, [R3+URZ], R2 ;  /* 0x00000002030085a7 */ /* 0x000ee4000800007f */
[----:B---3--:R-:W-:Y:S05]  /*fc40*/  @!P0 BRA `(.L_x_86) ;  /* 0xfffffffc00f08947 */ /* 0x008fea000383ffff */
[----:B------:R-:W-:Y:S05]  /*fc50*/  BRA `(.L_x_114) ;  /* 0xfffffff400b07947 */ /* 0x000fea000383ffff */
.L_x_88:
[----:B--2---:R2:W3:Y:S02]  /*fc60*/  SYNCS.PHASECHK.TRANS64.TRYWAIT P0, [R16+URZ], R5 ;  /* 0x00000005100075a7 */ /* 0x0044e4000800017f */
[----:B---3--:R-:W-:Y:S05]  /*fc70*/  @!P0 NANOSLEEP.SYNCS 0x989680 ;  /* 0x009896800000895d */ /* 0x008fea0003900000 */
[----:B------:R-:W3:Y:S02]  /*fc80*/  @!P0 SYNCS.PHASECHK.TRANS64 P0, [R16+URZ], R5 ;  /* 0x00000005100085a7 */ /* 0x000ee4000800007f */
[----:B---3--:R-:W-:Y:S05]  /*fc90*/  @!P0 BRA `(.L_x_88) ;  /* 0xfffffffc00f08947 */ /* 0x008fea000383ffff */
[----:B------:R-:W-:Y:S05]  /*fca0*/  BRA `(.L_x_115) ;  /* 0xfffffff400b47947 */ /* 0x000fea000383ffff */
.L_x_116:
[----:B------:R-:W-:-:S00]  /*fcb0*/  BRA `(.L_x_116) ;  /* 0xfffffffc00fc7947 */ /* 0x000fc0000383ffff */
[----:B------:R-:W-:-:S00]  /*fcc0*/  NOP ;  /* 0x0000000000007918 */ /* 0x000fc00000000000 */
        /* <DEDUP_REMOVED lines=11> */
.L_x_2838:


//--------------------- .text._ZN7cutlass13device_kernelIN5flash11enable_sm90INS1_16FlashAttnFwdSm90INS1_25CollectiveMainloopFwdSm90ILi2EN4cute5tupleIJNS5_1CILi2EEENS7_ILi1EEES9_EEENS6_IJNS7_ILi128EEENS7_ILi80EEENS7_ILi256EEEEEELi256ENS_6half_tEfNS_4arch4Sm90ELb0ELb0ELb1ELb0ELb0ELb0ELb0ELb1ELb1ELb0ELb0ELb0EEENS1_21CollectiveEpilogueFwdINS6_IJSB_SD_SC_EEESA_SF_SH_Li256ELb0ELb0ELb0ELb0EEENS1_29StaticPersistentTileSchedulerILb0EEEEEEEEEvNT_6ParamsE --------------------------
	.section	.text._ZN7cutlass13device_kernelIN5flash11enable_sm90INS1_16FlashAttnFwdSm90INS1_25CollectiveMainloopFwdSm90ILi2EN4cute5tupleIJNS5_1CILi2EEENS7_ILi1EEES9_EEENS6_IJNS7_ILi128EEENS7_ILi80EEENS7_ILi256EEEEEELi256ENS_6half_tEfNS_4arch4Sm90ELb0ELb0ELb1ELb0ELb0ELb0ELb0ELb1ELb1ELb0ELb0ELb0EEENS1_21CollectiveEpilogueFwdINS6_IJSB_SD_SC_EEESA_SF_SH_Li256ELb0ELb0ELb0ELb0EEENS1_29StaticPersistentTileSchedulerILb0EEEEEEEEEvNT_6ParamsE,"ax",@progbits
	.align	128
.text._ZN7cutlass13device_kernelIN5flash11enable_sm90INS1_16FlashAttnFwdSm90INS1_25CollectiveMainloopFwdSm90ILi2EN4cute5tupleIJNS5_1CILi2EEENS7_ILi1EEES9_EEENS6_IJNS7_ILi128EEENS7_ILi80EEENS7_ILi256EEEEEELi256ENS_6half_tEfNS_4arch4Sm90ELb0ELb0ELb1ELb0ELb0ELb0ELb0ELb1ELb1ELb0ELb0ELb0EEENS1_21CollectiveEpilogueFwdINS6_IJSB_SD_SC_EEESA_SF_SH_Li256ELb0ELb0ELb0ELb0EEENS1_29StaticPersistentTileSchedulerILb0EEEEEEEEEvNT_6ParamsE:
        .type           _ZN7cutlass13device_kernelIN5flash11enable_sm90INS1_16FlashAttnFwdSm90INS1_25CollectiveMainloopFwdSm90ILi2EN4cute5tupleIJNS5_1CILi2EEENS7_ILi1EEES9_EEENS6_IJNS7_ILi128EEENS7_ILi80EEENS7_ILi256EEEEEELi256ENS_6half_tEfNS_4arch4Sm90ELb0ELb0ELb1ELb0ELb0ELb0ELb0ELb1ELb1ELb0ELb0ELb0EEENS1_21CollectiveEpilogueFwdINS6_IJSB_SD_SC_EEESA_SF_SH_Li256ELb0ELb0ELb0ELb0EEENS1_29StaticPersistentTileSchedulerILb0EEEEEEEEEvNT_6ParamsE,@function
        .size           _ZN7cutlass13device_kernelIN5flash11enable_sm90INS1_16FlashAttnFwdSm90INS1_25CollectiveMainloopFwdSm90ILi2EN4cute5tupleIJNS5_1CILi2EEENS7_ILi1EEES9_EEENS6_IJNS7_ILi128EEENS7_ILi80EEENS7_ILi256EEEEEELi256ENS_6half_tEfNS_4arch4Sm90ELb0ELb0ELb1ELb0ELb0ELb0ELb0ELb1ELb1ELb0ELb0ELb0EEENS1_21CollectiveEpilogueFwdINS6_IJSB_SD_SC_EEESA_SF_SH_Li256ELb0ELb0ELb0ELb0EEENS1_29StaticPersistentTileSchedulerILb0EEEEEEEEEvNT_6ParamsE,(.L_x_2839 - _ZN7cutlass13device_kernelIN5flash11enable_sm90INS1_16FlashAttnFwdSm90INS1_25CollectiveMainloopFwdSm90ILi2EN4cute5tupleIJNS5_1CILi2EEENS7_ILi1EEES9_EEENS6_IJNS7_ILi128EEENS7_ILi80EEENS7_ILi256EEEEEELi256ENS_6half_tEfNS_4arch4Sm90ELb0ELb0ELb1ELb0ELb0ELb0ELb0ELb1ELb1ELb0ELb0ELb0EEENS1_21CollectiveEpilogueFwdINS6_IJSB_SD_SC_EEESA_SF_SH_Li256ELb0ELb0ELb0ELb0EEENS1_29StaticPersistentTileSchedulerILb0EEEEEEEEEvNT_6ParamsE)
        .other          _ZN7cutlass13device_kernelIN5flash11enable_sm90INS1_16FlashAttnFwdSm90INS1_25CollectiveMainloopFwdSm90ILi2EN4cute5tupleIJNS5_1CILi2EEENS7_ILi1EEES9_EEENS6_IJNS7_ILi128EEENS7_ILi80EEENS7_ILi256EEEEEELi256ENS_6half_tEfNS_4arch4Sm90ELb0ELb0ELb1ELb0ELb0ELb0ELb0ELb1ELb1ELb0ELb0ELb0EEENS1_21CollectiveEpilogueFwdINS6_IJSB_SD_SC_EEESA_SF_SH_Li256ELb0ELb0ELb0ELb0EEENS1_29StaticPersistentTileSchedulerILb0EEEEEEEEEvNT_6ParamsE,@"STO_CUDA_ENTRY STV_DEFAULT"
_ZN7cutlass13device_kernelIN5flash11enable_sm90INS1_16FlashAttnFwdSm90INS1_25CollectiveMainloopFwdSm90ILi2EN4cute5tupleIJNS5_1CILi2EEENS7_ILi1EEES9_EEENS6_IJNS7_ILi128EEENS7_ILi80EEENS7_ILi256EEEEEELi256ENS_6half_tEfNS_4arch4Sm90ELb0ELb0ELb1ELb0ELb0ELb0ELb0ELb1ELb1ELb0ELb0ELb0EEENS1_21CollectiveEpilogueFwdINS6_IJSB_SD_SC_EEESA_SF_SH_Li256ELb0ELb0ELb0ELb0EEENS1_29StaticPersistentTileSchedulerILb0EEEEEEEEEvNT_6ParamsE:
[----:B------:R-:W1:Y:S02]  /*0000*/  LDC R1, c[0x0][0x28] ;  /* 0x00000a00ff017b82 */ /* 0x000e640000000800 */
[----:B-1----:R-:W-:Y:S01]  /*0010*/  VIADD R1, R1, 0xffffffd8 ;  /* 0xffffffd801017836 */ /* 0x002fe20000000000 */
[----:B------:R-:W1:Y:S01]  /*0020*/  S2R R8, SR_TID.X ;  /* 0x0000000000087919 */ /* 0x000e620000002100 */
[----:B------:R-:W-:Y:S01]  /*0030*/  ELECT P0, URZ, PT ;  /* 0x00000000003f782f */ /* 0x000fe20003800000 */
[----:B------:R-:W-:Y:S01]  /*0040*/  BSSY B0, `(.L_x_117) ;  /* 0x0000014000007945 */ /* 0x000fe20003800000 */
[----:B-1----:R-:W-:-:S05]  /*0050*/  SHF.R.U32.HI R0, RZ, 0x5, R8 ;  /* 0x00000005ff007819 */ /* 0x002fca0000011608 */
[----:B------:R-:W1:Y:S02]  /*0060*/  SHFL.IDX PT, R2, R0, RZ, 0x1f ;  /* 0x00001fff00027589 */ /* 0x000e6400000e0000 */
[----:B-1----:R-:W-:Y:S02]  /*0070*/  ISETP.EQ.AND P0, PT, R2, RZ, P0 ;  /* 0x000000ff0200720c */ /* 0x002fe40000702270 */
[----:B------:R-:W-:-:S11]  /*0080*/  SHF.R.U32.HI R2, RZ, 0x7, R8 ;  /* 0x00000007ff027819 */ /* 0x000fd60000011608 */
        /* <DEDUP_REMOVED lines=15> */
.L_x_118:
[----:B------:R-:W-:Y:S05]  /*0180*/  BSYNC B0 ;  /* 0x0000000000007941 */ /* 0x000fea0003800000 */
.L_x_117:
[----:B------:R-:W-:Y:S01]  /*0190*/  VOTEU.ANY UP0, P0 ;  /* 0x00000000003f7886 */ /* 0x000fe20000000100 */
[----:B------:R-:W1:Y:S01]  /*01a0*/  SHFL.IDX PT, R2, R2, RZ, 0x1f ;  /* 0x00001fff02027589 */ /* 0x000e6200000e0000 */
[----:B------:R-:W-:Y:S01]  /*01b0*/  UMOV UR4, 0x1 ;  /* 0x0000000100047882 */ /* 0x000fe20000000000 */
[----:B------:R-:W-:Y:S01]  /*01c0*/  UMOV UR7, 0x2 ;  /* 0x0000000200077882 */ /* 0x000fe20000000000 */
[----:B------:R-:W-:Y:S01]  /*01d0*/  VOTEU.ANY UP1, P0 ;  /* 0x00000000003f7886 */ /* 0x000fe20000020100 */
[----:B------:R-:W2:Y:S01]  /*01e0*/  @UP0 S2UR UR8, SR_CgaCtaId ;  /* 0x00000000000809c3 */ /* 0x000ea20000008800 */
[----:B------:R-:W3:Y:S01]  /*01f0*/  SHFL.IDX PT, R3, R0, RZ, 0x1f ;  /* 0x00001fff00037589 */ /* 0x000ee200000e0000 */
[----:B------:R-:W-:Y:S01]  /*0200*/  @UP0 UMOV UR6, 0x400 ;  /* 0x0000040000060882 */ /* 0x000fe20000000000 */
[----:B------:R-:W-:-:S04]  /*0210*/  @UP0 UIADD3 UR4, -UR4, 0x100000, URZ ;  /* 0x0010000004040890 */ /* 0x000fc8000fffe13f */
[----:B------:R-:W-:Y:S02]  /*0220*/  @UP0 USHF.L.U32 UR5, UR4, 0xb, URZ ;  /* 0x0000000b04050899 */ /* 0x000fe4000800063f */
[----:B------:R-:W-:Y:S01]  /*0230*/  @UP0 USHF.L.U32 UR4, UR4, 0x1, URZ ;  /* 0x0000000104040899 */ /* 0x000fe2000800063f */
[----:B------:R-:W-:Y:S01]  /*0240*/  VOTEU.ANY UP2, P0 ;  /* 0x00000000003f7886 */ /* 0x000fe20000040100 */
[----:B-1----:R-:W-:Y:S01]  /*0250*/  R2UR UR9, R2 ;  /* 0x00000000020972ca */ /* 0x002fe200000e0000 */
[----:B--2---:R-:W-:Y:S01]  /*0260*/  @UP0 ULEA UR8, UR8, UR6, 0x18 ;  /* 0x0000000608080291 */ /* 0x004fe2000f8ec03f */
[----:B---3--:R-:W-:Y:S01]  /*0270*/  ISETP.NE.AND P1, PT, R3, RZ, PT ;  /* 0x000000ff0300720c */ /* 0x008fe20003f25270 */
[----:B------:R-:W-:-:S04]  /*0280*/  @UP0 UIADD3 UR6, -UR7, 0x100000, URZ ;  /* 0x0010000007060890 */ /* 0x000fc8000fffe13f */
[----:B------:R-:W-:Y:S02]  /*0290*/  @UP0 USHF.L.U32 UR7, UR6, 0xb, URZ ;  /* 0x0000000b06070899 */ /* 0x000fe4000800063f */
[----:B------:R-:W-:-:S04]  /*02a0*/  @UP0 USHF.L.U32 UR6, UR6, 0x1, URZ ;  /* 0x0000000106060899 */ /* 0x000fc8000800063f */
[----:B------:R-:W-:Y:S01]  /*02b0*/  UISETP.NE.AND UP0, UPT, UR9, URZ, UPT ;  /* 0x0000003f0900728c */ /* 0x000fe2000bf05270 */
[----:B------:R-:W1:Y:S02]  /*02c0*/  FENCE.VIEW.ASYNC.S ;  /* 0x00000000000073c6 */ /* 0x000e640000000000 */
[----:B-1----:R1:W2:Y:S05]  /*02d0*/  @UP1 SYNCS.EXCH.64 URZ, [UR8+0x38800], UR4 ;  /* 0x03880004083f15b2 */ /* 0x0022aa0008000100 */
[----:B------:R1:W3:Y:S01]  /*02e0*/  @UP2 SYNCS.EXCH.64 URZ, [UR8+0x38820], UR6 ;  /* 0x03882006083f25b2 */ /* 0x0002e20008000100 */
[----:B------:R-:W-:Y:S05]  /*02f0*/  @P1 BRA `(.L_x_119) ;  /* 0x0000000000481947 */ /* 0x000fea0003800000 */
[----:B-1----:R-:W1:Y:S01]  /*0300*/  S2UR UR5, SR_CgaCtaId ;  /* 0x00000000000579c3 */ /* 0x002e620000008800 */
[----:B------:R-:W-:Y:S01]  /*0310*/  UMOV UR4, 0x400 ;  /* 0x0000040000047882 */ /* 0x000fe20000000000 */
[----:B------:R-:W-:Y:S01]  /*0320*/  UMOV UR6, 0x1 ;  /* 0x0000000100067882 */ /* 0x000fe20000000000 */
[----:B------:R-:W-:Y:S01]  /*0330*/  UMOV UR9, 0x4 ;  /* 0x0000000400097882 */ /* 0x000fe20000000000 */
[----:B------:R-:W-:-:S04]  /*0340*/  UIADD3 UR6, -UR6, 0x100000, URZ ;  /* 0x0010000006067890 */ /* 0x000fc8000fffe13f */
[----:B------:R-:W-:Y:S02]  /*0350*/  USHF.L.U32 UR7, UR6, 0xb, URZ ;  /* 0x0000000b06077899 */ /* 0x000fe4000800063f */
[----:B------:R-:W-:Y:S01]  /*0360*/  USHF.L.U32 UR6, UR6, 0x1, URZ ;  /* 0x0000000106067899 */ /* 0x000fe2000800063f */
[----:B------:R-:W-:Y:S01]  /*0370*/  ELECT P0, URZ, PT ;  /* 0x00000000003f782f */ /* 0x000fe20003800000 */
[----:B-1----:R-:W-:Y:S02]  /*0380*/  ULEA UR8, UR5, UR4, 0x18 ;  /* 0x0000000405087291 */ /* 0x002fe4000f8ec03f */
[----:B------:R-:W-:-:S04]  /*0390*/  UIADD3 UR4, -UR9, 0x100000, URZ ;  /* 0x0010000009047890 */ /* 0x000fc8000fffe13f */
[----:B------:R-:W-:Y:S02]  /*03a0*/  USHF.L.U32 UR5, UR4, 0xb, URZ ;  /* 0x0000000b04057899 */ /* 0x000fe4000800063f */
[----:B------:R-:W-:Y:S01]  /*03b0*/  USHF.L.U32 UR4, UR4, 0x1, URZ ;  /* 0x0000000104047899 */ /* 0x000fe2000800063f */
[----:B------:R-:W1:Y:S03]  /*03c0*/  FENCE.VIEW.ASYNC.S ;  /* 0x00000000000073c6 */ /* 0x000e660000000000 */
[----:B-1----:R4:W1:Y:S08]  /*03d0*/  SYNCS.EXCH.64 URZ, [UR8+0x38830], UR6 ;  /* 0x03883006083f75b2 */ /* 0x0028700008000100 */
[----:B------:R4:W1:Y:S01]  /*03e0*/  SYNCS.EXCH.64 URZ, [UR8+0x38840], UR4 ;  /* 0x03884004083f75b2 */ /* 0x0008620008000100 */
[----:B------:R4:W1:Y:S01]  /*03f0*/  SYNCS.EXCH.64 URZ, [UR8+0x38838], UR6 ;  /* 0x03883806083f75b2 */ /* 0x0008620008000100 */
[----:B------:R4:W1:Y:S02]  /*0400*/  SYNCS.EXCH.64 URZ, [UR8+0x38848], UR4 ;  /* 0x03884804083f75b2 */ /* 0x0008640008000100 */
[----:B----4-:R-:W-:Y:S01]  /*0410*/  NOP ;  /* 0x0000000000007918 */ /* 0x010fe20000000000 */
.L_x_119:
[----:B-1----:R-:W1:Y:S01]  /*0420*/  S2UR UR4, SR_CTAID.Y ;  /* 0x00000000000479c3 */ /* 0x002e620000002600 */
[----:B------:R-:W4:Y:S01]  /*0430*/  SHFL.IDX PT, R7, R0, RZ, 0x1f ;  /* 0x00001fff00077589 */ /* 0x000f2200000e0000 */
[----:B------:R-:W-:Y:S01]  /*0440*/  ULDC UR5, c[0x0][0x154] ;  /* 0x0000550000057ab9 */ /* 0x000fe20000000800 */
[----:B------:R-:W-:-:S05]  /*0450*/  NOP ;  /* 0x0000000000007918 */ /* 0x000fca0000000000 */
[----:B------:R-:W5:Y:S08]  /*0460*/  S2UR UR6, SR_CTAID.X ;  /* 0x00000000000679c3 */ /* 0x000f700000002500 */
[----:B------:R-:W2:Y:S01]  /*0470*/  LDC R6, c[0x0][0x148] ;  /* 0x00005200ff067b82 */ /* 0x000ea20000000800 */
[----:B-1----:R-:W-:Y:S02]  /*0480*/  I2FP.F32.U32 R2, UR4 ;  /* 0x0000000400027c45 */ /* 0x002fe40008201000 */
[----:B----4-:R-:W-:-:S03]  /*0490*/  ISETP.NE.AND P0, PT, R7, RZ, PT ;  /* 0x000000ff0700720c */ /* 0x010fc60003f05270 */
[----:B------:R-:W-:Y:S01]  /*04a0*/  FMUL R5, R2, UR5 ;  /* 0x0000000502057c20 */ /* 0x000fe20008400000 */
[----:B------:R-:W-:Y:S02]  /*04b0*/  SHF.R.S32.HI R2, RZ, 0x1f, R8 ;  /* 0x0000001fff027819 */ /* 0x000fe40000011408 */
[----:B-----5:R-:W-:Y:S02]  /*04c0*/  I2FP.F32.U32 R4, UR6 ;  /* 0x0000000600047c45 */ /* 0x020fe40008201000 */
[----:B------:R-:W-:Y:S01]  /*04d0*/  LEA.HI R2, R2, R8, RZ, 0x7 ;  /* 0x0000000802027211 */ /* 0x000fe200078f38ff */
[----:B------:R-:W1:Y:S02]  /*04e0*/  F2I.U32.TRUNC.NTZ R5, R5 ;  /* 0x0000000500057305 */ /* 0x000e64000020f000 */
[----:B-1----:R-:W-:-:S04]  /*04f0*/  IMAD.MOV R11, RZ, RZ, -R5 ;  /* 0x000000ffff0b7224 */ /* 0x002fc800078e0a05 */
[----:B--2---:R-:W-:Y:S01]  /*0500*/  IMAD R11, R6, R11, UR4 ;  /* 0x00000004060b7e24 */ /* 0x004fe2000f8e020b */
[----:B------:R-:W-:Y:S02]  /*0510*/  ULDC UR4, c[0x0][0x150] ;  /* 0x0000540000047ab9 */ /* 0x000fe40000000800 */
[----:B------:R-:W-:Y:S01]  /*0520*/  FMUL R9, R4, UR4 ;  /* 0x0000000404097c20 */ /* 0x000fe20008400000 */
[----:B------:R-:W-:Y:S06]  /*0530*/  @P0 BRA `(.L_x_120) ;  /* 0x0000000000480947 */ /* 0x000fec0003800000 */
[----:B------:R-:W1:Y:S01]  /*0540*/  S2UR UR5, SR_CgaCtaId ;  /* 0x00000000000579c3 */ /* 0x000e620000008800 */
[----:B------:R-:W-:Y:S01]  /*0550*/  UMOV UR4, 0x400 ;  /* 0x0000040000047882 */ /* 0x000fe20000000000 */
[----:B------:R-:W-:Y:S01]  /*0560*/  UMOV UR6, 0x1 ;  /* 0x0000000100067882 */ /* 0x000fe20000000000 */
[----:B------:R-:W-:Y:S01]  /*0570*/  UMOV UR7, 0x4 ;  /* 0x0000000400077882 */ /* 0x000fe20000000000 */
[----:B------:R-:W-:Y:S01]  /*0580*/  ELECT P0, URZ, PT ;  /* 0x00000000003f782f */ /* 0x000fe20003800000 */
[----:B-1----:R-:W-:Y:S02]  /*0590*/  ULEA UR8, UR5, UR4, 0x18 ;  /* 0x0000000405087291 */ /* 0x002fe4000f8ec03f */
[----:B------:R-:W-:-:S04]  /*05a0*/  UIADD3 UR4, -UR6, 0x100000, URZ ;  /* 0x0010000006047890 */ /* 0x000fc8000fffe13f */
[----:B------:R-:W-:Y:S02]  /*05b0*/  USHF.L.U32 UR5, UR4, 0xb, URZ ;  /* 0x0000000b04057899 */ /* 0x000fe4000800063f */
[----:B------:R-:W-:Y:S02]  /*05c0*/  USHF.L.U32 UR4, UR4, 0x1, URZ ;  /* 0x0000000104047899 */ /* 0x000fe4000800063f */
[----:B------:R-:W-:-:S04]  /*05d0*/  UIADD3 UR6, -UR7, 0x100000, URZ ;  /* 0x0010000007067890 */ /* 0x000fc8000fffe13f */
[----:B------:R-:W-:Y:S02]  /*05e0*/  USHF.L.U32 UR7, UR6, 0xb, URZ ;  /* 0x0000000b06077899 */ /* 0x000fe4000800063f */
[----:B------:R-:W-:Y:S01]  /*05f0*/  USHF.L.U32 UR6, UR6, 0x1, URZ ;  /* 0x0000000106067899 */ /* 0x000fe2000800063f */
[----:B------:R-:W1:Y:S03]  /*0600*/  FENCE.VIEW.ASYNC.S ;  /* 0x00000000000073c6 */ /* 0x000e660000000000 */
[----:B-1----:R1:W2:Y:S08]  /*0610*/  SYNCS.EXCH.64 URZ, [UR8+0x38850], UR4 ;  /* 0x03885004083f75b2 */ /* 0x0022b00008000100 */
[----:B------:R1:W4:Y:S01]  /*0620*/  SYNCS.EXCH.64 URZ, [UR8+0x38860], UR6 ;  /* 0x03886006083f75b2 */ /* 0x0003220008000100 */
[----:B------:R1:W1:Y:S01]  /*0630*/  SYNCS.EXCH.64 URZ, [UR8+0x38858], UR4 ;  /* 0x03885804083f75b2 */ /* 0x0002620008000100 */
[----:B------:R1:W1:Y:S01]  /*0640*/  SYNCS.EXCH.64 URZ, [UR8+0x38868], UR6 ;  /* 0x03886806083f75b2 */ /* 0x0002620008000100 */
[----:B------:R-:W-:Y:S01]  /*0650*/  NOP ;  /* 0x0000000000007918 */ /* 0x000fe20000000000 */
.L_x_120:
[----:B------:R-:W5:Y:S01]  /*0660*/  SHFL.IDX PT, R6, R0, RZ, 0x1f ;  /* 0x00001fff00067589 */ /* 0x000f6200000e0000 */
[----:B------:R-:W-:Y:S01]  /*0670*/  LOP3.LUT R2, R2, 0xffffff80, RZ, 0xc0, !PT ;  /* 0xffffff8002027812 */ /* 0x000fe200078ec0ff */
[----:B------:R-:W1:Y:S01]  /*0680*/  LDC R10, c[0x0][0x144] ;  /* 0x00005100ff0a7b82 */ /* 0x000e620000000800 */
[----:B------:R-:W1:Y:S01]  /*0690*/  F2I.U32.TRUNC.NTZ R9, R9 ;  /* 0x0000000900097305 */ /* 0x000e62000020f000 */
[----:B------:R-:W-:Y:S02]  /*06a0*/  NOP ;  /* 0x0000000000007918 */ /* 0x000fe40000000000 */
[----:B------:R-:W-:Y:S01]  /*06b0*/  IMAD.IADD R2, R8, 0x1, -R2 ;  /* 0x0000000108027824 */ /* 0x000fe200078e0a02 */
[----:B------:R-:W-:-:S04]  /*06c0*/  SHF.R.S32.HI R8, RZ, 0x1f, R7 ;  /* 0x0000001fff087819 */ /* 0x000fc80000011407 */
[----:B------:R-:W-:-:S04]  /*06d0*/  SHF.R.S32.HI R5, RZ, 0x1f, R2 ;  /* 0x0000001fff057819 */ /* 0x000fc80000011402 */
[----:B------:R-:W-:-:S04]  /*06e0*/  LEA.HI R5, R5, R2, RZ, 0x3 ;  /* 0x0000000205057211 */ /* 0x000fc800078f18ff */
[--C-:B------:R-:W-:Y:S02]  /*06f0*/  SHF.R.S32.HI R4, RZ, 0x3, R5.reuse ;  /* 0x00000003ff047819 */ /* 0x100fe40000011405 */
[----:B------:R-:W-:Y:S02]  /*0700*/  SHF.R.S32.HI R5, RZ, 0x1f, R5 ;  /* 0x0000001fff057819 */ /* 0x000fe40000011405 */
[----:B-----5:R-:W-:Y:S02]  /*0710*/  ISETP.NE.AND P0, PT, R6, RZ, PT ;  /* 0x000000ff0600720c */ /* 0x020fe40003f05270 */
[----:B------:R-:W-:Y:S02]  /*0720*/  LEA.HI R5, R5, R4, RZ, 0x2 ;  /* 0x0000000405057211 */ /* 0x000fe400078f10ff */
[----:B------:R-:W-:Y:S02]  /*0730*/  SHF.R.S32.HI R6, RZ, 0x1f, R3 ;  /* 0x0000001fff067819 */ /* 0x000fe40000011403 */
[----:B------:R-:W-:-:S02]  /*0740*/  LOP3.LUT R5, R5, 0xfffffffc, RZ, 0xc0, !PT ;  /* 0xfffffffc05057812 */ /* 0x000fc400078ec0ff */
[----:B------:R-:W-:-:S05]  /*0750*/  LEA.HI R6, R6, R3, RZ, 0x2 ;  /* 0x0000000306067211 */ /* 0x000fca00078f10ff */
[----:B------:R-:W-:Y:S05]  /*0760*/  @P0 BRA `(.L_x_121) ;  /* 0x0000000000480947 */ /* 0x000fea0003800000 */
[----:B-1----:R-:W1:Y:S01]  /*0770*/  S2UR UR5, SR_CgaCtaId ;  /* 0x00000000000579c3 */ /* 0x002e620000008800 */
        /* <DEDUP_REMOVED lines=12> */
[----:B-1----:R1:W1:Y:S08]  /*0840*/  SYNCS.EXCH.64 URZ, [UR8+0x38870], UR4 ;  /* 0x03887004083f75b2 */ /* 0x0022700008000100 */
[----:B------:R1:W1:Y:S01]  /*0850*/  SYNCS.EXCH.64 URZ, [UR8+0x38880], UR6 ;  /* 0x03888006083f75b2 */ /* 0x0002620008000100 */
[----:B------:R1:W1:Y:S01]  /*0860*/  SYNCS.EXCH.64 URZ, [UR8+0x38878], UR4 ;  /* 0x03887804083f75b2 */ /* 0x0002620008000100 */
[----:B------:R1:W1:Y:S01]  /*0870*/  SYNCS.EXCH.64 URZ, [UR8+0x38888], UR6 ;  /* 0x03888806083f75b2 */ /* 0x0002620008000100 */
[----:B------:R-:W-:Y:S01]  /*0880*/  NOP ;  /* 0x0000000000007918 */ /* 0x000fe20000000000 */
.L_x_121:
[----:B------:R-:W5:Y:S01]  /*0890*/  SHFL.IDX PT, R12, R0, RZ, 0x1f ;  /* 0x00001fff000c7589 */ /* 0x000f6200000e0000 */
[----:B-1----:R-:W1:Y:S01]  /*08a0*/  S2UR UR4, SR_CTAID.X ;  /* 0x00000000000479c3 */ /* 0x002e620000002500 */
[----:B------:R-:W-:Y:S01]  /*08b0*/  LOP3.LUT R6, R6, 0x3ffffffc, RZ, 0xc0, !PT ;  /* 0x3ffffffc06067812 */ /* 0x000fe200078ec0ff */
[----:B------:R-:W-:Y:S01]  /*08c0*/  NOP ;  /* 0x0000000000007918 */ /* 0x000fe20000000000 */
[----:B------:R-:W-:Y:S02]  /*08d0*/  IADD3 R5, R4, -R5, RZ ;  /* 0x8000000504057210 */ /* 0x000fe40007ffe0ff */
[----:B------:R-:W-:Y:S01]  /*08e0*/  LEA.HI R8, R8, R7, RZ, 0x2 ;  /* 0x0000000708087211 */ /* 0x000fe200078f10ff */
[----:B------:R-:W-:Y:S01]  /*08f0*/  IMAD.IADD R6, R3, 0x1, -R6 ;  /* 0x0000000103067824 */ /* 0x000fe200078e0a06 */
[----:B------:R-:W-:Y:S02]  /*0900*/  IADD3 R9, -R9, RZ, RZ ;  /* 0x000000ff09097210 */ /* 0x000fe40007ffe1ff */
[----:B------:R-:W-:Y:S01]  /*0910*/  LOP3.LUT R8, R8, 0x3ffffffc, RZ, 0xc0, !PT ;  /* 0x3ffffffc08087812 */ /* 0x000fe200078ec0ff */
[----:B------:R-:W-:-:S04]  /*0920*/  IMAD R6, R6, 0x4, R5 ;  /* 0x0000000406067824 */ /* 0x000fc800078e0205 */
[----:B------:R-:W-:Y:S01]  /*0930*/  IMAD.IADD R8, R7, 0x1, -R8 ;  /* 0x0000000107087824 */ /* 0x000fe200078e0a08 */
[----:B------:R-:W-:Y:S01]  /*0940*/  LEA.HI R3, R6, R6, RZ, 0x1 ;  /* 0x0000000606037211 */ /* 0x000fe200078f08ff */
[----:B------:R-:W2:Y:S02]  /*0950*/  LDC R7, c[0x0][0x140] ;  /* 0x00005000ff077b82 */ /* 0x000ea40000000800 */
[----:B------:R-:W-:Y:S01]  /*0960*/  IMAD R8, R8, 0x4, R5 ;  /* 0x0000000408087824 */ /* 0x000fe200078e0205 */
[----:B------:R-:W-:Y:S02]  /*0970*/  LOP3.LUT R3, R3, 0xfffffffe, RZ, 0xc0, !PT ;  /* 0xfffffffe03037812 */ /* 0x000fe400078ec0ff */
[----:B-----5:R-:W-:Y:S01]  /*0980*/  ISETP.NE.AND P0, PT, R12, RZ, PT ;  /* 0x000000ff0c00720c */ /* 0x020fe20003f05270 */
[----:B-1----:R-:W-:Y:S01]  /*0990*/  IMAD R10, R10, R9, UR4 ;  /* 0x000000040a0a7e24 */ /* 0x002fe2000f8e0209 */
[----:B------:R-:W-:Y:S01]  /*09a0*/  LEA.HI R4, R8, R8, RZ, 0x1 ;  /* 0x0000000808047211 */ /* 0x000fe200078f08ff */
[----:B------:R-:W-:-:S05]  /*09b0*/  IMAD.IADD R3, R6, 0x1, -R3 ;  /* 0x0000000106037824 */ /* 0x000fca00078e0a03 */
[----:B------:R-:W-:Y:S02]  /*09c0*/  ISETP.NE.AND P6, PT, R3, R10, PT ;  /* 0x0000000a0300720c */ /* 0x000fe40003fc5270 */
[----:B------:R-:W-:-:S05]  /*09d0*/  LOP3.LUT R3, R4, 0xfffffffe, RZ, 0xc0, !PT ;  /* 0xfffffffe04037812 */ /* 0x000fca00078ec0ff */
[----:B------:R-:W-:Y:S01]  /*09e0*/  IMAD.IADD R3, R8, 0x1, -R3 ;  /* 0x0000000108037824 */ /* 0x000fe200078e0a03 */
        /* <DEDUP_REMOVED lines=19> */
.L_x_122:
[----:B------:R-:W5:Y:S01]  /*0b20*/  SHFL.IDX PT, R9, R0, RZ, 0x1f ;  /* 0x00001fff00097589 */ /* 0x000f6200000e0000 */
[----:B------:R-:W-:Y:S01]  /*0b30*/  ISETP.NE.AND P4, PT, R3, R10, PT ;  /* 0x0000000a0300720c */ /* 0x000fe20003f85270 */
[----:B------:R-:W-:Y:S01]  /*0b40*/  IMAD.SHL.U32 R5, R8, 0x4, RZ ;  /* 0x0000000408057824 */ /* 0x000fe200078e00ff */
[----:B------:R-:W-:Y:S01]  /*0b50*/  SHF.L.U32 R3, R6, 0x2, RZ ;  /* 0x0000000206037819 */ /* 0x000fe200000006ff */
[----:B------:R-:W-:Y:S01]  /*0b60*/  IMAD.MOV.U32 R23, RZ, RZ, 0x1 ;  /* 0x00000001ff177424 */ /* 0x000fe200078e00ff */
[----:B------:R-:W-:Y:S01]  /*0b70*/  LOP3.LUT P0, RZ, R2, 0x7, RZ, 0xc0, !PT ;  /* 0x0000000702ff7812 */ /* 0x000fe2000780c0ff */
[----:B------:R-:W-:Y:S01]  /*0b80*/  IMAD.MOV.U32 R22, RZ, RZ, 0x1 ;  /* 0x00000001ff167424 */ /* 0x000fe200078e00ff */
[----:B------:R-:W-:Y:S01]  /*0b90*/  LOP3.LUT R13, R6, 0xc, R3, 0x78, !PT ;  /* 0x0000000c060d7812 */ /* 0x000fe200078e7803 */
[----:B------:R-:W-:Y:S01]  /*0ba0*/  NOP ;  /* 0x0000000000007918 */ /* 0x000fe20000000000 */
[----:B------:R-:W-:Y:S02]  /*0bb0*/  LOP3.LUT R12, R8, 0xc, R5, 0x78, !PT ;  /* 0x0000000c080c7812 */ /* 0x000fe400078e7805 */
[C---:B------:R-:W-:Y:S01]  /*0bc0*/  ISETP.LT.U32.AND P2, PT, R13.reuse, 0x2, !P0 ;  /* 0x000000020d00780c */ /* 0x040fe20004741070 */
[----:B------:R1:W-:Y:S01]  /*0bd0*/  STL [R1+0x4], R13 ;  /* 0x0000040d01007387 */ /* 0x0003e20000100800 */
[----:B------:R-:W-:-:S02]  /*0be0*/  @P6 LEA.HI R3, R13, R13, RZ, 0x1 ;  /* 0x0000000d0d036211 */ /* 0x000fc400078f08ff */
[----:B------:R-:W-:Y:S01]  /*0bf0*/  SEL R2, RZ, 0x1, !P2 ;  /* 0x00000001ff027807 */ /* 0x000fe20005000000 */
[----:B------:R1:W-:Y:S01]  /*0c00*/  STL [R1], R12 ;  /* 0x0000000c01007387 */ /* 0x0003e20000100800 */
[----:B------:R-:W-:Y:S02]  /*0c10*/  @P4 LEA.HI R4, R12, R12, RZ, 0x1 ;  /* 0x0000000c0c044211 */ /* 0x000fe400078f08ff */
[----:B------:R-:W-:Y:S02]  /*0c20*/  @P6 SHF.R.S32.HI R3, RZ, 0x1, R3 ;  /* 0x00000001ff036819 */ /* 0x000fe40000011403 */
[----:B------:R-:W-:Y:S02]  /*0c30*/  @P4 SHF.R.S32.HI R4, RZ, 0x1, R4 ;  /* 0x00000001ff044819 */ /* 0x000fe40000011404 */
[----:B------:R-:W-:Y:S02]  /*0c40*/  @P6 ISETP.NE.AND P5, PT, R3, R11, PT ;  /* 0x0000000b0300620c */ /* 0x000fe40003fa5270 */
[----:B-----5:R-:W-:-:S02]  /*0c50*/  ISETP.NE.AND P2, PT, R9, RZ, PT ;  /* 0x000000ff0900720c */ /* 0x020fc40003f45270 */
[----:B------:R-:W-:Y:S02]  /*0c60*/  @P4 ISETP.NE.AND P3, PT, R4, R11, PT ;  /* 0x0000000b0400420c */ /* 0x000fe40003f65270 */
[----:B------:R-:W-:Y:S02]  /*0c70*/  ISETP.LT.U32.AND P0, PT, R12, 0x2, !P0 ;  /* 0x000000020c00780c */ /* 0x000fe40004701070 */
[----:B--2---:R-:W-:Y:S02]  /*0c80*/  ISETP.EQ.U32.AND P1, PT, R7, 0x1, PT ;  /* 0x000000010700780c */ /* 0x004fe40003f22070 */
[----:B------:R-:W-:Y:S02]  /*0c90*/  @P6 SEL R23, RZ, 0x1, P5 ;  /* 0x00000001ff176807 */ /* 0x000fe40002800000 */
[----:B------:R-:W-:Y:S02]  /*0ca0*/  SEL R3, RZ, 0x1, !P0 ;  /* 0x00000001ff037807 */ /* 0x000fe40004000000 */
[----:B------:R-:W-:Y:S01]  /*0cb0*/  @P4 SEL R22, RZ, 0x1, P3 ;  /* 0x00000001ff164807 */ /* 0x000fe20001800000 */
[----:B-1----:R-:W-:Y:S06]  /*0cc0*/  @P2 BRA `(.L_x_123) ;  /* 0x0000000000482947 */ /* 0x002fec0003800000 */
        /* <DEDUP_REMOVED lines=14> */
[----:B------:R1:W1:Y:S01]  /*0db0*/  SYNCS.EXCH.64 URZ, [UR8+0x388c0], UR6 ;  /* 0x0388c006083f75b2 */ /* 0x0002620008000100 */
[----:B------:R1:W1:Y:S01]  /*0dc0*/  SYNCS.EXCH.64 URZ, [UR8+0x388b8], UR4 ;  /* 0x0388b804083f75b2 */ /* 0x0002620008000100 */
[----:B------:R1:W1:Y:S01]  /*0dd0*/  SYNCS.EXCH.64 URZ, [UR8+0x388c8], UR6 ;  /* 0x0388c806083f75b2 */ /* 0x0002620008000100 */
[----:B------:R-:W-:Y:S01]  /*0de0*/  NOP ;  /* 0x0000000000007918 */ /* 0x000fe20000000000 */
.L_x_123:
[----:B------:R-:W-:Y:S01]  /*0df0*/  LOP3.LUT R23, R23, R2, RZ, 0xc0, !PT ;  /* 0x0000000217177212 */ /* 0x000fe200078ec0ff */
[----:B------:R-:W-:Y:S01]  /*0e00*/  NOP ;  /* 0x0000000000007918 */ /* 0x000fe20000000000 */
[----:B------:R-:W-:Y:S01]  /*0e10*/  LOP3.LUT R22, R22, R3, RZ, 0xc0, !PT ;  /* 0x0000000316167212 */ /* 0x000fe200078ec0ff */
[----:B------:R-:W-:Y:S06]  /*0e20*/  @!P1 BRA `(.L_x_124) ;  /* 0x0000000000089947 */ /* 0x000fec0003800000 */
[----:B-1234-:R-:W-:Y:S01]  /*0e30*/  UCGABAR_ARV ;  /* 0x00000000000079c7 */ /* 0x01efe20008000000 */
[----:B------:R-:W-:Y:S05]  /*0e40*/  BRA `(.L_x_125) ;  /* 0x0000000000047947 */ /* 0x000fea0003800000 */
.L_x_124:
[----:B-1234-:R-:W-:Y:S01]  /*0e50*/  NOP ;  /* 0x0000000000007918 */ /* 0x01efe20000000000 */
.L_x_125:
[----:B------:R-:W-:Y:S05]  /*0e60*/  @!P1 BRA `(.L_x_126) ;  /* 0x00000000000c9947 */ /* 0x000fea0003800000 */
[----:B------:R-:W-:Y:S01]  /*0e70*/  UCGABAR_WAIT ;  /* 0x0000000000007dc7 */ /* 0x000fe20008000000 */
[----:B------:R-:W-:Y:S01]  /*0e80*/  CCTL.IVALL ;  /* 0x00000000ff00798f */ /* 0x000fe20002000000 */
[----:B------:R-:W-:Y:S05]  /*0e90*/  BRA `(.L_x_127) ;  /* 0x0000000000047947 */ /* 0x000fea0003800000 */
.L_x_126:
[----:B------:R-:W-:Y:S06]  /*0ea0*/  BAR.SYNC.DEFER_BLOCKING 0x0 ;  /* 0x0000000000007b1d */ /* 0x000fec0000010000 */
.L_x_127:
[----:B------:R-:W-:Y:S01]  /*0eb0*/  UMOV UR4, 0x1 ;  /* 0x0000000100047882 */ /* 0x000fe20000000000 */
[----:B------:R-:W-:Y:S01]  /*0ec0*/  PLOP3.LUT P0, PT, PT, PT, UP0, 0x80, 0x0 ;  /* 0x000000000000781c */ /* 0x000fe20003f0f008 */
[----:B------:R-:W-:-:S06]  /*0ed0*/  USEL UR4, UR4, 0x2, !UP0 ;  /* 0x0000000204047887 */ /* 0x000fcc000c000000 */
[----:B------:R-:W-:-:S05]  /*0ee0*/  MOV R2, UR4 ;  /* 0x0000000400027c02 */ /* 0x000fca0008000f00 */
[----:B------:R1:W-:Y:S01]  /*0ef0*/  STL [R1+0x24], R2 ;  /* 0x0000240201007387 */ /* 0x0003e20000100800 */
[----:B------:R-:W-:Y:S05]  /*0f00*/  @!P0 BRA `(.L_x_128) ;  /* 0x000000a800508947 */ /* 0x000fea0003800000 */
.L_x_129:
[----:B------:R-:W-:-:S08]  /*0f10*/  NOP ;  /* 0x0000000000007918 */ /* 0x000fd00000000000 */
[----:B------:R-:W2:Y:S02]  /*0f20*/  USETMAXREG.TRY_ALLOC.CTAPOOL UP0, 0xf0 ;  /* 0x000000f0000079c8 */ /* 0x000ea40008000600 */
[----:B--2---:R-:W-:-:S13]  /*0f30*/  PLOP3.LUT P0, PT, PT, PT, UP0, 0x80, 0x0 ;  /* 0x000000000000781c */ /* 0x004fda0003f0f008 */
[----:B------:R-:W-:Y:S05]  /*0f40*/  @!P0 BRA `(.L_x_129) ;  /* 0xfffffffc00f08947 */ /* 0x000fea000383ffff */
[----:B------:R-:W2:Y:S08]  /*0f50*/  S2UR UR7, SR_CTAID.X ;  /* 0x00000000000779c3 */ /* 0x000eb00000002500 */
[----:B------:R-:W-:Y:S08]  /*0f60*/  BAR.ARV 0x8, 0x120 ;  /* 0x0204800000007b1d */ /* 0x000ff00000002000 */
[----:B------:R-:W2:Y:S02]  /*0f70*/  LDC R0, c[0x0][0xda4] ;  /* 0x00036900ff007b82 */ /* 0x000ea40000000800 */
[----:B--2---:R-:W-:-:S13]  /*0f80*/  ISETP.LE.AND P0, PT, R0, UR7, PT ;  /* 0x0000000700007c0c */ /* 0x004fda000bf03270 */
[----:B------:R-:W-:Y:S05]  /*0f90*/  @P0 EXIT ;  /* 0x000000000000094d */ /* 0x000fea0003800000 */
[----:B------:R-:W2:Y:S01]  /*0fa0*/  LDL R3, [R1+0x24] ;  /* 0x0000240001037983 */ /* 0x000ea20000100800 */
[----:B------:R-:W3:Y:S01]  /*0fb0*/  S2UR UR5, SR_CgaCtaId ;  /* 0x00000000000579c3 */ /* 0x000ee20000008800 */
[----:B------:R-:W-:Y:S01]  /*0fc0*/  UMOV UR4, 0x400 ;  /* 0x0000040000047882 */ /* 0x000fe20000000000 */
[----:B------:R-:W-:Y:S01]  /*0fd0*/  IMAD.MOV.U32 R220, RZ, RZ, -0x2 ;  /* 0xfffffffeffdc7424 */ /* 0x000fe200078e00ff */
[----:B-1----:R-:W1:Y:S01]  /*0fe0*/  S2R R2, SR_TID.X ;  /* 0x0000000000027919 */ /* 0x002e620000002100 */
[----:B------:R-:W-:Y:S01]  /*0ff0*/  IMAD.U32 R212, RZ, RZ, UR7 ;  /* 0x00000007ffd47e24 */ /* 0x000fe2000f8e00ff */
[----:B------:R-:W-:-:S03]  /*1000*/  UMOV UR38, URZ ;  /* 0x0000003f00267c82 */ /* 0x000fc60008000000 */
[----:B------:R-:W4:Y:S01]  /*1010*/  S2UR UR6, SR_SWINHI ;  /* 0x00000000000679c3 */ /* 0x000f220000002f00 */
[----:B---3--:R-:W-:-:S06]  /*1020*/  ULEA UR9, UR5, UR4, 0x18 ;  /* 0x0000000405097291 */ /* 0x008fcc000f8ec03f */
[----:B------:R-:W-:Y:S01]  /*1030*/  MOV R18, UR9 ;  /* 0x0000000900127c02 */ /* 0x000fe20008000f00 */
[----:B------:R-:W-:Y:S01]  /*1040*/  UMOV UR4, UR9 ;  /* 0x0000000900047c82 */ /* 0x000fe20008000000 */
[----:B----4-:R-:W-:Y:S01]  /*1050*/  UMOV UR5, UR6 ;  /* 0x0000000600057c82 */ /* 0x010fe20008000000 */
[----:B------:R-:W-:Y:S01]  /*1060*/  IMAD.U32 R16, RZ, RZ, UR4 ;  /* 0x00000004ff107e24 */ /* 0x000fe2000f8e00ff */
[----:B------:R-:W-:Y:S01]  /*1070*/  MOV R17, UR5 ;  /* 0x0000000500117c02 */ /* 0x000fe20008000f00 */
[----:B-1----:R-:W-:Y:S01]  /*1080*/  VIADD R0, R2, 0xffffff80 ;  /* 0xffffff8002007836 */ /* 0x002fe20000000000 */
[----:B------:R-:W-:Y:S02]  /*1090*/  UMOV UR5, URZ ;  /* 0x0000003f00057c82 */ /* 0x000fe40008000000 */
[----:B------:R-:W-:Y:S01]  /*10a0*/  IMAD.U32 R213, RZ, RZ, UR5 ;  /* 0x00000005ffd57e24 */ /* 0x000fe2000f8e00ff */
[----:B--2---:R-:W-:Y:S02]  /*10b0*/  R2UR UR8, R3 ;  /* 0x00000000030872ca */ /* 0x004fe400000e0000 */
[----:B------:R-:W-:-:S04]  /*10c0*/  SHF.R.S32.HI R3, RZ, 0x1f, R0 ;  /* 0x0000001fff037819 */ /* 0x000fc80000011400 */
[CC--:B------:R-:W-:Y:S02]  /*10d0*/  LEA.HI R2, R3.reuse, R0.reuse, RZ, 0x7 ;  /* 0x0000000003027211 */ /* 0x0c0fe400078f38ff */
[CC--:B------:R-:W-:Y:S02]  /*10e0*/  LEA.HI R6, R3.reuse, R0.reuse, RZ, 0x4 ;  /* 0x0000000003067211 */ /* 0x0c0fe400078f20ff */
[----:B------:R-:W-:Y:S02]  /*10f0*/  LOP3.LUT R5, R2, 0xffffff80, RZ, 0xc0, !PT ;  /* 0xffffff8002057812 */ /* 0x000fe400078ec0ff */
[----:B------:R-:W-:Y:S01]  /*1100*/  SHF.R.S32.HI R7, RZ, 0x4, R6 ;  /* 0x00000004ff077819 */ /* 0x000fe20000011406 */
[----:B------:R-:W-:Y:S01]  /*1110*/  ULOP3.LUT UR4, UR8, 0x1, URZ, 0xfc, !UPT ;  /* 0x0000000108047892 */ /* 0x000fe2000f8efc3f */
[----:B------:R-:W-:Y:S01]  /*1120*/  LEA.HI R218, R3, R0, RZ, 0x5 ;  /* 0x0000000003da7211 */ /* 0x000fe200078f28ff */
[----:B------:R-:W-:Y:S01]  /*1130*/  IMAD.IADD R214, R0, 0x1, -R5 ;  /* 0x0000000100d67824 */ /* 0x000fe200078e0a05 */
[----:B------:R-:W-:-:S02]  /*1140*/  LEA.HI R8, R6, R7, RZ, 0x1 ;  /* 0x0000000706087211 */ /* 0x000fc400078f08ff */
[----:B------:R-:W-:Y:S01]  /*1150*/  LOP3.LUT R3, R6, 0x3fffff0, RZ, 0xc0, !PT ;  /* 0x03fffff006037812 */ /* 0x000fe200078ec0ff */
[----:B------:R-:W-:Y:S01]  /*1160*/  IMAD.U32 R221, RZ, RZ, UR4 ;  /* 0x00000004ffdd7e24 */ /* 0x000fe2000f8e00ff */
[----:B------:R-:W-:Y:S01]  /*1170*/  SHF.R.S32.HI R5, RZ, 0x1f, R214 ;  /* 0x0000001fff057819 */ /* 0x000fe200000114d6 */
[----:B------:R-:W-:Y:S01]  /*1180*/  UMOV UR4, URZ ;  /* 0x0000003f00047c82 */ /* 0x000fe20008000000 */
[----:B------:R-:W-:Y:S01]  /*1190*/  LOP3.LUT R8, R8, 0x1ffffffe, RZ, 0xc0, !PT ;  /* 0x1ffffffe08087812 */ /* 0x000fe200078ec0ff */
[----:B------:R-:W-:Y:S01]  /*11a0*/  IMAD.IADD R3, R0, 0x1, -R3 ;  /* 0x0000000100037824 */ /* 0x000fe200078e0a03 */
[----:B------:R-:W-:Y:S02]  /*11b0*/  LEA.HI R4, R5, R214, RZ, 0x2 ;  /* 0x000000d605047211 */ /* 0x000fe400078f10ff */
[----:B------:R-:W-:Y:S02]  /*11c0*/  SHF.R.S32.HI R218, RZ, 0x5, R218 ;  /* 0x00000005ffda7819 */ /* 0x000fe400000114da */
[----:B------:R-:W-:-:S02]  /*11d0*/  SHF.R.S32.HI R6, RZ, 0x2, R4 ;  /* 0x00000002ff067819 */ /* 0x000fc40000011404 */
[----:B------:R-:W-:Y:S01]  /*11e0*/  SHF.R.S32.HI R9, RZ, 0x1f, R4 ;  /* 0x0000001fff097819 */ /* 0x000fe20000011404 */
[----:B------:R-:W-:Y:S01]  /*11f0*/  IMAD R3, R218, 0x10, R3 ;  /* 0x00000010da037824 */ /* 0x000fe200078e0203 */
[----:B------:R-:W-:Y:S02]  /*1200*/  SHF.R.S32.HI R217, RZ, 0x7, R2 ;  /* 0x00000007ffd97819 */ /* 0x000fe40000011402 */
[----:B------:R-:W-:Y:S02]  /*1210*/  LEA.HI R9, R9, R6, RZ, 0x3 ;  /* 0x0000000609097211 */ /* 0x000fe400078f18ff */
[----:B------:R-:W-:Y:S02]  /*1220*/  IADD3 R8, R7, -R8, RZ ;  /* 0x8000000807087210 */ /* 0x000fe40007ffe0ff */
[----:B------:R-:W-:Y:S02]  /*1230*/  LOP3.LUT R9, R9, 0xfffffff8, RZ, 0xc0, !PT ;  /* 0xfffffff809097812 */ /* 0x000fe400078ec0ff */
[----:B------:R-:W-:Y:S01]  /*1240*/  LEA.HI R2, R2, R217, RZ, 0x1 ;  /* 0x000000d902027211 */ /* 0x000fe200078f08ff */
[----:B------:R-:W-:Y:S01]  /*1250*/  IMAD R8, R3, 0x8, R8 ;  /* 0x0000000803087824 */ /* 0x000fe200078e0208 */
[----:B------:R-:W-:Y:S01]  /*1260*/  LEA.HI R5, R5, R214, RZ, 0x5 ;  /* 0x000000d605057211 */ /* 0x000fe200078f28ff */
[----:B------:R-:W-:Y:S01]  /*1270*/  IMAD.IADD R9, R6, 0x1, -R9 ;  /* 0x0000000106097824 */ /* 0x000fe200078e0a09 */
[----:B------:R-:W-:-:S02]  /*1280*/  LOP3.LUT R2, R2, 0x3fffffe, RZ, 0xc0, !PT ;  /* 0x03fffffe02027812 */ /* 0x000fc400078ec0ff */
[----:B------:R-:W-:Y:S01]  /*1290*/  SHF.R.S32.HI R0, RZ, 0x5, R5 ;  /* 0x00000005ff007819 */ /* 0x000fe20000011405 */
[----:B------:R-:W-:Y:S01]  /*12a0*/  IMAD.SHL.U32 R5, R8, 0x8, RZ ;  /* 0x0000000808057824 */ /* 0x000fe200078e00ff */
[----:B------:R-:W-:Y:S01]  /*12b0*/  LOP3.LUT R3, R4, 0x7ffffffc, RZ, 0xc0, !PT ;  /* 0x7ffffffc04037812 */ /* 0x000fe200078ec0ff */
[----:B------:R-:W-:Y:S01]  /*12c0*/  IMAD.IADD R2, R217, 0x1, -R2 ;  /* 0x00000001d9027824 */ /* 0x000fe200078e0a02 */
[----:B------:R-:W-:Y:S01]  /*12d0*/  MOV R19, UR4 ;  /* 0x0000000400137c02 */ /* 0x000fe20008000f00 */
[----:B------:R-:W-:Y:S02]  /*12e0*/  IMAD R9, R0, 0x10, R9 ;  /* 0x0000001000097824 */ /* 0x000fe400078e0209 */
[----:B------:R-:W-:Y:S02]  /*12f0*/  IMAD.IADD R3, R214, 0x1, -R3 ;  /* 0x00000001d6037824 */ /* 0x000fe400078e0a03 */
[----:B------:R-:W-:Y:S01]  /*1300*/  IMAD.WIDE R16, R5, 0x2, R16 ;  /* 0x0000000205107825 */ /* 0x000fe200078e0210 */
[----:B------:R-:W-:-:S03]  /*1310*/  LEA R219, R2, R9, 0x6 ;  /* 0x0000000902db7211 */ /* 0x000fc600078e30ff */
[----:B------:R-:W-:-:S07]  /*1320*/  IMAD R220, R3, R220, 0x50 ;  /* 0x0000005003dc7424 */ /* 0x000fce00078e02dc */
.L_x_156:
[----:B------:R-:W1:Y:S01]  /*1330*/  SHFL.IDX PT, R0, R217, RZ, 0x1f ;  /* 0x00001fffd9007589 */ /* 0x000e6200000e0000 */
[----:B------:R-:W-:Y:S01]  /*1340*/  R2UR UR5, R18 ;  /* 0x00000000120572ca */ /* 0x000fe200000e0000 */
[----:B------:R-:W-:Y:S01]  /*1350*/  ULDC.64 UR6, c[0x0][0x3f8] ;  /* 0x0000fe0000067ab9 */ /* 0x000fe20000000a00 */
[----:B------:R-:W-:Y:S01]  /*1360*/  ULDC UR4, c[0x0][0xda8] ;  /* 0x00036a0000047ab9 */ /* 0x000fe20000000800 */
[----:B------:R-:W-:Y:S01]  /*1370*/  UISETP.NE.U32.AND UP0, UPT, UR6, URZ, UPT ;  /* 0x0000003f0600728c */ /* 0x000fe2000bf05070 */
[----:B------:R-:W-:Y:S01]  /*1380*/  R2UR UR13, R212 ;  /* 0x00000000d40d72ca */ /* 0x000fe200000e0000 */
[----:B------:R-:W-:Y:S02]  /*1390*/  UISETP.NE.AND UP1, UPT, UR4, 0x1, UPT ;  /* 0x000000010400788c */ /* 0x000fe4000bf25270 */
[----:B------:R-:W-:Y:S01]  /*13a0*/  UISETP.NE.AND.EX UP0, UPT, UR7, URZ, UPT, UP0 ;  /* 0x0000003f0700728c */ /* 0x000fe2000bf05300 */
[----:B------:R-:W-:Y:S01]  /*13b0*/  ULDC UR4, c[0x0][0xdb4] ;  /* 0x00036d0000047ab9 */ /* 0x000fe20000000800 */
[----:B------:R-:W-:Y:S01]  /*13c0*/  ULDC UR37, c[0x0][0x404] ;  /* 0x0001010000257ab9 */ /* 0x000fe20000000800 */
[----:B------:R-:W-:-:S03]  /*13d0*/  UISETP.NE.AND UP2, UPT, UR4, 0x1, UPT ;  /* 0x000000010400788c */ /* 0x000fc6000bf45270 */
[----:B------:R-:W-:Y:S02]  /*13e0*/  UIADD3 UR11, UR5, 0x14400, URZ ;  /* 0x00014400050b7890 */ /* 0x000fe4000fffe03f */
[----:B------:R-:W-:Y:S01]  /*13f0*/  USEL UR37, UR37, 0x1, UP0 ;  /* 0x0000000125257887 */ /* 0x000fe20008000000 */
[----:B------:R-:W-:Y:S01]  /*1400*/  ULDC UR10, c[0x0][0x2e0] ;  /* 0x0000b800000a7ab9 */ /* 0x000fe20000000800 */
[----:B------:R-:W-:Y:S02]  /*1410*/  ULOP3.LUT UP0, URZ, UR11, 0x9f, URZ, 0xc0, !UPT ;  /* 0x0000009f0b3f7892 */ /* 0x000fe4000f80c03f */
[----:B------:R-:W-:Y:S01]  /*1420*/  UIMAD UR37, UR37, UR10, URZ ;  /* 0x0000000a252572a4 */ /* 0x000fe2000f8e023f */
[----:B------:R-:W-:Y:S01]  /*1430*/  @UP1 ULDC UR6, c[0x0][0xdac] ;  /* 0x00036b0000061ab9 */ /* 0x000fe20000000800 */
[----:B-1----:R-:W-:Y:S01]  /*1440*/  R2UR UR8, R0 ;  /* 0x00000000000872ca */ /* 0x002fe200000e0000 */
[----:B------:R-:W-:Y:S01]  /*1450*/  UIMAD.WIDE.U32 UR6, UR13, UR6, URZ ;  /* 0x000000060d0672a5 */ /* 0x000fe2000f8e003f */
[----:B------:R-:W-:Y:S01]  /*1460*/  PLOP3.LUT P0, PT, PT, PT, UP0, 0x80, 0x0 ;  /* 0x000000000000781c */ /* 0x000fe20003f0f008 */
[----:B------:R-:W-:Y:S01]  /*1470*/  @UP1 ULDC UR12, c[0x0][0xdb0] ;  /* 0x00036c00000c1ab9 */ /* 0x000fe20000000800 */
[----:B------:R-:W-:Y:S01]  /*1480*/  UMOV UR14, UR13 ;  /* 0x0000000d000e7c82 */ /* 0x000fe20008000000 */
[----:B------:R-:W-:-:S06]  /*1490*/  @UP1 USHF.R.U32.HI UR14, URZ, UR12, UR7 ;  /* 0x0000000c3f0e1299 */ /* 0x000fcc0008011607 */
[----:B------:R-:W-:Y:S01]  /*14a0*/  IMAD.U32 R216, RZ, RZ, UR14 ;  /* 0x0000000effd87e24 */ /* 0x000fe2000f8e00ff */
[----:B------:R-:W-:Y:S01]  /*14b0*/  UMOV UR36, UR14 ;  /* 0x0000000e00247c82 */ /* 0x000fe20008000000 */
[----:B------:R-:W-:-:S04]  /*14c0*/  ULEA.HI UR4, UR8, UR8, URZ, 0x1 ;  /* 0x0000000808047291 */ /* 0x000fc8000f8f083f */
[----:B------:R-:W-:-:S03]  /*14d0*/  ULOP3.LUT UR9, UR4, 0x1e, URZ, 0xc0, !UPT ;  /* 0x0000001e04097892 */ /* 0x000fc6000f8ec03f */
[----:B------:R-:W-:Y:S01]  /*14e0*/  @UP2 ULDC.64 UR4, c[0x0][0xdb8] ;  /* 0x00036e0000042ab9 */ /* 0x000fe20000000a00 */
[----:B------:R-:W-:Y:S02]  /*14f0*/  UIADD3 UR9, UR8, -UR9, URZ ;  /* 0x8000000908097290 */ /* 0x000fe4000fffe03f */
[----:B------:R-:W-:Y:S02]  /*1500*/  UIADD3 UR8, UR37, 0x4f, URZ ;  /* 0x0000004f25087890 */ /* 0x000fe4000fffe03f */
[----:B------:R-:W-:Y:S02]  /*1510*/  ULEA UR10, UR9, UR11, 0xd ;  /* 0x0000000b090a7291 */ /* 0x000fe4000f8e683f */
[----:B------:R-:W-:Y:S02]  /*1520*/  UIMAD.WIDE UR8, UR8, 0x66666667, URZ ;  /* 0x66666667080878a5 */ /* 0x000fe4000f8e023f */
[----:B------:R-:W-:Y:S02]  /*1530*/  UIMAD.WIDE.U32 UR6, UR14, UR4, URZ ;  /* 0x000000040e0672a5 */ /* 0x000fe4000f8e003f */
[----:B------:R-:W-:-:S02]  /*1540*/  USHF.R.U32.HI UR10, URZ, 0x4, UR10 ;  /* 0x000000043f0a7899 */ /* 0x000fc4000801160a */
[----:B------:R-:W-:Y:S01]  /*1550*/  USHF.R.U32.HI UR39, URZ, 0x1f, UR9 ;  /* 0x0000001f3f277899 */ /* 0x000fe20008011609 */
[----:B------:R-:W-:Y:S01]  /*1560*/  UMOV UR4, UR13 ;  /* 0x0000000d00047c82 */ /* 0x000fe20008000000 */
[----:B------:R-:W-:Y:S01]  /*1570*/  ULOP3.LUT UR40, UR10, 0x3fff, URZ, 0xc0, !UPT ;  /* 0x00003fff0a287892 */ /* 0x000fe2000f8ec03f */
[----:B------:R-:W-:Y:S01]  /*1580*/  IMAD.U32 R215, RZ, RZ, UR4 ;  /* 0x00000004ffd77e24 */ /* 0x000fe2000f8e00ff */
[----:B------:R-:W-:Y:S02]  /*1590*/  @UP2 USHF.R.U32.HI UR36, URZ, UR5, UR7 ;  /* 0x000000053f242299 */ /* 0x000fe40008011607 */
[----:B------:R-:W-:Y:S01]  /*15a0*/  ULEA.HI.SX32 UR39, UR9, UR39, 0x1b ;  /* 0x0000002709277291 */ /* 0x000fe2000f8fda3f */
[----:B------:R-:W-:Y:S11]  /*15b0*/  @!P0 BRA `(.L_x_130) ;  /* 0x0000000000408947 */ /* 0x000ff60003800000 */
[----:B------:R-:W-:Y:S01]  /*15c0*/  MOV R0, 0x0 ;  /* 0x0000000000007802 */ /* 0x000fe20000000f00 */
[----:B------:R-:W-:Y:S01]  /*15d0*/  ULDC.64 UR4, c[0x4][0xa8] ;  /* 0x01002a0000047ab9 */ /* 0x000fe20000000a00 */
[----:B------:R-:W-:Y:S01]  /*15e0*/  ULDC.64 UR6, c[0x4][0x20] ;  /* 0x0100080000067ab9 */ /* 0x000fe20000000a00 */
[----:B------:R-:W-:Y:S01]  /*15f0*/  IMAD.U32 R4, RZ, RZ, UR4 ;  /* 0x00000004ff047e24 */ /* 0x000fe2000f8e00ff */
[----:B------:R1:W2:Y:S01]  /*1600*/  LDC.64 R2, c[0x4][R0] ;  /* 0x0100000000027b82 */ /* 0x0002a20000000a00 */
[----:B------:R-:W-:Y:S01]  /*1610*/  MOV R5, UR5 ;  /* 0x0000000500057c02 */ /* 0x000fe20008000f00 */
[----:B------:R-:W-:Y:S01]  /*1620*/  ULDC.64 UR4, c[0x4][0xb0] ;  /* 0x01002c0000047ab9 */ /* 0x000fe20000000a00 */
[----:B------:R-:W-:Y:S01]  /*1630*/  IMAD.U32 R10, RZ, RZ, UR6 ;  /* 0x00000006ff0a7e24 */ /* 0x000fe2000f8e00ff */
[----:B------:R-:W-:Y:S01]  /*1640*/  MOV R11, UR7 ;  /* 0x00000007000b7c02 */ /* 0x000fe20008000f00 */
[----:B------:R-:W-:Y:S02]  /*1650*/  IMAD.U32 R6, RZ, RZ, UR4 ;  /* 0x00000004ff067e24 */ /* 0x000fe4000f8e00ff */
[----:B------:R-:W-:-:S02]  /*1660*/  IMAD.U32 R7, RZ, RZ, UR5 ;  /* 0x00000005ff077e24 */ /* 0x000fc4000f8e00ff */
[----:B------:R-:W-:Y:S02]  /*1670*/  IMAD.MOV.U32 R8, RZ, RZ, 0x70 ;  /* 0x00000070ff087424 */ /* 0x000fe400078e00ff */
[----:B------:R-:W-:Y:S02]  /*1680*/  IMAD.MOV.U32 R12, RZ, RZ, 0x1 ;  /* 0x00000001ff0c7424 */ /* 0x000fe400078e00ff */
[----:B-1----:R-:W-:-:S07]  /*1690*/  IMAD.MOV.U32 R13, RZ, RZ, RZ ;  /* 0x000000ffff0d7224 */ /* 0x002fce00078e00ff */
[----:B------:R-:W-:-:S07]  /*16a0*/  LEPC R20, `(.L_x_130) ;  /* 0x000000001014794e */ /* 0x000fce0000000000 */
[----:B--2---:R-:W-:Y:S05]  /*16b0*/  CALL.ABS.NOINC R2 ;  /* 0x0000000002007343 */ /* 0x004fea0003c00000 */
.L_x_130:
[----:B------:R-:W-:Y:S02]  /*16c0*/  R2UR UR4, R213 ;  /* 0x00000000d50472ca */ /* 0x000fe400000e0000 */
[----:B------:R-:W-:Y:S02]  /*16d0*/  R2UR UR6, R18 ;  /* 0x00000000120672ca */ /* 0x000fe400000e0000 */
[----:B------:R-:W-:-:S09]  /*16e0*/  R2UR UR5, R221 ;  /* 0x00000000dd0572ca */ /* 0x000fd200000e0000 */
[----:B------:R-:W-:-:S04]  /*16f0*/  ULOP3.LUT UR4, UR4, 0x1, URZ, 0xc0, !UPT ;  /* 0x0000000104047892 */ /* 0x000fc8000f8ec03f */
[----:B------:R-:W-:Y:S02]  /*1700*/  IMAD.U32 R2, RZ, RZ, UR5 ;  /* 0x00000005ff027e24 */ /* 0x000fe4000f8e00ff */
[----:B------:R-:W-:-:S03]  /*1710*/  MOV R0, UR4 ;  /* 0x0000000400007c02 */ /* 0x000fc60008000f00 */
[----:B------:R-:W-:Y:S02]  /*1720*/  ISETP.NE.AND P0, PT, R2, 0x3, PT ;  /* 0x000000030200780c */ /* 0x000fe40003f05270 */
[----:B------:R-:W-:-:S04]  /*1730*/  SHF.L.U32 R0, R0, 0x1f, RZ ;  /* 0x0000001f00007819 */ /* 0x000fc800000006ff */
[----:B------:R-:W1:Y:S02]  /*1740*/  SYNCS.PHASECHK.TRANS64.TRYWAIT P1, [UR6+0x38800], R0 ;  /* 0x03880000ff0075a7 */ /* 0x000e640008020146 */
[----:B-1----:R-:W-:Y:S05]  /*1750*/  @!P1 BRA `(.L_x_131) ;  /* 0x000000d8009c9947 */ /* 0x002fea0003800000 */
.L_x_223:
[----:B------:R-:W-:Y:S05]  /*1760*/  @!P0 BRA `(.L_x_132) ;  /* 0x0000000000048947 */ /* 0x000fea0003800000 */
[----:B------:R-:W-:Y:S01]  /*1770*/  BPT.TRAP 0x1 ;  /* 0x000000040000795c */ /* 0x000fe20000300000 */
.L_x_132:
        /* <DEDUP_REMOVED lines=9> */
.L_x_133:
[----:B--2---:R-:W-:Y:S05]  /*1810*/  @P1 BRA `(.L_x_134) ;  /* 0x0000000000081947 */ /* 0x004fea0003800000 */
[----:B------:R-:W2:Y:S02]  /*1820*/  SYNCS.PHASECHK.TRANS64.TRYWAIT P1, [R0+URZ+0x38830], R3 ;  /* 0x03883003000075a7 */ /* 0x000ea4000802017f */
[----:B--2---:R-:W-:Y:S05]  /*1830*/  @!P1 BRA `(.L_x_135) ;  /* 0x000000d800809947 */ /* 0x004fea0003800000 */
.L_x_134:
[----:B------:R-:W-:Y:S05]  /*1840*/  WARPSYNC.ALL ;  /* 0x0000000000007948 */ /* 0x000fea0003800000 */
[----:B------:R-:W-:Y:S01]  /*1850*/  R2UR UR4, R18 ;  /* 0x00000000120472ca */ /* 0x000fe200000e0000 */
[----:B------:R-:W-:Y:S01]  /*1860*/  ULOP3.LUT UR5, UR40, 0x10000, URZ, 0xfc, !UPT ;  /* 0x0001000028057892 */ /* 0x000fe2000f8efc3f */
[----:B------:R-:W-:Y:S01]  /*1870*/  WARPGROUP.ARRIVE ;  /* 0x00000000000079c5 */ /* 0x000fe20000000000 */
[----:B------:R-:W-:Y:S01]  /*1880*/  UMOV UR17, 0x40000040 ;  /* 0x4000004000117882 */ /* 0x000fe20000000000 */
[----:B------:R-:W-:Y:S01]  /*1890*/  UMOV UR19, 0x40000040 ;  /* 0x4000004000137882 */ /* 0x000fe20000000000 */
[----:B------:R-:W-:Y:S01]  /*18a0*/  UMOV UR9, UR17 ;  /* 0x0000001100097c82 */ /* 0x000fe20008000000 */
[----:B------:R-:W-:Y:S01]  /*18b0*/  UMOV UR11, 0x40000040 ;  /* 0x40000040000b7882 */ /* 0x000fe20000000000 */
[----:B------:R-:W-:Y:S01]  /*18c0*/  UMOV UR13, UR17 ;  /* 0x00000011000d7c82 */ /* 0x000fe20008000000 */
[----:B------:R-:W-:Y:S01]  /*18d0*/  UMOV UR16, UR5 ;  /* 0x0000000500107c82 */ /* 0x000fe20008000000 */
[----:B------:R-:W-:Y:S01]  /*18e0*/  UMOV UR15, 0x40000040 ;  /* 0x40000040000f7882 */ /* 0x000fe20000000000 */
[----:B------:R-:W-:Y:S01]  /*18f0*/  UMOV UR8, UR16 ;  /* 0x0000001000087c82 */ /* 0x000fe20008000000 */
[----:B------:R-:W-:Y:S01]  /*1900*/  UMOV UR12, UR16 ;  /* 0x00000010000c7c82 */ /* 0x000fe20008000000 */
[----:B------:R-:W-:Y:S01]  /*1910*/  IMAD.U32 R14, RZ, RZ, UR16 ;  /* 0x00000010ff0e7e24 */ /* 0x000fe2000f8e00ff */
[----:B------:R-:W-:Y:S01]  /*1920*/  UIADD3 UR4, UR4, 0x24400, URZ ;  /* 0x0002440004047890 */ /* 0x000fe2000fffe03f */
[----:B------:R-:W-:Y:S01]  /*1930*/  IMAD.U32 R15, RZ, RZ, UR17 ;  /* 0x00000011ff0f7e24 */ /* 0x000fe2000f8e00ff */
[----:B------:R-:W-:Y:S01]  /*1940*/  UMOV UR23, 0x40000040 ;  /* 0x4000004000177882 */ /* 0x000fe20000000000 */
[----:B------:R-:W-:Y:S01]  /*1950*/  UMOV UR27, 0x40000040 ;  /* 0x40000040001b7882 */ /* 0x000fe20000000000 */
[----:B------:R-:W-:Y:S01]  /*1960*/  USHF.R.U32.HI UR4, URZ, 0x4, UR4 ;  /* 0x000000043f047899 */ /* 0x000fe20008011604 */
[----:B------:R-:W-:Y:S01]  /*1970*/  MOV R4, UR39 ;  /* 0x0000002700047c02 */ /* 0x000fe20008000f00 */
[----:B------:R-:W-:Y:S01]  /*1980*/  UMOV UR31, 0x40000040 ;  /* 0x40000040001f7882 */ /* 0x000fe20000000000 */
[----:B------:R-:W-:Y:S01]  /*1990*/  UMOV UR35, 0x40000040 ;  /* 0x4000004000237882 */ /* 0x000fe20000000000 */
[----:B------:R-:W-:Y:S01]  /*19a0*/  ULOP3.LUT UR4, UR4, 0x3fff, URZ, 0xc0, !UPT ;  /* 0x00003fff04047892 */ /* 0x000fe2000f8ec03f */
[----:B------:R-:W-:Y:S01]  /*19b0*/  MOV R5, UR38 ;  /* 0x0000002600057c02 */ /* 0x000fe20008000f00 */
[----:B------:R-:W-:Y:S01]  /*19c0*/  UMOV UR43, 0x40000040 ;  /* 0x40000040002b7882 */ /* 0x000fe20000000000 */
[----:B------:R-:W-:Y:S01]  /*19d0*/  UMOV UR47, 0x40000040 ;  /* 0x40000040002f7882 */ /* 0x000fe20000000000 */
[----:B------:R-:W-:Y:S01]  /*19e0*/  ULOP3.LUT UR6, UR4, 0x10000, URZ, 0xfc, !UPT ;  /* 0x0001000004067892 */ /* 0x000fe2000f8efc3f */
[----:B------:R-:W-:Y:S01]  /*19f0*/  MOV R20, UR37 ;  /* 0x0000002500147c02 */ /* 0x000fe20008000f00 */
[----:B------:R-:W-:Y:S01]  /*1a00*/  UMOV UR51, 0x40000040 ;  /* 0x4000004000337882 */ /* 0x000fe20000000000 */
[----:B------:R-:W-:Y:S01]  /*1a10*/  UMOV UR55, 0x40000040 ;  /* 0x4000004000377882 */ /* 0x000fe20000000000 */
[----:B------:R-:W-:Y:S01]  /*1a20*/  UIMAD UR4, UR38, 0xa00, UR6 ;  /* 0x00000a00260478a4 */ /* 0x000fe2000f8e0206 */
[----:B------:R-:W-:Y:S01]  /*1a30*/  MOV R64, UR36 ;  /* 0x0000002400407c02 */ /* 0x000fe20008000f00 */
[----:B------:R-:W-:Y:S01]  /*1a40*/  UMOV UR59, 0x40000040 ;  /* 0x40000040003b7882 */ /* 0x000fe20000000000 */
[----:B------:R-:W-:Y:S01]  /*1a50*/  MOV R21, UR6 ;  /* 0x0000000600157c02 */ /* 0x000fe20008000f00 */
[----:B------:R-:W-:-:S02]  /*1a60*/  UIADD3 UR10, UR4, 0x80, URZ ;  /* 0x00000080040a7890 */ /* 0x000fc4000fffe03f */
[----:B------:R-:W-:Y:S02]  /*1a70*/  UIADD3 UR14, UR4, 0x100, URZ ;  /* 0x00000100040e7890 */ /* 0x000fe4000fffe03f */
[----:B------:R-:W-:Y:S01]  /*1a80*/  UMOV UR18, UR4 ;  /* 0x0000000400127c82 */ /* 0x000fe20008000000 */
[----:B------:R-:W-:Y:S01]  /*1a90*/  UIADD3 UR6, UR4, 0x200, URZ ;  /* 0x0000020004067890 */ /* 0x000fe2000fffe03f */
[----:B------:R-:W-:Y:S01]  /*1aa0*/  HGMMA.64x16x16.F32 R56, gdesc[UR16], RZ, !UPT, gsb0 ;  /* 0x00200000103879f0 */ /* 0x000fe2000c0008ff */
[----:B------:R-:W-:Y:S01]  /*1ab0*/  UIADD3 UR7, UR4, 0x2, URZ ;  /* 0x0000000204077890 */ /* 0x000fe2000fffe03f */
[----:B------:R-:W-:Y:S01]  /*1ac0*/  UMOV UR19, 0x40000040 ;  /* 0x4000004000137882 */ /* 0x000fe20000000000 */
[----:B------:R-:W-:Y:S02]  /*1ad0*/  UIADD3 UR22, UR4, 0x384, URZ ;  /* 0x0000038404167890 */ /* 0x000fe4000fffe03f */
[----:B------:R-:W-:-:S03]  /*1ae0*/  UIADD3 UR26, UR4, 0x386, URZ ;  /* 0x00000386041a7890 */ /* 0x000fc6000fffe03f */
[----:B------:R-:W-:Y:S01]  /*1af0*/  UMOV UR18, UR7 ;  /* 0x0000000700127c82 */ /* 0x000fe20008000000 */
[----:B------:R-:W-:Y:S02]  /*1b00*/  UIADD3 UR7, UR4, 0x4, URZ ;  /* 0x0000000404077890 */ /* 0x000fe4000fffe03f */
[----:B------:R-:W-:Y:S02]  /*1b10*/  UIADD3 UR30, UR4, 0x600, URZ ;  /* 0x00000600041e7890 */ /* 0x000fe4000fffe03f */
[----:B------:R-:W-:Y:S02]  /*1b20*/  UIADD3 UR34, UR4, 0x602, URZ ;  /* 0x0000060204227890 */ /* 0x000fe4000fffe03f */
[----:B------:R-:W-:Y:S02]  /*1b30*/  UIADD3 UR42, UR4, 0x584, URZ ;  /* 0x00000584042a7890 */ /* 0x000fe4000fffe03f */
[----:B------:R-:W-:Y:S02]  /*1b40*/  UIADD3 UR46, UR4, 0x586, URZ ;  /* 0x00000586042e7890 */ /* 0x000fe4000fffe03f */
[----:B------:R-:W-:-:S02]  /*1b50*/  UIADD3 UR50, UR4, 0x800, URZ ;  /* 0x0000080004327890 */ /* 0x000fc4000fffe03f */
[----:B------:R-:W-:Y:S02]  /*1b60*/  UIADD3 UR54, UR4, 0x802, URZ ;  /* 0x0000080204367890 */ /* 0x000fe4000fffe03f */
[----:B------:R-:W-:Y:S01]  /*1b70*/  UIADD3 UR58, UR4, 0x804, URZ ;  /* 0x00000804043a7890 */ /* 0x000fe2000fffe03f */
        /* <DEDUP_REMOVED lines=12> */
[----:B------:R-:W-:Y:S01]  /*1c40*/  UMOV UR15, 0x40000040 ;  /* 0x40000040000f7882 */ /* 0x000fe20000000000 */
[----:B------:R-:W-:Y:S02]  /*1c50*/  WARPGROUP.DEPBAR.LE gsb0, 0x0 ;  /* 0x00008000000079c5 */ /* 0x000fe40000010000 */
[----:B------:R-:W-:-:S06]  /*1c60*/  WARPGROUP.ARRIVE ;  /* 0x00000000000079c5 */ /* 0x000fcc0000000000 */
[----:B------:R-:W-:Y:S01]  /*1c70*/  HGMMA.64x16x16.F32 R32, gdesc[UR8], RZ, !UPT, gsb0 ;  /* 0x00200000082079f0 */ /* 0x000fe2000c0008ff */
[----:B------:R-:W-:Y:S01]  /*1c80*/  UMOV UR8, UR16 ;  /* 0x0000001000087c82 */ /* 0x000fe20008000000 */
[----:B------:R-:W-:Y:S01]  /*1c90*/  UMOV UR9, UR17 ;  /* 0x0000001100097c82 */ /* 0x000fe20008000000 */
[----:B------:R-:W-:Y:S01]  /*1ca0*/  UMOV UR10, UR6 ;  /* 0x00000006000a7c82 */ /* 0x000fe20008000000 */
[----:B------:R-:W-:Y:S01]  /*1cb0*/  UMOV UR11, 0x40000040 ;  /* 0x40000040000b7882 */ /* 0x000fe20000000000 */
[----:B------:R-:W-:Y:S01]  /*1cc0*/  UIADD3 UR6, UR5, 0x2, URZ ;  /* 0x0000000205067890 */ /* 0x000fe2000fffe03f */
[----:B------:R-:W-:Y:S02]  /*1cd0*/  UMOV UR17, 0x40000040 ;  /* 0x4000004000117882 */ /* 0x000fe40000000000 */
[----:B------:R-:W-:Y:S01]  /*1ce0*/  UMOV UR13, UR17 ;  /* 0x00000011000d7c82 */ /* 0x000fe20008000000 */
[----:B------:R-:W-:-:S03]  /*1cf0*/  MOV R13, UR17 ;  /* 0x00000011000d7c02 */ /* 0x000fc60008000f00 */
[----:B------:R-:W-:Y:S01]  /*1d00*/  UMOV UR16, UR6 ;  /* 0x0000000600107c82 */ /* 0x000fe20008000000 */
[----:B------:R-:W-:Y:S01]  /*1d10*/  UIADD3 UR6, UR4, 0x202, URZ ;  /* 0x0000020204067890 */ /* 0x000fe2000fffe03f */
[----:B------:R-:W-:Y:S01]  /*1d20*/  IMAD.U32 R12, RZ, RZ, UR16 ;  /* 0x00000010ff0c7e24 */ /* 0x000fe2000f8e00ff */
[----:B------:R-:W-:Y:S01]  /*1d30*/  UMOV UR12, UR16 ;  /* 0x00000010000c7c82 */ /* 0x000fe20008000000 */
        /* <DEDUP_REMOVED lines=33> */
[----:B------:R-:W-:Y:S02]  /*1f50*/  UMOV UR17, 0x40000040 ;  /* 0x4000004000117882 */ /* 0x000fe40000000000 */
[----:B------:R-:W-:Y:S01]  /*1f60*/  UMOV UR13, UR17 ;  /* 0x00000011000d7c82 */ /* 0x000fe20008000000 */
[----:B------:R-:W-:-:S03]  /*1f70*/  IMAD.U32 R11, RZ, RZ, UR17 ;  /* 0x00000011ff0b7e24 */ /* 0x000fc6000f8e00ff */
[----:B------:R-:W-:Y:S01]  /*1f80*/  UMOV UR16, UR6 ;  /* 0x0000000600107c82 */ /* 0x000fe20008000000 */
[----:B------:R-:W-:Y:S01]  /*1f90*/  UIADD3 UR6, UR4, 0x204, URZ ;  /* 0x0000020404067890 */ /* 0x000fe2000fffe03f */
[----:B------:R-:W-:Y:S01]  /*1fa0*/  IMAD.U32 R10, RZ, RZ, UR16 ;  /* 0x00000010ff0a7e24 */ /* 0x000fe2000f8e00ff */
[----:B------:R-:W-:Y:S01]  /*1fb0*/  UMOV UR12, UR16 ;  /* 0x00000010000c7c82 */ /* 0x000fe20008000000 */
        /* <DEDUP_REMOVED lines=77> */
[----:B------:R-:W-:Y:S01]  /*2490*/  UMOV UR9, 0x40000040 ;  /* 0x4000004000097882 */ /* 0x000fe20000000000 */
[----:B------:R-:W-:Y:S01]  /*24a0*/  UMOV UR11, 0x40000040 ;  /* 0x40000040000b7882 */ /* 0x000fe20000000000 */
[----:B------:R-:W-:Y:S02]  /*24b0*/  UMOV UR13, UR9 ;  /* 0x00000009000d7c82 */ /* 0x000fe40008000000 */
[----:B------:R-:W-:Y:S01]  /*24c0*/  UMOV UR12, UR8 ;  /* 0x00000008000c7c82 */ /* 0x000fe20008000000 */
[----:B------:R-:W-:Y:S02]  /*24d0*/  MOV R2, UR9 ;  /* 0x0000000900027c02 */ /* 0x000fe40008000f00 */
[----:B-12---:R-:W-:Y:S01]  /*24e0*/  MOV R3, UR8 ;  /* 0x0000000800037c02 */ /* 0x006fe20008000f00 */
        /* <DEDUP_REMOVED lines=29> */
[----:B------:R-:W-:Y:S01]  /*26c0*/  UMOV UR9, 0x40000040 ;  /* 0x4000004000097882 */ /* 0x000fe20000000000 */
[----:B------:R-:W-:Y:S01]  /*26d0*/  UMOV UR11, 0x40000040 ;  /* 0x40000040000b7882 */ /* 0x000fe20000000000 */
[----:B------:R-:W-:Y:S01]  /*26e0*/  UMOV UR37, UR9 ;  /* 0x0000000900257c82 */ /* 0x000fe20008000000 */
[----:B------:R-:W-:Y:S01]  /*26f0*/  IMAD.U32 R7, RZ, RZ, UR9 ;  /* 0x00000009ff077e24 */ /* 0x000fe2000f8e00ff */
        /* <DEDUP_REMOVED lines=29> */
[----:B------:R-:W-:Y:S02]  /*28d0*/  UMOV UR15, UR9 ;  /* 0x00000009000f7c82 */ /* 0x000fe40008000000 */
        /* <DEDUP_REMOVED lines=217> */
[----:B------:R-:W-:-:S07]  /*3670*/  UIADD3 UR5, UR5, 0xc06, URZ ;  /* 0x00000c0605057890 */ /* 0x000fce000fffe03f */
[----:B------:R-:W-:Y:S01]  /*3680*/  UMOV UR8, UR5 ;  /* 0x0000000500087c82 */ /* 0x000fe20008000000 */
[----:B------:R-:W-:Y:S01]  /*3690*/  UIADD3 UR5, UR4, 0x806, URZ ;  /* 0x0000080604057890 */ /* 0x000fe2000fffe03f */
[----:B------:R-:W-:Y:S01]  /*36a0*/  IMAD.U32 R6, RZ, RZ, UR8 ;  /* 0x00000008ff067e24 */ /* 0x000fe2000f8e00ff */
[----:B------:R-:W-:Y:S01]  /*36b0*/  UMOV UR36, UR8 ;  /* 0x0000000800247c82 */ /* 0x000fe20008000000 */
[----:B------:R-:W-:-:S04]  /*36c0*/  UMOV UR14, UR8 ;  /* 0x00000008000e7c82 */ /* 0x000fc80008000000 */
[----:B------:R-:W-:Y:S01]  /*36d0*/  UMOV UR38, UR5 ;  /* 0x0000000500267c82 */ /* 0x000fe20008000000 */
        /* <DEDUP_REMOVED lines=33> */
[----:B------:R-:W-:Y:S01]  /*38f0*/  UMOV UR7, 0x40000040 ;  /* 0x4000004000077882 */ /* 0x000fe20000000000 */
[----:B------:R-:W-:Y:S02]  /*3900*/  WARPGROUP.DEPBAR.LE gsb0, 0x0 ;  /* 0x00008000000079c5 */ /* 0x000fe40000010000 */
[----:B------:R-:W-:-:S06]  /*3910*/  WARPGROUP.ARRIVE ;  /* 0x00000000000079c5 */ /* 0x000fcc0000000000 */
[----:B------:R-:W-:Y:S01]  /*3920*/  HGMMA.64x16x16.F32 R32, gdesc[UR52], R32, gsb0 ;  /* 0x00200000342079f0 */ /* 0x000fe20008000820 */
[----:B------:R-:W-:Y:S01]  /*3930*/  UMOV UR54, UR6 ;  /* 0x0000000600367c82 */ /* 0x000fe20008000000 */
[----:B------:R-:W-:Y:S01]  /*3940*/  UMOV UR55, 0x40000040 ;  /* 0x4000004000377882 */ /* 0x000fe20000000000 */
[----:B------:R-:W-:-:S07]  /*3950*/  UIADD3 UR6, UR4, 0x786, URZ ;  /* 0x0000078604067890 */ /* 0x000fce000fffe03f */
[----:B------:R-:W-:Y:S01]  /*3960*/  UMOV UR10, UR6 ;  /* 0x00000006000a7c82 */ /* 0x000fe20008000000 */
        /* <DEDUP_REMOVED lines=8> */
[----:B------:R-:W-:Y:S02]  /*39f0*/  R2UR UR9, R2 ;  /* 0x00000000020972ca */ /* 0x000fe400000e0000 */
[----:B------:R-:W-:Y:S01]  /*3a00*/  UMOV UR4, UR14 ;  /* 0x0000000e00047c82 */ /* 0x000fe20008000000 */
[----:B------:R-:W-:Y:S01]  /*3a10*/  R2UR UR8, R3 ;  /* 0x00000000030872ca */ /* 0x000fe200000e0000 */
[----:B------:R-:W-:Y:S02]  /*3a20*/  WARPGROUP.DEPBAR.LE gsb0, 0x0 ;  /* 0x00008000000079c5 */ /* 0x000fe40000010000 */
[----:B------:R-:W-:-:S06]  /*3a30*/  WARPGROUP.ARRIVE ;  /* 0x00000000000079c5 */ /* 0x000fcc0000000000 */
[----:B------:R-:W-:Y:S01]  /*3a40*/  HGMMA.64x16x16.F32 R48, gdesc[UR36], R48, gsb0 ;  /* 0x00200000243079f0 */ /* 0x000fe20008000830 */
[----:B------:R-:W-:Y:S02]  /*3a50*/  R2UR UR39, R4 ;  /* 0x00000000042772ca */ /* 0x000fe400000e0000 */
[----:B------:R-:W-:Y:S02]  /*3a60*/  R2UR UR38, R5 ;  /* 0x00000000052672ca */ /* 0x000fe400000e0000 */
[----:B------:R-:W-:Y:S02]  /*3a70*/  R2UR UR37, R20 ;  /* 0x00000000142572ca */ /* 0x000fe400000e0000 */
[----:B------:R-:W-:Y:S01]  /*3a80*/  R2UR UR36, R64 ;  /* 0x00000000402472ca */ /* 0x000fe200000e0000 */
        /* <DEDUP_REMOVED lines=16> */
.L_x_136:
[----:B------:R-:W-:Y:S01]  /*3b90*/  ULDC UR4, c[0x0][0x9d8] ;  /* 0x0002760000047ab9 */ /* 0x000fe20000000800 */
[----:B------:R-:W-:Y:S01]  /*3ba0*/  MOV R3, UR39 ;  /* 0x0000002700037c02 */ /* 0x000fe20008000f00 */
[----:B------:R-:W-:Y:S01]  /*3bb0*/  FMUL.FTZ R56, R56, UR4 ;  /* 0x0000000438387c20 */ /* 0x000fe20008410000 */
[----:B------:R-:W-:Y:S01]  /*3bc0*/  FMUL.FTZ R57, R57, UR4 ;  /* 0x0000000439397c20 */ /* 0x000fe20008410000 */
[----:B------:R-:W-:Y:S01]  /*3bd0*/  FMUL.FTZ R60, R60, UR4 ;  /* 0x000000043c3c7c20 */ /* 0x000fe20008410000 */
[----:B------:R-:W-:Y:S01]  /*3be0*/  FMUL.FTZ R61, R61, UR4 ;  /* 0x000000043d3d7c20 */ /* 0x000fe20008410000 */
[----:B------:R-:W-:Y:S01]  /*3bf0*/  VIADD R2, R220, UR37 ;  /* 0x00000025dc027c36 */ /* 0x000fe20008000000 */
[----:B------:R-:W2:Y:S01]  /*3c00*/  LDL R66, [R1+0x4] ;  /* 0x0000040001427983 */ /* 0x000ea20000100800 */
[----:B------:R-:W1:Y:S01]  /*3c10*/  MUFU.TANH R56, R56 ;  /* 0x0000003800387308 */ /* 0x000e620000002400 */
[----:B------:R-:W-:Y:S01]  /*3c20*/  FMUL.FTZ R48, R48, UR4 ;  /* 0x0000000430307c20 */ /* 0x000fe20008410000 */
[----:B------:R-:W-:-:S02]  /*3c30*/  IMAD R2, R3, -0x50, R2 ;  /* 0xffffffb003027824 */ /* 0x000fc400078e0202 */
[----:B------:R-:W-:Y:S01]  /*3c40*/  FMUL.FTZ R58, R58, UR4 ;  /* 0x000000043a3a7c20 */ /* 0x000fe20008410000 */
[----:B------:R-:W-:Y:S01]  /*3c50*/  FMUL.FTZ R49, R49, UR4 ;  /* 0x0000000431317c20 */ /* 0x000fe20008410000 */
[----:B------:R-:W-:Y:S01]  /*3c60*/  FMUL.FTZ R59, R59, UR4 ;  /* 0x000000043b3b7c20 */ /* 0x000fe20008410000 */
[----:B------:R-:W-:Y:S01]  /*3c70*/  FMUL.FTZ R52, R52, UR4 ;  /* 0x0000000434347c20 */ /* 0x000fe20008410000 */
[C---:B------:R-:W-:Y:S01]  /*3c80*/  ISETP.GT.AND P2, PT, R2.reuse, RZ, PT ;  /* 0x000000ff0200720c */ /* 0x040fe20003f44270 */
[----:B------:R-:W3:Y:S01]  /*3c90*/  MUFU.TANH R57, R57 ;  /* 0x0000003900397308 */ /* 0x000ee20000002400 */
[----:B------:R-:W-:Y:S01]  /*3ca0*/  ISETP.GT.AND P1, PT, R2, 0x1, PT ;  /* 0x000000010200780c */ /* 0x000fe20003f24270 */
[----:B------:R-:W-:Y:S01]  /*3cb0*/  FMUL.FTZ R62, R62, UR4 ;  /* 0x000000043e3e7c20 */ /* 0x000fe20008410000 */
[C---:B------:R-:W-:Y:S01]  /*3cc0*/  ISETP.GT.AND P6, PT, R2.reuse, 0x8, PT ;  /* 0x000000080200780c */ /* 0x040fe20003fc4270 */
[----:B------:R-:W-:Y:S01]  /*3cd0*/  FMUL.FTZ R53, R53, UR4 ;  /* 0x0000000435357c20 */ /* 0x000fe20008410000 */
[----:B------:R-:W-:Y:S01]  /*3ce0*/  FMUL.FTZ R63, R63, UR4 ;  /* 0x000000043f3f7c20 */ /* 0x000fe20008410000 */
[----:B------:R-:W-:Y:S01]  /*3cf0*/  ISETP.GT.AND P5, PT, R2, 0x9, PT ;  /* 0x000000090200780c */ /* 0x000fe20003fa4270 */
[----:B------:R-:W-:Y:S01]  /*3d00*/  FMUL.FTZ R40, R40, UR4 ;  /* 0x0000000428287c20 */ /* 0x000fe20008410000 */
[----:B------:R-:W4:Y:S01]  /*3d10*/  MUFU.TANH R60, R60 ;  /* 0x0000003c003c7308 */ /* 0x000f220000002400 */
[----:B-1----:R-:W-:Y:S01]  /*3d20*/  FSEL R56, R56, -INF , P2 ;  /* 0xff80000038387808 */ /* 0x002fe20001000000 */
[----:B------:R-:W-:Y:S01]  /*3d30*/  FMUL.FTZ R50, R50, UR4 ;  /* 0x0000000432327c20 */ /* 0x000fe20008410000 */
[C---:B------:R-:W-:Y:S01]  /*3d40*/  ISETP.GT.AND P4, PT, R2.reuse, 0x10, PT ;  /* 0x000000100200780c */ /* 0x040fe20003f84270 */
[----:B------:R-:W-:Y:S01]  /*3d50*/  FMUL.FTZ R41, R41, UR4 ;  /* 0x0000000429297c20 */ /* 0x000fe20008410000 */
[----:B------:R-:W-:Y:S01]  /*3d60*/  FMUL.FTZ R51, R51, UR4 ;  /* 0x0000000433337c20 */ /* 0x000fe20008410000 */
[----:B------:R-:W-:Y:S01]  /*3d70*/  ISETP.GT.AND P3, PT, R2, 0x11, PT ;  /* 0x000000110200780c */ /* 0x000fe20003f64270 */
[----:B------:R-:W-:Y:S01]  /*3d80*/  FMUL.FTZ R44, R44, UR4 ;  /* 0x000000042c2c7c20 */ /* 0x000fe20008410000 */
[----:B------:R-:W1:Y:S01]  /*3d90*/  MUFU.TANH R61, R61 ;  /* 0x0000003d003d7308 */ /* 0x000e620000002400 */
[----:B---3--:R-:W-:Y:S01]  /*3da0*/  FSEL R57, R57, -INF , P1 ;  /* 0xff80000039397808 */ /* 0x008fe20000800000 */
[----:B------:R-:W-:Y:S01]  /*3db0*/  FMUL.FTZ R54, R54, UR4 ;  /* 0x0000000436367c20 */ /* 0x000fe20008410000 */
[----:B------:R-:W-:Y:S01]  /*3dc0*/  FMUL.FTZ R45, R45, UR4 ;  /* 0x000000042d2d7c20 */ /* 0x000fe20008410000 */
[----:B------:R-:W-:Y:S01]  /*3dd0*/  FMUL.FTZ R55, R55, UR4 ;  /* 0x0000000437377c20 */ /* 0x000fe20008410000 */
[----:B------:R-:W-:Y:S01]  /*3de0*/  FMNMX.FTZ R3, R56, R57, !PT ;  /* 0x0000003938037209 */ /* 0x000fe20007810000 */
[----:B------:R-:W-:Y:S01]  /*3df0*/  FMUL.FTZ R32, R32, UR4 ;  /* 0x0000000420207c20 */ /* 0x000fe20008410000 */
[----:B------:R-:W-:Y:S01]  /*3e00*/  FMUL.FTZ R42, R42, UR4 ;  /* 0x000000042a2a7c20 */ /* 0x000fe20008410000 */
[----:B------:R-:W3:Y:S01]  /*3e10*/  MUFU.TANH R48, R48 ;  /* 0x0000003000307308 */ /* 0x000ee20000002400 */
[----:B----4-:R-:W-:Y:S01]  /*3e20*/  FSEL R60, R60, -INF , P6 ;  /* 0xff8000003c3c7808 */ /* 0x010fe20003000000 */
[----:B------:R-:W-:Y:S01]  /*3e30*/  FMUL.FTZ R33, R33, UR4 ;  /* 0x0000000421217c20 */ /* 0x000fe20008410000 */
[----:B------:R-:W-:Y:S01]  /*3e40*/  FMUL.FTZ R43, R43, UR4 ;  /* 0x000000042b2b7c20 */ /* 0x000fe20008410000 */
[----:B------:R-:W-:Y:S01]  /*3e50*/  FMUL.FTZ R36, R36, UR4 ;  /* 0x0000000424247c20 */ /* 0x000fe20008410000 */
[----:B------:R-:W-:Y:S01]  /*3e60*/  FMNMX.FTZ R4, R60, R3, !PT ;  /* 0x000000033c047209 */ /* 0x000fe20007810000 */
[----:B------:R-:W-:Y:S01]  /*3e70*/  FMUL.FTZ R46, R46, UR4 ;  /* 0x000000042e2e7c20 */ /* 0x000fe20008410000 */
[----:B------:R-:W-:Y:S01]  /*3e80*/  FMUL.FTZ R37, R37, UR4 ;  /* 0x0000000425257c20 */ /* 0x000fe20008410000 */
[----:B------:R-:W4:Y:S01]  /*3e90*/  MUFU.TANH R58, R58 ;  /* 0x0000003a003a7308 */ /* 0x000f220000002400 */
[----:B-1----:R-:W-:Y:S01]  /*3ea0*/  FSEL R61, R61, -INF , P5 ;  /* 0xff8000003d3d7808 */ /* 0x002fe20002800000 */
[----:B------:R-:W-:Y:S01]  /*3eb0*/  FMUL.FTZ R47, R47, UR4 ;  /* 0x000000042f2f7c20 */ /* 0x000fe20008410000 */
[----:B------:R-:W-:Y:S01]  /*3ec0*/  FMUL.FTZ R24, R24, UR4 ;  /* 0x0000000418187c20 */ /* 0x000fe20008410000 */
[----:B------:R-:W-:Y:S01]  /*3ed0*/  FMUL.FTZ R34, R34, UR4 ;  /* 0x0000000422227c20 */ /* 0x000fe20008410000 */
[----:B------:R-:W-:Y:S01]  /*3ee0*/  FMNMX.FTZ R3, R61, R4, !PT ;  /* 0x000000043d037209 */ /* 0x000fe20007810000 */
[----:B------:R-:W-:Y:S01]  /*3ef0*/  FMUL.FTZ R25, R25, UR4 ;  /* 0x0000000419197c20 */ /* 0x000fe20008410000 */
        /* <DEDUP_REMOVED lines=12> */
[----:B------:R-:W-:Y:S01]  /*3fc0*/  ISETP.GT.AND P2, PT, R2, 0x18, PT ;  /* 0x000000180200780c */ /* 0x000fe20003f44270 */
[----:B------:R-:W-:Y:S01]  /*3fd0*/  FMUL.FTZ R30, R30, UR4 ;  /* 0x000000041e1e7c20 */ /* 0x000fe20008410000 */
[----:B------:R-:W-:Y:S01]  /*3fe0*/  FMUL.FTZ R31, R31, UR4 ;  /* 0x000000041f1f7c20 */ /* 0x000fe20008410000 */
[----:B------:R-:W-:Y:S01]  /*3ff0*/  ULDC UR5, c[0x0][0x988] ;  /* 0x0002620000057ab9 */ /* 0x000fe20000000800 */
[----:B------:R-:W-:Y:S01]  /*4000*/  P2R R64, PR, RZ, 0x1 ;  /* 0x00000001ff407803 */ /* 0x000fe20000000000 */
[----:B------:R-:W4:Y:S01]  /*4010*/  MUFU.TANH R52, R52 ;  /* 0x0000003400347308 */ /* 0x000f220000002400 */
[----:B-1----:R-:W-:Y:S01]  /*4020*/  FSEL R49, R49, -INF , P3 ;  /* 0xff80000031317808 */ /* 0x002fe20001800000 */
[----:B------:R-:W-:Y:S01]  /*4030*/  UISETP.GE.AND UP0, UPT, UR37, 0x51, UPT ;  /* 0x000000512500788c */ /* 0x000fe2000bf06270 */
[----:B------:R-:W-:-:S02]  /*4040*/  CS2R R150, SRZ ;  /* 0x0000000000967805 */ /* 0x000fc4000001ff00 */
[----:B------:R-:W-:Y:S02]  /*4050*/  CS2R R148, SRZ ;  /* 0x0000000000947805 */ /* 0x000fe4000001ff00 */
[----:B------:R-:W-:Y:S02]  /*4060*/  FMNMX.FTZ R3, R49, R4, !PT ;  /* 0x0000000431037209 */ /* 0x000fe40007810000 */
[----:B------:R-:W-:Y:S02]  /*4070*/  CS2R R146, SRZ ;  /* 0x0000000000927805 */ /* 0x000fe4000001ff00 */
[----:B------:R-:W-:Y:S01]  /*4080*/  CS2R R144, SRZ ;  /* 0x0000000000907805 */ /* 0x000fe2000001ff00 */
[----:B------:R-:W1:Y:S01]  /*4090*/  MUFU.TANH R62, R62 ;  /* 0x0000003e003e7308 */ /* 0x000e620000002400 */
[----:B---3--:R-:W-:Y:S02]  /*40a0*/  FSEL R59, R59, -INF , P1 ;  /* 0xff8000003b3b7808 */ /* 0x008fe40000800000 */
[----:B------:R-:W-:-:S02]  /*40b0*/  CS2R R142, SRZ ;  /* 0x00000000008e7805 */ /* 0x000fc4000001ff00 */
[----:B------:R-:W-:Y:S02]  /*40c0*/  ISETP.GT.AND P1, PT, R2, 0x19, PT ;  /* 0x000000190200780c */ /* 0x000fe40003f24270 */
[----:B------:R-:W-:Y:S02]  /*40d0*/  CS2R R140, SRZ ;  /* 0x00000000008c7805 */ /* 0x000fe4000001ff00 */
[----:B------:R-:W-:Y:S02]  /*40e0*/  CS2R R138, SRZ ;  /* 0x00000000008a7805 */ /* 0x000fe4000001ff00 */
[----:B------:R-:W-:Y:S02]  /*40f0*/  CS2R R136, SRZ ;  /* 0x0000000000887805 */ /* 0x000fe4000001ff00 */
[----:B------:R-:W-:Y:S01]  /*4100*/  CS2R R134, SRZ ;  /* 0x0000000000867805 */ /* 0x000fe2000001ff00 */
[----:B------:R-:W3:Y:S01]  /*4110*/  MUFU.TANH R53, R53 ;  /* 0x0000003500357308 */ /* 0x000ee20000002400 */
[----:B----4-:R-:W-:-:S02]  /*4120*/  FSEL R52, R52, -INF , P2 ;  /* 0xff80000034347808 */ /* 0x010fc40001000000 */
[----:B------:R-:W-:Y:S02]  /*4130*/  CS2R R132, SRZ ;  /* 0x0000000000847805 */ /* 0x000fe4000001ff00 */
[----:B------:R-:W-:Y:S02]  /*4140*/  CS2R R130, SRZ ;  /* 0x0000000000827805 */ /* 0x000fe4000001ff00 */
[----:B------:R-:W-:Y:S02]  /*4150*/  CS2R R128, SRZ ;  /* 0x0000000000807805 */ /* 0x000fe4000001ff00 */
[----:B------:R-:W-:Y:S02]  /*4160*/  FMNMX.FTZ R4, R52, R3, !PT ;  /* 0x0000000334047209 */ /* 0x000fe40007810000 */
[----:B------:R-:W-:Y:S02]  /*4170*/  CS2R R126, SRZ ;  /* 0x00000000007e7805 */ /* 0x000fe4000001ff00 */
[----:B------:R-:W-:Y:S01]  /*4180*/  CS2R R124, SRZ ;  /* 0x00000000007c7805 */ /* 0x000fe2000001ff00 */
[----:B------:R-:W4:Y:S01]  /*4190*/  MUFU.TANH R63, R63 ;  /* 0x0000003f003f7308 */ /* 0x000f220000002400 */
[----:B-1----:R-:W-:-:S02]  /*41a0*/  FSEL R62, R62, -INF , P6 ;  /* 0xff8000003e3e7808 */ /* 0x002fc40003000000 */
[----:B------:R-:W-:Y:S02]  /*41b0*/  CS2R R122, SRZ ;  /* 0x00000000007a7805 */ /* 0x000fe4000001ff00 */
[----:B------:R-:W-:Y:S02]  /*41c0*/  ISETP.GT.AND P6, PT, R2, 0x20, PT ;  /* 0x000000200200780c */ /* 0x000fe40003fc4270 */
[----:B------:R-:W-:Y:S02]  /*41d0*/  CS2R R120, SRZ ;  /* 0x0000000000787805 */ /* 0x000fe4000001ff00 */
[----:B------:R-:W-:Y:S02]  /*41e0*/  CS2R R118, SRZ ;  /* 0x0000000000767805 */ /* 0x000fe4000001ff00 */
[----:B------:R-:W-:Y:S02]  /*41f0*/  CS2R R116, SRZ ;  /* 0x0000000000747805 */ /* 0x000fe4000001ff00 */
[----:B------:R-:W-:Y:S01]  /*4200*/  CS2R R114, SRZ ;  /* 0x0000000000727805 */ /* 0x000fe2000001ff00 */
[----:B------:R-:W1:Y:S01]  /*4210*/  MUFU.TANH R40, R40 ;  /* 0x0000002800287308 */ /* 0x000e620000002400 */
[----:B---3--:R-:W-:-:S02]  /*4220*/  FSEL R53, R53, -INF , P1 ;  /* 0xff80000035357808 */ /* 0x008fc40000800000 */
[----:B------:R-:W-:Y:S02]  /*4230*/  CS2R R112, SRZ ;  /* 0x0000000000707805 */ /* 0x000fe4000001ff00 */
[----:B------:R-:W-:Y:S02]  /*4240*/  CS2R R110, SRZ ;  /* 0x00000000006e7805 */ /* 0x000fe4000001ff00 */
[----:B------:R-:W-:Y:S02]  /*4250*/  CS2R R108, SRZ ;  /* 0x00000000006c7805 */ /* 0x000fe4000001ff00 */
[----:B------:R-:W-:Y:S02]  /*4260*/  FMNMX.FTZ R3, R53, R4, !PT ;  /* 0x0000000435037209 */ /* 0x000fe40007810000 */
[----:B------:R-:W-:Y:S02]  /*4270*/  CS2R R106, SRZ ;  /* 0x00000000006a7805 */ /* 0x000fe4000001ff00 */
[----:B------:R-:W-:Y:S01]  /*4280*/  CS2R R104, SRZ ;  /* 0x0000000000687805 */ /* 0x000fe2000001ff00 */
[----:B------:R-:W3:Y:S01]  /*4290*/  MUFU.TANH R50, R50 ;  /* 0x0000003200327308 */ /* 0x000ee20000002400 */
[----:B----4-:R-:W-:-:S02]  /*42a0*/  FSEL R63, R63, -INF , P5 ;  /* 0xff8000003f3f7808 */ /* 0x010fc40002800000 */
[----:B------:R-:W-:Y:S02]  /*42b0*/  CS2R R102, SRZ ;  /* 0x0000000000667805 */ /* 0x000fe4000001ff00 */
[----:B------:R-:W-:Y:S02]  /*42c0*/  ISETP.GT.AND P5, PT, R2, 0x21, PT ;  /* 0x000000210200780c */ /* 0x000fe40003fa4270 */
[----:B------:R-:W-:Y:S02]  /*42d0*/  CS2R R100, SRZ ;  /* 0x0000000000647805 */ /* 0x000fe4000001ff00 */
[----:B------:R-:W-:Y:S02]  /*42e0*/  CS2R R98, SRZ ;  /* 0x0000000000627805 */ /* 0x000fe4000001ff00 */
[----:B------:R-:W-:Y:S02]  /*42f0*/  CS2R R96, SRZ ;  /* 0x0000000000607805 */ /* 0x000fe4000001ff00 */
[----:B------:R-:W-:Y:S01]  /*4300*/  CS2R R94, SRZ ;  /* 0x00000000005e7805 */ /* 0x000fe2000001ff00 */
[----:B------:R-:W4:Y:S01]  /*4310*/  MUFU.TANH R41, R41 ;  /* 0x0000002900297308 */ /* 0x000f220000002400 */
[----:B-1----:R-:W-:-:S02]  /*4320*/  FSEL R40, R40, -INF , P6 ;  /* 0xff80000028287808 */ /* 0x002fc40003000000 */
[----:B------:R-:W-:Y:S02]  /*4330*/  CS2R R92, SRZ ;  /* 0x00000000005c7805 */ /* 0x000fe4000001ff00 */
[----:B------:R-:W-:Y:S02]  /*4340*/  CS2R R90, SRZ ;  /* 0x00000000005a7805 */ /* 0x000fe4000001ff00 */
[----:B------:R-:W-:Y:S02]  /*4350*/  CS2R R88, SRZ ;  /* 0x0000000000587805 */ /* 0x000fe4000001ff00 */
[----:B------:R-:W-:Y:S02]  /*4360*/  FMNMX.FTZ R4, R40, R3, !PT ;  /* 0x0000000328047209 */ /* 0x000fe40007810000 */
[----:B------:R-:W-:Y:S02]  /*4370*/  CS2R R86, SRZ ;  /* 0x0000000000567805 */ /* 0x000fe4000001ff00 */
[----:B------:R-:W-:Y:S01]  /*4380*/  CS2R R84, SRZ ;  /* 0x0000000000547805 */ /* 0x000fe2000001ff00 */
[----:B------:R-:W1:Y:S01]  /*4390*/  MUFU.TANH R51, R51 ;  /* 0x0000003300337308 */ /* 0x000e620000002400 */
[----:B---3--:R-:W-:-:S02]  /*43a0*/  FSEL R50, R50, -INF , P4 ;  /* 0xff80000032327808 */ /* 0x008fc40002000000 */
[----:B------:R-:W-:Y:S02]  /*43b0*/  CS2R R82, SRZ ;  /* 0x0000000000527805 */ /* 0x000fe4000001ff00 */
        /* <DEDUP_REMOVED lines=10> */
[----:B------:R-:W-:Y:S01]  /*4460*/  FMNMX.FTZ R3, R41, R4, !PT ;  /* 0x0000000429037209 */ /* 0x000fe20007810000 */
[----:B------:R-:W4:Y:S01]  /*4470*/  MUFU.TANH R54, R54 ;  /* 0x0000003600367308 */ /* 0x000f220000002400 */
[----:B-1----:R-:W-:Y:S02]  /*4480*/  FSEL R51, R51, -INF , P3 ;  /* 0xff80000033337808 */ /* 0x002fe40001800000 */
[----:B------:R-:W-:-:S05]  /*4490*/  ISETP.GT.AND P3, PT, R2, 0x29, PT ;  /* 0x000000290200780c */ /* 0x000fca0003f64270 */
[----:B------:R-:W1:Y:S01]  /*44a0*/  MUFU.TANH R45, R45 ;  /* 0x0000002d002d7308 */ /* 0x000e620000002400 */
[----:B---3--:R-:W-:-:S04]  /*44b0*/  FSEL R44, R44, -INF , P4 ;  /* 0xff8000002c2c7808 */ /* 0x008fc80002000000 */
[----:B------:R-:W-:-:S03]  /*44c0*/  FMNMX.FTZ R4, R44, R3, !PT ;  /* 0x000000032c047209 */ /* 0x000fc60007810000 */
[----:B------:R-:W3:Y:S01]  /*44d0*/  MUFU.TANH R55, R55 ;  /* 0x0000003700377308 */ /* 0x000ee20000002400 */
[----:B----4-:R-:W-:Y:S02]  /*44e0*/  FSEL R54, R54, -INF , P2 ;  /* 0xff80000036367808 */ /* 0x010fe40001000000 */
[----:B------:R-:W-:-:S05]  /*44f0*/  ISETP.GT.AND P2, PT, R2, 0x30, PT ;  /* 0x000000300200780c */ /* 0x000fca0003f44270 */
[----:B------:R-:W4:Y:S01]  /*4500*/  MUFU.TANH R32, R32 ;  /* 0x0000002000207308 */ /* 0x000f220000002400 */
[----:B-1----:R-:W-:-:S04]  /*4510*/  FSEL R45, R45, -INF , P3 ;  /* 0xff8000002d2d7808 */ /* 0x002fc80001800000 */
[----:B------:R-:W-:-:S03]  /*4520*/  FMNMX.FTZ R3, R45, R4, !PT ;  /* 0x000000042d037209 */ /* 0x000fc60007810000 */
[----:B------:R-:W1:Y:S01]  /*4530*/  MUFU.TANH R42, R42 ;  /* 0x0000002a002a7308 */ /* 0x000e620000002400 */
[----:B---3--:R-:W-:Y:S02]  /*4540*/  FSEL R55, R55, -INF , P1 ;  /* 0xff80000037377808 */ /* 0x008fe40000800000 */
[----:B------:R-:W-:-:S05]  /*4550*/  ISETP.GT.AND P1, PT, R2, 0x31, PT ;  /* 0x000000310200780c */ /* 0x000fca0003f24270 */
[----:B------:R-:W3:Y:S01]  /*4560*/  MUFU.TANH R33, R33 ;  /* 0x0000002100217308 */ /* 0x000ee20000002400 */
[----:B----4-:R-:W-:-:S04]  /*4570*/  FSEL R32, R32, -INF , P2 ;  /* 0xff80000020207808 */ /* 0x010fc80001000000 */
[----:B------:R-:W-:-:S03]  /*4580*/  FMNMX.FTZ R4, R32, R3, !PT ;  /* 0x0000000320047209 */ /* 0x000fc60007810000 */
        /* <DEDUP_REMOVED lines=37> */
[----:B-1----:R-:W-:-:S04]  /*47e0*/  FSEL R29, R29, -INF , P1 ;  /* 0xff8000001d1d7808 */ /* 0x002fc80000800000 */
[----:B------:R-:W-:-:S03]  /*47f0*/  FMNMX.FTZ R2, R29, R2, !PT ;  /* 0x000000021d027209 */ /* 0x000fc60007810000 */
[----:B------:R-:W1:Y:S01]  /*4800*/  MUFU.TANH R26, R26 ;  /* 0x0000001a001a7308 */ /* 0x000e620000002400 */
[----:B---3--:R-:W-:Y:S01]  /*4810*/  FSEL R38, R38, -INF , P6 ;  /* 0xff80000026267808 */ /* 0x008fe20003000000 */
[----:B------:R-:W3:Y:S06]  /*4820*/  SHFL.BFLY PT, R3, R2, 0x2, 0x1f ;  /* 0x0c401f0002037f89 */ /* 0x000eec00000e0000 */
[----:B------:R-:W5:Y:S01]  /*4830*/  MUFU.TANH R27, R27 ;  /* 0x0000001b001b7308 */ /* 0x000f620000002400 */
[----:B----4-:R-:W-:-:S07]  /*4840*/  FSEL R39, R39, -INF , P5 ;  /* 0xff80000027277808 */ /* 0x010fce0002800000 */
[----:B------:R-:W4:Y:S01]  /*4850*/  MUFU.TANH R30, R30 ;  /* 0x0000001e001e7308 */ /* 0x000f220000002400 */
[----:B-1----:R-:W-:-:S07]  /*4860*/  FSEL R26, R26, -INF , P4 ;  /* 0xff8000001a1a7808 */ /* 0x002fce0002000000 */
[----:B------:R-:W1:Y:S01]  /*4870*/  MUFU.TANH R31, R31 ;  /* 0x0000001f001f7308 */ /* 0x000e620000002400 */
[----:B-----5:R-:W-:Y:S02]  /*4880*/  FSEL R27, R27, -INF , P3 ;  /* 0xff8000001b1b7808 */ /* 0x020fe40001800000 */
[----:B---3--:R-:W-:-:S05]  /*4890*/  FMNMX.FTZ R3, R2, R3, !PT ;  /* 0x0000000302037209 */ /* 0x008fca0007810000 */
[----:B------:R-:W3:Y:S01]  /*48a0*/  SHFL.BFLY PT, R4, R3, 0x1, 0x1f ;  /* 0x0c201f0003047f89 */ /* 0x000ee200000e0000 */
[----:B----4-:R-:W-:Y:S02]  /*48b0*/  FSEL R30, R30, -INF , P2 ;  /* 0xff8000001e1e7808 */ /* 0x010fe40001000000 */
[----:B-1----:R-:W-:Y:S02]  /*48c0*/  FSEL R31, R31, -INF , P1 ;  /* 0xff8000001f1f7808 */ /* 0x002fe40000800000 */
[----:B---3--:R-:W-:Y:S02]  /*48d0*/  FMNMX.FTZ R4, R3, R4, !PT ;  /* 0x0000000403047209 */ /* 0x008fe40007810000 */
[----:B------:R-:W-:Y:S02]  /*48e0*/  FMNMX.FTZ R3, R58, R59, !PT ;  /* 0x0000003b3a037209 */ /* 0x000fe40007810000 */
[C---:B------:R-:W-:Y:S01]  /*48f0*/  FSETP.NEU.FTZ.AND P0, PT, R4.reuse, -INF , PT ;  /* 0xff8000000400780b */ /* 0x040fe20003f1d000 */
[----:B------:R-:W-:Y:S01]  /*4900*/  FMUL.FTZ R5, R4, UR5 ;  /* 0x0000000504057c20 */ /* 0x000fe20008410000 */
[----:B------:R-:W-:-:S04]  /*4910*/  FMNMX.FTZ R2, R62, R3, !PT ;  /* 0x000000033e027209 */ /* 0x000fc80007810000 */
[----:B------:R-:W-:Y:S02]  /*4920*/  FMNMX.FTZ R3, R63, R2, !PT ;  /* 0x000000023f037209 */ /* 0x000fe40007810000 */
[----:B------:R-:W-:Y:S02]  /*4930*/  FSEL R20, R5, RZ, P0 ;  /* 0x000000ff05147208 */ /* 0x000fe40000000000 */
[----:B------:R-:W-:Y:S02]  /*4940*/  FMNMX.FTZ R2, R50, R3, !PT ;  /* 0x0000000332027209 */ /* 0x000fe40007810000 */
[----:B------:R-:W-:Y:S01]  /*4950*/  ISETP.NE.AND P0, PT, R64, RZ, PT ;  /* 0x000000ff4000720c */ /* 0x000fe20003f05270 */
[--C-:B------:R-:W-:Y:S01]  /*4960*/  FFMA.FTZ R56, R56, UR5, -R20.reuse ;  /* 0x0000000538387c23 */ /* 0x100fe20008010814 */
[----:B------:R-:W-:Y:S01]  /*4970*/  FMNMX.FTZ R3, R51, R2, !PT ;  /* 0x0000000233037209 */ /* 0x000fe20007810000 */
[--C-:B------:R-:W-:Y:S01]  /*4980*/  FFMA.FTZ R57, R57, UR5, -R20.reuse ;  /* 0x0000000539397c23 */ /* 0x100fe20008010814 */
[--C-:B------:R-:W-:Y:S01]  /*4990*/  FFMA.FTZ R60, R60, UR5, -R20.reuse ;  /* 0x000000053c3c7c23 */ /* 0x100fe20008010814 */
[--C-:B------:R-:W-:Y:S01]  /*49a0*/  FFMA.FTZ R61, R61, UR5, -R20.reuse ;  /* 0x000000053d3d7c23 */ /* 0x100fe20008010814 */
[----:B------:R-:W-:Y:S01]  /*49b0*/  FMNMX.FTZ R2, R54, R3, !PT ;  /* 0x0000000336027209 */ /* 0x000fe20007810000 */
[----:B------:R-:W-:Y:S01]  /*49c0*/  MUFU.EX2 R56, R56 ;  /* 0x0000003800387308 */ /* 0x000fe20000000800 */
[--C-:B------:R-:W-:Y:S01]  /*49d0*/  FFMA.FTZ R48, R48, UR5, -R20.reuse ;  /* 0x0000000530307c23 */ /* 0x100fe20008010814 */
[--C-:B------:R-:W-:Y:S01]  /*49e0*/  FFMA.FTZ R49, R49, UR5, -R20.reuse ;  /* 0x0000000531317c23 */ /* 0x100fe20008010814 */
[----:B------:R-:W-:Y:S01]  /*49f0*/  FMNMX.FTZ R3, R55, R2, !PT ;  /* 0x0000000237037209 */ /* 0x000fe20007810000 */
[--C-:B------:R-:W-:Y:S01]  /*4a00*/  FFMA.FTZ R52, R52, UR5, -R20.reuse ;  /* 0x0000000534347c23 */ /* 0x100fe20008010814 */
[--C-:B------:R-:W-:Y:S01]  /*4a10*/  FFMA.FTZ R53, R53, UR5, -R20.reuse ;  /* 0x0000000535357c23 */ /* 0x100fe20008010814 */
[--C-:B------:R-:W-:Y:S01]  /*4a20*/  FFMA.FTZ R40, R40, UR5, -R20.reuse ;  /* 0x0000000528287c23 */ /* 0x100fe20008010814 */
[----:B------:R-:W-:Y:S01]  /*4a30*/  FMNMX.FTZ R2, R42, R3, !PT ;  /* 0x000000032a027209 */ /* 0x000fe20007810000 */
[----:B------:R-:W1:Y:S01]  /*4a40*/  MUFU.EX2 R57, R57 ;  /* 0x0000003900397308 */ /* 0x000e620000000800 */
[--C-:B------:R-:W-:Y:S01]  /*4a50*/  FFMA.FTZ R41, R41, UR5, -R20.reuse ;  /* 0x0000000529297c23 */ /* 0x100fe20008010814 */
        /* <DEDUP_REMOVED lines=14> */
[----:B------:R-:W3:Y:S01]  /*4b40*/  MUFU.EX2 R61, R61 ;  /* 0x0000003d003d7308 */ /* 0x000ee20000000800 */
[----:B------:R-:W-:Y:S01]  /*4b50*/  FFMA.FTZ R20, R29, UR5, -R20 ;  /* 0x000000051d147c23 */ /* 0x000fe20008010814 */
[----:B-1----:R-:W-:Y:S01]  /*4b60*/  FADD.FTZ R29, R56, R57 ;  /* 0x00000039381d7221 */ /* 0x002fe20000010000 */
[----:B------:R-:W-:-:S02]  /*4b70*/  FMNMX.FTZ R3, R35, R2, !PT ;  /* 0x0000000223037209 */ /* 0x000fc40007810000 */
[----:B------:R-:W-:Y:S02]  /*4b80*/  F2FP.F16.F32.PACK_AB R208, R57, R56 ;  /* 0x0000003839d0723e */ /* 0x000fe400000000ff */
[----:B------:R-:W-:Y:S02]  /*4b90*/  CS2R R56, SRZ ;  /* 0x0000000000387805 */ /* 0x000fe4000001ff00 */
[----:B------:R-:W-:Y:S01]  /*4ba0*/  FMNMX.FTZ R2, R38, R3, !PT ;  /* 0x0000000326027209 */ /* 0x000fe20007810000 */
[----:B------:R-:W-:Y:S03]  /*4bb0*/  MUFU.EX2 R48, R48 ;  /* 0x0000003000307308 */ /* 0x000fe60000000800 */
[----:B------:R-:W-:-:S04]  /*4bc0*/  FMNMX.FTZ R3, R39, R2, !PT ;  /* 0x0000000227037209 */ /* 0x000fc80007810000 */
[----:B------:R-:W-:Y:S01]  /*4bd0*/  FMNMX.FTZ R2, R26, R3, !PT ;  /* 0x000000031a027209 */ /* 0x000fe20007810000 */
[----:B------:R-:W1:Y:S01]  /*4be0*/  MUFU.EX2 R49, R49 ;  /* 0x0000003100317308 */ /* 0x000e620000000800 */
[----:B---3--:R-:W-:Y:S02]  /*4bf0*/  F2FP.F16.F32.PACK_AB R210, R61, R60 ;  /* 0x0000003c3dd2723e */ /* 0x008fe400000000ff */
[----:B------:R-:W-:-:S04]  /*4c00*/  FMNMX.FTZ R3, R27, R2, !PT ;  /* 0x000000021b037209 */ /* 0x000fc80007810000 */
[----:B------:R-:W-:Y:S01]  /*4c10*/  FMNMX.FTZ R2, R30, R3, !PT ;  /* 0x000000031e027209 */ /* 0x000fe20007810000 */
[----:B------:R-:W-:Y:S03]  /*4c20*/  MUFU.EX2 R52, R52 ;  /* 0x0000003400347308 */ /* 0x000fe60000000800 */
[----:B------:R-:W-:-:S05]  /*4c30*/  FMNMX.FTZ R2, R31, R2, !PT ;  /* 0x000000021f027209 */ /* 0x000fca0007810000 */
[----:B------:R-:W3:Y:S01]  /*4c40*/  SHFL.BFLY PT, R3, R2, 0x2, 0x1f ;  /* 0x0c401f0002037f89 */ /* 0x000ee200000e0000 */
[----:B------:R-:W4:Y:S01]  /*4c50*/  MUFU.EX2 R53, R53 ;  /* 0x0000003500357308 */ /* 0x000f220000000800 */
[----:B-1----:R-:W-:-:S07]  /*4c60*/  F2FP.F16.F32.PACK_AB R204, R49, R48 ;  /* 0x0000003031cc723e */ /* 0x002fce00000000ff */
[----:B------:R-:W-:Y:S08]  /*4c70*/  MUFU.EX2 R40, R40 ;  /* 0x0000002800287308 */ /* 0x000ff00000000800 */
[----:B------:R-:W1:Y:S01]  /*4c80*/  MUFU.EX2 R41, R41 ;  /* 0x0000002900297308 */ /* 0x000e620000000800 */
[----:B----4-:R-:W-:Y:S02]  /*4c90*/  F2FP.F16.F32.PACK_AB R206, R53, R52 ;  /* 0x0000003435ce723e */ /* 0x010fe400000000ff */
[----:B---3--:R-:W-:-:S05]  /*4ca0*/  FMNMX.FTZ R5, R2, R3, !PT ;  /* 0x0000000302057209 */ /* 0x008fca0007810000 */
[----:B------:R-:W-:Y:S01]  /*4cb0*/  MUFU.EX2 R44, R44 ;  /* 0x0000002c002c7308 */ /* 0x000fe20000000800 */
[----:B------:R-:W3:Y:S07]  /*4cc0*/  SHFL.BFLY PT, R2, R5, 0x1, 0x1f ;  /* 0x0c201f0005027f89 */ /* 0x000eee00000e0000 */
[----:B------:R-:W4:Y:S01]  /*4cd0*/  MUFU.EX2 R45, R45 ;  /* 0x0000002d002d7308 */ /* 0x000f220000000800 */
[----:B-1----:R-:W-:-:S07]  /*4ce0*/  F2FP.F16.F32.PACK_AB R200, R41, R40 ;  /* 0x0000002829c8723e */ /* 0x002fce00000000ff */
[----:B------:R-:W-:Y:S08]  /*4cf0*/  MUFU.EX2 R32, R32 ;  /* 0x0000002000207308 */ /* 0x000ff00000000800 */
[----:B------:R-:W-:Y:S01]  /*4d00*/  MUFU.EX2 R33, R33 ;  /* 0x0000002100217308 */ /* 0x000fe20000000800 */
[----:B----4-:R-:W-:Y:S02]  /*4d10*/  F2FP.F16.F32.PACK_AB R202, R45, R44 ;  /* 0x0000002c2dca723e */ /* 0x010fe400000000ff */
[----:B---3--:R-:W-:-:S04]  /*4d20*/  FMNMX.FTZ R3, R5, R2, !PT ;  /* 0x0000000205037209 */ /* 0x008fc80007810000 */
[C---:B------:R-:W-:Y:S01]  /*4d30*/  FSETP.NEU.FTZ.AND P1, PT, R3.reuse, -INF , PT ;  /* 0xff8000000300780b */ /* 0x040fe20003f3d000 */
[----:B------:R-:W-:Y:S01]  /*4d40*/  FMUL.FTZ R2, R3, UR5 ;  /* 0x0000000503027c20 */ /* 0x000fe20008410000 */
[----:B------:R1:W-:Y:S04]  /*4d50*/  MUFU.EX2 R5, R20 ;  /* 0x0000001400057308 */ /* 0x0003e80000000800 */
[----:B------:R-:W-:Y:S02]  /*4d60*/  FSEL R2, R2, RZ, P1 ;  /* 0x000000ff02027208 */ /* 0x000fe40000800000 */
[----:B------:R-:W-:Y:S02]  /*4d70*/  ISETP.NE.AND P1, PT, R23, RZ, PT ;  /* 0x000000ff1700720c */ /* 0x000fe40003f25270 */
[----:B------:R-:W-:Y:S01]  /*4d80*/  MUFU.EX2 R36, R36 ;  /* 0x0000002400247308 */ /* 0x000fe20000000800 */
[--C-:B------:R-:W-:Y:S01]  /*4d90*/  FFMA.FTZ R58, R58, UR5, -R2.reuse ;  /* 0x000000053a3a7c23 */ /* 0x100fe20008010802 */
[--C-:B------:R-:W-:Y:S01]  /*4da0*/  FFMA.FTZ R59, R59, UR5, -R2.reuse ;  /* 0x000000053b3b7c23 */ /* 0x100fe20008010802 */
[--C-:B------:R-:W-:Y:S01]  /*4db0*/  FFMA.FTZ R62, R62, UR5, -R2.reuse ;  /* 0x000000053e3e7c23 */ /* 0x100fe20008010802 */
[--C-:B------:R-:W-:Y:S01]  /*4dc0*/  FFMA.FTZ R63, R63, UR5, -R2.reuse ;  /* 0x000000053f3f7c23 */ /* 0x100fe20008010802 */
[--C-:B------:R-:W-:Y:S01]  /*4dd0*/  FFMA.FTZ R50, R50, UR5, -R2.reuse ;  /* 0x0000000532327c23 */ /* 0x100fe20008010802 */
[----:B-1----:R-:W-:Y:S01]  /*4de0*/  FADD.FTZ R20, R60, R29 ;  /* 0x0000001d3c147221 */ /* 0x002fe20000010000 */
[--C-:B------:R-:W-:Y:S01]  /*4df0*/  FFMA.FTZ R51, R51, UR5, -R2.reuse ;  /* 0x0000000533337c23 */ /* 0x100fe20008010802 */
[----:B------:R-:W-:Y:S01]  /*4e00*/  MUFU.EX2 R58, R58 ;  /* 0x0000003a003a7308 */ /* 0x000fe20000000800 */
[----:B------:R-:W-:Y:S01]  /*4e10*/  FFMA.FTZ R54, R54, UR5, -R2 ;  /* 0x0000000536367c23 */ /* 0x000fe20008010802 */
[----:B------:R-:W-:Y:S01]  /*4e20*/  FADD.FTZ R29, R61, R20 ;  /* 0x000000143d1d7221 */ /* 0x000fe20000010000 */
[--C-:B------:R-:W-:Y:S01]  /*4e30*/  FFMA.FTZ R55, R55, UR5, -R2.reuse ;  /* 0x0000000537377c23 */ /* 0x100fe20008010802 */
[--C-:B------:R-:W-:Y:S01]  /*4e40*/  FFMA.FTZ R42, R42, UR5, -R2.reuse ;  /* 0x000000052a2a7c23 */ /* 0x100fe20008010802 */
[--C-:B------:R-:W-:Y:S01]  /*4e50*/  FFMA.FTZ R43, R43, UR5, -R2.reuse ;  /* 0x000000052b2b7c23 */ /* 0x100fe20008010802 */
[----:B------:R-:W-:Y:S01]  /*4e60*/  FADD.FTZ R20, R48, R29 ;  /* 0x0000001d30147221 */ /* 0x000fe20000010000 */
[----:B------:R-:W-:Y:S01]  /*4e70*/  FFMA.FTZ R46, R46, UR5, -R2 ;  /* 0x000000052e2e7c23 */ /* 0x000fe20008010802 */
[----:B------:R-:W1:Y:S01]  /*4e80*/  MUFU.EX2 R59, R59 ;  /* 0x0000003b003b7308 */ /* 0x000e620000000800 */
[----:B------:R-:W-:-:S02]  /*4e90*/  @P1 VIADD R0, R0, 0x38840 ;  /* 0x0003884000001836 */ /* 0x000fc40000000000 */
[----:B------:R-:W-:Y:S01]  /*4ea0*/  FADD.FTZ R65, R49, R20 ;  /* 0x0000001431417221 */ /* 0x000fe20000010000 */
[--C-:B------:R-:W-:Y:S01]  /*4eb0*/  FFMA.FTZ R47, R47, UR5, -R2.reuse ;  /* 0x000000052f2f7c23 */ /* 0x100fe20008010802 */
[--C-:B------:R-:W-:Y:S01]  /*4ec0*/  FFMA.FTZ R34, R34, UR5, -R2.reuse ;  /* 0x0000000522227c23 */ /* 0x100fe20008010802 */
[----:B------:R-:W-:Y:S01]  /*4ed0*/  FFMA.FTZ R35, R35, UR5, -R2 ;  /* 0x0000000523237c23 */ /* 0x000fe20008010802 */
[----:B------:R-:W-:Y:S01]  /*4ee0*/  FADD.FTZ R64, R52, R65 ;  /* 0x0000004134407221 */ /* 0x000fe20000010000 */
[----:B--2---:R-:W-:Y:S01]  /*4ef0*/  @P1 PRMT R0, R66, 0x654, R0 ;  /* 0x0000065442001816 */ /* 0x004fe20000000000 */
[----:B------:R-:W2:Y:S01]  /*4f00*/  MUFU.EX2 R62, R62 ;  /* 0x0000003e003e7308 */ /* 0x000ea20000000800 */
[----:B------:R-:W-:Y:S01]  /*4f10*/  FFMA.FTZ R38, R38, UR5, -R2 ;  /* 0x0000000526267c23 */ /* 0x000fe20008010802 */
[----:B------:R-:W-:Y:S01]  /*4f20*/  FADD.FTZ R65, R53, R64 ;  /* 0x0000004035417221 */ /* 0x000fe20000010000 */
[----:B------:R3:W-:Y:S01]  /*4f30*/  @P1 SYNCS.ARRIVE.TRANS64.RED.A1T0 RZ, [R0+URZ], RZ ;  /* 0x000000ff00ff19a7 */ /* 0x0007e2000810043f */
[--C-:B------:R-:W-:Y:S01]  /*4f40*/  FFMA.FTZ R39, R39, UR5, -R2.reuse ;  /* 0x0000000527277c23 */ /* 0x100fe20008010802 */
[--C-:B------:R-:W-:Y:S01]  /*4f50*/  FFMA.FTZ R26, R26, UR5, -R2.reuse ;  /* 0x000000051a1a7c23 */ /* 0x100fe20008010802 */
[----:B------:R-:W-:Y:S01]  /*4f60*/  FADD.FTZ R64, R40, R65 ;  /* 0x0000004128407221 */ /* 0x000fe20000010000 */
[----:B------:R-:W-:Y:S01]  /*4f70*/  FFMA.FTZ R27, R27, UR5, -R2 ;  /* 0x000000051b1b7c23 */ /* 0x000fe20008010802 */
[----:B------:R-:W4:Y:S01]  /*4f80*/  MUFU.EX2 R63, R63 ;  /* 0x0000003f003f7308 */ /* 0x000f220000000800 */
[----:B-1----:R-:W-:Y:S01]  /*4f90*/  FADD.FTZ R29, R58, R59 ;  /* 0x0000003b3a1d7221 */ /* 0x002fe20000010000 */
[----:B------:R-:W-:Y:S01]  /*4fa0*/  FADD.FTZ R65, R41, R64 ;  /* 0x0000004029417221 */ /* 0x000fe20000010000 */
[--C-:B------:R-:W-:Y:S01]  /*4fb0*/  FFMA.FTZ R30, R30, UR5, -R2.reuse ;  /* 0x000000051e1e7c23 */ /* 0x100fe20008010802 */
[----:B------:R-:W-:Y:S01]  /*4fc0*/  FFMA.FTZ R2, R31, UR5, -R2 ;  /* 0x000000051f027c23 */ /* 0x000fe20008010802 */
[----:B------:R-:W-:Y:S01]  /*4fd0*/  PLOP3.LUT P1, PT, PT, PT, UP0, 0x80, 0x0 ;  /* 0x000000000000781c */ /* 0x000fe20003f2f008 */
[----:B---3--:R-:W-:Y:S01]  /*4fe0*/  FADD.FTZ R0, R44, R65 ;  /* 0x000000412c007221 */ /* 0x008fe20000010000 */
[----:B------:R-:W-:Y:S01]  /*4ff0*/  F2FP.F16.F32.PACK_AB R196, R33, R32 ;  /* 0x0000002021c4723e */ /* 0x000fe200000000ff */
[----:B------:R-:W1:Y:S01]  /*5000*/  MUFU.EX2 R50, R50 ;  /* 0x0000003200327308 */ /* 0x000e620000000800 */
[----:B--2---:R-:W-:Y:S01]  /*5010*/  FADD.FTZ R20, R62, R29 ;  /* 0x0000001d3e147221 */ /* 0x004fe20000010000 */
[----:B------:R-:W-:Y:S01]  /*5020*/  FADD.FTZ R65, R45, R0 ;  /* 0x000000002d417221 */ /* 0x000fe20000010000 */
[----:B------:R-:W-:-:S02]  /*5030*/  F2FP.F16.F32.PACK_AB R209, R59, R58 ;  /* 0x0000003a3bd1723e */ /* 0x000fc400000000ff */
[----:B------:R-:W-:Y:S02]  /*5040*/  CS2R R66, SRZ ;  /* 0x0000000000427805 */ /* 0x000fe4000001ff00 */
[----:B------:R-:W-:Y:S02]  /*5050*/  CS2R R60, SRZ ;  /* 0x00000000003c7805 */ /* 0x000fe4000001ff00 */
[----:B------:R-:W-:Y:S02]  /*5060*/  CS2R R58, SRZ ;  /* 0x00000000003a7805 */ /* 0x000fe4000001ff00 */
[----:B------:R-:W-:Y:S01]  /*5070*/  CS2R R52, SRZ ;  /* 0x0000000000347805 */ /* 0x000fe2000001ff00 */
[----:B------:R-:W2:Y:S01]  /*5080*/  MUFU.EX2 R51, R51 ;  /* 0x0000003300337308 */ /* 0x000ea20000000800 */
[C---:B----4-:R-:W-:Y:S01]  /*5090*/  FADD.FTZ R29, R63.reuse, R20 ;  /* 0x000000143f1d7221 */ /* 0x050fe20000010000 */
[----:B------:R-:W-:Y:S02]  /*50a0*/  F2FP.F16.F32.PACK_AB R211, R63, R62 ;  /* 0x0000003e3fd3723e */ /* 0x000fe400000000ff */
[----:B------:R-:W-:-:S02]  /*50b0*/  CS2R R62, SRZ ;  /* 0x00000000003e7805 */ /* 0x000fc4000001ff00 */
[----:B------:R-:W-:Y:S02]  /*50c0*/  CS2R R48, SRZ ;  /* 0x0000000000307805 */ /* 0x000fe4000001ff00 */
[----:B------:R-:W-:Y:S02]  /*50d0*/  CS2R R44, SRZ ;  /* 0x00000000002c7805 */ /* 0x000fe4000001ff00 */
[----:B------:R-:W-:Y:S01]  /*50e0*/  CS2R R40, SRZ ;  /* 0x0000000000287805 */ /* 0x000fe2000001ff00 */
[----:B------:R-:W3:Y:S01]  /*50f0*/  MUFU.EX2 R54, R54 ;  /* 0x0000003600367308 */ /* 0x000ee20000000800 */
[----:B-1----:R-:W-:-:S07]  /*5100*/  FADD.FTZ R20, R50, R29 ;  /* 0x0000001d32147221 */ /* 0x002fce0000010000 */
[----:B------:R-:W1:Y:S01]  /*5110*/  MUFU.EX2 R55, R55 ;  /* 0x0000003700377308 */ /* 0x000e620000000800 */
[C---:B--2---:R-:W-:Y:S01]  /*5120*/  FADD.FTZ R29, R51.reuse, R20 ;  /* 0x00000014331d7221 */ /* 0x044fe20000010000 */
[----:B------:R-:W-:Y:S02]  /*5130*/  F2FP.F16.F32.PACK_AB R205, R51, R50 ;  /* 0x0000003233cd723e */ /* 0x000fe400000000ff */
[----:B------:R-:W-:-:S04]  /*5140*/  CS2R R50, SRZ ;  /* 0x0000000000327805 */ /* 0x000fc8000001ff00 */
[----:B------:R-:W2:Y:S01]  /*5150*/  MUFU.EX2 R42, R42 ;  /* 0x0000002a002a7308 */ /* 0x000ea20000000800 */
[----:B---3--:R-:W-:-:S07]  /*5160*/  FADD.FTZ R20, R54, R29 ;  /* 0x0000001d36147221 */ /* 0x008fce0000010000 */
[----:B------:R-:W3:Y:S01]  /*5170*/  MUFU.EX2 R43, R43 ;  /* 0x0000002b002b7308 */ /* 0x000ee20000000800 */
[C---:B-1----:R-:W-:Y:S01]  /*5180*/  FADD.FTZ R29, R55.reuse, R20 ;  /* 0x00000014371d7221 */ /* 0x042fe20000010000 */
[----:B------:R-:W-:Y:S01]  /*5190*/  FADD.FTZ R20, R32, R65 ;  /* 0x0000004120147221 */ /* 0x000fe20000010000 */
[----:B------:R-:W-:Y:S02]  /*51a0*/  F2FP.F16.F32.PACK_AB R207, R55, R54 ;  /* 0x0000003637cf723e */ /* 0x000fe400000000ff */
[----:B------:R-:W-:Y:S02]  /*51b0*/  CS2R R64, SRZ ;  /* 0x0000000000407805 */ /* 0x000fe4000001ff00 */
[----:B------:R-:W-:Y:S01]  /*51c0*/  CS2R R54, SRZ ;  /* 0x0000000000367805 */ /* 0x000fe2000001ff00 */
[----:B------:R-:W-:Y:S01]  /*51d0*/  FADD.FTZ R31, R33, R20 ;  /* 0x00000014211f7221 */ /* 0x000fe20000010000 */
[----:B------:R-:W-:Y:S01]  /*51e0*/  CS2R R32, SRZ ;  /* 0x0000000000207805 */ /* 0x000fe2000001ff00 */
[----:B------:R-:W1:Y:S01]  /*51f0*/  MUFU.EX2 R46, R46 ;  /* 0x0000002e002e7308 */ /* 0x000e620000000800 */
[----:B--2---:R-:W-:Y:S01]  /*5200*/  FADD.FTZ R0, R42, R29 ;  /* 0x0000001d2a007221 */ /* 0x004fe20000010000 */
[----:B------:R-:W-:-:S06]  /*5210*/  FADD.FTZ R20, R36, R31 ;  /* 0x0000001f24147221 */ /* 0x000fcc0000010000 */
[----:B------:R-:W2:Y:S01]  /*5220*/  MUFU.EX2 R47, R47 ;  /* 0x0000002f002f7308 */ /* 0x000ea20000000800 */
[C---:B---3--:R-:W-:Y:S01]  /*5230*/  FADD.FTZ R29, R43.reuse, R0 ;  /* 0x000000002b1d7221 */ /* 0x048fe20000010000 */
[----:B------:R-:W-:Y:S02]  /*5240*/  F2FP.F16.F32.PACK_AB R201, R43, R42 ;  /* 0x0000002a2bc9723e */ /* 0x000fe400000000ff */
[----:B------:R-:W-:-:S04]  /*5250*/  CS2R R42, SRZ ;  /* 0x00000000002a7805 */ /* 0x000fc8000001ff00 */
        /* <DEDUP_REMOVED lines=10> */
[----:B------:R-:W-:Y:S02]  /*5300*/  F2FP.F16.F32.PACK_AB R198, R37, R36 ;  /* 0x0000002425c6723e */ /* 0x000fe400000000ff */
[----:B------:R-:W-:-:S04]  /*5310*/  CS2R R36, SRZ ;  /* 0x0000000000247805 */ /* 0x000fc8000001ff00 */
[----:B------:R-:W1:Y:S01]  /*5320*/  MUFU.EX2 R38, R38 ;  /* 0x0000002600267308 */ /* 0x000e620000000800 */
[C---:B--2---:R-:W-:Y:S01]  /*5330*/  FADD.FTZ R29, R35.reuse, R0 ;  /* 0x00000000231d7221 */ /* 0x044fe20000010000 */
[----:B------:R-:W-:Y:S02]  /*5340*/  F2FP.F16.F32.PACK_AB R197, R35, R34 ;  /* 0x0000002223c5723e */ /* 0x000fe400000000ff */
[----:B------:R-:W-:-:S04]  /*5350*/  CS2R R34, SRZ ;  /* 0x0000000000227805 */ /* 0x000fc8000001ff00 */
[----:B------:R-:W2:Y:S01]  /*5360*/  MUFU.EX2 R25, R25 ;  /* 0x0000001900197308 */ /* 0x000ea20000000800 */
[----:B---3--:R-:W-:-:S07]  /*5370*/  FADD.FTZ R20, R24, R31 ;  /* 0x0000001f18147221 */ /* 0x008fce0000010000 */
[----:B------:R-:W3:Y:S01]  /*5380*/  MUFU.EX2 R39, R39 ;  /* 0x0000002700277308 */ /* 0x000ee20000000800 */
[----:B-1----:R-:W-:-:S07]  /*5390*/  FADD.FTZ R0, R38, R29 ;  /* 0x0000001d26007221 */ /* 0x002fce0000010000 */
[----:B------:R-:W1:Y:S01]  /*53a0*/  MUFU.EX2 R28, R28 ;  /* 0x0000001c001c7308 */ /* 0x000e620000000800 */
[C---:B--2---:R-:W-:Y:S01]  /*53b0*/  FADD.FTZ R31, R25.reuse, R20 ;  /* 0x00000014191f7221 */ /* 0x044fe20000010000 */
[----:B------:R-:W-:Y:S02]  /*53c0*/  F2FP.F16.F32.PACK_AB R192, R25, R24 ;  /* 0x0000001819c0723e */ /* 0x000fe400000000ff */
[----:B------:R-:W-:-:S04]  /*53d0*/  CS2R R24, SRZ ;  /* 0x0000000000187805 */ /* 0x000fc8000001ff00 */
[----:B------:R-:W2:Y:S01]  /*53e0*/  MUFU.EX2 R26, R26 ;  /* 0x0000001a001a7308 */ /* 0x000ea20000000800 */
[C---:B---3--:R-:W-:Y:S01]  /*53f0*/  FADD.FTZ R29, R39.reuse, R0 ;  /* 0x00000000271d7221 */ /* 0x048fe20000010000 */
[----:B------:R-:W-:Y:S02]  /*5400*/  F2FP.F16.F32.PACK_AB R199, R39, R38 ;  /* 0x0000002627c7723e */ /* 0x000fe400000000ff */
[----:B------:R-:W-:-:S04]  /*5410*/  CS2R R38, SRZ ;  /* 0x0000000000267805 */ /* 0x000fc8000001ff00 */
[----:B------:R-:W3:Y:S01]  /*5420*/  MUFU.EX2 R27, R27 ;  /* 0x0000001b001b7308 */ /* 0x000ee20000000800 */
[----:B-1----:R-:W-:Y:S01]  /*5430*/  FADD.FTZ R20, R28, R31 ;  /* 0x0000001f1c147221 */ /* 0x002fe20000010000 */
[----:B------:R-:W-:-:S03]  /*5440*/  F2FP.F16.F32.PACK_AB R194, R5, R28 ;  /* 0x0000001c05c2723e */ /* 0x000fc600000000ff */
[----:B------:R-:W-:-:S03]  /*5450*/  FADD.FTZ R20, R5, R20 ;  /* 0x0000001405147221 */ /* 0x000fc60000010000 */
[----:B------:R-:W1:Y:S01]  /*5460*/  MUFU.EX2 R30, R30 ;  /* 0x0000001e001e7308 */ /* 0x000e620000000800 */
[----:B--2---:R-:W-:Y:S01]  /*5470*/  FADD.FTZ R0, R26, R29 ;  /* 0x0000001d1a007221 */ /* 0x004fe20000010000 */
[----:B------:R-:W-:-:S06]  /*5480*/  CS2R R28, SRZ ;  /* 0x00000000001c7805 */ /* 0x000fcc000001ff00 */
[----:B------:R2:W4:Y:S01]  /*5490*/  MUFU.EX2 R195, R2 ;  /* 0x0000000200c37308 */ /* 0x0005220000000800 */
[C---:B---3--:R-:W-:Y:S01]  /*54a0*/  FADD.FTZ R5, R27.reuse, R0 ;  /* 0x000000001b057221 */ /* 0x048fe20000010000 */
[----:B------:R-:W-:Y:S02]  /*54b0*/  F2FP.F16.F32.PACK_AB R193, R27, R26 ;  /* 0x0000001a1bc1723e */ /* 0x000fe400000000ff */
[----:B------:R-:W-:Y:S01]  /*54c0*/  CS2R R26, SRZ ;  /* 0x00000000001a7805 */ /* 0x000fe2000001ff00 */
[----:B-1----:R-:W-:Y:S01]  /*54d0*/  FADD.FTZ R0, R30, R5 ;  /* 0x000000051e007221 */ /* 0x002fe20000010000 */
[----:B--2---:R-:W-:-:S03]  /*54e0*/  IMAD.MOV.U32 R2, RZ, RZ, 0x3f800000 ;  /* 0x3f800000ff027424 */ /* 0x004fc600078e00ff */
[C---:B----4-:R-:W-:Y:S01]  /*54f0*/  FADD.FTZ R5, R195.reuse, R0 ;  /* 0x00000000c3057221 */ /* 0x050fe20000010000 */
[----:B------:R-:W-:Y:S01]  /*5500*/  F2FP.F16.F32.PACK_AB R195, R195, R30 ;  /* 0x0000001ec3c3723e */ /* 0x000fe200000000ff */
[----:B------:R-:W-:Y:S01]  /*5510*/  IMAD.MOV.U32 R0, RZ, RZ, 0x3f800000 ;  /* 0x3f800000ff007424 */ /* 0x000fe200078e00ff */
[----:B------:R-:W-:Y:S01]  /*5520*/  CS2R R30, SRZ ;  /* 0x00000000001e7805 */ /* 0x000fe2000001ff00 */
[----:B------:R-:W-:Y:S06]  /*5530*/  @!P1 BRA `(.L_x_137) ;  /* 0x0000003c001c9947 */ /* 0x000fec0003800000 */
[----:B------:R-:W-:Y:S01]  /*5540*/  R2UR UR61, R19 ;  /* 0x00000000133d72ca */ /* 0x000fe200000e0000 */
[----:B------:R-:W-:Y:S01]  /*5550*/  UIADD3 UR4, UR39, -0x2, URZ ;  /* 0xfffffffe27047890 */ /* 0x000fe2000fffe03f */
[----:B------:R-:W-:Y:S01]  /*5560*/  MOV R222, R3 ;  /* 0x0000000300de7202 */ /* 0x000fe20000000f00 */
[----:B------:R-:W-:Y:S01]  /*5570*/  IMAD.MOV.U32 R223, RZ, RZ, R4 ;  /* 0x000000ffffdf7224 */ /* 0x000fe200078e0004 */
[----:B------:R-:W-:Y:S01]  /*5580*/  MOV R151, RZ ;  /* 0x000000ff00977202 */ /* 0x000fe20000000f00 */
[----:B------:R-:W-:Y:S01]  /*5590*/  IMAD.MOV.U32 R0, RZ, RZ, 0x3f800000 ;  /* 0x3f800000ff007424 */ /* 0x000fe200078e00ff */
[----:B------:R-:W-:Y:S01]  /*55a0*/  UMOV UR39, UR38 ;  /* 0x0000002600277c82 */ /* 0x000fe20008000000 */
[----:B------:R-:W-:Y:S01]  /*55b0*/  IMAD.U32 R224, RZ, RZ, UR4 ;  /* 0x00000004ffe07e24 */ /* 0x000fe2000f8e00ff */
[----:B------:R-:W-:-:S07]  /*55c0*/  ULDC UR37, c[0x0][0x9d8] ;  /* 0x0002760000257ab9 */ /* 0x000fce0000000800 */
.L_x_148:
        /* <DEDUP_REMOVED lines=8> */
.L_x_138:
        /* <DEDUP_REMOVED lines=8> */
.L_x_139:
[----:B--2---:R-:W-:Y:S05]  /*56d0*/  @P1 BRA `(.L_x_140) ;  /* 0x0000000000081947 */ /* 0x004fea0003800000 */
[----:B------:R-:W2:Y:S02]  /*56e0*/  SYNCS.PHASECHK.TRANS64.TRYWAIT P1, [UR60+0x38830], R3 ;  /* 0x03883003ff0075a7 */ /* 0x000ea4000802017c */
[----:B--2---:R-:W-:Y:S05]  /*56f0*/  @!P1 BRA `(.L_x_141) ;  /* 0x0000009800e49947 */ /* 0x004fea0003800000 */
.L_x_140:
        /* <DEDUP_REMOVED lines=23> */
[----:B------:R-:W-:Y:S01]  /*5870*/  UIADD3 UR58, UR4, 0x80, URZ ;  /* 0x00000080043a7890 */ /* 0x000fe2000fffe03f */
[-C--:B------:R-:W-:Y:S01]  /*5880*/  FMUL.FTZ R28, R28, R2.reuse ;  /* 0x000000021c1c7220 */ /* 0x080fe20000410000 */
        /* <DEDUP_REMOVED lines=57> */
[----:B------:R-:W-:Y:S01]  /*5c20*/  UIADD3 UR58, UR4, 0x100, URZ ;  /* 0x00000100043a7890 */ /* 0x000fe2000fffe03f */
[-C--:B------:R-:W-:Y:S01]  /*5c30*/  FMUL.FTZ R109, R109, R2.reuse ;  /* 0x000000026d6d7220 */ /* 0x080fe20000410000 */
[----:B------:R-:W-:Y:S01]  /*5c40*/  UMOV UR56, UR6 ;  /* 0x0000000600387c82 */ /* 0x000fe20008000000 */
[----:B------:R-:W-:Y:S01]  /*5c50*/  UMOV UR57, UR7 ;  /* 0x0000000700397c82 */ /* 0x000fe20008000000 */
        /* <DEDUP_REMOVED lines=95> */
[----:B------:R-:W-:Y:S01]  /*6250*/  UIADD3 UR58, UR4, 0x200, URZ ;  /* 0x00000200043a7890 */ /* 0x000fe2000fffe03f */
[----:B------:R-:W-:Y:S01]  /*6260*/  UMOV UR56, UR6 ;  /* 0x0000000600387c82 */ /* 0x000fe20008000000 */
[----:B------:R-:W-:Y:S01]  /*6270*/  UMOV UR57, UR7 ;  /* 0x0000000700397c82 */ /* 0x000fe20008000000 */
[----:B------:R-:W-:Y:S01]  /*6280*/  UMOV UR59, 0x40000040 ;  /* 0x40000040003b7882 */ /* 0x000fe20000000000 */
        /* <DEDUP_REMOVED lines=142> */
[----:B------:R-:W-:-:S11]  /*6b70*/  R2UR UR11, R7 ;  /* 0x00000000070b72ca */ /* 0x000fd600000e0000 */
[----:B------:R-:W-:Y:S02]  /*6b80*/  UMOV UR56, UR10 ;  /* 0x0000000a00387c82 */ /* 0x000fe40008000000 */
[----:B------:R-:W-:Y:S01]  /*6b90*/  UMOV UR57, UR11 ;  /* 0x0000000b00397c82 */ /* 0x000fe20008000000 */
[----:B------:R-:W-:Y:S01]  /*6ba0*/  UMOV UR5, UR11 ;  /* 0x0000000b00057c82 */ /* 0x000fe20008000000 */
        /* <DEDUP_REMOVED lines=257> */
[----:B------:R-:W-:Y:S03]  /*7bc0*/  HGMMA.64x16x16.F32 R152, gdesc[UR4], R152, gsb0 ;  /* 0x00200000049879f0 */ /* 0x000fe60008000898 */
[----:B------:R-:W-:Y:S02]  /*7bd0*/  WARPGROUP.DEPBAR.LE gsb0, 0x0 ;  /* 0x00008000000079c5 */ /* 0x000fe40000010000 */
[----:B------:R-:W-:Y:S05]  /*7be0*/  @!P0 BRA `(.L_x_142) ;  /* 0x0000000000048947 */ /* 0x000fea0003800000 */
[----:B------:R-:W-:Y:S01]  /*7bf0*/  BPT.TRAP 0x1 ;  /* 0x000000040000795c */ /* 0x000fe20000300000 */
.L_x_142:
[----:B------:R-:W-:Y:S01]  /*7c00*/  R2UR UR4, R18 ;  /* 0x00000000120472ca */ /* 0x000fe200000e0000 */
[----:B------:R-:W-:-:S05]  /*7c10*/  IMAD.U32 R0, RZ, RZ, UR61 ;  /* 0x0000003dff007e24 */ /* 0x000fca000f8e00ff */
[----:B------:R-:W-:-:S07]  /*7c20*/  SHF.L.U32 R0, R0, 0x1f, RZ ;  /* 0x0000001f00007819 */ /* 0x000fce00000006ff */
[----:B------:R-:W-:-:S09]  /*7c30*/  ULEA UR4, UR39, UR4, 0x3 ;  /* 0x0000000427047291 */ /* 0x000fd2000f8e183f */
[----:B------:R3:W4:Y:S01]  /*7c40*/  SYNCS.PHASECHK.TRANS64.TRYWAIT P1, [UR4+0x38850], R0 ;  /* 0x03885000ff0075a7 */ /* 0x0007220008020144 */
[----:B------:R-:W-:Y:S05]  /*7c50*/  @!P0 BRA `(.L_x_143) ;  /* 0x0000000000048947 */ /* 0x000fea0003800000 */
[----:B------:R-:W-:Y:S01]  /*7c60*/  BPT.TRAP 0x1 ;  /* 0x000000040000795c */ /* 0x000fe20000300000 */
.L_x_143:
[----:B----4-:R-:W-:Y:S05]  /*7c70*/  @P1 BRA `(.L_x_144) ;  /* 0x0000000000081947 */ /* 0x010fea0003800000 */
[----:B------:R-:W4:Y:S02]  /*7c80*/  SYNCS.PHASECHK.TRANS64.TRYWAIT P1, [UR4+0x38850], R0 ;  /* 0x03885000ff0075a7 */ /* 0x000f240008020144 */
[----:B----4-:R-:W-:Y:S05]  /*7c90*/  @!P1 BRA `(.L_x_145) ;  /* 0x0000007400949947 */ /* 0x010fea0003800000 */
.L_x_144:
[----:B------:R-:W-:Y:S01]  /*7ca0*/  R2UR UR5, R18 ;  /* 0x00000000120572ca */ /* 0x000fe200000e0000 */
[----:B------:R-:W-:Y:S01]  /*7cb0*/  WARPGROUP.ARRIVE ;  /* 0x00000000000079c5 */ /* 0x000fe20000000000 */
[----:B------:R-:W-:-:S11]  /*7cc0*/  UMOV UR7, 0x40000040 ;  /* 0x4000004000077882 */ /* 0x000fd60000000000 */
[----:B------:R-:W-:-:S04]  /*7cd0*/  UIADD3 UR5, UR5, 0x400, URZ ;  /* 0x0000040005057890 */ /* 0x000fc8000fffe03f */
[----:B------:R-:W-:-:S04]  /*7ce0*/  USHF.R.U32.HI UR5, URZ, 0x4, UR5 ;  /* 0x000000043f057899 */ /* 0x000fc80008011605 */
[----:B------:R-:W-:-:S04]  /*7cf0*/  ULOP3.LUT UR5, UR5, 0x3fff, URZ, 0xc0, !UPT ;  /* 0x00003fff05057892 */ /* 0x000fc8000f8ec03f */
[----:B------:R-:W-:-:S04]  /*7d00*/  ULOP3.LUT UR5, UR5, 0x2800000, URZ, 0xfc, !UPT ;  /* 0x0280000005057892 */ /* 0x000fc8000f8efc3f */
[----:B------:R-:W-:-:S07]  /*7d10*/  UIMAD UR5, UR39, 0xa00, UR5 ;  /* 0x00000a00270578a4 */ /* 0x000fce000f8e0205 */
[----:B------:R-:W-:Y:S02]  /*7d20*/  UMOV UR6, UR5 ;  /* 0x0000000500067c82 */ /* 0x000fe40008000000 */
[----:B------:R-:W-:Y:S01]  /*7d30*/  HGMMA.64x256x16.F32 R24, R208, gdesc[UR4].tnspB, R24, gsb0 ;  /* 0x43e00004d0187df0 */ /* 0x000fe20008000818 */
[----:B------:R-:W-:Y:S01]  /*7d40*/  UIADD3 UR6, UR5, 0x80, URZ ;  /* 0x0000008005067890 */ /* 0x000fe2000fffe03f */
[----:B------:R-:W-:Y:S01]  /*7d50*/  UMOV UR7, 0x40000040 ;  /* 0x4000004000077882 */ /* 0x000fe20000000000 */
[----:B------:R-:W-:Y:S02]  /*7d60*/  WARPGROUP.DEPBAR.LE gsb0, 0x0 ;  /* 0x00008000000079c5 */ /* 0x000fe40000010000 */
[----:B------:R-:W-:-:S15]  /*7d70*/  WARPGROUP.ARRIVE ;  /* 0x00000000000079c5 */ /* 0x000fde0000000000 */
[----:B------:R-:W-:-:S08]  /*7d80*/  NOP ;  /* 0x0000000000007918 */ /* 0x000fd00000000000 */
        /* <DEDUP_REMOVED lines=18> */
[----:B------:R-:W-:Y:S03]  /*7eb0*/  HGMMA.64x256x16.F32 R24, R192, gdesc[UR4].tnspB, R24, gsb0 ;  /* 0x43e00004c0187df0 */ /* 0x000fe60008000818 */
[----:B------:R-:W-:Y:S02]  /*7ec0*/  WARPGROUP.DEPBAR.LE gsb0, 0x0 ;  /* 0x00008000000079c5 */ /* 0x000fe40000010000 */
[----:B------:R-:W-:Y:S05]  /*7ed0*/  @!P0 BRA `(.L_x_146) ;  /* 0x0000000000048947 */ /* 0x000fea0003800000 */
[----:B------:R-:W-:Y:S01]  /*7ee0*/  BPT.TRAP 0x1 ;  /* 0x000000040000795c */ /* 0x000fe20000300000 */
.L_x_146:
[----:B------:R-:W4:Y:S01]  /*7ef0*/  LDL R225, [R1+0x4] ;  /* 0x0000040001e17983 */ /* 0x000f220000100800 */
[----:B------:R-:W-:Y:S01]  /*7f00*/  FMUL.FTZ R192, R184, UR37 ;  /* 0x00000025b8c07c20 */ /* 0x000fe20008410000 */
[----:B------:R-:W-:Y:S01]  /*7f10*/  FMUL.FTZ R193, R185, UR37 ;  /* 0x00000025b9c17c20 */ /* 0x000fe20008410000 */
[----:B------:R-:W-:Y:S01]  /*7f20*/  FMUL.FTZ R185, R186, UR37 ;  /* 0x00000025bab97c20 */ /* 0x000fe20008410000 */
[----:B------:R-:W-:Y:S01]  /*7f30*/  FMUL.FTZ R184, R187, UR37 ;  /* 0x00000025bbb87c20 */ /* 0x000fe20008410000 */
[----:B------:R-:W-:Y:S01]  /*7f40*/  FMUL.FTZ R188, R188, UR37 ;  /* 0x00000025bcbc7c20 */ /* 0x000fe20008410000 */
[----:B------:R-:W-:Y:S01]  /*7f50*/  FMUL.FTZ R186, R190, UR37 ;  /* 0x00000025beba7c20 */ /* 0x000fe20008410000 */
[----:B------:R-:W1:Y:S01]  /*7f60*/  MUFU.TANH R192, R192 ;  /* 0x000000c000c07308 */ /* 0x000e620000002400 */
[----:B------:R-:W-:Y:S01]  /*7f70*/  FMUL.FTZ R189, R189, UR37 ;  /* 0x00000025bdbd7c20 */ /* 0x000fe20008410000 */
[----:B------:R-:W-:Y:S01]  /*7f80*/  FMUL.FTZ R187, R191, UR37 ;  /* 0x00000025bfbb7c20 */ /* 0x000fe20008410000 */
[----:B------:R-:W-:Y:S01]  /*7f90*/  FMUL.FTZ R190, R176, UR37 ;  /* 0x00000025b0be7c20 */ /* 0x000fe20008410000 */
[----:B------:R-:W-:Y:S01]  /*7fa0*/  FMUL.FTZ R176, R178, UR37 ;  /* 0x00000025b2b07c20 */ /* 0x000fe20008410000 */
[----:B------:R-:W-:Y:S01]  /*7fb0*/  FMUL.FTZ R191, R177, UR37 ;  /* 0x00000025b1bf7c20 */ /* 0x000fe20008410000 */
[----:B------:R-:W-:Y:S01]  /*7fc0*/  FMUL.FTZ R177, R179, UR37 ;  /* 0x00000025b3b17c20 */ /* 0x000fe20008410000 */
[----:B------:R-:W-:Y:S01]  /*7fd0*/  FMUL.FTZ R180, R180, UR37 ;  /* 0x00000025b4b47c20 */ /* 0x000fe20008410000 */
[----:B------:R-:W2:Y:S01]  /*7fe0*/  MUFU.TANH R185, R185 ;  /* 0x000000b900b97308 */ /* 0x000ea20000002400 */
[----:B------:R-:W-:Y:S01]  /*7ff0*/  FMUL.FTZ R194, R161, UR37 ;  /* 0x00000025a1c27c20 */ /* 0x000fe20008410000 */
[----:B------:R-:W-:Y:S01]  /*8000*/  FMUL.FTZ R161, R163, UR37 ;  /* 0x00000025a3a17c20 */ /* 0x000fe20008410000 */
[----:B------:R-:W-:Y:S01]  /*8010*/  FMUL.FTZ R163, R167, UR37 ;  /* 0x00000025a7a37c20 */ /* 0x000fe20008410000 */
[----:B------:R-:W-:Y:S01]  /*8020*/  FMUL.FTZ R178, R182, UR37 ;  /* 0x00000025b6b27c20 */ /* 0x000fe20008410000 */
[----:B------:R-:W-:Y:S01]  /*8030*/  FMUL.FTZ R181, R181, UR37 ;  /* 0x00000025b5b57c20 */ /* 0x000fe20008410000 */
[----:B------:R-:W-:Y:S01]  /*8040*/  FMUL.FTZ R179, R183, UR37 ;  /* 0x00000025b7b37c20 */ /* 0x000fe20008410000 */
[----:B------:R-:W-:Y:S01]  /*8050*/  FMUL.FTZ R182, R168, UR37 ;  /* 0x00000025a8b67c20 */ /* 0x000fe20008410000 */
[----:B------:R-:W5:Y:S01]  /*8060*/  MUFU.TANH R193, R193 ;  /* 0x000000c100c17308 */ /* 0x000f620000002400 */
[----:B-1-3--:R-:W-:Y:S01]  /*8070*/  FMNMX.FTZ R0, R192, R223, !PT ;  /* 0x000000dfc0007209 */ /* 0x00afe20007810000 */
[----:B------:R-:W-:Y:S01]  /*8080*/  FMUL.FTZ R168, R170, UR37 ;  /* 0x00000025aaa87c20 */ /* 0x000fe20008410000 */
[----:B------:R-:W-:Y:S01]  /*8090*/  FMUL.FTZ R183, R169, UR37 ;  /* 0x00000025a9b77c20 */ /* 0x000fe20008410000 */
[----:B------:R-:W-:Y:S01]  /*80a0*/  FMUL.FTZ R195, R153, UR37 ;  /* 0x0000002599c37c20 */ /* 0x000fe20008410000 */
[----:B------:R-:W-:Y:S01]  /*80b0*/  FMUL.FTZ R169, R171, UR37 ;  /* 0x00000025aba97c20 */ /* 0x000fe20008410000 */
[----:B------:R-:W-:Y:S01]  /*80c0*/  FMUL.FTZ R172, R172, UR37 ;  /* 0x00000025acac7c20 */ /* 0x000fe20008410000 */
[----:B------:R-:W-:Y:S01]  /*80d0*/  FMUL.FTZ R170, R174, UR37 ;  /* 0x00000025aeaa7c20 */ /* 0x000fe20008410000 */
[----:B------:R-:W1:Y:S01]  /*80e0*/  MUFU.TANH R184, R184 ;  /* 0x000000b800b87308 */ /* 0x000e620000002400 */
[----:B--2---:R-:W-:Y:S01]  /*80f0*/  FMNMX.FTZ R3, R185, R222, !PT ;  /* 0x000000deb9037209 */ /* 0x004fe20007810000 */
[----:B------:R-:W-:Y:S01]  /*8100*/  FMUL.FTZ R173, R173, UR37 ;  /* 0x00000025adad7c20 */ /* 0x000fe20008410000 */
[----:B------:R-:W-:Y:S01]  /*8110*/  FMUL.FTZ R171, R175, UR37 ;  /* 0x00000025afab7c20 */ /* 0x000fe20008410000 */
[----:B------:R-:W-:Y:S01]  /*8120*/  FMUL.FTZ R174, R160, UR37 ;  /* 0x00000025a0ae7c20 */ /* 0x000fe20008410000 */
[----:B------:R-:W-:Y:S01]  /*8130*/  FMUL.FTZ R160, R162, UR37 ;  /* 0x00000025a2a07c20 */ /* 0x000fe20008410000 */
[----:B------:R-:W-:Y:S01]  /*8140*/  FMUL.FTZ R164, R164, UR37 ;  /* 0x00000025a4a47c20 */ /* 0x000fe20008410000 */
[----:B------:R-:W-:Y:S01]  /*8150*/  FMUL.FTZ R165, R165, UR37 ;  /* 0x00000025a5a57c20 */ /* 0x000fe20008410000 */
[----:B------:R-:W2:Y:S01]  /*8160*/  MUFU.TANH R188, R188 ;  /* 0x000000bc00bc7308 */ /* 0x000ea20000002400 */
[----:B-----5:R-:W-:Y:S01]  /*8170*/  FMNMX.FTZ R167, R193, R0, !PT ;  /* 0x00000000c1a77209 */ /* 0x020fe20007810000 */
[----:B------:R-:W-:Y:S01]  /*8180*/  FMUL.FTZ R162, R166, UR37 ;  /* 0x00000025a6a27c20 */ /* 0x000fe20008410000 */
[----:B------:R-:W-:Y:S01]  /*8190*/  FMUL.FTZ R166, R152, UR37 ;  /* 0x0000002598a67c20 */ /* 0x000fe20008410000 */
[----:B------:R-:W-:Y:S01]  /*81a0*/  FMUL.FTZ R152, R154, UR37 ;  /* 0x000000259a987c20 */ /* 0x000fe20008410000 */
[----:B------:R-:W-:Y:S01]  /*81b0*/  FMUL.FTZ R156, R156, UR37 ;  /* 0x000000259c9c7c20 */ /* 0x000fe20008410000 */
[----:B------:R-:W-:Y:S01]  /*81c0*/  FMUL.FTZ R197, R157, UR37 ;  /* 0x000000259dc57c20 */ /* 0x000fe20008410000 */
[----:B------:R-:W-:Y:S01]  /*81d0*/  FMUL.FTZ R154, R158, UR37 ;  /* 0x000000259e9a7c20 */ /* 0x000fe20008410000 */
[----:B------:R-:W3:Y:S01]  /*81e0*/  MUFU.TANH R186, R186 ;  /* 0x000000ba00ba7308 */ /* 0x000ee20000002400 */
[----:B-1----:R-:W-:Y:S01]  /*81f0*/  FMNMX.FTZ R3, R184, R3, !PT ;  /* 0x00000003b8037209 */ /* 0x002fe20007810000 */
[----:B------:R-:W-:Y:S01]  /*8200*/  ULDC UR5, c[0x0][0x988] ;  /* 0x0002620000057ab9 */ /* 0x000fe20000000800 */
[----:B------:R-:W-:-:S05]  /*8210*/  ISETP.NE.AND P1, PT, R23, RZ, PT ;  /* 0x000000ff1700720c */ /* 0x000fca0003f25270 */
[----:B------:R-:W1:Y:S01]  /*8220*/  MUFU.TANH R189, R189 ;  /* 0x000000bd00bd7308 */ /* 0x000e620000002400 */
[----:B--2---:R-:W-:-:S07]  /*8230*/  FMNMX.FTZ R0, R188, R167, !PT ;  /* 0x000000a7bc007209 */ /* 0x004fce0007810000 */
[----:B------:R-:W2:Y:S01]  /*8240*/  MUFU.TANH R187, R187 ;  /* 0x000000bb00bb7308 */ /* 0x000ea20000002400 */
[----:B---3--:R-:W-:-:S07]  /*8250*/  FMNMX.FTZ R2, R186, R3, !PT ;  /* 0x00000003ba027209 */ /* 0x008fce0007810000 */
[----:B------:R-:W3:Y:S01]  /*8260*/  MUFU.TANH R190, R190 ;  /* 0x000000be00be7308 */ /* 0x000ee20000002400 */
[----:B-1----:R-:W-:-:S07]  /*8270*/  FMNMX.FTZ R3, R189, R0, !PT ;  /* 0x00000000bd037209 */ /* 0x002fce0007810000 */
[----:B------:R-:W1:Y:S01]  /*8280*/  MUFU.TANH R176, R176 ;  /* 0x000000b000b07308 */ /* 0x000e620000002400 */
[----:B--2---:R-:W-:-:S07]  /*8290*/  FMNMX.FTZ R153, R187, R2, !PT ;  /* 0x00000002bb997209 */ /* 0x004fce0007810000 */
[----:B------:R-:W2:Y:S01]  /*82a0*/  MUFU.TANH R191, R191 ;  /* 0x000000bf00bf7308 */ /* 0x000ea20000002400 */
[----:B---3--:R-:W-:-:S07]  /*82b0*/  FMNMX.FTZ R0, R190, R3, !PT ;  /* 0x00000003be007209 */ /* 0x008fce0007810000 */
[----:B------:R-:W3:Y:S01]  /*82c0*/  MUFU.TANH R177, R177 ;  /* 0x000000b100b17308 */ /* 0x000ee20000002400 */
[----:B-1----:R-:W-:Y:S01]  /*82d0*/  FMNMX.FTZ R2, R176, R153, !PT ;  /* 0x00000099b0027209 */ /* 0x002fe20007810000 */
[----:B------:R-:W-:-:S06]  /*82e0*/  FMUL.FTZ R153, R155, UR37 ;  /* 0x000000259b997c20 */ /* 0x000fcc0008410000 */
        /* <DEDUP_REMOVED lines=31> */
[----:B--2---:R-:W-:Y:S01]  /*84e0*/  FMNMX.FTZ R0, R160, R155, !PT ;  /* 0x0000009ba0007209 */ /* 0x004fe20007810000 */
[----:B------:R-:W-:-:S06]  /*84f0*/  FMUL.FTZ R155, R159, UR37 ;  /* 0x000000259f9b7c20 */ /* 0x000fcc0008410000 */
        /* <DEDUP_REMOVED lines=23> */
[----:B--2---:R-:W-:-:S05]  /*8670*/  FMNMX.FTZ R0, R197, R0, !PT ;  /* 0x00000000c5007209 */ /* 0x004fca0007810000 */
[----:B------:R-:W2:Y:S01]  /*8680*/  SHFL.BFLY PT, R3, R0, 0x2, 0x1f ;  /* 0x0c401f0000037f89 */ /* 0x000ea200000e0000 */
[----:B---3--:R-:W-:-:S04]  /*8690*/  FMNMX.FTZ R2, R154, R157, !PT ;  /* 0x0000009d9a027209 */ /* 0x008fc80007810000 */
[----:B-1----:R-:W-:-:S05]  /*86a0*/  FMNMX.FTZ R2, R155, R2, !PT ;  /* 0x000000029b027209 */ /* 0x002fca0007810000 */
[----:B------:R-:W1:Y:S01]  /*86b0*/  SHFL.BFLY PT, R159, R2, 0x2, 0x1f ;  /* 0x0c401f00029f7f89 */ /* 0x000e6200000e0000 */
[----:B--2---:R-:W-:-:S05]  /*86c0*/  FMNMX.FTZ R157, R0, R3, !PT ;  /* 0x00000003009d7209 */ /* 0x004fca0007810000 */
[----:B------:R-:W2:Y:S01]  /*86d0*/  SHFL.BFLY PT, R4, R157, 0x1, 0x1f ;  /* 0x0c201f009d047f89 */ /* 0x000ea200000e0000 */
[----:B-1----:R-:W-:-:S05]  /*86e0*/  FMNMX.FTZ R159, R2, R159, !PT ;  /* 0x0000009f029f7209 */ /* 0x002fca0007810000 */
[----:B------:R-:W1:Y:S01]  /*86f0*/  SHFL.BFLY PT, R158, R159, 0x1, 0x1f ;  /* 0x0c201f009f9e7f89 */ /* 0x000e6200000e0000 */
[----:B--2---:R-:W-:-:S05]  /*8700*/  FMNMX.FTZ R4, R157, R4, !PT ;  /* 0x000000049d047209 */ /* 0x004fca0007810000 */
[----:B------:R-:W-:-:S04]  /*8710*/  FMUL.FTZ R199, R4, UR5 ;  /* 0x0000000504c77c20 */ /* 0x000fc80008410000 */
[--C-:B------:R-:W-:Y:S01]  /*8720*/  FFMA.FTZ R167, R194, UR5, -R199.reuse ;  /* 0x00000005c2a77c23 */ /* 0x100fe200080108c7 */
[--C-:B------:R-:W-:Y:S01]  /*8730*/  FFMA.FTZ R194, R156, UR5, -R199.reuse ;  /* 0x000000059cc27c23 */ /* 0x100fe200080108c7 */
[--C-:B------:R-:W-:Y:S01]  /*8740*/  FFMA.FTZ R157, R192, UR5, -R199.reuse ;  /* 0x00000005c09d7c23 */ /* 0x100fe200080108c7 */
[--C-:B------:R-:W-:Y:S01]  /*8750*/  FFMA.FTZ R208, R193, UR5, -R199.reuse ;  /* 0x00000005c1d07c23 */ /* 0x100fe200080108c7 */
[--C-:B------:R-:W-:Y:S01]  /*8760*/  FFMA.FTZ R210, R188, UR5, -R199.reuse ;  /* 0x00000005bcd27c23 */ /* 0x100fe200080108c7 */
[--C-:B------:R-:W-:Y:S01]  /*8770*/  FFMA.FTZ R193, R189, UR5, -R199.reuse ;  /* 0x00000005bdc17c23 */ /* 0x100fe200080108c7 */
[----:B------:R-:W-:Y:S01]  /*8780*/  FFMA.FTZ R198, R164, UR5, -R199 ;  /* 0x00000005a4c67c23 */ /* 0x000fe200080108c7 */
[----:B-1----:R-:W-:Y:S01]  /*8790*/  FMNMX.FTZ R3, R159, R158, !PT ;  /* 0x0000009e9f037209 */ /* 0x002fe20007810000 */
[----:B------:R-:W-:Y:S01]  /*87a0*/  FADD.FTZ R158, -R4, R223 ;  /* 0x000000df049e7221 */ /* 0x000fe20000010100 */
[----:B------:R-:W-:Y:S01]  /*87b0*/  MUFU.EX2 R157, R157 ;  /* 0x0000009d009d7308 */ /* 0x000fe20000000800 */
[--C-:B------:R-:W-:Y:S01]  /*87c0*/  FFMA.FTZ R204, R190, UR5, -R199.reuse ;  /* 0x00000005becc7c23 */ /* 0x100fe200080108c7 */
[--C-:B------:R-:W-:Y:S01]  /*87d0*/  FFMA.FTZ R189, R191, UR5, -R199.reuse ;  /* 0x00000005bfbd7c23 */ /* 0x100fe200080108c7 */
[C---:B------:R-:W-:Y:S01]  /*87e0*/  FADD.FTZ R0, -R3.reuse, R222 ;  /* 0x000000de03007221 */ /* 0x040fe20000010100 */
[----:B------:R-:W-:Y:S01]  /*87f0*/  FMUL.FTZ R156, R3, UR5 ;  /* 0x00000005039c7c20 */ /* 0x000fe20008410000 */
[----:B------:R-:W-:Y:S01]  /*8800*/  FMUL.FTZ R158, R158, UR5 ;  /* 0x000000059e9e7c20 */ /* 0x000fe20008410000 */
[--C-:B------:R-:W-:Y:S01]  /*8810*/  FFMA.FTZ R192, R166, UR5, -R199.reuse ;  /* 0x00000005a6c07c23 */ /* 0x100fe200080108c7 */
[----:B------:R-:W-:Y:S01]  /*8820*/  FMUL.FTZ R0, R0, UR5 ;  /* 0x0000000500007c20 */ /* 0x000fe20008410000 */
[--C-:B------:R-:W-:Y:S01]  /*8830*/  FFMA.FTZ R209, R185, UR5, -R156.reuse ;  /* 0x00000005b9d17c23 */ /* 0x100fe2000801089c */
[----:B------:R1:W2:Y:S01]  /*8840*/  MUFU.EX2 R2, R158 ;  /* 0x0000009e00027308 */ /* 0x0002a20000000800 */
[--C-:B------:R-:W-:Y:S01]  /*8850*/  FFMA.FTZ R211, R186, UR5, -R156.reuse ;  /* 0x00000005bad37c23 */ /* 0x100fe2000801089c */
[--C-:B------:R-:W-:Y:S01]  /*8860*/  FFMA.FTZ R164, R187, UR5, -R156.reuse ;  /* 0x00000005bba47c23 */ /* 0x100fe2000801089c */
[--C-:B------:R-:W-:Y:S01]  /*8870*/  FFMA.FTZ R205, R176, UR5, -R156.reuse ;  /* 0x00000005b0cd7c23 */ /* 0x100fe2000801089c */
[--C-:B------:R-:W-:Y:S01]  /*8880*/  FFMA.FTZ R166, R177, UR5, -R156.reuse ;  /* 0x00000005b1a67c23 */ /* 0x100fe2000801089c */
[--C-:B------:R-:W-:Y:S01]  /*8890*/  FFMA.FTZ R201, R168, UR5, -R156.reuse ;  /* 0x00000005a8c97c23 */ /* 0x100fe2000801089c */
[--C-:B------:R-:W-:Y:S01]  /*88a0*/  FFMA.FTZ R168, R169, UR5, -R156.reuse ;  /* 0x00000005a9a87c23 */ /* 0x100fe2000801089c */
[--C-:B------:R-:W-:Y:S01]  /*88b0*/  FFMA.FTZ R206, R180, UR5, -R199.reuse ;  /* 0x00000005b4ce7c23 */ /* 0x100fe200080108c7 */
[----:B------:R-:W-:Y:S01]  /*88c0*/  MUFU.EX2 R0, R0 ;  /* 0x0000000000007308 */ /* 0x000fe20000000800 */
[--C-:B-1----:R-:W-:Y:S01]  /*88d0*/  FFMA.FTZ R158, R184, UR5, -R156.reuse ;  /* 0x00000005b89e7c23 */ /* 0x102fe2000801089c */
[--C-:B------:R-:W-:Y:S01]  /*88e0*/  FFMA.FTZ R207, R178, UR5, -R156.reuse ;  /* 0x00000005b2cf7c23 */ /* 0x100fe2000801089c */
[--C-:B------:R-:W-:Y:S01]  /*88f0*/  FFMA.FTZ R181, R181, UR5, -R199.reuse ;  /* 0x00000005b5b57c23 */ /* 0x100fe200080108c7 */
[--C-:B------:R-:W-:Y:S01]  /*8900*/  FFMA.FTZ R202, R172, UR5, -R199.reuse ;  /* 0x00000005acca7c23 */ /* 0x100fe200080108c7 */
[--C-:B------:R-:W-:Y:S01]  /*8910*/  FFMA.FTZ R172, R179, UR5, -R156.reuse ;  /* 0x00000005b3ac7c23 */ /* 0x100fe2000801089c */
[--C-:B------:R-:W-:Y:S01]  /*8920*/  FFMA.FTZ R196, R174, UR5, -R199.reuse ;  /* 0x00000005aec47c23 */ /* 0x100fe200080108c7 */
[----:B------:R-:W-:Y:S01]  /*8930*/  FFMA.FTZ R175, R183, UR5, -R199 ;  /* 0x00000005b7af7c23 */ /* 0x000fe200080108c7 */
[----:B------:R-:W1:Y:S01]  /*8940*/  MUFU.EX2 R209, R209 ;  /* 0x000000d100d17308 */ /* 0x000e620000000800 */
[----:B--2---:R-:W-:Y:S01]  /*8950*/  FFMA.FTZ R169, R2, R20, R157 ;  /* 0x0000001402a97223 */ /* 0x004fe2000001009d */
[--C-:B------:R-:W-:Y:S01]  /*8960*/  FFMA.FTZ R200, R182, UR5, -R199.reuse ;  /* 0x00000005b6c87c23 */ /* 0x100fe200080108c7 */
[--C-:B------:R-:W-:Y:S01]  /*8970*/  FFMA.FTZ R183, R197, UR5, -R199.reuse ;  /* 0x00000005c5b77c23 */ /* 0x100fe200080108c7 */
[--C-:B------:R-:W-:Y:S01]  /*8980*/  FFMA.FTZ R197, R160, UR5, -R156.reuse ;  /* 0x00000005a0c57c23 */ /* 0x100fe2000801089c */
[--C-:B------:R-:W-:Y:S01]  /*8990*/  FFMA.FTZ R160, R161, UR5, -R156.reuse ;  /* 0x00000005a1a07c23 */ /* 0x100fe2000801089c */
[--C-:B------:R-:W-:Y:S01]  /*89a0*/  FFMA.FTZ R173, R173, UR5, -R199.reuse ;  /* 0x00000005adad7c23 */ /* 0x100fe200080108c7 */
[--C-:B------:R-:W-:Y:S01]  /*89b0*/  FFMA.FTZ R165, R165, UR5, -R199.reuse ;  /* 0x00000005a5a57c23 */ /* 0x100fe200080108c7 */
[----:B------:R-:W2:Y:S01]  /*89c0*/  MUFU.EX2 R208, R208 ;  /* 0x000000d000d07308 */ /* 0x000ea20000000800 */
[----:B------:R-:W-:Y:S01]  /*89d0*/  FFMA.FTZ R159, R195, UR5, -R199 ;  /* 0x00000005c39f7c23 */ /* 0x000fe200080108c7 */
[--C-:B------:R-:W-:Y:S01]  /*89e0*/  FFMA.FTZ R199, R162, UR5, -R156.reuse ;  /* 0x00000005a2c77c23 */ /* 0x100fe2000801089c */
[--C-:B------:R-:W-:Y:S01]  /*89f0*/  FFMA.FTZ R203, R170, UR5, -R156.reuse ;  /* 0x00000005aacb7c23 */ /* 0x100fe2000801089c */
[--C-:B------:R-:W-:Y:S01]  /*8a00*/  FFMA.FTZ R170, R171, UR5, -R156.reuse ;  /* 0x00000005abaa7c23 */ /* 0x100fe2000801089c */
[--C-:B------:R-:W-:Y:S01]  /*8a10*/  FFMA.FTZ R152, R152, UR5, -R156.reuse ;  /* 0x0000000598987c23 */ /* 0x100fe2000801089c */
[--C-:B------:R-:W-:Y:S01]  /*8a20*/  FFMA.FTZ R153, R153, UR5, -R156.reuse ;  /* 0x0000000599997c23 */ /* 0x100fe2000801089c */
[--C-:B------:R-:W-:Y:S01]  /*8a30*/  FFMA.FTZ R195, R154, UR5, -R156.reuse ;  /* 0x000000059ac37c23 */ /* 0x100fe2000801089c */
[----:B------:R-:W3:Y:S01]  /*8a40*/  MUFU.EX2 R158, R158 ;  /* 0x0000009e009e7308 */ /* 0x000ee20000000800 */
[----:B-1----:R-:W-:Y:S01]  /*8a50*/  FFMA.FTZ R5, R0, R5, R209 ;  /* 0x0000000500057223 */ /* 0x002fe200000100d1 */
[----:B------:R-:W-:-:S06]  /*8a60*/  FFMA.FTZ R155, R155, UR5, -R156 ;  /* 0x000000059b9b7c23 */ /* 0x000fcc000801089c */
[----:B------:R-:W1:Y:S01]  /*8a70*/  MUFU.EX2 R210, R210 ;  /* 0x000000d200d27308 */ /* 0x000e620000000800 */
[----:B--2---:R-:W-:-:S07]  /*8a80*/  FADD.FTZ R169, R208, R169 ;  /* 0x000000a9d0a97221 */ /* 0x004fce0000010000 */
[----:B------:R-:W2:Y:S01]  /*8a90*/  MUFU.EX2 R211, R211 ;  /* 0x000000d300d37308 */ /* 0x000ea20000000800 */
[----:B---3--:R-:W-:-:S07]  /*8aa0*/  FADD.FTZ R20, R158, R5 ;  /* 0x000000059e147221 */ /* 0x008fce0000010000 */
[----:B------:R-:W3:Y:S01]  /*8ab0*/  MUFU.EX2 R193, R193 ;  /* 0x000000c100c17308 */ /* 0x000ee20000000800 */
[----:B-1----:R-:W-:-:S07]  /*8ac0*/  FADD.FTZ R174, R210, R169 ;  /* 0x000000a9d2ae7221 */ /* 0x002fce0000010000 */
        /* <DEDUP_REMOVED lines=11> */
[----:B-1----:R-:W-:Y:S01]  /*8b80*/  FADD.FTZ R161, R189, R162 ;  /* 0x000000a2bda17221 */ /* 0x002fe20000010000 */
        /* <DEDUP_REMOVED lines=26> */
[----:B--2---:R-:W-:Y:S01]  /*8d30*/  FADD.FTZ R20, R170, R5 ;  /* 0x00000005aa147221 */ /* 0x004fe20000010000 */
[----:B------:R-:W-:-:S05]  /*8d40*/  MOV R5, UR60 ;  /* 0x0000003c00057c02 */ /* 0x000fca0008000f00 */
[----:B------:R-:W-:Y:S01]  /*8d50*/  @P1 VIADD R5, R5, 0x38840 ;  /* 0x0003884005051836 */ /* 0x000fe20000000000 */
[----:B------:R-:W2:Y:S01]  /*8d60*/  MUFU.EX2 R167, R167 ;  /* 0x000000a700a77308 */ /* 0x000ea20000000800 */
[----:B---3--:R-:W-:-:S03]  /*8d70*/  FADD.FTZ R154, R196, R161 ;  /* 0x000000a1c49a7221 */ /* 0x008fc60000010000 */
[----:B----4-:R-:W-:-:S04]  /*8d80*/  @P1 PRMT R5, R225, 0x654, R5 ;  /* 0x00000654e1051816 */ /* 0x010fc80000000005 */
[----:B------:R-:W3:Y:S01]  /*8d90*/  MUFU.EX2 R160, R160 ;  /* 0x000000a000a07308 */ /* 0x000ee20000000800 */
[----:B-1----:R-:W-:Y:S01]  /*8da0*/  FADD.FTZ R161, R197, R20 ;  /* 0x00000014c5a17221 */ /* 0x002fe20000010000 */
[----:B------:R1:W-:Y:S06]  /*8db0*/  @P1 SYNCS.ARRIVE.TRANS64.RED.A1T0 RZ, [R5+URZ], RZ ;  /* 0x000000ff05ff19a7 */ /* 0x0003ec000810043f */
[----:B------:R-:W4:Y:S01]  /*8dc0*/  MUFU.EX2 R198, R198 ;  /* 0x000000c600c67308 */ /* 0x000f220000000800 */
[----:B--2---:R-:W-:-:S07]  /*8dd0*/  FADD.FTZ R163, R167, R154 ;  /* 0x0000009aa7a37221 */ /* 0x004fce0000010000 */
[----:B------:R-:W2:Y:S01]  /*8de0*/  MUFU.EX2 R199, R199 ;  /* 0x000000c700c77308 */ /* 0x000ea20000000800 */
[----:B---3--:R-:W-:-:S07]  /*8df0*/  FADD.FTZ R20, R160, R161 ;  /* 0x000000a1a0147221 */ /* 0x008fce0000010000 */
[----:B------:R-:W1:Y:S01]  /*8e00*/  MUFU.EX2 R165, R165 ;  /* 0x000000a500a57308 */ /* 0x000e620000000800 */
[----:B----4-:R-:W-:-:S07]  /*8e10*/  FADD.FTZ R154, R198, R163 ;  /* 0x000000a3c69a7221 */ /* 0x010fce0000010000 */
[----:B------:R-:W3:Y:S01]  /*8e20*/  MUFU.EX2 R162, R162 ;  /* 0x000000a200a27308 */ /* 0x000ee20000000800 */
[----:B--2---:R-:W-:-:S07]  /*8e30*/  FADD.FTZ R161, R199, R20 ;  /* 0x00000014c7a17221 */ /* 0x004fce0000010000 */
[----:B------:R-:W2:Y:S01]  /*8e40*/  MUFU.EX2 R192, R192 ;  /* 0x000000c000c07308 */ /* 0x000ea20000000800 */
[----:B-1----:R-:W-:-:S07]  /*8e50*/  FADD.FTZ R5, R165, R154 ;  /* 0x0000009aa5057221 */ /* 0x002fce0000010000 */
[----:B------:R-:W1:Y:S01]  /*8e60*/  MUFU.EX2 R152, R152 ;  /* 0x0000009800987308 */ /* 0x000e620000000800 */
[----:B---3--:R-:W-:-:S07]  /*8e70*/  FADD.FTZ R161, R162, R161 ;  /* 0x000000a1a2a17221 */ /* 0x008fce0000010000 */
        /* <DEDUP_REMOVED lines=11> */
[----:B---3--:R-:W-:Y:S01]  /*8f30*/  FADD.FTZ R154, R195, R154 ;  /* 0x0000009ac39a7221 */ /* 0x008fe20000010000 */
[----:B--2---:R-:W-:-:S03]  /*8f40*/  FADD.FTZ R20, R183, R20 ;  /* 0x00000014b7147221 */ /* 0x004fc60000010000 */
[----:B-1----:R-:W-:Y:S01]  /*8f50*/  FADD.FTZ R5, R155, R154 ;  /* 0x0000009a9b057221 */ /* 0x002fe20000010000 */
[----:B------:R-:W-:Y:S06]  /*8f60*/  @!P0 BRA `(.L_x_147) ;  /* 0x0000000000048947 */ /* 0x000fec0003800000 */
[----:B------:R-:W-:Y:S01]  /*8f70*/  BPT.TRAP 0x1 ;  /* 0x000000040000795c */ /* 0x000fe20000300000 */
.L_x_147:
[----:B------:R-:W2:Y:S01]  /*8f80*/  LDL R156, [R1] ;  /* 0x00000000019c7983 */ /* 0x000ea20000100800 */
[----:B------:R-:W-:Y:S01]  /*8f90*/  ISETP.NE.AND P1, PT, R22, RZ, PT ;  /* 0x000000ff1600720c */ /* 0x000fe20003f25270 */
[----:B------:R-:W-:Y:S01]  /*8fa0*/  IMAD.U32 R154, RZ, RZ, UR4 ;  /* 0x00000004ff9a7e24 */ /* 0x000fe2000f8e00ff */
[----:B------:R-:W-:Y:S01]  /*8fb0*/  R2UR UR6, R224 ;  /* 0x00000000e00672ca */ /* 0x000fe200000e0000 */
[----:B------:R-:W-:Y:S01]  /*8fc0*/  UMOV UR39, UR38 ;  /* 0x0000002600277c82 */ /* 0x000fe20008000000 */
[----:B------:R-:W-:Y:S01]  /*8fd0*/  R2UR UR61, R19 ;  /* 0x00000000133d72ca */ /* 0x000fe200000e0000 */
[----:B------:R-:W-:Y:S01]  /*8fe0*/  IMAD.MOV.U32 R223, RZ, RZ, R4 ;  /* 0x000000ffffdf7224 */ /* 0x000fe200078e0004 */
[----:B------:R-:W-:Y:S02]  /*8ff0*/  F2FP.F16.F32.PACK_AB R210, R193, R210 ;  /* 0x000000d2c1d2723e */ /* 0x000fe400000000ff */
[----:B------:R-:W-:Y:S02]  /*9000*/  F2FP.F16.F32.PACK_AB R208, R208, R157 ;  /* 0x0000009dd0d0723e */ /* 0x000fe400000000ff */
[----:B------:R-:W-:-:S02]  /*9010*/  F2FP.F16.F32.PACK_AB R209, R158, R209 ;  /* 0x000000d19ed1723e */ /* 0x000fc400000000ff */
[----:B------:R-:W-:Y:S01]  /*9020*/  F2FP.F16.F32.PACK_AB R211, R164, R211 ;  /* 0x000000d3a4d3723e */ /* 0x000fe200000000ff */
[----:B------:R-:W-:Y:S01]  /*9030*/  @P1 VIADD R154, R154, 0x38860 ;  /* 0x000388609a9a1836 */ /* 0x000fe20000000000 */
[----:B------:R-:W-:Y:S01]  /*9040*/  F2FP.F16.F32.PACK_AB R204, R189, R204 ;  /* 0x000000ccbdcc723e */ /* 0x000fe200000000ff */
[----:B------:R-:W-:Y:S01]  /*9050*/  UIADD3 UR4, UR6, -0x1, URZ ;  /* 0xffffffff06047890 */ /* 0x000fe2000fffe03f */
[----:B------:R-:W-:Y:S02]  /*9060*/  F2FP.F16.F32.PACK_AB R205, R166, R205 ;  /* 0x000000cda6cd723e */ /* 0x000fe400000000ff */
[----:B------:R-:W-:Y:S02]  /*9070*/  F2FP.F16.F32.PACK_AB R206, R181, R206 ;  /* 0x000000ceb5ce723e */ /* 0x000fe400000000ff */
[----:B------:R-:W-:Y:S01]  /*9080*/  F2FP.F16.F32.PACK_AB R207, R172, R207 ;  /* 0x000000cfaccf723e */ /* 0x000fe200000000ff */
[----:B------:R-:W-:Y:S01]  /*9090*/  IMAD.U32 R224, RZ, RZ, UR4 ;  /* 0x00000004ffe07e24 */ /* 0x000fe2000f8e00ff */
[----:B------:R-:W-:-:S02]  /*90a0*/  F2FP.F16.F32.PACK_AB R200, R175, R200 ;  /* 0x000000c8afc8723e */ /* 0x000fc400000000ff */
[----:B------:R-:W-:Y:S02]  /*90b0*/  F2FP.F16.F32.PACK_AB R201, R168, R201 ;  /* 0x000000c9a8c9723e */ /* 0x000fe400000000ff */
[----:B------:R-:W-:Y:S02]  /*90c0*/  F2FP.F16.F32.PACK_AB R202, R173, R202 ;  /* 0x000000caadca723e */ /* 0x000fe400000000ff */
[----:B------:R-:W-:Y:S02]  /*90d0*/  F2FP.F16.F32.PACK_AB R203, R170, R203 ;  /* 0x000000cbaacb723e */ /* 0x000fe400000000ff */
[----:B------:R-:W-:Y:S02]  /*90e0*/  F2FP.F16.F32.PACK_AB R196, R167, R196 ;  /* 0x000000c4a7c4723e */ /* 0x000fe400000000ff */
[----:B------:R-:W-:Y:S02]  /*90f0*/  F2FP.F16.F32.PACK_AB R197, R160, R197 ;  /* 0x000000c5a0c5723e */ /* 0x000fe400000000ff */
[----:B------:R-:W-:-:S02]  /*9100*/  F2FP.F16.F32.PACK_AB R198, R165, R198 ;  /* 0x000000c6a5c6723e */ /* 0x000fc400000000ff */
[----:B------:R-:W-:Y:S02]  /*9110*/  F2FP.F16.F32.PACK_AB R199, R162, R199 ;  /* 0x000000c7a2c7723e */ /* 0x000fe400000000ff */
[----:B------:R-:W-:Y:S02]  /*9120*/  F2FP.F16.F32.PACK_AB R192, R159, R192 ;  /* 0x000000c09fc0723e */ /* 0x000fe400000000ff */
[----:B------:R-:W-:Y:S02]  /*9130*/  F2FP.F16.F32.PACK_AB R193, R153, R152 ;  /* 0x0000009899c1723e */ /* 0x000fe400000000ff */
[----:B------:R-:W-:Y:S02]  /*9140*/  F2FP.F16.F32.PACK_AB R194, R183, R194 ;  /* 0x000000c2b7c2723e */ /* 0x000fe400000000ff */
[----:B------:R-:W-:Y:S02]  /*9150*/  F2FP.F16.F32.PACK_AB R195, R155, R195 ;  /* 0x000000c39bc3723e */ /* 0x000fe400000000ff */
[----:B------:R-:W-:-:S02]  /*9160*/  MOV R222, R3 ;  /* 0x0000000300de7202 */ /* 0x000fc40000000f00 */
[----:B--2---:R-:W-:-:S04]  /*9170*/  @P1 PRMT R154, R156, 0x654, R154 ;  /* 0x000006549c9a1816 */ /* 0x004fc8000000009a */
[----:B------:R1:W-:Y:S01]  /*9180*/  @P1 SYNCS.ARRIVE.TRANS64.RED.A1T0 RZ, [R154+URZ], RZ ;  /* 0x000000ff9aff19a7 */ /* 0x0003e2000810043f */
[----:B------:R-:W-:-:S13]  /*9190*/  ISETP.LT.AND P1, PT, RZ, UR6, PT ;  /* 0x00000006ff007c0c */ /* 0x000fda000bf21270 */
[----:B-1----:R-:W-:Y:S05]  /*91a0*/  @P1 BRA `(.L_x_148) ;  /* 0xffffffc400081947 */ /* 0x002fea000383ffff */
.L_x_137:
        /* <DEDUP_REMOVED lines=131> */
.L_x_149:
        /* <DEDUP_REMOVED lines=8> */
.L_x_150:
[----:B--2---:R-:W-:Y:S05]  /*9a60*/  @P1 BRA `(.L_x_151) ;  /* 0x0000000000081947 */ /* 0x004fea0003800000 */
[----:B------:R-:W2:Y:S02]  /*9a70*/  SYNCS.PHASECHK.TRANS64.TRYWAIT P1, [UR8+0x38850], R0 ;  /* 0x03885000ff0075a7 */ /* 0x000ea40008020148 */
[----:B--2---:R-:W-:Y:S05]  /*9a80*/  @!P1 BRA `(.L_x_152) ;  /* 0x0000005800309947 */ /* 0x004fea0003800000 */
.L_x_151:
[----:B------:R-:W-:Y:S01]  /*9a90*/  R2UR UR4, R18 ;  /* 0x00000000120472ca */ /* 0x000fe200000e0000 */
[----:B------:R-:W-:Y:S01]  /*9aa0*/  WARPGROUP.ARRIVE ;  /* 0x00000000000079c5 */ /* 0x000fe20000000000 */
[----:B------:R-:W-:Y:S01]  /*9ab0*/  UMOV UR7, 0x40000040 ;  /* 0x4000004000077882 */ /* 0x000fe20000000000 */
[----:B--2---:R-:W2:Y:S04]  /*9ac0*/  SHFL.BFLY PT, R7, R20, 0x2, 0x1f ;  /* 0x0c401f0014077f89 */ /* 0x004ea800000e0000 */
[----:B-1----:R-:W1:Y:S06]  /*9ad0*/  SHFL.BFLY PT, R0, R5, 0x2, 0x1f ;  /* 0x0c401f0005007f89 */ /* 0x002e6c00000e0000 */
[----:B------:R-:W-:-:S04]  /*9ae0*/  UIADD3 UR4, UR4, 0x400, URZ ;  /* 0x0000040004047890 */ /* 0x000fc8000fffe03f */
[----:B------:R-:W-:-:S04]  /*9af0*/  USHF.R.U32.HI UR4, URZ, 0x4, UR4 ;  /* 0x000000043f047899 */ /* 0x000fc80008011604 */
[----:B------:R-:W-:-:S04]  /*9b00*/  ULOP3.LUT UR4, UR4, 0x3fff, URZ, 0xc0, !UPT ;  /* 0x00003fff04047892 */ /* 0x000fc8000f8ec03f */
[----:B------:R-:W-:Y:S01]  /*9b10*/  ULOP3.LUT UR4, UR4, 0x2800000, URZ, 0xfc, !UPT ;  /* 0x0280000004047892 */ /* 0x000fe2000f8efc3f */
[----:B--2---:R-:W-:Y:S01]  /*9b20*/  FADD.FTZ R7, R7, R20 ;  /* 0x0000001407077221 */ /* 0x004fe20000010000 */
[----:B------:R-:W-:Y:S02]  /*9b30*/  MOV R20, RZ ;  /* 0x000000ff00147202 */ /* 0x000fe40000000f00 */
[----:B------:R-:W-:Y:S01]  /*9b40*/  UIMAD UR4, UR38, 0xa00, UR4 ;  /* 0x00000a00260478a4 */ /* 0x000fe2000f8e0204 */
[----:B-1----:R-:W-:Y:S01]  /*9b50*/  FADD.FTZ R2, R0, R5 ;  /* 0x0000000500027221 */ /* 0x002fe20000010000 */
[----:B------:R-:W-:Y:S01]  /*9b60*/  IMAD.U32 R5, RZ, RZ, UR5 ;  /* 0x00000005ff057e24 */ /* 0x000fe2000f8e00ff */
[----:B------:R-:W1:Y:S04]  /*9b70*/  SHFL.BFLY PT, R0, R7, 0x1, 0x1f ;  /* 0x0c201f0007007f89 */ /* 0x000e6800000e0000 */
[----:B------:R-:W-:Y:S01]  /*9b80*/  UMOV UR6, UR4 ;  /* 0x0000000400067c82 */ /* 0x000fe20008000000 */
[----:B------:R-:W2:Y:S01]  /*9b90*/  SHFL.BFLY PT, R9, R2, 0x1, 0x1f ;  /* 0x0c201f0002097f89 */ /* 0x000ea200000e0000 */
[----:B------:R-:W-:Y:S01]  /*9ba0*/  HGMMA.64x256x16.F32 R24, R208, gdesc[UR4].tnspB, R24, gsb0 ;  /* 0x43e00004d0187df0 */ /* 0x000fe20008000818 */
[----:B------:R-:W-:Y:S01]  /*9bb0*/  UIADD3 UR6, UR4, 0x80, URZ ;  /* 0x0000008004067890 */ /* 0x000fe2000fffe03f */
[----:B------:R-:W-:Y:S01]  /*9bc0*/  UMOV UR7, 0x40000040 ;  /* 0x4000004000077882 */ /* 0x000fe20000000000 */
[----:B-1----:R-:W-:Y:S01]  /*9bd0*/  FADD.FTZ R10, R7, R0 ;  /* 0x00000000070a7221 */ /* 0x002fe20000010000 */
[----:B------:R-:W-:-:S02]  /*9be0*/  IMAD.U32 R7, RZ, RZ, UR5 ;  /* 0x00000005ff077e24 */ /* 0x000fc4000f8e00ff */
[----:B------:R-:W-:Y:S02]  /*9bf0*/  IMAD.MOV.U32 R0, RZ, RZ, -0x800000 ;  /* 0xff800000ff007424 */ /* 0x000fe400078e00ff */
[----:B--2---:R-:W-:Y:S01]  /*9c00*/  FADD.FTZ R11, R2, R9 ;  /* 0x00000009020b7221 */ /* 0x004fe20000010000 */
[----:B------:R-:W-:Y:S01]  /*9c10*/  FSETP.NE.FTZ.AND P1, PT, R10, RZ, PT ;  /* 0x000000ff0a00720b */ /* 0x000fe20003f35000 */
[----:B------:R-:W-:Y:S01]  /*9c20*/  IMAD.MOV.U32 R9, RZ, RZ, RZ ;  /* 0x000000ffff097224 */ /* 0x000fe200078e00ff */
[----:B------:R-:W-:Y:S02]  /*9c30*/  MOV R2, 0xff800000 ;  /* 0xff80000000027802 */ /* 0x000fe40000000f00 */
[----:B------:R-:W-:-:S09]  /*9c40*/  FSETP.NE.FTZ.AND P2, PT, R11, RZ, PT ;  /* 0x000000ff0b00720b */ /* 0x000fd20003f55000 */
[----:B------:R-:W1:Y:S01]  /*9c50*/  @P1 MUFU.LG2 R6, R10 ;  /* 0x0000000a00061308 */ /* 0x000e620000000c00 */
[----:B------:R-:W-:-:S03]  /*9c60*/  @P1 FMUL.FTZ R5, R5, 0.69314718246459960938 ;  /* 0x3f31721805051820 */ /* 0x000fc60000410000 */
[----:B------:R-:W-:-:S04]  /*9c70*/  @P2 FMUL.FTZ R7, R7, 0.69314718246459960938 ;  /* 0x3f31721807072820 */ /* 0x000fc80000410000 */
[----:B------:R-:W2:Y:S08]  /*9c80*/  @P2 MUFU.LG2 R8, R11 ;  /* 0x0000000b00082308 */ /* 0x000eb00000000c00 */
[----:B------:R3:W4:Y:S01]  /*9c90*/  @P1 MUFU.RCP R20, R10 ;  /* 0x0000000a00141308 */ /* 0x0007220000001000 */
[----:B-1----:R-:W-:-:S04]  /*9ca0*/  @P1 FMUL.FTZ R6, R6, 0.69314718246459960938 ;  /* 0x3f31721806061820 */ /* 0x002fc80000410000 */
[----:B------:R-:W-:-:S03]  /*9cb0*/  @P1 FFMA.FTZ R2, R5, R4, R6 ;  /* 0x0000000405021223 */ /* 0x000fc60000010006 */
[----:B------:R3:W1:Y:S01]  /*9cc0*/  @P2 MUFU.RCP R9, R11 ;  /* 0x0000000b00092308 */ /* 0x0006620000001000 */
[----:B--2---:R-:W-:-:S04]  /*9cd0*/  @P2 FMUL.FTZ R8, R8, 0.69314718246459960938 ;  /* 0x3f31721808082820 */ /* 0x004fc80000410000 */
[----:B------:R-:W-:Y:S01]  /*9ce0*/  @P2 FFMA.FTZ R0, R7, R3, R8 ;  /* 0x0000000307002223 */ /* 0x000fe20000010008 */
[----:B------:R-:W-:Y:S02]  /*9cf0*/  WARPGROUP.DEPBAR.LE gsb0, 0x0 ;  /* 0x00008000000079c5 */ /* 0x000fe40000010000 */
[----:B------:R-:W-:-:S06]  /*9d00*/  WARPGROUP.ARRIVE ;  /* 0x00000000000079c5 */ /* 0x000fcc0000000000 */
        /* <DEDUP_REMOVED lines=9> */
[----:B------:R-:W-:Y:S01]  /*9da0*/  UIADD3 UR4, UR4, 0x200, URZ ;  /* 0x0000020004047890 */ /* 0x000fe2000fffe03f */
[----:B------:R-:W-:Y:S02]  /*9db0*/  WARPGROUP.DEPBAR.LE gsb0, 0x0 ;  /* 0x00008000000079c5 */ /* 0x000fe40000010000 */
[----:B------:R-:W-:-:S15]  /*9dc0*/  WARPGROUP.ARRIVE ;  /* 0x00000000000079c5 */ /* 0x000fde0000000000 */
[----:B------:R-:W-:-:S07]  /*9dd0*/  NOP ;  /* 0x0000000000007918 */ /* 0x000fce0000000000 */
[----:B------:R-:W-:Y:S01]  /*9de0*/  HGMMA.64x256x16.F32 R24, R196, gdesc[UR4].tnspB, R24, gsb0 ;  /* 0x43e00004c4187df0 */ /* 0x000fe20008000818 */
[----:B------:R-:W-:Y:S01]  /*9df0*/  UMOV UR6, UR4 ;  /* 0x0000000400067c82 */ /* 0x000fe20008000000 */
[----:B------:R-:W-:Y:S01]  /*9e00*/  UMOV UR7, 0x40000040 ;  /* 0x4000004000077882 */ /* 0x000fe20000000000 */
[----:B------:R-:W-:Y:S02]  /*9e10*/  WARPGROUP.DEPBAR.LE gsb0, 0x0 ;  /* 0x00008000000079c5 */ /* 0x000fe40000010000 */
[----:B------:R-:W-:-:S15]  /*9e20*/  WARPGROUP.ARRIVE ;  /* 0x00000000000079c5 */ /* 0x000fde0000000000 */
[----:B------:R-:W-:-:S08]  /*9e30*/  NOP ;  /* 0x0000000000007918 */ /* 0x000fd00000000000 */
[----:B------:R-:W-:Y:S03]  /*9e40*/  HGMMA.64x256x16.F32 R24, R192, gdesc[UR4].tnspB, R24, gsb0 ;  /* 0x43e00004c0187df0 */ /* 0x000fe60008000818 */
[----:B------:R-:W-:Y:S02]  /*9e50*/  WARPGROUP.DEPBAR.LE gsb0, 0x0 ;  /* 0x00008000000079c5 */ /* 0x000fe40000010000 */
[----:B-1-34-:R-:W-:Y:S05]  /*9e60*/  @!P0 BRA `(.L_x_153) ;  /* 0x0000000000048947 */ /* 0x01afea0003800000 */
[----:B------:R-:W-:Y:S01]  /*9e70*/  BPT.TRAP 0x1 ;  /* 0x000000040000795c */ /* 0x000fe20000300000 */
.L_x_153:
[----:B------:R-:W2:Y:S01]  /*9e80*/  LDL R21, [R1] ;  /* 0x0000000001157983 */ /* 0x000ea20000100800 */
[----:B------:R-:W-:Y:S01]  /*9e90*/  ISETP.NE.AND P0, PT, R22, RZ, PT ;  /* 0x000000ff1600720c */ /* 0x000fe20003f05270 */
        /* <DEDUP_REMOVED lines=64> */
[----:B------:R-:W-:Y:S01]  /*a2a0*/  IMAD.U32 R20, RZ, RZ, UR8 ;  /* 0x00000008ff147e24 */ /* 0x000fe2000f8e00ff */
[----:B------:R-:W-:Y:S01]  /*a2b0*/  IADD3 R29, P4, R16, 0x60, RZ ;  /* 0x00000060101d7810 */ /* 0x000fe20007f9e0ff */
[-C--:B------:R-:W-:Y:S01]  /*a2c0*/  FMUL.FTZ R156, R35, R9.reuse ;  /* 0x00000009239c7220 */ /* 0x080fe20000410000 */
[----:B------:R-:W-:Y:S01]  /*a2d0*/  R2UR UR5, R216 ;  /* 0x00000000d80572ca */ /* 0x000fe200000e0000 */
[----:B------:R-:W-:Y:S01]  /*a2e0*/  @P0 VIADD R20, R20, 0x38860 ;  /* 0x0003886014140836 */ /* 0x000fe20000000000 */
[----:B------:R-:W-:Y:S01]  /*a2f0*/  LOP3.LUT R28, R29, 0x380, RZ, 0xc0, !PT ;  /* 0x000003801d1c7812 */ /* 0x000fe200078ec0ff */
[-C--:B------:R-:W-:Y:S01]  /*a300*/  FMUL.FTZ R25, R39, R9.reuse ;  /* 0x0000000927197220 */ /* 0x080fe20000410000 */
[----:B------:R-:W-:Y:S01]  /*a310*/  IADD3 R35, P6, R16, 0x4020, RZ ;  /* 0x0000402010237810 */ /* 0x000fe20007fde0ff */
[-C--:B------:R-:W-:Y:S01]  /*a320*/  FMUL.FTZ R49, R27, R9.reuse ;  /* 0x000000091b317220 */ /* 0x080fe20000410000 */
[----:B------:R-:W-:Y:S01]  /*a330*/  SHF.R.U64 R28, R28, 0x3, RZ ;  /* 0x000000031c1c7819 */ /* 0x000fe200000012ff */
[-C--:B------:R-:W-:Y:S01]  /*a340*/  FMUL.FTZ R56, R26, R9.reuse ;  /* 0x000000091a387220 */ /* 0x080fe20000410000 */
[----:B------:R-:W-:Y:S01]  /*a350*/  R2UR UR6, R215 ;  /* 0x00000000d70672ca */ /* 0x000fe200000e0000 */
[----:B------:R-:W-:Y:S01]  /*a360*/  FMUL.FTZ R53, R31, R9 ;  /* 0x000000091f357220 */ /* 0x000fe20000410000 */
[----:B------:R-:W-:Y:S01]  /*a370*/  LOP3.LUT R28, R28, R29, RZ, 0x3c, !PT ;  /* 0x0000001d1c1c7212 */ /* 0x000fe200078e3cff */
[-C--:B------:R-:W-:Y:S01]  /*a380*/  FMUL.FTZ R164, R30, R9.reuse ;  /* 0x000000091ea47220 */ /* 0x080fe20000410000 */
[----:B------:R-:W-:Y:S01]  /*a390*/  IADD3 R39, P5, R16, 0x4040, RZ ;  /* 0x0000404010277810 */ /* 0x000fe20007fbe0ff */
        /* <DEDUP_REMOVED lines=58> */
[--C-:B------:R-:W-:Y:S01]  /*a740*/  IMAD.X R29, RZ, RZ, R17.reuse, P4 ;  /* 0x000000ffff1d7224 */ /* 0x100fe200020e0611 */
[C---:B------:R-:W-:Y:S01]  /*a750*/  IADD3 R9, P4, R16.reuse, 0x8040, RZ ;  /* 0x0000804010097810 */ /* 0x040fe20007f9e0ff */
[----:B------:R-:W-:Y:S01]  /*a760*/  UIADD3 UR34, -UR5, URZ, URZ ;  /* 0x0000003f05227290 */ /* 0x000fe2000fffe13f */
[----:B------:R-:W-:Y:S01]  /*a770*/  LOP3.LUT R34, R35, 0x380, RZ, 0xc0, !PT ;  /* 0x0000038023227812 */ /* 0x000fe200078ec0ff */
[----:B------:R-:W-:Y:S01]  /*a780*/  ULDC UR4, c[0x0][0xda8] ;  /* 0x00036a0000047ab9 */ /* 0x000fe20000000800 */
[C---:B------:R-:W-:Y:S01]  /*a790*/  IADD3 R31, P3, R16.reuse, 0x4000, RZ ;  /* 0x00004000101f7810 */ /* 0x040fe20007f7e0ff */
[----:B------:R-:W-:Y:S01]  /*a7a0*/  UIMAD UR34, UR4, UR34, UR6 ;  /* 0x00000022042272a4 */ /* 0x000fe2000f8e0206 */
[----:B------:R-:W-:Y:S01]  /*a7b0*/  LOP3.LUT R38, R39, 0x380, RZ, 0xc0, !PT ;  /* 0x0000038027267812 */ /* 0x000fe200078ec0ff */
[----:B------:R-:W-:Y:S01]  /*a7c0*/  UIADD3 UR35, -UR36, URZ, URZ ;  /* 0x0000003f24237290 */ /* 0x000fe2000fffe13f */
[----:B------:R-:W-:Y:S01]  /*a7d0*/  LOP3.LUT R55, R16, 0x380, RZ, 0xc0, !PT ;  /* 0x0000038010377812 */ /* 0x000fe200078ec0ff */
[----:B------:R-:W-:Y:S01]  /*a7e0*/  ULDC UR4, c[0x0][0xdb4] ;  /* 0x00036d0000047ab9 */ /* 0x000fe20000000800 */
[----:B------:R-:W-:Y:S01]  /*a7f0*/  LOP3.LUT R48, R9, 0x380, RZ, 0xc0, !PT ;  /* 0x0000038009307812 */ /* 0x000fe200078ec0ff */
[----:B------:R-:W-:Y:S01]  /*a800*/  USHF.L.U32 UR34, UR34, 0x7, URZ ;  /* 0x0000000722227899 */ /* 0x000fe2000800063f */
[----:B------:R-:W-:Y:S01]  /*a810*/  SHF.R.U64 R34, R34, 0x3, RZ ;  /* 0x0000000322227819 */ /* 0x000fe200000012ff */
[----:B------:R-:W-:Y:S01]  /*a820*/  UIMAD UR35, UR4, UR35, UR5 ;  /* 0x00000023042372a4 */ /* 0x000fe2000f8e0205 */
[----:B------:R-:W-:Y:S01]  /*a830*/  LOP3.LUT R30, R31, 0x380, RZ, 0xc0, !PT ;  /* 0x000003801f1e7812 */ /* 0x000fe200078ec0ff */
[----:B------:R-:W-:Y:S01]  /*a840*/  ULDC.64 UR8, c[0x0][0xb70] ;  /* 0x0002dc0000087ab9 */ /* 0x000fe20000000a00 */
[----:B------:R-:W-:Y:S01]  /*a850*/  SHF.R.U64 R38, R38, 0x3, RZ ;  /* 0x0000000326267819 */ /* 0x000fe200000012ff */
[----:B------:R-:W-:Y:S01]  /*a860*/  USHF.R.S32.HI UR4, URZ, 0x1f, UR35 ;  /* 0x0000001f3f047899 */ /* 0x000fe20008011423 */
[----:B------:R-:W-:Y:S01]  /*a870*/  SHF.R.U64 R55, R55, 0x3, RZ ;  /* 0x0000000337377819 */ /* 0x000fe200000012ff */
[----:B------:R-:W-:Y:S01]  /*a880*/  ULDC UR7, c[0x0][0xa88] ;  /* 0x0002a20000077ab9 */ /* 0x000fe20000000800 */
[----:B------:R-:W-:Y:S01]  /*a890*/  SHF.R.U64 R48, R48, 0x3, RZ ;  /* 0x0000000330307819 */ /* 0x000fe200000012ff */
[----:B------:R-:W-:Y:S01]  /*a8a0*/  UIMAD UR6, UR4, UR8, URZ ;  /* 0x00000008040672a4 */ /* 0x000fe2000f8e023f */
[----:B------:R-:W-:Y:S01]  /*a8b0*/  LOP3.LUT R34, R34, R35, RZ, 0x3c, !PT ;  /* 0x0000002322227212 */ /* 0x000fe200078e3cff */
[----:B------:R-:W-:Y:S01]  /*a8c0*/  UIMAD.WIDE.U32 UR4, UR35, UR8, URZ ;  /* 0x00000008230472a5 */ /* 0x000fe2000f8e003f */
[----:B------:R-:W-:Y:S01]  /*a8d0*/  SHF.R.U64 R30, R30, 0x3, RZ ;  /* 0x000000031e1e7819 */ /* 0x000fe200000012ff */
[----:B------:R-:W-:Y:S01]  /*a8e0*/  UIMAD UR6, UR35, UR9, UR6 ;  /* 0x00000009230672a4 */ /* 0x000fe2000f8e0206 */
[----:B------:R-:W-:Y:S01]  /*a8f0*/  LOP3.LUT R38, R38, R39, RZ, 0x3c, !PT ;  /* 0x0000002726267212 */ /* 0x000fe200078e3cff */
[----:B------:R-:W-:Y:S01]  /*a900*/  ULDC.64 UR12, c[0x0][0x208] ;  /* 0x00008200000c7ab9 */ /* 0x000fe20000000a00 */
[----:B------:R-:W-:Y:S01]  /*a910*/  IADD3.X R35, RZ, R17, RZ, P6, !PT ;  /* 0x00000011ff237210 */ /* 0x000fe200037fe4ff */
[----:B------:R-:W-:Y:S01]  /*a920*/  UIADD3 UR6, UR5, UR6, URZ ;  /* 0x0000000605067290 */ /* 0x000fe2000fffe03f */
[----:B------:R-:W-:Y:S01]  /*a930*/  LOP3.LUT R54, R55, R16, RZ, 0x3c, !PT ;  /* 0x0000001037367212 */ /* 0x000fe200078e3cff */
[----:B------:R-:W-:Y:S01]  /*a940*/  IMAD.MOV.U32 R55, RZ, RZ, R17 ;  /* 0x000000ffff377224 */ /* 0x000fe200078e0011 */
[----:B------:R-:W-:-:S02]  /*a950*/  IADD3 R39, P6, R16, 0xc000, RZ ;  /* 0x0000c00010277810 */ /* 0x000fc40007fde0ff */
[----:B------:R-:W-:Y:S02]  /*a960*/  IADD3 R43, P2, R16, 0x4060, RZ ;  /* 0x00004060102b7810 */ /* 0x000fe40007f5e0ff */
[----:B------:R-:W-:Y:S02]  /*a970*/  LOP3.LUT R48, R48, R9, RZ, 0x3c, !PT ;  /* 0x0000000930307212 */ /* 0x000fe400078e3cff */
[----:B------:R-:W-:Y:S01]  /*a980*/  LOP3.LUT R30, R30, R31, RZ, 0x3c, !PT ;  /* 0x0000001f1e1e7212 */ /* 0x000fe200078e3cff */
[----:B------:R-:W-:Y:S01]  /*a990*/  IMAD.X R31, RZ, RZ, R17, P3 ;  /* 0x000000ffff1f7224 */ /* 0x000fe200018e0611 */
[----:B------:R-:W-:Y:S02]  /*a9a0*/  LOP3.LUT R52, R39, 0x380, RZ, 0xc0, !PT ;  /* 0x0000038027347812 */ /* 0x000fe400078ec0ff */
[----:B------:R-:W-:Y:S02]  /*a9b0*/  LOP3.LUT R42, R43, 0x380, RZ, 0xc0, !PT ;  /* 0x000003802b2a7812 */ /* 0x000fe400078ec0ff */
[----:B------:R-:W-:-:S02]  /*a9c0*/  MOV R55, R54 ;  /* 0x0000003600377202 */ /* 0x000fc40000000f00 */
[----:B------:R-:W-:Y:S02]  /*a9d0*/  F2FP.F16.F32.PACK_AB R6, R6, R7 ;  /* 0x000000070606723e */ /* 0x000fe400000000ff */
[----:B------:R-:W-:Y:S02]  /*a9e0*/  F2FP.F16.F32.PACK_AB R7, R53, R164 ;  /* 0x000000a43507723e */ /* 0x000fe400000000ff */
[----:B------:R-:W-:Y:S02]  /*a9f0*/  MOV R164, R28 ;  /* 0x0000001c00a47202 */ /* 0x000fe40000000f00 */
[----:B------:R-:W-:Y:S01]  /*aa00*/  SHF.R.U64 R52, R52, 0x3, RZ ;  /* 0x0000000334347819 */ /* 0x000fe200000012ff */
[----:B------:R-:W1:Y:S01]  /*aa10*/  LDC.64 R28, c[0x0][0xb78] ;  /* 0x0002de00ff1c7b82 */ /* 0x000e620000000a00 */
[----:B------:R-:W-:Y:S02]  /*aa20*/  SHF.R.U64 R42, R42, 0x3, RZ ;  /* 0x000000032a2a7819 */ /* 0x000fe400000012ff */
[----:B------:R-:W-:-:S02]  /*aa30*/  MOV R30, R30 ;  /* 0x0000001e001e7202 */ /* 0x000fc40000000f00 */
[----:B------:R-:W-:Y:S02]  /*aa40*/  IADD3 R31, R219, UR34, RZ ;  /* 0x00000022db1f7c10 */ /* 0x000fe4000fffe0ff */
[----:B------:R-:W-:Y:S02]  /*aa50*/  F2FP.F16.F32.PACK_AB R4, R4, R5 ;  /* 0x000000050404723e */ /* 0x000fe400000000ff */
[----:B------:R-:W-:Y:S02]  /*aa60*/  IADD3 R51, P3, R16, 0x8060, RZ ;  /* 0x0000806010337810 */ /* 0x000fe40007f7e0ff */
[----:B------:R-:W-:Y:S01]  /*aa70*/  LOP3.LUT R52, R52, R39, RZ, 0x3c, !PT ;  /* 0x0000002734347212 */ /* 0x000fe200078e3cff */
[--C-:B------:R-:W-:Y:S01]  /*aa80*/  IMAD.X R39, RZ, RZ, R17.reuse, P5 ;  /* 0x000000ffff277224 */ /* 0x100fe200028e0611 */
[----:B------:R-:W-:Y:S01]  /*aa90*/  F2FP.F16.F32.PACK_AB R5, R49, R56 ;  /* 0x000000383105723e */ /* 0x000fe200000000ff */
[--C-:B------:R-:W-:Y:S01]  /*aaa0*/  IMAD.X R49, RZ, RZ, R17.reuse, P4 ;  /* 0x000000ffff317224 */ /* 0x100fe200020e0611 */
[----:B------:R-:W-:Y:S01]  /*aab0*/  LOP3.LUT R42, R42, R43, RZ, 0x3c, !PT ;  /* 0x0000002b2a2a7212 */ /* 0x000fe200078e3cff */
[----:B------:R-:W-:Y:S01]  /*aac0*/  IMAD.X R43, RZ, RZ, R17, P2 ;  /* 0x000000ffff2b7224 */ /* 0x000fe200010e0611 */
[----:B------:R-:W-:-:S02]  /*aad0*/  IADD3 R57, P5, R16, 0xc020, RZ ;  /* 0x0000c02010397810 */ /* 0x000fc40007fbe0ff */
[----:B------:R-:W-:Y:S02]  /*aae0*/  IADD3 R59, P2, R16, 0xc040, RZ ;  /* 0x0000c040103b7810 */ /* 0x000fe40007f5e0ff */
[----:B------:R-:W-:Y:S02]  /*aaf0*/  LOP3.LUT R50, R51, 0x380, RZ, 0xc0, !PT ;  /* 0x0000038033327812 */ /* 0x000fe400078ec0ff */
[----:B------:R-:W-:Y:S02]  /*ab00*/  LOP3.LUT R56, R57, 0x380, RZ, 0xc0, !PT ;  /* 0x0000038039387812 */ /* 0x000fe400078ec0ff */
[----:B------:R-:W-:Y:S02]  /*ab10*/  LOP3.LUT R58, R59, 0x380, RZ, 0xc0, !PT ;  /* 0x000003803b3a7812 */ /* 0x000fe400078ec0ff */
[----:B------:R-:W-:Y:S02]  /*ab20*/  SHF.R.U64 R50, R50, 0x3, RZ ;  /* 0x0000000332327819 */ /* 0x000fe400000012ff */
[----:B------:R-:W-:-:S02]  /*ab30*/  F2FP.F16.F32.PACK_AB R10, R10, R11 ;  /* 0x0000000b0a0a723e */ /* 0x000fc400000000ff */
[----:B------:R-:W-:Y:S02]  /*ab40*/  F2FP.F16.F32.PACK_AB R8, R41, R8 ;  /* 0x000000082908723e */ /* 0x000fe400000000ff */
[----:B------:R-:W-:Y:S02]  /*ab50*/  F2FP.F16.F32.PACK_AB R11, R40, R163 ;  /* 0x000000a3280b723e */ /* 0x000fe400000000ff */
[----:B------:R-:W-:Y:S02]  /*ab60*/  F2FP.F16.F32.PACK_AB R12, R12, R13 ;  /* 0x0000000d0c0c723e */ /* 0x000fe400000000ff */
[----:B------:R-:W-:Y:S02]  /*ab70*/  F2FP.F16.F32.PACK_AB R14, R14, R15 ;  /* 0x0000000f0e0e723e */ /* 0x000fe400000000ff */
[----:B------:R-:W-:Y:S02]  /*ab80*/  SHF.R.U64 R56, R56, 0x3, RZ ;  /* 0x0000000338387819 */ /* 0x000fe400000012ff */
[----:B------:R-:W-:-:S02]  /*ab90*/  F2FP.F16.F32.PACK_AB R13, R153, R160 ;  /* 0x000000a0990d723e */ /* 0x000fc400000000ff */
[----:B------:R-:W-:Y:S02]  /*aba0*/  F2FP.F16.F32.PACK_AB R15, R154, R161 ;  /* 0x000000a19a0f723e */ /* 0x000fe400000000ff */
[----:B------:R-:W-:Y:S02]  /*abb0*/  SHF.R.U64 R58, R58, 0x3, RZ ;  /* 0x000000033a3a7819 */ /* 0x000fe400000012ff */
[----:B------:R-:W-:Y:S02]  /*abc0*/  F2FP.F16.F32.PACK_AB R24, R24, R3 ;  /* 0x000000031818723e */ /* 0x000fe400000000ff */
[----:B------:R-:W-:Y:S02]  /*abd0*/  F2FP.F16.F32.PACK_AB R72, R73, R72 ;  /* 0x000000484948723e */ /* 0x000fe400000000ff */
[----:B------:R-:W-:Y:S01]  /*abe0*/  LOP3.LUT R50, R50, R51, RZ, 0x3c, !PT ;  /* 0x0000003332327212 */ /* 0x000fe200078e3cff */
[----:B------:R-:W-:Y:S01]  /*abf0*/  IMAD.X R51, RZ, RZ, R17, P3 ;  /* 0x000000ffff337224 */ /* 0x000fe200018e0611 */
[----:B------:R-:W-:-:S02]  /*ac00*/  MOV R34, R34 ;  /* 0x0000002200227202 */ /* 0x000fc40000000f00 */
[----:B------:R-:W-:Y:S02]  /*ac10*/  F2FP.F16.F32.PACK_AB R73, R75, R74 ;  /* 0x0000004a4b49723e */ /* 0x000fe400000000ff */
[----:B------:R-:W-:Y:S02]  /*ac20*/  F2FP.F16.F32.PACK_AB R80, R81, R80 ;  /* 0x000000505150723e */ /* 0x000fe400000000ff */
[----:B------:R-:W-:Y:S02]  /*ac30*/  MOV R38, R38 ;  /* 0x0000002600267202 */ /* 0x000fe40000000f00 */
[----:B------:R-:W-:Y:S02]  /*ac40*/  F2FP.F16.F32.PACK_AB R74, R77, R76 ;  /* 0x0000004c4d4a723e */ /* 0x000fe400000000ff */
[----:B------:R-:W-:Y:S02]  /*ac50*/  F2FP.F16.F32.PACK_AB R75, R79, R78 ;  /* 0x0000004e4f4b723e */ /* 0x000fe400000000ff */
[----:B------:R-:W-:-:S02]  /*ac60*/  F2FP.F16.F32.PACK_AB R81, R83, R82 ;  /* 0x000000525351723e */ /* 0x000fc400000000ff */
[----:B------:R-:W-:Y:S02]  /*ac70*/  F2FP.F16.F32.PACK_AB R88, R89, R88 ;  /* 0x000000585958723e */ /* 0x000fe400000000ff */
[----:B------:R-:W-:Y:S01]  /*ac80*/  LOP3.LUT R56, R56, R57, RZ, 0x3c, !PT ;  /* 0x0000003938387212 */ /* 0x000fe200078e3cff */
[----:B------:R-:W-:Y:S01]  /*ac90*/  IMAD.X R57, RZ, RZ, R17, P5 ;  /* 0x000000ffff397224 */ /* 0x000fe200028e0611 */
[----:B------:R-:W-:Y:S02]  /*aca0*/  MOV R42, R42 ;  /* 0x0000002a002a7202 */ /* 0x000fe40000000f00 */
[----:B------:R-:W-:Y:S02]  /*acb0*/  F2FP.F16.F32.PACK_AB R82, R85, R84 ;  /* 0x000000545552723e */ /* 0x000fe400000000ff */
[----:B------:R-:W-:Y:S02]  /*acc0*/  F2FP.F16.F32.PACK_AB R83, R87, R86 ;  /* 0x000000565753723e */ /* 0x000fe400000000ff */
[----:B------:R-:W-:-:S02]  /*acd0*/  F2FP.F16.F32.PACK_AB R89, R91, R90 ;  /* 0x0000005a5b59723e */ /* 0x000fc400000000ff */
[----:B------:R-:W-:Y:S02]  /*ace0*/  F2FP.F16.F32.PACK_AB R96, R97, R96 ;  /* 0x000000606160723e */ /* 0x000fe400000000ff */
[----:B------:R-:W-:Y:S01]  /*acf0*/  LOP3.LUT R58, R58, R59, RZ, 0x3c, !PT ;  /* 0x0000003b3a3a7212 */ /* 0x000fe200078e3cff */
[----:B------:R-:W-:Y:S01]  /*ad00*/  IMAD.X R59, RZ, RZ, R17, P2 ;  /* 0x000000ffff3b7224 */ /* 0x000fe200010e0611 */
[----:B------:R-:W-:Y:S02]  /*ad10*/  IADD3.X R53, RZ, R17, RZ, P6, !PT ;  /* 0x00000011ff357210 */ /* 0x000fe400037fe4ff */
        /* <DEDUP_REMOVED lines=9> */
[----:B------:R-:W-:Y:S02]  /*adb0*/  F2FP.F16.F32.PACK_AB R106, R109, R108 ;  /* 0x0000006c6d6a723e */ /* 0x000fe400000000ff */
[----:B------:R-:W-:Y:S02]  /*adc0*/  F2FP.F16.F32.PACK_AB R107, R111, R110 ;  /* 0x0000006e6f6b723e */ /* 0x000fe400000000ff */
[----:B--2---:R-:W-:Y:S02]  /*add0*/  @P0 PRMT R20, R21, 0x654, R20 ;  /* 0x0000065415140816 */ /* 0x004fe40000000014 */
[C---:B------:R-:W-:Y:S02]  /*ade0*/  IADD3 R21, P1, R16.reuse, 0x20, RZ ;  /* 0x0000002010157810 */ /* 0x040fe40007f3e0ff */
[----:B------:R2:W-:Y:S01]  /*adf0*/  @P0 SYNCS.ARRIVE.TRANS64.RED.A1T0 RZ, [R20+URZ], RZ ;  /* 0x000000ff14ff09a7 */ /* 0x0005e2000810043f */
[----:B------:R-:W-:Y:S01]  /*ae00*/  IADD3 R27, P0, R16, 0x40, RZ ;  /* 0x00000040101b7810 */ /* 0x000fe20007f1e0ff */
[----:B------:R-:W-:Y:S01]  /*ae10*/  BAR.SYNC.DEFER_BLOCKING 0x1, 0x100 ;  /* 0x0044000000007b1d */ /* 0x000fe20000010000 */
[----:B------:R-:W-:-:S02]  /*ae20*/  F2FP.F16.F32.PACK_AB R113, R115, R114 ;  /* 0x000000727371723e */ /* 0x000fc400000000ff */
[----:B------:R-:W-:Y:S02]  /*ae30*/  LOP3.LUT R26, R27, 0x380, RZ, 0xc0, !PT ;  /* 0x000003801b1a7812 */ /* 0x000fe400078ec0ff */
[----:B------:R-:W-:Y:S02]  /*ae40*/  F2FP.F16.F32.PACK_AB R120, R121, R120 ;  /* 0x000000787978723e */ /* 0x000fe400000000ff */
[----:B--2---:R-:W-:Y:S02]  /*ae50*/  LOP3.LUT R20, R21, 0x380, RZ, 0xc0, !PT ;  /* 0x0000038015147812 */ /* 0x004fe400078ec0ff */
[----:B------:R-:W-:Y:S02]  /*ae60*/  SHF.R.U64 R26, R26, 0x3, RZ ;  /* 0x000000031a1a7819 */ /* 0x000fe400000012ff */
[----:B------:R-:W-:Y:S02]  /*ae70*/  SHF.R.U64 R20, R20, 0x3, RZ ;  /* 0x0000000314147819 */ /* 0x000fe400000012ff */
[----:B------:R-:W-:Y:S01]  /*ae80*/  LOP3.LUT R26, R26, R27, RZ, 0x3c, !PT ;  /* 0x0000001b1a1a7212 */ /* 0x000fe200078e3cff */
[----:B------:R-:W-:Y:S01]  /*ae90*/  IMAD.X R27, RZ, RZ, R17, P0 ;  /* 0x000000ffff1b7224 */ /* 0x000fe200000e0611 */
[----:B------:R-:W-:-:S02]  /*aea0*/  LOP3.LUT R20, R20, R21, RZ, 0x3c, !PT ;  /* 0x0000001514147212 */ /* 0x000fc400078e3cff */
[----:B------:R-:W-:Y:S02]  /*aeb0*/  IADD3.X R21, RZ, R17, RZ, P1, !PT ;  /* 0x00000011ff157210 */ /* 0x000fe40000ffe4ff */
[C---:B------:R-:W-:Y:S02]  /*aec0*/  IADD3 R45, P1, R16.reuse, 0x8000, RZ ;  /* 0x00008000102d7810 */ /* 0x040fe40007f3e0ff */
[----:B------:R-:W-:Y:S02]  /*aed0*/  IADD3 R47, P0, R16, 0x8020, RZ ;  /* 0x00008020102f7810 */ /* 0x000fe40007f1e0ff */
[----:B------:R-:W-:Y:S01]  /*aee0*/  LOP3.LUT R44, R45, 0x380, RZ, 0xc0, !PT ;  /* 0x000003802d2c7812 */ /* 0x000fe200078ec0ff */
[----:B------:R2:W-:Y:S01]  /*aef0*/  STSM.16.M88.4 [R55], R4 ;  /* 0x0000000437007844 */ /* 0x0005e20000000200 */
[----:B------:R-:W-:Y:S02]  /*af00*/  LOP3.LUT R46, R47, 0x380, RZ, 0xc0, !PT ;  /* 0x000003802f2e7812 */ /* 0x000fe400078ec0ff */
[----:B------:R-:W-:-:S02]  /*af10*/  SHF.R.U64 R44, R44, 0x3, RZ ;  /* 0x000000032c2c7819 */ /* 0x000fc400000012ff */
[----:B------:R-:W-:Y:S02]  /*af20*/  SHF.R.U64 R46, R46, 0x3, RZ ;  /* 0x000000032e2e7819 */ /* 0x000fe400000012ff */
[----:B------:R-:W-:Y:S02]  /*af30*/  LOP3.LUT R44, R44, R45, RZ, 0x3c, !PT ;  /* 0x0000002d2c2c7212 */ /* 0x000fe400078e3cff */
[----:B------:R-:W-:Y:S02]  /*af40*/  IADD3.X R45, RZ, R17, RZ, P1, !PT ;  /* 0x00000011ff2d7210 */ /* 0x000fe40000ffe4ff */
[----:B------:R-:W-:Y:S02]  /*af50*/  IADD3 R9, P1, R16, 0xc060, RZ ;  /* 0x0000c06010097810 */ /* 0x000fe40007f3e0ff */
[----:B------:R-:W-:Y:S01]  /*af60*/  LOP3.LUT R46, R46, R47, RZ, 0x3c, !PT ;  /* 0x0000002f2e2e7212 */ /* 0x000fe200078e3cff */
[--C-:B------:R-:W-:Y:S01]  /*af70*/  IMAD.X R47, RZ, RZ, R17.reuse, P0 ;  /* 0x000000ffff2f7224 */ /* 0x100fe200000e0611 */
[----:B------:R-:W-:Y:S01]  /*af80*/  LOP3.LUT R54, R9, 0x380, RZ, 0xc0, !PT ;  /* 0x0000038009367812 */ /* 0x000fe200078ec0ff */
[----:B--2---:R-:W-:Y:S01]  /*af90*/  IMAD.X R55, RZ, RZ, R17, P1 ;  /* 0x000000ffff377224 */ /* 0x004fe200008e0611 */
[----:B------:R-:W-:-:S02]  /*afa0*/  LOP3.LUT P0, RZ, R214, 0x3, RZ, 0xc0, !PT ;  /* 0x00000003d6ff7812 */ /* 0x000fc4000780c0ff */
[----:B------:R-:W-:Y:S02]  /*afb0*/  SHF.R.U64 R54, R54, 0x3, RZ ;  /* 0x0000000336367819 */ /* 0x000fe400000012ff */
[----:B------:R-:W-:Y:S01]  /*afc0*/  MOV R20, R20 ;  /* 0x0000001400147202 */ /* 0x000fe20000000f00 */
[----:B------:R-:W-:Y:S01]  /*afd0*/  IMAD.U32 R21, RZ, RZ, UR5 ;  /* 0x00000005ff157e24 */ /* 0x000fe2000f8e00ff */
[----:B------:R-:W-:Y:S01]  /*afe0*/  LOP3.LUT R54, R54, R9, RZ, 0x3c, !PT ;  /* 0x0000000936367212 */ /* 0x000fe200078e3cff */
[----:B------:R-:W-:Y:S01]  /*aff0*/  VIADD R9, R31, 0x8 ;  /* 0x000000081f097836 */ /* 0x000fe20000000000 */
[----:B------:R-:W-:Y:S02]  /*b000*/  F2FP.F16.F32.PACK_AB R4, R33, R32 ;  /* 0x000000202104723e */ /* 0x000fe400000000ff */
[----:B------:R-:W-:Y:S02]  /*b010*/  F2FP.F16.F32.PACK_AB R5, R156, R157 ;  /* 0x0000009d9c05723e */ /* 0x000fe400000000ff */
[----:B------:R-:W-:-:S02]  /*b020*/  F2FP.F16.F32.PACK_AB R6, R37, R36 ;  /* 0x000000242506723e */ /* 0x000fc400000000ff */
[----:B------:R-:W-:Y:S02]  /*b030*/  F2FP.F16.F32.PACK_AB R7, R25, R158 ;  /* 0x0000009e1907723e */ /* 0x000fe400000000ff */
[----:B------:R-:W-:Y:S02]  /*b040*/  ISETP.GE.OR P1, PT, R9, UR7, P0 ;  /* 0x0000000709007c0c */ /* 0x000fe40008726670 */
[----:B------:R-:W-:Y:S01]  /*b050*/  MOV R165, R26 ;  /* 0x0000001a00a57202 */ /* 0x000fe20000000f00 */
[----:B------:R2:W-:Y:S01]  /*b060*/  STSM.16.M88.4 [R20], R4 ;  /* 0x0000000414007844 */ /* 0x0005e20000000200 */
[----:B------:R-:W-:Y:S02]  /*b070*/  F2FP.F16.F32.PACK_AB R9, R155, R162 ;  /* 0x000000a29b09723e */ /* 0x000fe400000000ff */
[----:B------:R-:W-:Y:S02]  /*b080*/  F2FP.F16.F32.PACK_AB R25, R152, R159 ;  /* 0x0000009f9819723e */ /* 0x000fe400000000ff */
[----:B------:R-:W-:Y:S01]  /*b090*/  F2FP.F16.F32.PACK_AB R26, R61, R60 ;  /* 0x0000003c3d1a723e */ /* 0x000fe200000000ff */
[----:B------:R-:W-:Y:S01]  /*b0a0*/  STSM.16.M88.4 [R165], R8 ;  /* 0x00000008a5007844 */ /* 0x000fe20000000200 */
[----:B------:R-:W-:-:S02]  /*b0b0*/  F2FP.F16.F32.PACK_AB R27, R63, R62 ;  /* 0x0000003e3f1b723e */ /* 0x000fc400000000ff */
[----:B------:R-:W-:Y:S01]  /*b0c0*/  MOV R44, R44 ;  /* 0x0000002c002c7202 */ /* 0x000fe20000000f00 */
[----:B------:R-:W-:Y:S01]  /*b0d0*/  STSM.16.M88.4 [R164], R12 ;  /* 0x0000000ca4007844 */ /* 0x000fe20000000200 */
[----:B------:R-:W-:Y:S02]  /*b0e0*/  MOV R21, UR6 ;  /* 0x0000000600157c02 */ /* 0x000fe40008000f00 */
[----:B------:R-:W-:Y:S01]  /*b0f0*/  MOV R46, R46 ;  /* 0x0000002e002e7202 */ /* 0x000fe20000000f00 */
[----:B------:R-:W-:Y:S01]  /*b100*/  STSM.16.M88.4 [R30], R24 ;  /* 0x000000181e007844 */ /* 0x000fe20000000200 */
[----:B------:R-:W-:Y:S01]  /*b110*/  MOV R50, R50 ;  /* 0x0000003200327202 */ /* 0x000fe20000000f00 */
[----:B--2---:R-:W-:Y:S01]  /*b120*/  IMAD.U32 R20, RZ, RZ, UR4 ;  /* 0x00000004ff147e24 */ /* 0x004fe2000f8e00ff */
[----:B------:R-:W-:Y:S01]  /*b130*/  F2FP.F16.F32.PACK_AB R4, R65, R64 ;  /* 0x000000404104723e */ /* 0x000fe200000000ff */
[----:B------:R-:W-:Y:S01]  /*b140*/  USHF.R.S32.HI UR4, URZ, 0x1f, UR36 ;  /* 0x0000001f3f047899 */ /* 0x000fe20008011424 */
[----:B------:R-:W-:Y:S01]  /*b150*/  F2FP.F16.F32.PACK_AB R5, R67, R66 ;  /* 0x000000424305723e */ /* 0x000fe200000000ff */
[----:B-1----:R-:W-:Y:S01]  /*b160*/  IMAD.WIDE.U32 R20, R28, UR36, R20 ;  /* 0x000000241c147c25 */ /* 0x002fe2000f8e0014 */
[----:B------:R-:W-:-:S02]  /*b170*/  F2FP.F16.F32.PACK_AB R6, R69, R68 ;  /* 0x000000444506723e */ /* 0x000fc400000000ff */
[----:B------:R-:W-:Y:S02]  /*b180*/  F2FP.F16.F32.PACK_AB R7, R71, R70 ;  /* 0x000000464707723e */ /* 0x000fe400000000ff */
[----:B------:R-:W-:Y:S02]  /*b190*/  F2FP.F16.F32.PACK_AB R114, R117, R116 ;  /* 0x000000747572723e */ /* 0x000fe400000000ff */
[----:B------:R-:W-:Y:S01]  /*b1a0*/  F2FP.F16.F32.PACK_AB R115, R119, R118 ;  /* 0x000000767773723e */ /* 0x000fe200000000ff */
[----:B------:R1:W-:Y:S01]  /*b1b0*/  STSM.16.M88.4 [R34], R4 ;  /* 0x0000000422007844 */ /* 0x0003e20000000200 */
[----:B------:R-:W-:Y:S02]  /*b1c0*/  F2FP.F16.F32.PACK_AB R121, R123, R122 ;  /* 0x0000007a7b79723e */ /* 0x000fe400000000ff */
[----:B------:R-:W-:Y:S01]  /*b1d0*/  F2FP.F16.F32.PACK_AB R128, R129, R128 ;  /* 0x000000808180723e */ /* 0x000fe200000000ff */
[----:B------:R-:W-:Y:S01]  /*b1e0*/  STSM.16.M88.4 [R38], R72 ;  /* 0x0000004826007844 */ /* 0x000fe20000000200 */
[----:B------:R-:W-:-:S02]  /*b1f0*/  MOV R52, R52 ;  /* 0x0000003400347202 */ /* 0x000fc40000000f00 */
[----:B------:R-:W-:Y:S01]  /*b200*/  F2FP.F16.F32.PACK_AB R122, R125, R124 ;  /* 0x0000007c7d7a723e */ /* 0x000fe200000000ff */
[----:B------:R-:W-:Y:S01]  /*b210*/  STSM.16.M88.4 [R42], R80 ;  /* 0x000000502a007844 */ /* 0x000fe20000000200 */
[----:B------:R-:W-:Y:S02]  /*b220*/  F2FP.F16.F32.PACK_AB R123, R127, R126 ;  /* 0x0000007e7f7b723e */ /* 0x000fe400000000ff */
[----:B------:R-:W-:Y:S01]  /*b230*/  F2FP.F16.F32.PACK_AB R129, R131, R130 ;  /* 0x000000828381723e */ /* 0x000fe200000000ff */
[----:B------:R-:W-:Y:S01]  /*b240*/  STSM.16.M88.4 [R44], R88 ;  /* 0x000000582c007844 */ /* 0x000fe20000000200 */
[----:B------:R-:W-:Y:S02]  /*b250*/  F2FP.F16.F32.PACK_AB R136, R137, R136 ;  /* 0x000000888988723e */ /* 0x000fe400000000ff */
[----:B------:R-:W-:Y:S01]  /*b260*/  MOV R56, R56 ;  /* 0x0000003800387202 */ /* 0x000fe20000000f00 */
[----:B-1----:R-:W-:Y:S01]  /*b270*/  IMAD R4, R28, UR4, RZ ;  /* 0x000000041c047c24 */ /* 0x002fe2000f8e02ff */
[----:B------:R-:W-:Y:S01]  /*b280*/  F2FP.F16.F32.PACK_AB R130, R133, R132 ;  /* 0x000000848582723e */ /* 0x000fe200000000ff */
[----:B------:R-:W-:Y:S01]  /*b290*/  STSM.16.M88.4 [R46], R96 ;  /* 0x000000602e007844 */ /* 0x000fe20000000200 */
[----:B------:R-:W-:Y:S01]  /*b2a0*/  F2FP.F16.F32.PACK_AB R131, R135, R134 ;  /* 0x000000868783723e */ /* 0x000fe200000000ff */
[----:B------:R-:W-:Y:S01]  /*b2b0*/  IMAD R4, R29, UR36, R4 ;  /* 0x000000241d047c24 */ /* 0x000fe2000f8e0204 */
[----:B------:R-:W-:Y:S01]  /*b2c0*/  F2FP.F16.F32.PACK_AB R137, R139, R138 ;  /* 0x0000008a8b89723e */ /* 0x000fe200000000ff */
[----:B------:R-:W-:Y:S01]  /*b2d0*/  STSM.16.M88.4 [R48], R104 ;  /* 0x0000006830007844 */ /* 0x000fe20000000200 */
[----:B------:R-:W-:Y:S01]  /*b2e0*/  F2FP.F16.F32.PACK_AB R144, R145, R144 ;  /* 0x000000909190723e */ /* 0x000fe200000000ff */
[----:B------:R-:W-:Y:S01]  /*b2f0*/  ULDC.64 UR4, c[0x0][0xb40] ;  /* 0x0002d00000047ab9 */ /* 0x000fe20000000a00 */
[----:B------:R-:W-:Y:S01]  /*b300*/  MOV R58, R58 ;  /* 0x0000003a003a7202 */ /* 0x000fe20000000f00 */
[----:B------:R-:W-:Y:S01]  /*b310*/  STSM.16.M88.4 [R50], R112 ;  /* 0x0000007032007844 */ /* 0x000fe20000000200 */
[----:B------:R-:W-:-:S02]  /*b320*/  F2FP.F16.F32.PACK_AB R138, R141, R140 ;  /* 0x0000008c8d8a723e */ /* 0x000fc400000000ff */
[----:B------:R-:W-:Y:S01]  /*b330*/  F2FP.F16.F32.PACK_AB R139, R143, R142 ;  /* 0x0000008e8f8b723e */ /* 0x000fe200000000ff */
[----:B------:R-:W-:Y:S01]  /*b340*/  STSM.16.M88.4 [R52], R120 ;  /* 0x0000007834007844 */ /* 0x000fe20000000200 */
[----:B------:R-:W-:Y:S02]  /*b350*/  F2FP.F16.F32.PACK_AB R145, R147, R146 ;  /* 0x000000929391723e */ /* 0x000fe400000000ff */
[----:B------:R-:W-:Y:S01]  /*b360*/  MOV R54, R54 ;  /* 0x0000003600367202 */ /* 0x000fe20000000f00 */
[----:B------:R-:W-:Y:S01]  /*b370*/  STSM.16.M88.4 [R56], R128 ;  /* 0x0000008038007844 */ /* 0x000fe20000000200 */
[----:B------:R-:W-:Y:S02]  /*b380*/  F2FP.F16.F32.PACK_AB R146, R149, R148 ;  /* 0x000000949592723e */ /* 0x000fe400000000ff */
[----:B------:R-:W-:Y:S01]  /*b390*/  F2FP.F16.F32.PACK_AB R147, R151, R150 ;  /* 0x000000969793723e */ /* 0x000fe200000000ff */
[----:B------:R-:W-:Y:S01]  /*b3a0*/  STSM.16.M88.4 [R58], R136 ;  /* 0x000000883a007844 */ /* 0x000fe20000000200 */
[----:B------:R-:W-:-:S02]  /*b3b0*/  SHF.R.S32.HI R3, RZ, 0x1f, R31 ;  /* 0x0000001fff037819 */ /* 0x000fc4000001141f */
[C---:B------:R-:W-:Y:S01]  /*b3c0*/  IADD3 R5, P2, R31.reuse, R20, RZ ;  /* 0x000000141f057210 */ /* 0x040fe20007f5e0ff */
[----:B------:R-:W-:Y:S01]  /*b3d0*/  STSM.16.M88.4 [R54], R144 ;  /* 0x0000009036007844 */ /* 0x000fe20000000200 */
[----:B------:R-:W-:Y:S02]  /*b3e0*/  ISETP.GE.OR P0, PT, R31, UR7, P0 ;  /* 0x000000071f007c0c */ /* 0x000fe40008706670 */
        /* <DEDUP_REMOVED lines=8> */
[----:B------:R-:W-:Y:S01]  /*b470*/  LEA R4, P2, R5, UR4, 0x2 ;  /* 0x0000000405047c11 */ /* 0x000fe2000f8410ff */
[----:B------:R-:W-:Y:S01]  /*b480*/  ULDC UR4, c[0x0][0xc] ;  /* 0x0000030000047ab9 */ /* 0x000fe20000000800 */
[----:B------:R-:W1:Y:S01]  /*b490*/  SHFL.IDX PT, R3, R218, RZ, 0x1f ;  /* 0x00001fffda037589 */ /* 0x000e6200000e0000 */
[----:B------:R-:W-:-:S02]  /*b4a0*/  R2UR UR10, R212 ;  /* 0x00000000d40a72ca */ /* 0x000fc400000e0000 */
[----:B------:R-:W-:-:S05]  /*b4b0*/  LEA.HI.X R5, R5, UR5, R20, 0x2, P2 ;  /* 0x0000000505057c11 */ /* 0x000fca00090f1414 */
[----:B------:R2:W-:Y:S04]  /*b4c0*/  @!P0 STG.E desc[UR12][R4.64], R2 ;  /* 0x0000000204008986 */ /* 0x0005e8000c10190c */
[----:B------:R2:W-:Y:S02]  /*b4d0*/  @!P1 STG.E desc[UR12][R4.64+0x20], R0 ;  /* 0x0000200004009986 */ /* 0x0005e4000c10190c */
[----:B------:R-:W-:-:S06]  /*b4e0*/  UIADD3 UR10, UR4, UR10, URZ ;  /* 0x0000000a040a7290 */ /* 0x000fcc000fffe03f */
[----:B------:R-:W-:Y:S01]  /*b4f0*/  IMAD.U32 R212, RZ, RZ, UR10 ;  /* 0x0000000affd47e24 */ /* 0x000fe2000f8e00ff */
        /* <DEDUP_REMOVED lines=25> */
[----:B------:R1:W-:Y:S01]  /*b690*/  UTMASTG.5D [UR32], [UR4] ;  /* 0x00000020040073b5 */ /* 0x0003e20008020000 */
[----:B------:R-:W-:Y:S01]  /*b6a0*/  UMOV UR8, 0x1 ;  /* 0x0000000100087882 */ /* 0x000fe20000000000 */
[----:B-1----:R-:W-:Y:S01]  /*b6b0*/  UMOV UR32, UR9 ;  /* 0x0000000900207c82 */ /* 0x002fe20008000000 */
[----:B------:R-:W-:Y:S01]  /*b6c0*/  UMOV UR33, UR6 ;  /* 0x0000000600217c82 */ /* 0x000fe20008000000 */
[----:B------:R-:W-:Y:S01]  /*b6d0*/  UIADD3 UR6, UR10, 0x38820, URZ ;  /* 0x000388200a067890 */ /* 0x000fe2000fffe03f */
[----:B------:R1:W-:Y:S03]  /*b6e0*/  UTMASTG.5D [UR32], [UR4] ;  /* 0x00000020040073b5 */ /* 0x0003e60008020000 */
[----:B------:R-:W-:-:S02]  /*b6f0*/  UPRMT UR7, URZ, 0x654, UR6 ;  /* 0x000006543f077896 */ /* 0x000fc40008000006 */
[----:B------:R-:W-:Y:S01]  /*b700*/  UPRMT UR6, UR8, 0x654, UR6 ;  /* 0x0000065408067896 */ /* 0x000fe20008000006 */
[----:B------:R0:W-:Y:S01]  /*b710*/  UTMACMDFLUSH ;  /* 0x00000000000079b7 */ /* 0x0001e20000000000 */
[----:B------:R-:W-:-:S05]  /*b720*/  DEPBAR.LE SB0, 0x0 ;  /* 0x000080000000791a */ /* 0x000fca0000000000 */
[----:B------:R-:W-:Y:S02]  /*b730*/  SYNCS.ARRIVE.TRANS64.RED.A1T0 RZ, [UR7], RZ ;  /* 0x000000ffffff79a7 */ /* 0x000fe40008100407 */
[----:B-1----:R-:W-:Y:S03]  /*b740*/  SYNCS.ARRIVE.TRANS64.RED.A1T0 RZ, [UR6], RZ ;  /* 0x000000ffffff79a7 */ /* 0x002fe60008100406 */
.L_x_155:
[----:B------:R-:W-:Y:S05]  /*b750*/  BSYNC B0 ;  /* 0x0000000000007941 */ /* 0x000fea0003800000 */
.L_x_154:
[----:B------:R-:W1:Y:S01]  /*b760*/  LDC R0, c[0x0][0xda4] ;  /* 0x00036900ff007b82 */ /* 0x000e620000000800 */
[----:B------:R-:W-:Y:S01]  /*b770*/  R2UR UR4, R213 ;  /* 0x00000000d50472ca */ /* 0x000fe200000e0000 */
[----:B------:R-:W-:Y:S01]  /*b780*/  UIADD3 UR38, UR38, 0x1, URZ ;  /* 0x0000000126267890 */ /* 0x000fe2000fffe03f */
[----:B------:R-:W-:Y:S02]  /*b790*/  R2UR UR6, R212 ;  /* 0x00000000d40672ca */ /* 0x000fe400000e0000 */
[----:B------:R-:W-:Y:S01]  /*b7a0*/  R2UR UR5, R19 ;  /* 0x00000000130572ca */ /* 0x000fe200000e0000 */
[----:B------:R-:W-:-:S04]  /*b7b0*/  UISETP.NE.AND UP0, UPT, UR38, 0x2, UPT ;  /* 0x000000022600788c */ /* 0x000fc8000bf05270 */
[----:B------:R-:W-:-:S04]  /*b7c0*/  USEL UR38, UR38, URZ, UP0 ;  /* 0x0000003f26267287 */ /* 0x000fc80008000000 */
[----:B------:R-:W-:-:S06]  /*b7d0*/  UIADD3 UR4, UR4, 0x1, URZ ;  /* 0x0000000104047890 */ /* 0x000fcc000fffe03f */
[----:B------:R-:W-:Y:S01]  /*b7e0*/  IMAD.U32 R213, RZ, RZ, UR4 ;  /* 0x00000004ffd57e24 */ /* 0x000fe2000f8e00ff */
[----:B------:R-:W-:Y:S01]  /*b7f0*/  USEL UR4, URZ, 0x1, UP0 ;  /* 0x000000013f047887 */ /* 0x000fe20008000000 */
[----:B-1----:R-:W-:-:S03]  /*b800*/  ISETP.LE.AND P0, PT, R0, UR6, PT ;  /* 0x0000000600007c0c */ /* 0x002fc6000bf03270 */
[----:B------:R-:W-:-:S06]  /*b810*/  ULOP3.LUT UR5, UR5, UR4, URZ, 0x3c, !UPT ;  /* 0x0000000405057292 */ /* 0x000fcc000f8e3c3f */
[----:B------:R-:W-:-:S04]  /*b820*/  IMAD.U32 R19, RZ, RZ, UR5 ;  /* 0x00000005ff137e24 */ /* 0x000fc8000f8e00ff */
[----:B------:R-:W-:Y:S05]  /*b830*/  @!P0 BRA `(.L_x_156) ;  /* 0xffffff5800bc8947 */ /* 0x000fea000383ffff */
[----:B------:R-:W-:Y:S05]  /*b840*/  EXIT ;  /* 0x000000000000794d */ /* 0x000fea0003800000 */
.L_x_128:
[----:B------:R-:W-:-:S08]  /*b850*/  NOP ;  /* 0x0000000000007918 */ /* 0x000fd00000000000 */
[----:B-1----:R-:W1:-:S00]  /*b860*/  USETMAXREG.DEALLOC.CTAPOOL 0x18 ;  /* 0x00000018000079c8 */ /* 0x002e4000080e0500 */
[----:B-1----:R-:W-:-:S06]  /*b870*/  LOP3.LUT R0, R0, 0x3, RZ, 0xc0, !PT ;  /* 0x0000000300007812 */ /* 0x002fcc00078ec0ff */
[----:B------:R-:W1:Y:S02]  /*b880*/  SHFL.IDX PT, R0, R0, RZ, 0x1f ;  /* 0x00001fff00007589 */ /* 0x000e6400000e0000 */
[----:B-1----:R-:W-:-:S13]  /*b890*/  ISETP.NE.AND P0, PT, R0, RZ, PT ;  /* 0x000000ff0000720c */ /* 0x002fda0003f05270 */
[----:B------:R-:W-:Y:S05]  /*b8a0*/  @P0 EXIT ;  /* 0x000000000000094d */ /* 0x000fea0003800000 */
[----:B------:R-:W1:Y:S01]  /*b8b0*/  S2UR UR4, SR_CTAID.X ;  /* 0x00000000000479c3 */ /* 0x000e620000002500 */
[----:B------:R-:W-:Y:S01]  /*b8c0*/  MOV R16, RZ ;  /* 0x000000ff00107202 */ /* 0x000fe20000000f00 */
[----:B------:R-:W-:Y:S02]  /*b8d0*/  IMAD.MOV.U32 R2, RZ, RZ, 0x1 ;  /* 0x00000001ff027424 */ /* 0x000fe400078e00ff */
[----:B------:R-:W-:-:S04]  /*b8e0*/  IMAD.MOV.U32 R19, RZ, RZ, 0x1 ;  /* 0x00000001ff137424 */ /* 0x000fc800078e00ff */
[----:B------:R-:W1:Y:S02]  /*b8f0*/  LDC R0, c[0x0][0xda4] ;  /* 0x00036900ff007b82 */ /* 0x000e640000000800 */
[----:B-1----:R-:W-:-:S13]  /*b900*/  ISETP.LE.AND P0, PT, R0, UR4, PT ;  /* 0x0000000400007c0c */ /* 0x002fda000bf03270 */
[----:B------:R-:W-:Y:S05]  /*b910*/  @P0 BRA `(.L_x_157) ;  /* 0x0000003400500947 */ /* 0x000fea0003800000 */
[----:B------:R-:W2:Y:S01]  /*b920*/  LDL R4, [R1+0x24] ;  /* 0x0000240001047983 */ /* 0x000ea20000100800 */
[----:B------:R-:W1:Y:S01]  /*b930*/  S2UR UR4, SR_CTAID.X ;  /* 0x00000000000479c3 */ /* 0x000e620000002500 */
[----:B------:R-:W-:Y:S01]  /*b940*/  MOV R16, RZ ;  /* 0x000000ff00107202 */ /* 0x000fe20000000f00 */
[----:B------:R-:W-:Y:S01]  /*b950*/  IMAD.MOV.U32 R19, RZ, RZ, 0x1 ;  /* 0x00000001ff137424 */ /* 0x000fe200078e00ff */
[----:B------:R-:W3:Y:S01]  /*b960*/  S2R R3, SR_TID.X ;  /* 0x0000000000037919 */ /* 0x000ee20000002100 */
[----:B------:R-:W-:Y:S01]  /*b970*/  ULDC.64 UR36, c[0x0][0x198] ;  /* 0x0000660000247ab9 */ /* 0x000fe20000000a00 */
[----:B------:R-:W-:Y:S01]  /*b980*/  ULDC UR39, c[0x0][0xc] ;  /* 0x0000030000277ab9 */ /* 0x000fe20000000800 */
[C---:B---3--:R-:W-:Y:S02]  /*b990*/  LOP3.LUT P1, RZ, R3.reuse, 0x7f, RZ, 0xc0, !PT ;  /* 0x0000007f03ff7812 */ /* 0x048fe4000782c0ff */
[----:B------:R-:W-:-:S04]  /*b9a0*/  LOP3.LUT P0, R0, R3, 0x1f, RZ, 0xc0, !PT ;  /* 0x0000001f03007812 */ /* 0x000fc8000780c0ff */
[----:B------:R-:W-:Y:S01]  /*b9b0*/  PLOP3.LUT P0, PT, P0, P1, PT, 0x8a, 0x0 ;  /* 0x000000000000781c */ /* 0x000fe20000703172 */
[----:B------:R1:W-:Y:S03]  /*b9c0*/  STL [R1+0x20], R0 ;  /* 0x0000200001007387 */ /* 0x0003e60000100800 */
[----:B------:R-:W-:-:S05]  /*b9d0*/  P2R R2, PR, RZ, 0x1 ;  /* 0x00000001ff027803 */ /* 0x000fca0000000000 */
[----:B------:R3:W-:Y:S01]  /*b9e0*/  STL [R1+0x4], R2 ;  /* 0x0000040201007387 */ /* 0x0007e20000100800 */
[----:B-1----:R-:W-:-:S05]  /*b9f0*/  IMAD.U32 R0, RZ, RZ, UR4 ;  /* 0x00000004ff007e24 */ /* 0x002fca000f8e00ff */
[----:B------:R3:W-:Y:S04]  /*ba00*/  STL [R1+0x14], R0 ;  /* 0x0000140001007387 */ /* 0x0007e80000100800 */
[----:B------:R3:W-:Y:S01]  /*ba10*/  STL [R1+0x1c], RZ ;  /* 0x00001cff01007387 */ /* 0x0007e20000100800 */
[----:B--2---:R-:W-:-:S13]  /*ba20*/  R2UR UR5, R4 ;  /* 0x00000000040572ca */ /* 0x004fda00000e0000 */
[----:B---3--:R-:W-:-:S12]  /*ba30*/  ULOP3.LUT UR38, UR5, 0x2, URZ, 0xfc, !UPT ;  /* 0x0000000205267892 */ /* 0x008fd8000f8efc3f */
.L_x_210:
[----:B--2---:R-:W2:Y:S01]  /*ba40*/  LDL R2, [R1+0x14] ;  /* 0x0000140001027983 */ /* 0x004ea20000100800 */
        /* <DEDUP_REMOVED lines=16> */
[----:B------:R-:W1:Y:S03]  /*bb50*/  LDC R0, c[0x0][0x2e0] ;  /* 0x0000b800ff007b82 */ /* 0x000e660000000800 */
[----:B------:R-:W-:Y:S01]  /*bb60*/  IMAD.MOV.U32 R17, RZ, RZ, R4 ;  /* 0x000000ffff117224 */ /* 0x000fe200078e0004 */
[----:B------:R2:W-:Y:S04]  /*bb70*/  STL [R1+0xc], R4 ;  /* 0x00000c0401007387 */ /* 0x0005e80000100800 */
[----:B------:R-:W4:Y:S01]  /*bb80*/  @P1 LDC.64 R2, c[0x0][0xdb8] ;  /* 0x00036e00ff021b82 */ /* 0x000f220000000a00 */
[----:B-1----:R-:W-:Y:S01]  /*bb90*/  IMAD R7, R0, UR4, RZ ;  /* 0x0000000400077c24 */ /* 0x002fe2000f8e02ff */
[----:B------:R-:W-:-:S04]  /*bba0*/  MOV R0, 0x400 ;  /* 0x0000040000007802 */ /* 0x000fc80000000f00 */
[----:B---3--:R-:W-:Y:S01]  /*bbb0*/  LEA R6, R5, R0, 0x18 ;  /* 0x0000000005067211 */ /* 0x008fe200078ec0ff */
[----:B------:R2:W-:Y:S01]  /*bbc0*/  STL [R1+0x18], R7 ;  /* 0x0000180701007387 */ /* 0x0005e20000100800 */
[----:B------:R-:W-:Y:S01]  /*bbd0*/  IADD3 R0, R7, 0x4f, RZ ;  /* 0x0000004f07007810 */ /* 0x000fe20007ffe0ff */
[----:B----4-:R-:W-:Y:S02]  /*bbe0*/  @P1 IMAD.HI.U32 R2, R4, R2, RZ ;  /* 0x0000000204021227 */ /* 0x010fe400078e00ff */
[----:B------:R2:W-:Y:S02]  /*bbf0*/  STL [R1+0x8], R6 ;  /* 0x0000080601007387 */ /* 0x0005e40000100800 */
[----:B------:R-:W-:Y:S01]  /*bc00*/  IMAD.HI R0, R0, 0x66666667, RZ ;  /* 0x6666666700007827 */ /* 0x000fe200078e02ff */
[----:B------:R-:W-:-:S03]  /*bc10*/  @P1 SHF.R.U32.HI R17, RZ, R3, R2 ;  /* 0x00000003ff111219 */ /* 0x000fc60000011602 */
[----:B------:R-:W-:Y:S02]  /*bc20*/  VIADD R2, R6, 0x24400 ;  /* 0x0002440006027836 */ /* 0x000fe40000000000 */
[----:B------:R-:W-:-:S03]  /*bc30*/  IMAD.MOV R3, RZ, RZ, -R17 ;  /* 0x000000ffff037224 */ /* 0x000fc600078e0a11 */
[----:B------:R-:W-:Y:S01]  /*bc40*/  LOP3.LUT P0, RZ, R2, 0x3ff, RZ, 0xc0, !PT ;  /* 0x000003ff02ff7812 */ /* 0x000fe2000780c0ff */
[----:B------:R-:W-:Y:S01]  /*bc50*/  IMAD R18, R18, R3, R4 ;  /* 0x0000000312127224 */ /* 0x000fe200078e0204 */
        /* <DEDUP_REMOVED lines=8> */
[----:B--2---:R-:W-:Y:S01]  /*bce0*/  IMAD.U32 R4, RZ, RZ, UR6 ;  /* 0x00000006ff047e24 */ /* 0x004fe2000f8e00ff */
[----:B------:R-:W-:Y:S01]  /*bcf0*/  MOV R5, UR7 ;  /* 0x0000000700057c02 */ /* 0x000fe20008000f00 */
[----:B------:R-:W1:Y:S01]  /*bd00*/  LDC.64 R2, c[0x4][R2] ;  /* 0x0100000002027b82 */ /* 0x000e620000000a00 */
[----:B------:R-:W-:Y:S01]  /*bd10*/  IMAD.U32 R6, RZ, RZ, UR8 ;  /* 0x00000008ff067e24 */ /* 0x000fe2000f8e00ff */
[----:B------:R-:W-:Y:S01]  /*bd20*/  MOV R11, UR5 ;  /* 0x00000005000b7c02 */ /* 0x000fe20008000f00 */
[----:B------:R-:W-:Y:S02]  /*bd30*/  IMAD.U32 R7, RZ, RZ, UR9 ;  /* 0x00000009ff077e24 */ /* 0x000fe4000f8e00ff */
[----:B------:R-:W-:-:S02]  /*bd40*/  IMAD.U32 R10, RZ, RZ, UR4 ;  /* 0x00000004ff0a7e24 */ /* 0x000fc4000f8e00ff */
[----:B------:R-:W-:Y:S02]  /*bd50*/  IMAD.MOV.U32 R8, RZ, RZ, 0x70 ;  /* 0x00000070ff087424 */ /* 0x000fe400078e00ff */
[----:B------:R-:W-:Y:S02]  /*bd60*/  IMAD.MOV.U32 R12, RZ, RZ, 0x1 ;  /* 0x00000001ff0c7424 */ /* 0x000fe400078e00ff */
[----:B------:R-:W-:-:S07]  /*bd70*/  IMAD.MOV.U32 R13, RZ, RZ, RZ ;  /* 0x000000ffff0d7224 */ /* 0x000fce00078e00ff */
[----:B------:R-:W-:-:S07]  /*bd80*/  LEPC R20, `(.L_x_158) ;  /* 0x000000001014794e */ /* 0x000fce0000000000 */
[----:B-1----:R-:W-:Y:S05]  /*bd90*/  CALL.ABS.NOINC R2 ;  /* 0x0000000002007343 */ /* 0x002fea0003c00000 */
.L_x_158:
[----:B------:R-:W2:Y:S02]  /*bda0*/  LDL R2, [R1+0x8] ;  /* 0x0000080001027983 */ /* 0x000ea40000100800 */
[----:B--2---:R-:W-:-:S04]  /*bdb0*/  IADD3 R0, R2, 0x400, RZ ;  /* 0x0000040002007810 */ /* 0x004fc80007ffe0ff */
[----:B------:R-:W-:-:S13]  /*bdc0*/  LOP3.LUT P0, RZ, R0, 0x3ff, RZ, 0xc0, !PT ;  /* 0x000003ff00ff7812 */ /* 0x000fda000780c0ff */
[----:B------:R-:W-:Y:S05]  /*bdd0*/  @!P0 BRA `(.L_x_159) ;  /* 0x0000000000808947 */ /* 0x000fea0003800000 */
[----:B------:R-:W-:Y:S01]  /*bde0*/  MOV R0, 0x0 ;  /* 0x0000000000007802 */ /* 0x000fe20000000f00 */
[----:B------:R-:W-:Y:S01]  /*bdf0*/  ULDC.64 UR6, c[0x4][0xa8] ;  /* 0x01002a0000067ab9 */ /* 0x000fe20000000a00 */
[----:B------:R-:W-:Y:S01]  /*be00*/  ULDC.64 UR8, c[0x4][0xb0] ;  /* 0x01002c0000087ab9 */ /* 0x000fe20000000a00 */
[----:B------:R-:W-:Y:S01]  /*be10*/  ULDC.64 UR4, c[0x4][0x10] ;  /* 0x0100040000047ab9 */ /* 0x000fe20000000a00 */
[----:B------:R1:W2:Y:S01]  /*be20*/  LDC.64 R2, c[0x4][R0] ;  /* 0x0100000000027b82 */ /* 0x0002a20000000a00 */
[----:B------:R-:W-:Y:S01]  /*be30*/  IMAD.U32 R4, RZ, RZ, UR6 ;  /* 0x00000006ff047e24 */ /* 0x000fe2000f8e00ff */
[----:B------:R-:W-:Y:S01]  /*be40*/  MOV R7, UR9 ;  /* 0x0000000900077c02 */ /* 0x000fe20008000f00 */
[----:B------:R-:W-:Y:S01]  /*be50*/  IMAD.U32 R5, RZ, RZ, UR7 ;  /* 0x00000007ff057e24 */ /* 0x000fe2000f8e00ff */
[----:B------:R-:W-:Y:S01]  /*be60*/  MOV R12, 0x1 ;  /* 0x00000001000c7802 */ /* 0x000fe20000000f00 */
[----:B------:R-:W-:Y:S02]  /*be70*/  IMAD.U32 R6, RZ, RZ, UR8 ;  /* 0x00000008ff067e24 */ /* 0x000fe4000f8e00ff */
[----:B------:R-:W-:-:S02]  /*be80*/  IMAD.U32 R10, RZ, RZ, UR4 ;  /* 0x00000004ff0a7e24 */ /* 0x000fc4000f8e00ff */
[----:B------:R-:W-:Y:S02]  /*be90*/  IMAD.U32 R11, RZ, RZ, UR5 ;  /* 0x00000005ff0b7e24 */ /* 0x000fe4000f8e00ff */
[----:B------:R-:W-:Y:S02]  /*bea0*/  IMAD.MOV.U32 R8, RZ, RZ, 0x70 ;  /* 0x00000070ff087424 */ /* 0x000fe400078e00ff */
[----:B-1----:R-:W-:-:S07]  /*beb0*/  IMAD.MOV.U32 R13, RZ, RZ, RZ ;  /* 0x000000ffff0d7224 */ /* 0x002fce00078e00ff */
[----:B------:R-:W-:-:S07]  /*bec0*/  LEPC R20, `(.L_x_160) ;  /* 0x000000001014794e */ /* 0x000fce0000000000 */
[----:B--2---:R-:W-:Y:S05]  /*bed0*/  CALL.ABS.NOINC R2 ;  /* 0x0000000002007343 */ /* 0x004fea0003c00000 */
.L_x_160:
        /* <DEDUP_REMOVED lines=8> */
[----:B------:R-:W-:Y:S01]  /*bf60*/  MOV R8, 0x70 ;  /* 0x0000007000087802 */ /* 0x000fe20000000f00 */
[----:B------:R-:W-:Y:S02]  /*bf70*/  IMAD.U32 R7, RZ, RZ, UR9 ;  /* 0x00000009ff077e24 */ /* 0x000fe4000f8e00ff */
[----:B------:R-:W-:-:S02]  /*bf80*/  IMAD.U32 R10, RZ, RZ, UR4 ;  /* 0x00000004ff0a7e24 */ /* 0x000fc4000f8e00ff */
[----:B------:R-:W-:Y:S02]  /*bf90*/  IMAD.U32 R11, RZ, RZ, UR5 ;  /* 0x00000005ff0b7e24 */ /* 0x000fe4000f8e00ff */
[----:B------:R-:W-:Y:S02]  /*bfa0*/  IMAD.MOV.U32 R12, RZ, RZ, 0x1 ;  /* 0x00000001ff0c7424 */ /* 0x000fe400078e00ff */
[----:B------:R-:W-:-:S07]  /*bfb0*/  IMAD.MOV.U32 R13, RZ, RZ, RZ ;  /* 0x000000ffff0d7224 */ /* 0x000fce00078e00ff */
[----:B------:R-:W-:-:S07]  /*bfc0*/  LEPC R20, `(.L_x_159) ;  /* 0x000000001014794e */ /* 0x000fce0000000000 */
[----:B-1----:R-:W-:Y:S05]  /*bfd0*/  CALL.ABS.NOINC R2 ;  /* 0x0000000002007343 */ /* 0x002fea0003c00000 */
.L_x_159:
[----:B------:R-:W-:Y:S01]  /*bfe0*/  ULDC.64 UR4, c[0x0][0x9f8] ;  /* 0x00027e0000047ab9 */ /* 0x000fe20000000a00 */
[----:B------:R-:W2:Y:S01]  /*bff0*/  LDL R9, [R1+0x20] ;  /* 0x0000200001097983 */ /* 0x000ea20000100800 */
[----:B------:R-:W-:Y:S01]  /*c000*/  ISETP.NE.U32.AND P0, PT, RZ, UR4, PT ;  /* 0x00000004ff007c0c */ /* 0x000fe2000bf05070 */
[----:B------:R-:W-:Y:S01]  /*c010*/  ULDC.64 UR6, c[0x0][0x208] ;  /* 0x0000820000067ab9 */ /* 0x000fe20000000a00 */
[----:B------:R-:W-:Y:S01]  /*c020*/  MOV R7, R17 ;  /* 0x0000001100077202 */ /* 0x000fe20000000f00 */
[----:B------:R-:W3:Y:S01]  /*c030*/  LDL.LU R6, [R1+0xc] ;  /* 0x00000c0001067983 */ /* 0x000ee20000300800 */
[----:B------:R-:W-:Y:S01]  /*c040*/  ISETP.NE.AND.EX P0, PT, RZ, UR5, PT, P0 ;  /* 0x00000005ff007c0c */ /* 0x000fe2000bf05300 */
[----:B------:R-:W1:Y:S01]  /*c050*/  LDC R0, c[0x0][0x428] ;  /* 0x00010a00ff007b82 */ /* 0x000e620000000800 */
[----:B------:R-:W-:Y:S01]  /*c060*/  ULDC UR4, c[0x0][0xda8] ;  /* 0x00036a0000047ab9 */ /* 0x000fe20000000800 */
[----:B------:R-:W4:Y:S10]  /*c070*/  LDL R8, [R1+0x14] ;  /* 0x0000140001087983 */ /* 0x000f340000100800 */
[----:B------:R-:W1:Y:S02]  /*c080*/  @P0 LDC.64 R2, c[0x0][0x9f8] ;  /* 0x00027e00ff020b82 */ /* 0x000e640000000a00 */
[----:B-1----:R-:W-:Y:S01]  /*c090*/  ISETP.NE.AND P1, PT, R0, 0x1, PT ;  /* 0x000000010000780c */ /* 0x002fe20003f25270 */
[----:B------:R-:W-:-:S02]  /*c0a0*/  IMAD.MOV.U32 R0, RZ, RZ, R18 ;  /* 0x000000ffff007224 */ /* 0x000fc400078e0012 */
[----:B------:R-:W-:-:S10]  /*c0b0*/  @P0 IMAD.WIDE R2, R17, 0x4, R2 ;  /* 0x0000000411020825 */ /* 0x000fd400078e0202 */
[----:B------:R-:W1:Y:S01]  /*c0c0*/  @P1 LDC R5, c[0x0][0x42c] ;  /* 0x00010b00ff051b82 */ /* 0x000e620000000800 */
[----:B------:R1:W5:Y:S07]  /*c0d0*/  @P0 LDG.E R7, desc[UR6][R2.64] ;  /* 0x0000000602070981 */ /* 0x00036e000c1e1900 */
[----:B------:R-:W1:Y:S02]  /*c0e0*/  @P1 LDC R4, c[0x0][0x430] ;  /* 0x00010c00ff041b82 */ /* 0x000e640000000800 */
[----:B-1----:R-:W-:-:S05]  /*c0f0*/  @P1 IMAD.HI.U32 R5, R18, R5, RZ ;  /* 0x0000000512051227 */ /* 0x002fca00078e00ff */
[----:B------:R-:W-:Y:S02]  /*c100*/  @P1 SHF.R.U32.HI R0, RZ, R4, R5 ;  /* 0x00000004ff001219 */ /* 0x000fe40000011605 */
[----:B------:R-:W1:Y:S01]  /*c110*/  S2R R4, SR_CgaCtaId ;  /* 0x0000000000047919 */ /* 0x000e620000008800 */
[----:B--2---:R-:W-:Y:S01]  /*c120*/  ISETP.NE.AND P1, PT, R9, RZ, PT ;  /* 0x000000ff0900720c */ /* 0x004fe20003f25270 */
[----:B---3--:R-:W-:-:S04]  /*c130*/  IMAD.MOV R6, RZ, RZ, -R6 ;  /* 0x000000ffff067224 */ /* 0x008fc800078e0a06 */
[----:B----4-:R-:W-:-:S08]  /*c140*/  IMAD R6, R6, UR4, R8 ;  /* 0x0000000406067c24 */ /* 0x010fd0000f8e0208 */
[----:B------:R-:W-:Y:S01]  /*c150*/  VOTEU.ALL UP1, P1 ;  /* 0x00000000003f7886 */ /* 0x000fe20000820000 */
[----:B------:R-:W-:-:S04]  /*c160*/  PLOP3.LUT P2, PT, P1, PT, PT, 0x8, 0x0 ;  /* 0x000000000000781c */ /* 0x000fc80000f4e170 */
[----:B------:R-:W-:Y:S01]  /*c170*/  @!UP1 UIADD3 UR8, UP0, UR36, 0x270, URZ ;  /* 0x0000027024089890 */ /* 0x000fe2000ff1e03f */
[----:B------:R-:W-:-:S03]  /*c180*/  IMAD.SHL.U32 R6, R6, 0x80, RZ ;  /* 0x0000008006067824 */ /* 0x000fc600078e00ff */
[----:B------:R-:W-:-:S03]  /*c190*/  @!UP1 UIADD3.X UR9, URZ, UR37, URZ, UP0, !UPT ;  /* 0x000000253f099290 */ /* 0x000fc600087fe43f */
[----:B-1----:R-:W-:-:S09]  /*c1a0*/  VOTEU.ALL UP0, P1 ;  /* 0x00000000003f7886 */ /* 0x002fd20000800000 */
.L_x_161:
        /* <DEDUP_REMOVED lines=13> */
.L_x_162:
        /* <DEDUP_REMOVED lines=12> */
.L_x_163:
        /* <DEDUP_REMOVED lines=12> */
.L_x_164:
        /* <DEDUP_REMOVED lines=10> */
[----:B------:R-:W-:Y:S01]  /*c4a0*/  LOP3.LUT R4, R4, 0x1, RZ, 0xc0, !PT ;  /* 0x0000000104047812 */ /* 0x000fe200078ec0ff */
[----:B------:R-:W-:-:S04]  /*c4b0*/  UMOV UR4, 0xffffffff ;  /* 0xffffffff00047882 */ /* 0x000fc80000000000 */
[C---:B------:R-:W-:Y:S02]  /*c4c0*/  IMAD R20, R4.reuse, 0x28, RZ ;  /* 0x0000002804147824 */ /* 0x040fe400078e02ff */
[----:B------:R-:W-:Y:S01]  /*c4d0*/  IMAD R21, R4, 0xa00, RZ ;  /* 0x00000a0004157824 */ /* 0x000fe200078e02ff */
[----:B-1----:R-:W-:-:S04]  /*c4e0*/  ISETP.NE.U32.AND P0, PT, R2, RZ, PT ;  /* 0x000000ff0200720c */ /* 0x002fc80003f05070 */
[----:B------:R-:W-:-:S04]  /*c4f0*/  ISETP.NE.AND.EX P0, PT, R3, RZ, PT, P0 ;  /* 0x000000ff0300720c */ /* 0x000fc80003f05300 */
[----:B-----5:R-:W-:Y:S01]  /*c500*/  SEL R4, R7, RZ, !P0 ;  /* 0x000000ff07047207 */ /* 0x020fe20004000000 */
[----:B------:R-:W-:Y:S08]  /*c510*/  BRA.DIV UR4, `(.L_x_165) ;  /* 0x0000002e04a47947 */ /* 0x000ff0000b800000 */
.L_x_226:
[----:B------:R-:W2:Y:S01]  /*c520*/  LDL R8, [R1+0x10] ;  /* 0x0000100001087983 */ /* 0x000ea20000100800 */
[----:B------:R-:W-:Y:S01]  /*c530*/  UMOV UR4, 0xffffffff ;  /* 0xffffffff00047882 */ /* 0x000fe20000000000 */
[--C-:B------:R-:W-:Y:S01]  /*c540*/  SHF.R.S32.HI R12, RZ, 0x1f, R7.reuse ;  /* 0x0000001fff0c7819 */ /* 0x100fe20000011407 */
[----:B------:R-:W-:Y:S01]  /*c550*/  IMAD.MOV.U32 R5, RZ, RZ, R7 ;  /* 0x000000ffff057224 */ /* 0x000fe200078e0007 */
[----:B--2---:R-:W-:Y:S01]  /*c560*/  IADD3 R8, R8, -0x1, RZ ;  /* 0xffffffff08087810 */ /* 0x004fe20007ffe0ff */
[----:B------:R-:W-:Y:S06]  /*c570*/  BRA.DIV UR4, `(.L_x_166) ;  /* 0x0000002e04c07947 */ /* 0x000fec000b800000 */
[----:B------:R-:W-:-:S13]  /*c580*/  ELECT P6, URZ, PT ;  /* 0x00000000003f782f */ /* 0x000fda00038c0000 */
.L_x_229:
[----:B------:R-:W-:Y:S05]  /*c590*/  @!P6 BRA `(.L_x_167) ;  /* 0x000000040044e947 */ /* 0x000fea0003800000 */
[----:B------:R1:W-:Y:S01]  /*c5a0*/  STL [R1], R8 ;  /* 0x0000000801007387 */ /* 0x0003e20000100800 */
[----:B------:R-:W-:Y:S05]  /*c5b0*/  @!P0 BRA `(.L_x_168) ;  /* 0x0000000000508947 */ /* 0x000fea0003800000 */
[----:B------:R-:W2:Y:S01]  /*c5c0*/  LDC R13, c[0x0][0x41c] ;  /* 0x00010700ff0d7b82 */ /* 0x000ea20000000800 */
[----:B------:R-:W-:Y:S01]  /*c5d0*/  IMAD.MOV.U32 R4, RZ, RZ, R8 ;  /* 0x000000ffff047224 */ /* 0x000fe200078e0008 */
[----:B------:R-:W-:Y:S01]  /*c5e0*/  ULDC.64 UR4, c[0x0][0x408] ;  /* 0x0001020000047ab9 */ /* 0x000fe20000000a00 */
[----:B------:R-:W-:Y:S01]  /*c5f0*/  ULDC.64 UR6, c[0x0][0x208] ;  /* 0x0000820000067ab9 */ /* 0x000fe20000000a00 */
[----:B--2---:R-:W-:-:S13]  /*c600*/  ISETP.NE.AND P1, PT, R13, 0x1, PT ;  /* 0x000000010d00780c */ /* 0x004fda0003f25270 */
[----:B------:R-:W2:Y:S02]  /*c610*/  @P1 LDC.64 R10, c[0x0][0x420] ;  /* 0x00010800ff0a1b82 */ /* 0x000ea40000000a00 */
[----:B--2---:R-:W-:-:S05]  /*c620*/  @P1 IMAD.HI.U32 R10, R8, R10, RZ ;  /* 0x0000000a080a1227 */ /* 0x004fca00078e00ff */
[----:B------:R-:W-:-:S04]  /*c630*/  @P1 SHF.R.U32.HI R4, RZ, R11, R10 ;  /* 0x0000000bff041219 */ /* 0x000fc8000001160a */
[--C-:B------:R-:W-:Y:S01]  /*c640*/  SHF.R.S32.HI R11, RZ, 0x1f, R4.reuse ;  /* 0x0000001fff0b7819 */ /* 0x100fe20000011404 */
[--C-:B------:R-:W-:Y:S02]  /*c650*/  IMAD.MOV R9, RZ, RZ, -R4.reuse ;  /* 0x000000ffff097224 */ /* 0x100fe400078e0a04 */
[----:B------:R-:W-:Y:S02]  /*c660*/  IMAD.MOV.U32 R10, RZ, RZ, R4 ;  /* 0x000000ffff0a7224 */ /* 0x000fe400078e0004 */
[----:B------:R-:W-:Y:S02]  /*c670*/  IMAD R9, R13, R9, R8 ;  /* 0x000000090d097224 */ /* 0x000fe400078e0208 */
[----:B------:R-:W-:-:S03]  /*c680*/  IMAD.WIDE.U32 R10, R7, UR4, R10 ;  /* 0x00000004070a7c25 */ /* 0x000fc6000f8e000a */
[----:B------:R2:W-:Y:S01]  /*c690*/  STL [R1], R9 ;  /* 0x0000000901007387 */ /* 0x0005e20000100800 */
[----:B------:R-:W-:Y:S01]  /*c6a0*/  LEA R14, P1, R10, R2, 0x2 ;  /* 0x000000020a0e7211 */ /* 0x000fe200078210ff */
[----:B--2---:R-:W-:-:S04]  /*c6b0*/  IMAD R9, R12, UR4, RZ ;  /* 0x000000040c097c24 */ /* 0x004fc8000f8e02ff */
[----:B------:R-:W-:-:S05]  /*c6c0*/  IMAD R4, R7, UR5, R9 ;  /* 0x0000000507047c24 */ /* 0x000fca000f8e0209 */
[----:B------:R-:W-:-:S04]  /*c6d0*/  IADD3 R4, R11, R4, RZ ;  /* 0x000000040b047210 */ /* 0x000fc80007ffe0ff */
[----:B------:R-:W-:-:S05]  /*c6e0*/  LEA.HI.X R15, R10, R3, R4, 0x2, P1 ;  /* 0x000000030a0f7211 */ /* 0x000fca00008f1404 */
[----:B------:R2:W5:Y:S02]  /*c6f0*/  LDG.E R7, desc[UR6][R14.64] ;  /* 0x000000060e077981 */ /* 0x000564000c1e1900 */
.L_x_168:
[----:B------:R-:W3:Y:S01]  /*c700*/  S2R R9, SR_CgaCtaId ;  /* 0x0000000000097919 */ /* 0x000ee20000008800 */
[----:B------:R-:W-:-:S04]  /*c710*/  MOV R4, 0x400 ;  /* 0x0000040000047802 */ /* 0x000fc80000000f00 */
[----:B---3--:R-:W-:Y:S02]  /*c720*/  LEA R4, R9, R4, 0x18 ;  /* 0x0000000409047211 */ /* 0x008fe400078ec0ff */
[----:B------:R-:W-:-:S03]  /*c730*/  SHF.L.U32 R9, R19, 0x1f, RZ ;  /* 0x0000001f13097819 */ /* 0x000fc600000006ff */
[----:B------:R-:W-:-:S04]  /*c740*/  IMAD R4, R16, 0x8, R4 ;  /* 0x0000000810047824 */ /* 0x000fc800078e0204 */
[----:B------:R-:W3:Y:S02]  /*c750*/  SYNCS.PHASECHK.TRANS64.TRYWAIT P1, [R4+URZ+0x38840], R9 ;  /* 0x03884009040075a7 */ /* 0x000ee4000802017f */
[----:B---3--:R-:W-:Y:S05]  /*c760*/  @!P1 BRA `(.L_x_169) ;  /* 0x0000002c00649947 */ /* 0x008fea0003800000 */
.L_x_230:
[----:B------:R-:W4:Y:S01]  /*c770*/  S2R R10, SR_TID.X ;  /* 0x00000000000a7919 */ /* 0x000f220000002100 */
[----:B------:R-:W-:-:S04]  /*c780*/  UPRMT UR4, UR38, 0x9910, URZ ;  /* 0x0000991026047896 */ /* 0x000fc8000800003f */
[----:B------:R-:W-:Y:S01]  /*c790*/  UISETP.NE.AND UP0, UPT, UR4, 0x2, UPT ;  /* 0x000000020400788c */ /* 0x000fe2000bf05270 */
[----:B----4-:R-:W-:-:S13]  /*c7a0*/  LOP3.LUT P1, RZ, R10, 0x7f, RZ, 0xc0, !PT ;  /* 0x0000007f0aff7812 */ /* 0x010fda000782c0ff */
[----:B---3--:R-:W-:-:S04]  /*c7b0*/  @!P1 IMAD.MOV.U32 R9, RZ, RZ, 0xa000 ;  /* 0x0000a000ff099424 */ /* 0x008fc800078e00ff */
[----:B------:R3:W-:Y:S01]  /*c7c0*/  @!P1 SYNCS.ARRIVE.TRANS64 RZ, [R4+URZ+0x38830], R9 ;  /* 0x0388300904ff99a7 */ /* 0x0007e2000800003f */
[----:B------:R-:W-:-:S13]  /*c7d0*/  PLOP3.LUT P1, PT, PT, PT, UP0, 0x80, 0x0 ;  /* 0x000000000000781c */ /* 0x000fda0003f2f008 */
[----:B---3--:R-:W-:Y:S05]  /*c7e0*/  @P1 BRA `(.L_x_170) ;  /* 0x0000000000041947 */ /* 0x008fea0003800000 */
[----:B------:R-:W-:Y:S01]  /*c7f0*/  BPT.TRAP 0x1 ;  /* 0x000000040000795c */ /* 0x000fe20000300000 */
.L_x_170:
[----:B------:R-:W3:Y:S02]  /*c800*/  LDL R9, [R1+0x4] ;  /* 0x0000040001097983 */ /* 0x000ee40000100800 */
[----:B---3--:R-:W-:-:S13]  /*c810*/  ISETP.NE.AND P1, PT, R9, RZ, PT ;  /* 0x000000ff0900720c */ /* 0x008fda0003f25270 */
[----:B------:R-:W-:Y:S05]  /*c820*/  @P1 BRA `(.L_x_171) ;  /* 0x0000000000041947 */ /* 0x000fea0003800000 */
[----:B------:R-:W-:Y:S01]  /*c830*/  BPT.TRAP 0x1 ;  /* 0x000000040000795c */ /* 0x000fe20000300000 */
.L_x_171:
[----:B------:R-:W3:Y:S01]  /*c840*/  LDL R9, [R1] ;  /* 0x0000000001097983 */ /* 0x000ee20000100800 */
[----:B------:R-:W-:Y:S01]  /*c850*/  MOV R10, 0x400 ;  /* 0x00000400000a7802 */ /* 0x000fe20000000f00 */
[----:B------:R-:W4:Y:S01]  /*c860*/  S2R R11, SR_CgaCtaId ;  /* 0x00000000000b7919 */ /* 0x000f220000008800 */
[----:B------:R-:W-:Y:S01]  /*c870*/  R2UR UR9, R4 ;  /* 0x00000000040972ca */ /* 0x000fe200000e0000 */
[----:B------:R-:W-:Y:S01]  /*c880*/  IMAD R4, R16, 0x5000, R21 ;  /* 0x0000500010047824 */ /* 0x000fe200078e0215 */
[----:B------:R-:W-:Y:S01]  /*c890*/  R2UR UR5, R20 ;  /* 0x00000000140572ca */ /* 0x000fe200000e0000 */
[----:B------:R-:W-:Y:S01]  /*c8a0*/  UIADD3 UR4, UP0, UR36, 0x370, URZ ;  /* 0x0000037024047890 */ /* 0x000fe2000ff1e03f */
[----:B------:R-:W-:Y:S02]  /*c8b0*/  R2UR UR12, R0 ;  /* 0x00000000000c72ca */ /* 0x000fe400000e0000 */
[----:B-----5:R-:W-:Y:S02]  /*c8c0*/  R2UR UR13, R7 ;  /* 0x00000000070d72ca */ /* 0x020fe400000e0000 */
[----:B----4-:R-:W-:-:S05]  /*c8d0*/  LEA R10, R11, R10, 0x18 ;  /* 0x0000000a0b0a7211 */ /* 0x010fca00078ec0ff */
[----:B------:R-:W-:-:S05]  /*c8e0*/  IMAD R4, R4, 0x2, R10 ;  /* 0x0000000204047824 */ /* 0x000fca00078e020a */
[----:B------:R-:W-:Y:S01]  /*c8f0*/  R2UR UR14, R4 ;  /* 0x00000000040e72ca */ /* 0x000fe200000e0000 */
[----:B------:R-:W-:Y:S01]  /*c900*/  UIADD3 UR9, UR9, 0x38830, URZ ;  /* 0x0003883009097890 */ /* 0x000fe2000fffe03f */
[----:B------:R-:W-:Y:S01]  /*c910*/  UMOV UR10, URZ ;  /* 0x0000003f000a7c82 */ /* 0x000fe20008000000 */
[----:B------:R-:W-:Y:S01]  /*c920*/  UMOV UR19, 0x30000 ;  /* 0x0003000000137882 */ /* 0x000fe20000000000 */
[----:B------:R-:W-:Y:S01]  /*c930*/  UMOV UR6, 0x0 ;  /* 0x0000000000067882 */ /* 0x000fe20000000000 */
[----:B------:R-:W-:-:S08]  /*c940*/  UMOV UR7, 0x14f00000 ;  /* 0x14f0000000077882 */ /* 0x000fd00000000000 */
[----:B------:R-:W-:Y:S02]  /*c950*/  UIADD3 UR8, UR14, 0x24400, URZ ;  /* 0x000244000e087890 */ /* 0x000fe4000fffe03f */
[----:B------:R-:W-:Y:S02]  /*c960*/  UIADD3 UR15, UR14, 0x26c00, URZ ;  /* 0x00026c000e0f7890 */ /* 0x000fe4000fffe03f */
[----:B------:R-:W-:Y:S01]  /*c970*/  UIADD3 UR17, UR14, 0x29400, URZ ;  /* 0x000294000e117890 */ /* 0x000fe2000fffe03f */
[----:B------:R-:W-:Y:S01]  /*c980*/  UMOV UR16, 0x40 ;  /* 0x0000004000107882 */ /* 0x000fe20000000000 */
[----:B------:R-:W-:-:S03]  /*c990*/  UIADD3 UR18, UR14, 0x2bc00, URZ ;  /* 0x0002bc000e127890 */ /* 0x000fc6000fffe03f */
[----:B------:R-:W-:Y:S01]  /*c9a0*/  UMOV UR14, 0x80 ;  /* 0x00000080000e7882 */ /* 0x000fe20000000000 */
[----:B------:R-:W-:Y:S02]  /*c9b0*/  MOV R4, R7 ;  /* 0x0000000700047202 */ /* 0x000fe40000000f00 */
[----:B---3--:R-:W-:-:S13]  /*c9c0*/  R2UR UR11, R9 ;  /* 0x00000000090b72ca */ /* 0x008fda00000e0000 */
[----:B------:R-:W-:Y:S02]  /*c9d0*/  UIMAD UR11, UR11, 0x50, UR5 ;  /* 0x000000500b0b78a4 */ /* 0x000fe4000f8e0205 */
[----:B------:R-:W-:-:S09]  /*c9e0*/  UIADD3.X UR5, URZ, UR37, URZ, UP0, !UPT ;  /* 0x000000253f057290 */ /* 0x000fd200087fe43f */
[----:B------:R3:W-:Y:S02]  /*c9f0*/  UTMALDG.4D.MULTICAST [UR8], [UR4], UR19, desc[UR6] ;  /* 0x00000608040073b4 */ /* 0x0007e40008019813 */
[----:B---3--:R-:W-:Y:S01]  /*ca00*/  UMOV UR8, UR15 ;  /* 0x0000000f00087c82 */ /* 0x008fe20008000000 */
[----:B------:R-:W-:Y:S02]  /*ca10*/  UMOV UR10, UR16 ;  /* 0x00000010000a7c82 */ /* 0x000fe40008000000 */
[----:B------:R3:W-:Y:S02]  /*ca20*/  UTMALDG.4D.MULTICAST [UR8], [UR4], UR19, desc[UR6] ;  /* 0x00000608040073b4 */ /* 0x0007e40008019813 */
[----:B---3--:R-:W-:Y:S01]  /*ca30*/  UMOV UR8, UR17 ;  /* 0x0000001100087c82 */ /* 0x008fe20008000000 */
[----:B------:R-:W-:Y:S01]  /*ca40*/  UMOV UR10, UR14 ;  /* 0x0000000e000a7c82 */ /* 0x000fe20008000000 */
[----:B------:R-:W-:Y:S01]  /*ca50*/  UMOV UR14, 0xc0 ;  /* 0x000000c0000e7882 */ /* 0x000fe20000000000 */
[----:B------:R3:W-:Y:S02]  /*ca60*/  UTMALDG.4D.MULTICAST [UR8], [UR4], UR19, desc[UR6] ;  /* 0x00000608040073b4 */ /* 0x0007e40008019813 */
[----:B---3--:R-:W-:Y:S01]  /*ca70*/  UMOV UR8, UR18 ;  /* 0x0000001200087c82 */ /* 0x008fe20008000000 */
[----:B------:R-:W-:-:S02]  /*ca80*/  UMOV UR10, UR14 ;  /* 0x0000000e000a7c82 */ /* 0x000fc40008000000 */
[----:B------:R3:W-:Y:S02]  /*ca90*/  UTMALDG.4D.MULTICAST [UR8], [UR4], UR19, desc[UR6] ;  /* 0x00000608040073b4 */ /* 0x0007e40008019813 */
[----:B---3--:R-:W-:Y:S01]  /*caa0*/  NOP ;  /* 0x0000000000007918 */ /* 0x008fe20000000000 */
.L_x_167:
[----:B------:R-:W3:Y:S01]  /*cab0*/  LDL R13, [R1+0x1c] ;  /* 0x00001c00010d7983 */ /* 0x000ee20000100800 */
[----:B------:R-:W-:-:S03]  /*cac0*/  MOV R10, 0x400 ;  /* 0x00000400000a7802 */ /* 0x000fc60000000f00 */
[----:B------:R-:W4:Y:S01]  /*cad0*/  LDL.LU R9, [R1+0x18] ;  /* 0x0000180001097983 */ /* 0x000f220000300800 */
[----:B------:R-:W5:Y:S01]  /*cae0*/  S2R R11, SR_CgaCtaId ;  /* 0x00000000000b7919 */ /* 0x000f620000008800 */
[----:B------:R-:W-:Y:S05]  /*caf0*/  WARPSYNC.ALL ;  /* 0x0000000000007948 */ /* 0x000fea0003800000 */
[----:B------:R-:W-:-:S13]  /*cb00*/  ELECT P1, URZ, PT ;  /* 0x00000000003f782f */ /* 0x000fda0003820000 */
[----:B------:R-:W-:Y:S01]  /*cb10*/  @P1 R2UR UR13, R17 ;  /* 0x00000000110d12ca */ /* 0x000fe200000e0000 */
[----:B------:R-:W-:Y:S01]  /*cb20*/  UIADD3 UR4, UP0, UR36, 0x270, URZ ;  /* 0x0000027024047890 */ /* 0x000fe2000ff1e03f */
[----:B------:R-:W-:Y:S02]  /*cb30*/  @P1 R2UR UR12, R18 ;  /* 0x00000000120c12ca */ /* 0x000fe400000e0000 */
[----:B------:R-:W-:Y:S01]  /*cb40*/  @P1 R2UR UR11, R6 ;  /* 0x00000000060b12ca */ /* 0x000fe200000e0000 */
[----:B------:R-:W-:Y:S01]  /*cb50*/  UIADD3.X UR5, URZ, UR37, URZ, UP0, !UPT ;  /* 0x000000253f057290 */ /* 0x000fe200087fe43f */
[----:B-----5:R-:W-:-:S04]  /*cb60*/  LEA R10, R11, R10, 0x18 ;  /* 0x0000000a0b0a7211 */ /* 0x020fc800078ec0ff */
[----:B------:R-:W-:Y:S01]  /*cb70*/  R2UR UR30, R10 ;  /* 0x000000000a1e72ca */ /* 0x000fe200000e0000 */
[----:B------:R-:W-:Y:S01]  /*cb80*/  @P1 IMAD.MOV.U32 R7, RZ, RZ, 0x10000 ;  /* 0x00010000ff071424 */ /* 0x000fe200078e00ff */
[----:B------:R-:W-:Y:S01]  /*cb90*/  BAR.SYNC.DEFER_BLOCKING 0x8, 0x120 ;  /* 0x0204800000007b1d */ /* 0x000fe20000010000 */
[----:B------:R-:W-:Y:S02]  /*cba0*/  @P1 R2UR UR29, R17 ;  /* 0x00000000111d12ca */ /* 0x000fe400000e0000 */
[----:B------:R-:W-:-:S08]  /*cbb0*/  @P1 R2UR UR28, R18 ;  /* 0x00000000121c12ca */ /* 0x000fd000000e0000 */
        /* <DEDUP_REMOVED lines=8> */
[----:B------:R-:W-:Y:S01]  /*cc40*/  @P1 R2UR UR19, R6 ;  /* 0x00000000061312ca */ /* 0x000fe200000e0000 */
[----:B------:R1:W-:Y:S01]  /*cc50*/  @P1 SYNCS.ARRIVE.TRANS64 RZ, [R10+URZ+0x38800], R7 ;  /* 0x038800070aff19a7 */ /* 0x0003e2000800003f */
[----:B------:R5:W-:Y:S01]  /*cc60*/  UTMALDG.4D [UR8], [UR4], desc[UR6] ;  /* 0x00000608040075b4 */ /* 0x000be20008019000 */
[----:B------:R-:W-:-:S02]  /*cc70*/  UIADD3 UR24, UR30, 0x18400, URZ ;  /* 0x000184001e187890 */ /* 0x000fc4000fffe03f */
        /* <DEDUP_REMOVED lines=11> */
[----:B-----5:R-:W-:-:S02]  /*cd30*/  @P1 R2UR UR13, R17 ;  /* 0x00000000110d12ca */ /* 0x020fc400000e0000 */
        /* <DEDUP_REMOVED lines=8> */
[----:B---3--:R-:W-:-:S04]  /*cdc0*/  LOP3.LUT R6, R13, 0x1, RZ, 0xc, !PT ;  /* 0x000000010d067812 */ /* 0x008fc800078e0cff */
[----:B------:R-:W-:-:S04]  /*cdd0*/  SHF.L.U32 R6, R6, 0x1f, RZ ;  /* 0x0000001f06067819 */ /* 0x000fc800000006ff */
[----:B------:R-:W3:Y:S01]  /*cde0*/  SYNCS.PHASECHK.TRANS64.TRYWAIT P1, [R10+URZ+0x38820], R6 ;  /* 0x038820060a0075a7 */ /* 0x000ee2000802017f */
[----:B----4-:R-:W-:Y:S01]  /*cdf0*/  ISETP.GE.AND P2, PT, R9, 0x51, PT ;  /* 0x000000510900780c */ /* 0x010fe20003f46270 */
[----:B-1-3--:R-:W-:-:S12]  /*ce00*/  @!P1 BRA `(.L_x_173) ;  /* 0x0000002400d09947 */ /* 0x00afd80003800000 */
.L_x_231:
[----:B------:R-:W-:Y:S05]  /*ce10*/  BSYNC B0 ;  /* 0x0000000000007941 */ /* 0x000fea0003800000 */
.L_x_172:
[----:B------:R-:W-:Y:S05]  /*ce20*/  @!P2 BRA `(.L_x_174) ;  /* 0x0000001800dca947 */ /* 0x000fea0003800000 */
[----:B-1----:R-:W2:Y:S01]  /*ce30*/  LDL R7, [R1+0x10] ;  /* 0x0000100001077983 */ /* 0x002ea20000100800 */
[----:B------:R-:W-:Y:S02]  /*ce40*/  IMAD.MOV.U32 R6, RZ, RZ, 0x1 ;  /* 0x00000001ff067424 */ /* 0x000fe400078e00ff */
[----:B--2---:R-:W-:-:S05]  /*ce50*/  IMAD.MOV R14, RZ, RZ, -R7 ;  /* 0x000000ffff0e7224 */ /* 0x004fca00078e0a07 */
[----:B------:R-:W-:-:S04]  /*ce60*/  VIADDMNMX R14, R14, R6, 0xffffffff, !PT ;  /* 0xffffffff0e0e7446 */ /* 0x000fc80007800106 */
[----:B------:R-:W-:-:S04]  /*ce70*/  IADD3 R6, R7, R14, RZ ;  /* 0x0000000e07067210 */ /* 0x000fc80007ffe0ff */
[----:B------:R-:W-:-:S04]  /*ce80*/  LOP3.LUT R6, R6, 0x1, RZ, 0xc0, !PT ;  /* 0x0000000106067812 */ /* 0x000fc800078ec0ff */
[----:B------:R-:W-:Y:S01]  /*ce90*/  ISETP.NE.U32.AND P1, PT, R6, 0x1, PT ;  /* 0x000000010600780c */ /* 0x000fe20003f25070 */
[----:B------:R-:W-:-:S12]  /*cea0*/  VIADD R6, R7, 0xfffffffe ;  /* 0xfffffffe07067836 */ /* 0x000fd80000000000 */
        /* <DEDUP_REMOVED lines=8> */
[----:B------:R-:W-:Y:S01]  /*cf30*/  IMAD.MOV.U32 R7, RZ, RZ, R4 ;  /* 0x000000ffff077224 */ /* 0x000fe200078e0004 */
[----:B------:R-:W-:Y:S06]  /*cf40*/  @!P0 BRA `(.L_x_178) ;  /* 0x00000000004c8947 */ /* 0x000fec0003800000 */
[----:B------:R-:W1:Y:S01]  /*cf50*/  LDC R15, c[0x0][0x41c] ;  /* 0x00010700ff0f7b82 */ /* 0x000e620000000800 */
[----:B------:R-:W-:Y:S01]  /*cf60*/  MOV R7, R6 ;  /* 0x0000000600077202 */ /* 0x000fe20000000f00 */
[----:B------:R-:W-:Y:S01]  /*cf70*/  ULDC.64 UR4, c[0x0][0x408] ;  /* 0x0001020000047ab9 */ /* 0x000fe20000000a00 */
[----:B------:R-:W-:Y:S01]  /*cf80*/  ULDC.64 UR6, c[0x0][0x208] ;  /* 0x0000820000067ab9 */ /* 0x000fe20000000a00 */
[----:B-1----:R-:W-:-:S13]  /*cf90*/  ISETP.NE.AND P1, PT, R15, 0x1, PT ;  /* 0x000000010f00780c */ /* 0x002fda0003f25270 */
[----:B------:R-:W1:Y:S02]  /*cfa0*/  @P1 LDC.64 R10, c[0x0][0x420] ;  /* 0x00010800ff0a1b82 */ /* 0x000e640000000a00 */
[----:B-1----:R-:W-:-:S05]  /*cfb0*/  @P1 IMAD.HI.U32 R10, R6, R10, RZ ;  /* 0x0000000a060a1227 */ /* 0x002fca00078e00ff */
[----:B------:R-:W-:-:S04]  /*cfc0*/  @P1 SHF.R.U32.HI R7, RZ, R11, R10 ;  /* 0x0000000bff071219 */ /* 0x000fc8000001160a */
[--C-:B------:R-:W-:Y:S01]  /*cfd0*/  SHF.R.S32.HI R11, RZ, 0x1f, R7.reuse ;  /* 0x0000001fff0b7819 */ /* 0x100fe20000011407 */
[----:B------:R-:W-:-:S04]  /*cfe0*/  IMAD.MOV R10, RZ, RZ, -R7 ;  /* 0x000000ffff0a7224 */ /* 0x000fc800078e0a07 */
[----:B------:R-:W-:Y:S02]  /*cff0*/  IMAD R6, R15, R10, R6 ;  /* 0x0000000a0f067224 */ /* 0x000fe400078e0206 */
[----:B------:R-:W-:Y:S02]  /*d000*/  IMAD R15, R12, UR4, RZ ;  /* 0x000000040c0f7c24 */ /* 0x000fe4000f8e02ff */
[----:B------:R-:W-:Y:S02]  /*d010*/  IMAD.MOV.U32 R10, RZ, RZ, R7 ;  /* 0x000000ffff0a7224 */ /* 0x000fe400078e0007 */
[C---:B------:R-:W-:Y:S02]  /*d020*/  IMAD R7, R5.reuse, UR5, R15 ;  /* 0x0000000505077c24 */ /* 0x040fe4000f8e020f */
[----:B------:R-:W-:-:S04]  /*d030*/  IMAD.WIDE.U32 R10, R5, UR4, R10 ;  /* 0x00000004050a7c25 */ /* 0x000fc8000f8e000a */
[----:B------:R-:W-:Y:S01]  /*d040*/  IMAD.IADD R7, R7, 0x1, R11 ;  /* 0x0000000107077824 */ /* 0x000fe200078e020b */
[----:B------:R-:W-:-:S04]  /*d050*/  LEA R2, P1, R10, R2, 0x2 ;  /* 0x000000020a027211 */ /* 0x000fc800078210ff */
[----:B------:R-:W-:-:S05]  /*d060*/  LEA.HI.X R3, R10, R3, R7, 0x2, P1 ;  /* 0x000000030a037211 */ /* 0x000fca00008f1407 */
[----:B------:R1:W5:Y:S04]  /*d070*/  LDG.E R7, desc[UR6][R2.64] ;  /* 0x0000000602077981 */ /* 0x000368000c1e1900 */
.L_x_178:
[----:B-1----:R-:W1:Y:S01]  /*d080*/  S2R R3, SR_CgaCtaId ;  /* 0x0000000000037919 */ /* 0x002e620000008800 */
[----:B------:R-:W-:-:S04]  /*d090*/  MOV R2, 0x400 ;  /* 0x0000040000027802 */ /* 0x000fc80000000f00 */
[----:B-1----:R-:W-:Y:S02]  /*d0a0*/  LEA R2, R3, R2, 0x18 ;  /* 0x0000000203027211 */ /* 0x002fe400078ec0ff */
[----:B------:R-:W-:Y:S02]  /*d0b0*/  SHF.L.U32 R3, R13, 0x1f, RZ ;  /* 0x0000001f0d037819 */ /* 0x000fe400000006ff */
[----:B------:R-:W-:-:S04]  /*d0c0*/  LEA R2, R9, R2, 0x3 ;  /* 0x0000000209027211 */ /* 0x000fc800078e18ff */
[----:B------:R-:W1:Y:S02]  /*d0d0*/  SYNCS.PHASECHK.TRANS64.TRYWAIT P1, [R2+URZ+0x38840], R3 ;  /* 0x03884003020075a7 */ /* 0x000e64000802017f */
[----:B-1----:R-:W-:Y:S05]  /*d0e0*/  @!P1 BRA `(.L_x_179) ;  /* 0x0000002400389947 */ /* 0x002fea0003800000 */
.L_x_232:
[----:B------:R-:W2:Y:S01]  /*d0f0*/  S2R R10, SR_TID.X ;  /* 0x00000000000a7919 */ /* 0x000ea20000002100 */
[----:B------:R-:W-:Y:S01]  /*d100*/  UPRMT UR4, UR38, 0x9910, URZ ;  /* 0x0000991026047896 */ /* 0x000fe2000800003f */
[----:B--2---:R-:W-:-:S13]  /*d110*/  LOP3.LUT P1, RZ, R10, 0x7f, RZ, 0xc0, !PT ;  /* 0x0000007f0aff7812 */ /* 0x004fda000782c0ff */
[----:B-1----:R-:W-:-:S04]  /*d120*/  @!P1 IMAD.MOV.U32 R3, RZ, RZ, 0xa000 ;  /* 0x0000a000ff039424 */ /* 0x002fc800078e00ff */
[----:B------:R1:W-:Y:S02]  /*d130*/  @!P1 SYNCS.ARRIVE.TRANS64 RZ, [R2+URZ+0x38830], R3 ;  /* 0x0388300302ff99a7 */ /* 0x0003e4000800003f */
[----:B-1----:R-:W-:-:S05]  /*d140*/  IMAD.U32 R3, RZ, RZ, UR4 ;  /* 0x00000004ff037e24 */ /* 0x002fca000f8e00ff */
[----:B------:R-:W-:-:S13]  /*d150*/  ISETP.NE.AND P2, PT, R3, 0x2, PT ;  /* 0x000000020300780c */ /* 0x000fda0003f45270 */
[----:B------:R-:W-:Y:S05]  /*d160*/  @P2 BRA `(.L_x_180) ;  /* 0x0000000000042947 */ /* 0x000fea0003800000 */
[----:B------:R-:W-:Y:S01]  /*d170*/  BPT.TRAP 0x1 ;  /* 0x000000040000795c */ /* 0x000fe20000300000 */
.L_x_180:
[----:B------:R-:W2:Y:S02]  /*d180*/  LDL R3, [R1+0x4] ;  /* 0x0000040001037983 */ /* 0x000ea40000100800 */
[----:B--2---:R-:W-:-:S13]  /*d190*/  ISETP.NE.AND P1, PT, R3, RZ, PT ;  /* 0x000000ff0300720c */ /* 0x004fda0003f25270 */
[----:B------:R-:W-:Y:S05]  /*d1a0*/  @P1 BRA `(.L_x_181) ;  /* 0x0000000000041947 */ /* 0x000fea0003800000 */
[----:B------:R-:W-:Y:S01]  /*d1b0*/  BPT.TRAP 0x1 ;  /* 0x000000040000795c */ /* 0x000fe20000300000 */
.L_x_181:
[----:B------:R-:W1:Y:S01]  /*d1c0*/  S2R R11, SR_CgaCtaId ;  /* 0x00000000000b7919 */ /* 0x000e620000008800 */
[----:B------:R-:W-:Y:S01]  /*d1d0*/  MOV R10, 0x400 ;  /* 0x00000400000a7802 */ /* 0x000fe20000000f00 */
[----:B------:R-:W-:Y:S01]  /*d1e0*/  UIADD3 UR4, UP0, UR36, 0x370, URZ ;  /* 0x0000037024047890 */ /* 0x000fe2000ff1e03f */
[----:B------:R-:W-:Y:S01]  /*d1f0*/  R2UR UR9, R2 ;  /* 0x00000000020972ca */ /* 0x000fe200000e0000 */
[----:B------:R-:W-:Y:S01]  /*d200*/  IMAD R2, R9, 0x5000, R21 ;  /* 0x0000500009027824 */ /* 0x000fe200078e0215 */
[----:B------:R-:W-:Y:S01]  /*d210*/  R2UR UR11, R6 ;  /* 0x00000000060b72ca */ /* 0x000fe200000e0000 */
[----:B------:R-:W-:Y:S01]  /*d220*/  UMOV UR10, URZ ;  /* 0x0000003f000a7c82 */ /* 0x000fe20008000000 */
[----:B------:R-:W-:Y:S01]  /*d230*/  R2UR UR5, R20 ;  /* 0x00000000140572ca */ /* 0x000fe200000e0000 */
[----:B------:R-:W-:Y:S01]  /*d240*/  UMOV UR19, 0x30000 ;  /* 0x0003000000137882 */ /* 0x000fe20000000000 */
[----:B------:R-:W-:Y:S01]  /*d250*/  R2UR UR12, R0 ;  /* 0x00000000000c72ca */ /* 0x000fe200000e0000 */
[----:B------:R-:W-:Y:S01]  /*d260*/  UMOV UR6, 0x0 ;  /* 0x0000000000067882 */ /* 0x000fe20000000000 */
[----:B-----5:R-:W-:Y:S01]  /*d270*/  R2UR UR13, R7 ;  /* 0x00000000070d72ca */ /* 0x020fe200000e0000 */
[----:B------:R-:W-:Y:S01]  /*d280*/  UMOV UR7, 0x14f00000 ;  /* 0x14f0000000077882 */ /* 0x000fe20000000000 */
[----:B------:R-:W-:Y:S01]  /*d290*/  UMOV UR17, 0x40 ;  /* 0x0000004000117882 */ /* 0x000fe20000000000 */
[----:B------:R-:W-:Y:S01]  /*d2a0*/  UMOV UR18, 0x80 ;  /* 0x0000008000127882 */ /* 0x000fe20000000000 */
[----:B------:R-:W-:Y:S01]  /*d2b0*/  SHF.L.U32 R3, R19, 0x1f, RZ ;  /* 0x0000001f13037819 */ /* 0x000fe200000006ff */
[----:B------:R-:W-:-:S04]  /*d2c0*/  UIADD3 UR9, UR9, 0x38830, URZ ;  /* 0x0003883009097890 */ /* 0x000fc8000fffe03f */
[----:B------:R-:W-:Y:S02]  /*d2d0*/  UIMAD UR11, UR11, 0x50, UR5 ;  /* 0x000000500b0b78a4 */ /* 0x000fe4000f8e0205 */
[----:B------:R-:W-:Y:S01]  /*d2e0*/  UIADD3.X UR5, URZ, UR37, URZ, UP0, !UPT ;  /* 0x000000253f057290 */ /* 0x000fe200087fe43f */
[----:B-1----:R-:W-:-:S05]  /*d2f0*/  LEA R10, R11, R10, 0x18 ;  /* 0x0000000a0b0a7211 */ /* 0x002fca00078ec0ff */
[----:B------:R-:W-:-:S05]  /*d300*/  IMAD R2, R2, 0x2, R10 ;  /* 0x0000000202027824 */ /* 0x000fca00078e020a */
[----:B------:R-:W-:Y:S02]  /*d310*/  R2UR UR14, R2 ;  /* 0x00000000020e72ca */ /* 0x000fe400000e0000 */
[----:B------:R-:W-:-:S11]  /*d320*/  LEA R2, R16, R10, 0x3 ;  /* 0x0000000a10027211 */ /* 0x000fd600078e18ff */
[----:B------:R-:W-:Y:S02]  /*d330*/  UIADD3 UR8, UR14, 0x24400, URZ ;  /* 0x000244000e087890 */ /* 0x000fe4000fffe03f */
[----:B------:R-:W-:Y:S02]  /*d340*/  UIADD3 UR15, UR14, 0x26c00, URZ ;  /* 0x00026c000e0f7890 */ /* 0x000fe4000fffe03f */
[----:B------:R-:W-:Y:S02]  /*d350*/  UIADD3 UR16, UR14, 0x29400, URZ ;  /* 0x000294000e107890 */ /* 0x000fe4000fffe03f */
[----:B------:R-:W-:-:S03]  /*d360*/  UIADD3 UR14, UR14, 0x2bc00, URZ ;  /* 0x0002bc000e0e7890 */ /* 0x000fc6000fffe03f */
[----:B------:R1:W-:Y:S02]  /*d370*/  UTMALDG.4D.MULTICAST [UR8], [UR4], UR19, desc[UR6] ;  /* 0x00000608040073b4 */ /* 0x0003e40008019813 */
[----:B-1----:R-:W-:Y:S01]  /*d380*/  UMOV UR8, UR15 ;  /* 0x0000000f00087c82 */ /* 0x002fe20008000000 */
[----:B------:R-:W-:Y:S01]  /*d390*/  UMOV UR10, UR17 ;  /* 0x00000011000a7c82 */ /* 0x000fe20008000000 */
[----:B------:R-:W-:Y:S01]  /*d3a0*/  UMOV UR15, 0xc0 ;  /* 0x000000c0000f7882 */ /* 0x000fe20000000000 */
[----:B------:R1:W-:Y:S02]  /*d3b0*/  UTMALDG.4D.MULTICAST [UR8], [UR4], UR19, desc[UR6] ;  /* 0x00000608040073b4 */ /* 0x0003e40008019813 */
[----:B-1----:R-:W-:Y:S01]  /*d3c0*/  UMOV UR8, UR16 ;  /* 0x0000001000087c82 */ /* 0x002fe20008000000 */
[----:B------:R-:W-:Y:S02]  /*d3d0*/  UMOV UR10, UR18 ;  /* 0x00000012000a7c82 */ /* 0x000fe40008000000 */
[----:B------:R1:W-:Y:S02]  /*d3e0*/  UTMALDG.4D.MULTICAST [UR8], [UR4], UR19, desc[UR6] ;  /* 0x00000608040073b4 */ /* 0x0003e40008019813 */
[----:B-1----:R-:W-:Y:S01]  /*d3f0*/  UMOV UR8, UR14 ;  /* 0x0000000e00087c82 */ /* 0x002fe20008000000 */
[----:B------:R-:W-:-:S02]  /*d400*/  UMOV UR10, UR15 ;  /* 0x0000000f000a7c82 */ /* 0x000fc40008000000 */
[----:B------:R1:W-:Y:S01]  /*d410*/  UTMALDG.4D.MULTICAST [UR8], [UR4], UR19, desc[UR6] ;  /* 0x00000608040073b4 */ /* 0x0003e20008019813 */
[----:B------:R-:W2:Y:S02]  /*d420*/  SYNCS.PHASECHK.TRANS64.TRYWAIT P1, [R2+URZ+0x38860], R3 ;  /* 0x03886003020075a7 */ /* 0x000ea4000802017f */
[----:B-12---:R-:W-:Y:S05]  /*d430*/  @!P1 BRA `(.L_x_182) ;  /* 0x0000002000789947 */ /* 0x006fea0003800000 */
.L_x_233:
[----:B------:R-:W2:Y:S02]  /*d440*/  S2R R10, SR_TID.X ;  /* 0x00000000000a7919 */ /* 0x000ea40000002100 */
[----:B--2---:R-:W-:-:S13]  /*d450*/  LOP3.LUT P1, RZ, R10, 0x7f, RZ, 0xc0, !PT ;  /* 0x0000007f0aff7812 */ /* 0x004fda000782c0ff */
[----:B-1----:R-:W-:-:S04]  /*d460*/  @!P1 IMAD.MOV.U32 R3, RZ, RZ, 0xa000 ;  /* 0x0000a000ff039424 */ /* 0x002fc800078e00ff */
[----:B------:R1:W-:Y:S01]  /*d470*/  @!P1 SYNCS.ARRIVE.TRANS64 RZ, [R2+URZ+0x38850], R3 ;  /* 0x0388500302ff99a7 */ /* 0x0003e2000800003f */
[----:B------:R-:W-:Y:S05]  /*d480*/  @P2 BRA `(.L_x_183) ;  /* 0x0000000000042947 */ /* 0x000fea0003800000 */
[----:B------:R-:W-:Y:S01]  /*d490*/  BPT.TRAP 0x1 ;  /* 0x000000040000795c */ /* 0x000fe20000300000 */
.L_x_183:
[----:B-1----:R-:W2:Y:S02]  /*d4a0*/  LDL R3, [R1+0x4] ;  /* 0x0000040001037983 */ /* 0x002ea40000100800 */
[----:B--2---:R-:W-:-:S13]  /*d4b0*/  ISETP.NE.AND P1, PT, R3, RZ, PT ;  /* 0x000000ff0300720c */ /* 0x004fda0003f25270 */
[----:B------:R-:W-:Y:S05]  /*d4c0*/  @P1 BRA `(.L_x_184) ;  /* 0x0000000000041947 */ /* 0x000fea0003800000 */
[----:B------:R-:W-:Y:S01]  /*d4d0*/  BPT.TRAP 0x1 ;  /* 0x000000040000795c */ /* 0x000fe20000300000 */
.L_x_184:
[----:B------:R-:W2:Y:S01]  /*d4e0*/  LDL.LU R3, [R1] ;  /* 0x0000000001037983 */ /* 0x000ea20000300800 */
[----:B------:R-:W-:Y:S01]  /*d4f0*/  MOV R10, 0x400 ;  /* 0x00000400000a7802 */ /* 0x000fe20000000f00 */
[----:B------:R-:W-:Y:S01]  /*d500*/  UIADD3 UR4, UP0, UR36, 0x470, URZ ;  /* 0x0000047024047890 */ /* 0x000fe2000ff1e03f */
[----:B------:R-:W-:Y:S01]  /*d510*/  R2UR UR5, R20 ;  /* 0x00000000140572ca */ /* 0x000fe200000e0000 */
[----:B------:R-:W1:Y:S01]  /*d520*/  S2R R11, SR_CgaCtaId ;  /* 0x00000000000b7919 */ /* 0x000e620000008800 */
[----:B------:R-:W-:Y:S01]  /*d530*/  R2UR UR9, R2 ;  /* 0x00000000020972ca */ /* 0x000fe200000e0000 */
[----:B------:R-:W-:Y:S01]  /*d540*/  UMOV UR10, URZ ;  /* 0x0000003f000a7c82 */ /* 0x000fe20008000000 */
[----:B------:R-:W-:Y:S01]  /*d550*/  R2UR UR13, R4 ;  /* 0x00000000040d72ca */ /* 0x000fe200000e0000 */
[----:B------:R-:W-:Y:S01]  /*d560*/  UMOV UR18, 0x30000 ;  /* 0x0003000000127882 */ /* 0x000fe20000000000 */
[----:B------:R-:W-:Y:S01]  /*d570*/  R2UR UR12, R0 ;  /* 0x00000000000c72ca */ /* 0x000fe200000e0000 */
[----:B------:R-:W-:Y:S01]  /*d580*/  UMOV UR6, 0x0 ;  /* 0x0000000000067882 */ /* 0x000fe20000000000 */
[----:B------:R-:W-:Y:S01]  /*d590*/  UMOV UR7, 0x14f00000 ;  /* 0x14f0000000077882 */ /* 0x000fe20000000000 */
[----:B------:R-:W-:Y:S01]  /*d5a0*/  UMOV UR17, 0x40 ;  /* 0x0000004000117882 */ /* 0x000fe20000000000 */
[----:B------:R3:W-:Y:S01]  /*d5b0*/  STL [R1], R6 ;  /* 0x0000000601007387 */ /* 0x0007e20000100800 */
[----:B------:R-:W-:-:S04]  /*d5c0*/  IMAD.MOV.U32 R4, RZ, RZ, R7 ;  /* 0x000000ffff047224 */ /* 0x000fc800078e0007 */
[----:B------:R-:W-:Y:S01]  /*d5d0*/  UIADD3 UR9, UR9, 0x38850, URZ ;  /* 0x0003885009097890 */ /* 0x000fe2000fffe03f */
[----:B-1----:R-:W-:Y:S02]  /*d5e0*/  LEA R10, R11, R10, 0x18 ;  /* 0x0000000a0b0a7211 */ /* 0x002fe400078ec0ff */
[----:B--2---:R-:W-:Y:S01]  /*d5f0*/  R2UR UR11, R3 ;  /* 0x00000000030b72ca */ /* 0x004fe200000e0000 */
[----:B------:R-:W-:-:S04]  /*d600*/  IMAD R3, R16, 0x5000, R21 ;  /* 0x0000500010037824 */ /* 0x000fc800078e0215 */
[----:B------:R-:W-:-:S05]  /*d610*/  IMAD R3, R3, 0x2, R10 ;  /* 0x0000000203037824 */ /* 0x000fca00078e020a */
[----:B------:R-:W-:-:S03]  /*d620*/  R2UR UR16, R3 ;  /* 0x00000000031072ca */ /* 0x000fc600000e0000 */
[----:B------:R-:W-:Y:S02]  /*d630*/  UIMAD UR11, UR11, 0x50, UR5 ;  /* 0x000000500b0b78a4 */ /* 0x000fe4000f8e0205 */
[----:B------:R-:W-:-:S08]  /*d640*/  UIADD3.X UR5, URZ, UR37, URZ, UP0, !UPT ;  /* 0x000000253f057290 */ /* 0x000fd000087fe43f */
        /* <DEDUP_REMOVED lines=10> */
[----:B------:R-:W-:Y:S01]  /*d6f0*/  UMOV UR10, UR14 ;  /* 0x0000000e000a7c82 */ /* 0x000fe20008000000 */
[----:B------:R-:W-:Y:S01]  /*d700*/  UMOV UR14, 0xc0 ;  /* 0x000000c0000e7882 */ /* 0x000fe20000000000 */
[----:B------:R1:W-:Y:S02]  /*d710*/  UTMALDG.4D.MULTICAST [UR8], [UR4], UR18, desc[UR6] ;  /* 0x00000608040073b4 */ /* 0x0003e40008019812 */
[----:B-1----:R-:W-:Y:S01]  /*d720*/  UMOV UR8, UR16 ;  /* 0x0000001000087c82 */ /* 0x002fe20008000000 */
[----:B------:R-:W-:-:S02]  /*d730*/  UMOV UR10, UR14 ;  /* 0x0000000e000a7c82 */ /* 0x000fc40008000000 */
[----:B------:R3:W-:Y:S02]  /*d740*/  UTMALDG.4D.MULTICAST [UR8], [UR4], UR18, desc[UR6] ;  /* 0x00000608040073b4 */ /* 0x0007e40008019812 */
[----:B---3--:R-:W-:Y:S01]  /*d750*/  NOP ;  /* 0x0000000000007918 */ /* 0x008fe20000000000 */
.L_x_177:
[----:B------:R-:W-:Y:S05]  /*d760*/  BSYNC B0 ;  /* 0x0000000000007941 */ /* 0x000fea0003800000 */
.L_x_176:
[----:B------:R-:W2:Y:S01]  /*d770*/  LDL.LU R2, [R1+0x10] ;  /* 0x0000100001027983 */ /* 0x000ea20000300800 */
[----:B------:R-:W-:Y:S02]  /*d780*/  IMAD.MOV.U32 R16, RZ, RZ, R9 ;  /* 0x000000ffff107224 */ /* 0x000fe400078e0009 */
[----:B------:R-:W-:Y:S01]  /*d790*/  IMAD.MOV.U32 R19, RZ, RZ, R13 ;  /* 0x000000ffff137224 */ /* 0x000fe200078e000d */
[----:B--2---:R-:W-:-:S07]  /*d7a0*/  IADD3 R6, R2, -0x3, RZ ;  /* 0xfffffffd02067810 */ /* 0x004fce0007ffe0ff */
.L_x_175:
[----:B------:R-:W-:Y:S01]  /*d7b0*/  IMAD.MOV R3, RZ, RZ, -R14 ;  /* 0x000000ffff037224 */ /* 0x000fe200078e0a0e */
[----:B------:R-:W-:Y:S04]  /*d7c0*/  BSSY B0, `(.L_x_174) ;  /* 0x000011d000007945 */ /* 0x000fe80003800000 */
[----:B------:R-:W-:-:S13]  /*d7d0*/  ISETP.NE.AND P1, PT, R8, R3, PT ;  /* 0x000000030800720c */ /* 0x000fda0003f25270 */
[----:B------:R-:W-:Y:S05]  /*d7e0*/  @!P1 BRA `(.L_x_185) ;  /* 0x0000001000689947 */ /* 0x000fea0003800000 */
[----:B------:R-:W-:-:S07]  /*d7f0*/  MOV R8, R4 ;  /* 0x0000000400087202 */ /* 0x000fce0000000f00 */
.L_x_204:
        /* <DEDUP_REMOVED lines=18> */
[----:B------:R-:W-:Y:S02]  /*d920*/  @P1 SHF.R.U32.HI R2, RZ, R3, R8 ;  /* 0x00000003ff021219 */ /* 0x000fe40000011608 */
[----:B------:R-:W1:Y:S02]  /*d930*/  LDC.64 R8, c[0x0][0x3f8] ;  /* 0x0000fe00ff087b82 */ /* 0x000e640000000a00 */
[----:B------:R-:W-:-:S05]  /*d940*/  IADD3 R3, -R2, RZ, RZ ;  /* 0x000000ff02037210 */ /* 0x000fca0007ffe1ff */
[----:B------:R-:W-:Y:S01]  /*d950*/  IMAD R11, R11, R3, R6 ;  /* 0x000000030b0b7224 */ /* 0x000fe200078e0206 */
[----:B------:R-:W-:-:S03]  /*d960*/  SHF.R.S32.HI R3, RZ, 0x1f, R2 ;  /* 0x0000001fff037819 */ /* 0x000fc60000011402 */
[----:B------:R-:W-:-:S04]  /*d970*/  IMAD.WIDE.U32 R2, R5, UR4, R2 ;  /* 0x0000000405027c25 */ /* 0x000fc8000f8e0002 */
[----:B------:R-:W-:Y:S01]  /*d980*/  IMAD.IADD R13, R13, 0x1, R3 ;  /* 0x000000010d0d7824 */ /* 0x000fe200078e0203 */
[----:B-1----:R-:W-:-:S04]  /*d990*/  LEA R8, P1, R2, R8, 0x2 ;  /* 0x0000000802087211 */ /* 0x002fc800078210ff */
[----:B------:R-:W-:-:S05]  /*d9a0*/  LEA.HI.X R9, R2, R9, R13, 0x2, P1 ;  /* 0x0000000902097211 */ /* 0x000fca00008f140d */
[----:B------:R1:W5:Y:S04]  /*d9b0*/  LDG.E R8, desc[UR6][R8.64] ;  /* 0x0000000608087981 */ /* 0x000368000c1e1900 */
.L_x_188:
[----:B------:R-:W2:Y:S01]  /*d9c0*/  S2R R3, SR_CgaCtaId ;  /* 0x0000000000037919 */ /* 0x000ea20000008800 */
[----:B------:R-:W-:-:S04]  /*d9d0*/  MOV R2, 0x400 ;  /* 0x0000040000027802 */ /* 0x000fc80000000f00 */
[----:B--2---:R-:W-:Y:S02]  /*d9e0*/  LEA R2, R3, R2, 0x18 ;  /* 0x0000000203027211 */ /* 0x004fe400078ec0ff */
[----:B------:R-:W-:-:S03]  /*d9f0*/  SHF.L.U32 R3, R10, 0x1f, RZ ;  /* 0x0000001f0a037819 */ /* 0x000fc600000006ff */
[----:B------:R-:W-:-:S04]  /*da00*/  IMAD R2, R7, 0x8, R2 ;  /* 0x0000000807027824 */ /* 0x000fc800078e0202 */
[----:B------:R-:W2:Y:S02]  /*da10*/  SYNCS.PHASECHK.TRANS64.TRYWAIT P1, [R2+URZ+0x38840], R3 ;  /* 0x03884003020075a7 */ /* 0x000ea4000802017f */
[----:B--2---:R-:W-:Y:S05]  /*da20*/  @!P1 BRA `(.L_x_189) ;  /* 0x0000001c00109947 */ /* 0x004fea0003800000 */
.L_x_234:
[----:B-1----:R-:W1:Y:S01]  /*da30*/  S2R R9, SR_TID.X ;  /* 0x0000000000097919 */ /* 0x002e620000002100 */
[----:B------:R-:W-:Y:S01]  /*da40*/  UPRMT UR4, UR38, 0x9910, URZ ;  /* 0x0000991026047896 */ /* 0x000fe2000800003f */
[----:B-1----:R-:W-:-:S13]  /*da50*/  LOP3.LUT P1, RZ, R9, 0x7f, RZ, 0xc0, !PT ;  /* 0x0000007f09ff7812 */ /* 0x002fda000782c0ff */
[----:B--2---:R-:W-:-:S04]  /*da60*/  @!P1 IMAD.MOV.U32 R3, RZ, RZ, 0xa000 ;  /* 0x0000a000ff039424 */ /* 0x004fc800078e00ff */
[----:B------:R1:W-:Y:S02]  /*da70*/  @!P1 SYNCS.ARRIVE.TRANS64 RZ, [R2+URZ+0x38830], R3 ;  /* 0x0388300302ff99a7 */ /* 0x0003e4000800003f */
[----:B-1----:R-:W-:-:S04]  /*da80*/  MOV R3, UR4 ;  /* 0x0000000400037c02 */ /* 0x002fc80008000f00 */
[----:B------:R-:W-:-:S13]  /*da90*/  ISETP.NE.AND P2, PT, R3, 0x2, PT ;  /* 0x000000020300780c */ /* 0x000fda0003f45270 */
[----:B------:R-:W-:Y:S05]  /*daa0*/  @P2 BRA `(.L_x_190) ;  /* 0x0000000000042947 */ /* 0x000fea0003800000 */
[----:B------:R-:W-:Y:S01]  /*dab0*/  BPT.TRAP 0x1 ;  /* 0x000000040000795c */ /* 0x000fe20000300000 */
.L_x_190:
[----:B------:R-:W2:Y:S02]  /*dac0*/  LDL R3, [R1+0x4] ;  /* 0x0000040001037983 */ /* 0x000ea40000100800 */
[----:B--2---:R-:W-:-:S13]  /*dad0*/  ISETP.NE.AND P1, PT, R3, RZ, PT ;  /* 0x000000ff0300720c */ /* 0x004fda0003f25270 */
[----:B------:R-:W-:Y:S05]  /*dae0*/  @P1 BRA `(.L_x_191) ;  /* 0x0000000000041947 */ /* 0x000fea0003800000 */
[----:B------:R-:W-:Y:S01]  /*daf0*/  BPT.TRAP 0x1 ;  /* 0x000000040000795c */ /* 0x000fe20000300000 */
.L_x_191:
        /* <DEDUP_REMOVED lines=21> */
[----:B------:R-:W-:Y:S01]  /*dc50*/  R2UR UR14, R2 ;  /* 0x00000000020e72ca */ /* 0x000fe200000e0000 */
[----:B------:R-:W-:-:S12]  /*dc60*/  IMAD R2, R16, 0x8, R3 ;  /* 0x0000000810027824 */ /* 0x000fd800078e0203 */
        /* <DEDUP_REMOVED lines=17> */
.L_x_235:
[----:B------:R-:W2:Y:S02]  /*dd80*/  S2R R3, SR_TID.X ;  /* 0x0000000000037919 */ /* 0x000ea40000002100 */
[----:B--2---:R-:W-:-:S13]  /*dd90*/  LOP3.LUT P1, RZ, R3, 0x7f, RZ, 0xc0, !PT ;  /* 0x0000007f03ff7812 */ /* 0x004fda000782c0ff */
[----:B------:R-:W-:-:S04]  /*dda0*/  @!P1 IMAD.MOV.U32 R3, RZ, RZ, 0xa000 ;  /* 0x0000a000ff039424 */ /* 0x000fc800078e00ff */
[----:B------:R2:W-:Y:S01]  /*ddb0*/  @!P1 SYNCS.ARRIVE.TRANS64 RZ, [R2+URZ+0x38850], R3 ;  /* 0x0388500302ff99a7 */ /* 0x0005e2000800003f */
[----:B------:R-:W-:Y:S05]  /*ddc0*/  @P2 BRA `(.L_x_193) ;  /* 0x0000000000042947 */ /* 0x000fea0003800000 */
[----:B------:R-:W-:Y:S01]  /*ddd0*/  BPT.TRAP 0x1 ;  /* 0x000000040000795c */ /* 0x000fe20000300000 */
.L_x_193:
[----:B--2---:R-:W2:Y:S02]  /*dde0*/  LDL R3, [R1+0x4] ;  /* 0x0000040001037983 */ /* 0x004ea40000100800 */
[----:B--2---:R-:W-:-:S13]  /*ddf0*/  ISETP.NE.AND P1, PT, R3, RZ, PT ;  /* 0x000000ff0300720c */ /* 0x004fda0003f25270 */
[----:B------:R-:W-:Y:S05]  /*de00*/  @P1 BRA `(.L_x_194) ;  /* 0x0000000000041947 */ /* 0x000fea0003800000 */
[----:B------:R-:W-:Y:S01]  /*de10*/  BPT.TRAP 0x1 ;  /* 0x000000040000795c */ /* 0x000fe20000300000 */
.L_x_194:
[----:B------:R-:W2:Y:S01]  /*de20*/  LDL.LU R13, [R1] ;  /* 0x00000000010d7983 */ /* 0x000ea20000300800 */
[----:B------:R-:W-:Y:S01]  /*de30*/  MOV R3, 0x400 ;  /* 0x0000040000037802 */ /* 0x000fe20000000f00 */
[----:B------:R-:W-:Y:S01]  /*de40*/  IMAD R16, R16, 0x5000, R21 ;  /* 0x0000500010107824 */ /* 0x000fe200078e0215 */
[----:B------:R-:W-:Y:S01]  /*de50*/  R2UR UR5, R20 ;  /* 0x00000000140572ca */ /* 0x000fe200000e0000 */
[----:B------:R-:W3:Y:S01]  /*de60*/  S2R R9, SR_CgaCtaId ;  /* 0x0000000000097919 */ /* 0x000ee20000008800 */
[----:B------:R-:W-:Y:S01]  /*de70*/  R2UR UR9, R2 ;  /* 0x00000000020972ca */ /* 0x000fe200000e0000 */
[----:B------:R-:W-:Y:S01]  /*de80*/  UIADD3 UR4, UP0, UR36, 0x470, URZ ;  /* 0x0000047024047890 */ /* 0x000fe2000ff1e03f */
[----:B------:R-:W-:Y:S01]  /*de90*/  R2UR UR13, R4 ;  /* 0x00000000040d72ca */ /* 0x000fe200000e0000 */
[----:B------:R-:W-:Y:S01]  /*dea0*/  UMOV UR10, URZ ;  /* 0x0000003f000a7c82 */ /* 0x000fe20008000000 */
[----:B------:R-:W-:Y:S01]  /*deb0*/  R2UR UR12, R0 ;  /* 0x00000000000c72ca */ /* 0x000fe200000e0000 */
[----:B------:R-:W-:Y:S01]  /*dec0*/  UMOV UR18, 0x30000 ;  /* 0x0003000000127882 */ /* 0x000fe20000000000 */
[----:B------:R-:W-:Y:S01]  /*ded0*/  UMOV UR6, 0x0 ;  /* 0x0000000000067882 */ /* 0x000fe20000000000 */
[----:B------:R-:W-:Y:S01]  /*dee0*/  UMOV UR7, 0x14f00000 ;  /* 0x14f0000000077882 */ /* 0x000fe20000000000 */
[----:B------:R-:W-:Y:S01]  /*def0*/  UMOV UR17, 0x40 ;  /* 0x0000004000117882 */ /* 0x000fe20000000000 */
[----:B------:R4:W-:Y:S01]  /*df00*/  STL [R1], R11 ;  /* 0x0000000b01007387 */ /* 0x0009e20000100800 */
[----:B------:R-:W-:-:S03]  /*df10*/  IMAD.MOV.U32 R4, RZ, RZ, R8 ;  /* 0x000000ffff047224 */ /* 0x000fc600078e0008 */
[----:B------:R-:W-:Y:S01]  /*df20*/  UIADD3 UR9, UR9, 0x38850, URZ ;  /* 0x0003885009097890 */ /* 0x000fe2000fffe03f */
[----:B---3--:R-:W-:-:S04]  /*df30*/  LEA R3, R9, R3, 0x18 ;  /* 0x0000000309037211 */ /* 0x008fc800078ec0ff */
[----:B------:R-:W-:-:S04]  /*df40*/  LEA R16, R16, R3, 0x1 ;  /* 0x0000000310107211 */ /* 0x000fc800078e08ff */
[----:B------:R-:W-:-:S13]  /*df50*/  R2UR UR14, R16 ;  /* 0x00000000100e72ca */ /* 0x000fda00000e0000 */
[----:B------:R-:W-:Y:S02]  /*df60*/  UIADD3 UR8, UR14, 0x400, URZ ;  /* 0x000004000e087890 */ /* 0x000fe4000fffe03f */
[----:B------:R-:W-:Y:S02]  /*df70*/  UIADD3 UR15, UR14, 0x2c00, URZ ;  /* 0x00002c000e0f7890 */ /* 0x000fe4000fffe03f */
[----:B------:R-:W-:Y:S02]  /*df80*/  UIADD3 UR16, UR14, 0x5400, URZ ;  /* 0x000054000e107890 */ /* 0x000fe4000fffe03f */
[----:B------:R-:W-:Y:S01]  /*df90*/  UIADD3 UR14, UR14, 0x7c00, URZ ;  /* 0x00007c000e0e7890 */ /* 0x000fe2000fffe03f */
[----:B--2---:R-:W-:-:S13]  /*dfa0*/  R2UR UR11, R13 ;  /* 0x000000000d0b72ca */ /* 0x004fda00000e0000 */
[----:B------:R-:W-:Y:S02]  /*dfb0*/  UIMAD UR11, UR11, 0x50, UR5 ;  /* 0x000000500b0b78a4 */ /* 0x000fe4000f8e0205 */
[----:B------:R-:W-:-:S09]  /*dfc0*/  UIADD3.X UR5, URZ, UR37, URZ, UP0, !UPT ;  /* 0x000000253f057290 */ /* 0x000fd200087fe43f */
[----:B------:R2:W-:Y:S02]  /*dfd0*/  UTMALDG.4D.MULTICAST [UR8], [UR4], UR18, desc[UR6] ;  /* 0x00000608040073b4 */ /* 0x0005e40008019812 */
[----:B--2---:R-:W-:Y:S01]  /*dfe0*/  UMOV UR8, UR15 ;  /* 0x0000000f00087c82 */ /* 0x004fe20008000000 */
[----:B------:R-:W-:Y:S01]  /*dff0*/  UMOV UR10, UR17 ;  /* 0x00000011000a7c82 */ /* 0x000fe20008000000 */
[----:B------:R-:W-:Y:S01]  /*e000*/  UMOV UR15, 0x80 ;  /* 0x00000080000f7882 */ /* 0x000fe20000000000 */
[----:B------:R2:W-:Y:S02]  /*e010*/  UTMALDG.4D.MULTICAST [UR8], [UR4], UR18, desc[UR6] ;  /* 0x00000608040073b4 */ /* 0x0005e40008019812 */
[----:B--2---:R-:W-:Y:S01]  /*e020*/  UMOV UR8, UR16 ;  /* 0x0000001000087c82 */ /* 0x004fe20008000000 */
[----:B------:R-:W-:Y:S01]  /*e030*/  UMOV UR10, UR15 ;  /* 0x0000000f000a7c82 */ /* 0x000fe20008000000 */
[----:B------:R-:W-:Y:S01]  /*e040*/  UMOV UR15, 0xc0 ;  /* 0x000000c0000f7882 */ /* 0x000fe20000000000 */
[----:B------:R2:W-:Y:S02]  /*e050*/  UTMALDG.4D.MULTICAST [UR8], [UR4], UR18, desc[UR6] ;  /* 0x00000608040073b4 */ /* 0x0005e40008019812 */
[----:B--2---:R-:W-:Y:S01]  /*e060*/  UMOV UR8, UR14 ;  /* 0x0000000e00087c82 */ /* 0x004fe20008000000 */
[----:B------:R-:W-:-:S02]  /*e070*/  UMOV UR10, UR15 ;  /* 0x0000000f000a7c82 */ /* 0x000fc40008000000 */
[----:B------:R4:W-:Y:S02]  /*e080*/  UTMALDG.4D.MULTICAST [UR8], [UR4], UR18, desc[UR6] ;  /* 0x00000608040073b4 */ /* 0x0009e40008019812 */
[----:B----4-:R-:W-:Y:S01]  /*e090*/  NOP ;  /* 0x0000000000007918 */ /* 0x010fe20000000000 */
.L_x_187:
[----:B------:R-:W-:Y:S05]  /*e0a0*/  BSYNC B1 ;  /* 0x0000000000017941 */ /* 0x000fea0003800000 */
.L_x_186:
[----:B------:R-:W-:Y:S01]  /*e0b0*/  VIADD R16, R7, 0x1 ;  /* 0x0000000107107836 */ /* 0x000fe20000000000 */
[----:B------:R-:W-:Y:S04]  /*e0c0*/  BSSY B1, `(.L_x_195) ;  /* 0x0000089000017945 */ /* 0x000fe80003800000 */
[----:B------:R-:W-:-:S04]  /*e0d0*/  ISETP.NE.AND P1, PT, R16, 0x2, PT ;  /* 0x000000021000780c */ /* 0x000fc80003f25270 */
[----:B-1----:R-:W-:Y:S02]  /*e0e0*/  SEL R19, RZ, 0x1, P1 ;  /* 0x00000001ff137807 */ /* 0x002fe40000800000 */
[----:B------:R-:W-:Y:S02]  /*e0f0*/  SEL R16, R16, RZ, P1 ;  /* 0x000000ff10107207 */ /* 0x000fe40000800000 */
[----:B------:R-:W-:Y:S01]  /*e100*/  LOP3.LUT R19, R10, R19, RZ, 0x3c, !PT ;  /* 0x000000130a137212 */ /* 0x000fe200078e3cff */
[----:B------:R-:W-:Y:S06]  /*e110*/  @!P6 BRA `(.L_x_196) ;  /* 0x00000008000ce947 */ /* 0x000fec0003800000 */
[----:B------:R-:W-:Y:S01]  /*e120*/  IADD3 R11, R6, -0x1, RZ ;  /* 0xffffffff060b7810 */ /* 0x000fe20007ffe0ff */
        /* <DEDUP_REMOVED lines=20> */
.L_x_197:
[----:B------:R-:W2:Y:S01]  /*e270*/  S2R R3, SR_CgaCtaId ;  /* 0x0000000000037919 */ /* 0x000ea20000008800 */
[----:B------:R-:W-:-:S04]  /*e280*/  MOV R2, 0x400 ;  /* 0x0000040000027802 */ /* 0x000fc80000000f00 */
[----:B--2---:R-:W-:Y:S02]  /*e290*/  LEA R2, R3, R2, 0x18 ;  /* 0x0000000203027211 */ /* 0x004fe400078ec0ff */
[----:B------:R-:W-:-:S03]  /*e2a0*/  SHF.L.U32 R3, R19, 0x1f, RZ ;  /* 0x0000001f13037819 */ /* 0x000fc600000006ff */
[----:B------:R-:W-:-:S04]  /*e2b0*/  IMAD R2, R16, 0x8, R2 ;  /* 0x0000000810027824 */ /* 0x000fc800078e0202 */
[----:B------:R-:W2:Y:S02]  /*e2c0*/  SYNCS.PHASECHK.TRANS64.TRYWAIT P1, [R2+URZ+0x38840], R3 ;  /* 0x03884003020075a7 */ /* 0x000ea4000802017f */
[----:B--2---:R-:W-:Y:S05]  /*e2d0*/  @!P1 BRA `(.L_x_198) ;  /* 0x00000014000c9947 */ /* 0x004fea0003800000 */
.L_x_236:
        /* <DEDUP_REMOVED lines=9> */
.L_x_199:
[----:B------:R-:W2:Y:S02]  /*e370*/  LDL R3, [R1+0x4] ;  /* 0x0000040001037983 */ /* 0x000ea40000100800 */
[----:B--2---:R-:W-:-:S13]  /*e380*/  ISETP.NE.AND P1, PT, R3, RZ, PT ;  /* 0x000000ff0300720c */ /* 0x004fda0003f25270 */
[----:B------:R-:W-:Y:S05]  /*e390*/  @P1 BRA `(.L_x_200) ;  /* 0x0000000000041947 */ /* 0x000fea0003800000 */
[----:B------:R-:W-:Y:S01]  /*e3a0*/  BPT.TRAP 0x1 ;  /* 0x000000040000795c */ /* 0x000fe20000300000 */
.L_x_200:
        /* <DEDUP_REMOVED lines=40> */
.L_x_237:
[----:B------:R-:W2:Y:S02]  /*e630*/  S2R R3, SR_TID.X ;  /* 0x0000000000037919 */ /* 0x000ea40000002100 */
[----:B--2---:R-:W-:-:S13]  /*e640*/  LOP3.LUT P1, RZ, R3, 0x7f, RZ, 0xc0, !PT ;  /* 0x0000007f03ff7812 */ /* 0x004fda000782c0ff */
[----:B------:R-:W-:-:S04]  /*e650*/  @!P1 MOV R3, 0xa000 ;  /* 0x0000a00000039802 */ /* 0x000fc80000000f00 */
[----:B------:R2:W-:Y:S01]  /*e660*/  @!P1 SYNCS.ARRIVE.TRANS64 RZ, [R2+URZ+0x38850], R3 ;  /* 0x0388500302ff99a7 */ /* 0x0005e2000800003f */
[----:B------:R-:W-:Y:S05]  /*e670*/  @P2 BRA `(.L_x_202) ;  /* 0x0000000000042947 */ /* 0x000fea0003800000 */
[----:B------:R-:W-:Y:S01]  /*e680*/  BPT.TRAP 0x1 ;  /* 0x000000040000795c */ /* 0x000fe20000300000 */
.L_x_202:
[----:B--2---:R-:W2:Y:S02]  /*e690*/  LDL R3, [R1+0x4] ;  /* 0x0000040001037983 */ /* 0x004ea40000100800 */
[----:B--2---:R-:W-:-:S13]  /*e6a0*/  ISETP.NE.AND P1, PT, R3, RZ, PT ;  /* 0x000000ff0300720c */ /* 0x004fda0003f25270 */
[----:B------:R-:W-:Y:S05]  /*e6b0*/  @P1 BRA `(.L_x_203) ;  /* 0x0000000000041947 */ /* 0x000fea0003800000 */
[----:B------:R-:W-:Y:S01]  /*e6c0*/  BPT.TRAP 0x1 ;  /* 0x000000040000795c */ /* 0x000fe20000300000 */
.L_x_203:
[----:B-1----:R-:W2:Y:S01]  /*e6d0*/  LDL.LU R10, [R1] ;  /* 0x00000000010a7983 */ /* 0x002ea20000300800 */
[----:B------:R-:W-:Y:S01]  /*e6e0*/  MOV R3, 0x400 ;  /* 0x0000040000037802 */ /* 0x000fe20000000f00 */
[----:B------:R-:W-:Y:S01]  /*e6f0*/  IMAD R7, R7, 0x5000, R21 ;  /* 0x0000500007077824 */ /* 0x000fe200078e0215 */
[----:B------:R-:W-:Y:S01]  /*e700*/  R2UR UR5, R20 ;  /* 0x00000000140572ca */ /* 0x000fe200000e0000 */
[----:B------:R-:W1:Y:S01]  /*e710*/  S2R R9, SR_CgaCtaId ;  /* 0x0000000000097919 */ /* 0x000e620000008800 */
        /* <DEDUP_REMOVED lines=12> */
[----:B-1----:R-:W-:-:S05]  /*e7e0*/  LEA R3, R9, R3, 0x18 ;  /* 0x0000000309037211 */ /* 0x002fca00078ec0ff */
[----:B------:R-:W-:-:S05]  /*e7f0*/  IMAD R7, R7, 0x2, R3 ;  /* 0x0000000207077824 */ /* 0x000fca00078e0203 */
        /* <DEDUP_REMOVED lines=21> */
.L_x_196:
[----:B------:R-:W-:Y:S05]  /*e950*/  BSYNC B1 ;  /* 0x0000000000017941 */ /* 0x000fea0003800000 */
.L_x_195:
[C---:B------:R-:W-:Y:S02]  /*e960*/  ISETP.GT.AND P1, PT, R6.reuse, 0x1, PT ;  /* 0x000000010600780c */ /* 0x040fe40003f24270 */
[----:B------:R-:W-:-:S11]  /*e970*/  IADD3 R6, R6, -0x2, RZ ;  /* 0xfffffffe06067810 */ /* 0x000fd60007ffe0ff */
[----:B------:R-:W-:Y:S05]  /*e980*/  @P1 BRA `(.L_x_204) ;  /* 0xffffffec009c1947 */ /* 0x000fea000383ffff */
.L_x_185:
[----:B------:R-:W-:Y:S05]  /*e990*/  BSYNC B0 ;  /* 0x0000000000007941 */ /* 0x000fea0003800000 */
.L_x_174:
[----:B------:R-:W-:Y:S04]  /*e9a0*/  BSSY B0, `(.L_x_205) ;  /* 0x000003c000007945 */ /* 0x000fe80003800000 */
[----:B------:R-:W-:Y:S05]  /*e9b0*/  @!P6 BRA `(.L_x_206) ;  /* 0x0000000000e8e947 */ /* 0x000fea0003800000 */
[----:B------:R-:W3:Y:S01]  /*e9c0*/  S2R R3, SR_CgaCtaId ;  /* 0x0000000000037919 */ /* 0x000ee20000008800 */
[----:B------:R-:W-:-:S04]  /*e9d0*/  MOV R2, 0x400 ;  /* 0x0000040000027802 */ /* 0x000fc80000000f00 */
[----:B---3--:R-:W-:-:S05]  /*e9e0*/  LEA R2, R3, R2, 0x18 ;  /* 0x0000000203027211 */ /* 0x008fca00078ec0ff */
[----:B------:R-:W-:Y:S01]  /*e9f0*/  IMAD R3, R16, 0x8, R2 ;  /* 0x0000000810037824 */ /* 0x000fe200078e0202 */
[----:B------:R-:W-:-:S04]  /*ea00*/  SHF.L.U32 R2, R19, 0x1f, RZ ;  /* 0x0000001f13027819 */ /* 0x000fc800000006ff */
[----:B------:R-:W3:Y:S02]  /*ea10*/  SYNCS.PHASECHK.TRANS64.TRYWAIT P0, [R3+URZ+0x38860], R2 ;  /* 0x03886002030075a7 */ /* 0x000ee4000800017f */
[----:B---3--:R-:W-:Y:S05]  /*ea20*/  @!P0 BRA `(.L_x_207) ;  /* 0x0000000c00608947 */ /* 0x008fea0003800000 */
.L_x_238:
        /* <DEDUP_REMOVED lines=9> */
.L_x_208:
[----:B------:R-:W3:Y:S02]  /*eac0*/  LDL R2, [R1+0x4] ;  /* 0x0000040001027983 */ /* 0x000ee40000100800 */
[----:B---3--:R-:W-:-:S13]  /*ead0*/  ISETP.NE.AND P0, PT, R2, RZ, PT ;  /* 0x000000ff0200720c */ /* 0x008fda0003f05270 */
[----:B------:R-:W-:Y:S05]  /*eae0*/  @P0 BRA `(.L_x_209) ;  /* 0x0000000000040947 */ /* 0x000fea0003800000 */
[----:B------:R-:W-:Y:S01]  /*eaf0*/  BPT.TRAP 0x1 ;  /* 0x000000040000795c */ /* 0x000fe20000300000 */
.L_x_209:
[----:B------:R-:W3:Y:S01]  /*eb00*/  LDL R2, [R1] ;  /* 0x0000000001027983 */ /* 0x000ee20000100800 */
[----:B------:R-:W-:Y:S01]  /*eb10*/  MOV R5, 0x400 ;  /* 0x0000040000057802 */ /* 0x000fe20000000f00 */
[----:B-1----:R-:W1:Y:S01]  /*eb20*/  S2R R6, SR_CgaCtaId ;  /* 0x0000000000067919 */ /* 0x002e620000008800 */
[----:B------:R-:W-:Y:S01]  /*eb30*/  IMAD R21, R16, 0x5000, R21 ;  /* 0x0000500010157824 */ /* 0x000fe200078e0215 */
[----:B------:R-:W-:Y:S02]  /*eb40*/  R2UR UR5, R20 ;  /* 0x00000000140572ca */ /* 0x000fe400000e0000 */
[----:B------:R-:W-:Y:S01]  /*eb50*/  R2UR UR9, R3 ;  /* 0x00000000030972ca */ /* 0x000fe200000e0000 */
[----:B------:R-:W-:Y:S01]  /*eb60*/  UIADD3 UR4, UP0, UR36, 0x470, URZ ;  /* 0x0000047024047890 */ /* 0x000fe2000ff1e03f */
[----:B------:R-:W-:Y:S02]  /*eb70*/  R2UR UR12, R0 ;  /* 0x00000000000c72ca */ /* 0x000fe400000e0000 */
[----:B------:R-:W-:-:S02]  /*eb80*/  R2UR UR13, R4 ;  /* 0x00000000040d72ca */ /* 0x000fc400000e0000 */
[----:B-1----:R-:W-:-:S04]  /*eb90*/  LEA R5, R6, R5, 0x18 ;  /* 0x0000000506057211 */ /* 0x002fc800078ec0ff */
[----:B------:R-:W-:-:S04]  /*eba0*/  LEA R21, R21, R5, 0x1 ;  /* 0x0000000515157211 */ /* 0x000fc800078e08ff */
        /* <DEDUP_REMOVED lines=10> */
[----:B------:R-:W-:Y:S01]  /*ec50*/  UIADD3 UR14, UR14, 0x7c00, URZ ;  /* 0x00007c000e0e7890 */ /* 0x000fe2000fffe03f */
[----:B---3--:R-:W-:-:S13]  /*ec60*/  R2UR UR11, R2 ;  /* 0x00000000020b72ca */ /* 0x008fda00000e0000 */
        /* <DEDUP_REMOVED lines=15> */
.L_x_206:
[----:B------:R-:W-:Y:S05]  /*ed60*/  BSYNC B0 ;  /* 0x0000000000007941 */ /* 0x000fea0003800000 */
.L_x_205:
[----:B------:R-:W3:Y:S01]  /*ed70*/  LDL.LU R0, [R1+0x14] ;  /* 0x0000140001007983 */ /* 0x000ee20000300800 */
[----:B------:R-:W-:-:S03]  /*ed80*/  ULDC UR4, c[0x0][0xda4] ;  /* 0x0003690000047ab9 */ /* 0x000fc60000000800 */
[----:B------:R-:W4:Y:S01]  /*ed90*/  LDL.LU R2, [R1+0x1c] ;  /* 0x00001c0001027983 */ /* 0x000f220000300800 */
[----:B------:R-:W-:-:S05]  /*eda0*/  VIADD R16, R16, 0x1 ;  /* 0x0000000110107836 */ /* 0x000fca0000000000 */
[----:B------:R-:W-:-:S04]  /*edb0*/  ISETP.NE.AND P0, PT, R16, 0x2, PT ;  /* 0x000000021000780c */ /* 0x000fc80003f05270 */
[----:B------:R-:W-:Y:S01]  /*edc0*/  SEL R16, R16, RZ, P0 ;  /* 0x000000ff10107207 */ /* 0x000fe20000000000 */
[----:B---3--:R-:W-:Y:S01]  /*edd0*/  VIADD R0, R0, UR39 ;  /* 0x0000002700007c36 */ /* 0x008fe20008000000 */
[----:B----4-:R-:W-:-:S04]  /*ede0*/  IADD3 R2, R2, 0x1, RZ ;  /* 0x0000000102027810 */ /* 0x010fc80007ffe0ff */
[----:B------:R3:W-:Y:S01]  /*edf0*/  STL [R1+0x14], R0 ;  /* 0x0000140001007387 */ /* 0x0007e20000100800 */
[----:B------:R-:W-:-:S03]  /*ee00*/  ISETP.GE.AND P1, PT, R0, UR4, PT ;  /* 0x0000000400007c0c */ /* 0x000fc6000bf26270 */
[----:B------:R4:W-:Y:S01]  /*ee10*/  STL [R1+0x1c], R2 ;  /* 0x00001c0201007387 */ /* 0x0009e20000100800 */
[----:B---3--:R-:W-:-:S04]  /*ee20*/  SEL R0, RZ, 0x1, P0 ;  /* 0x00000001ff007807 */ /* 0x008fc80000000000 */
[----:B------:R-:W-:-:S05]  /*ee30*/  LOP3.LUT R19, R19, R0, RZ, 0x3c, !PT ;  /* 0x0000000013137212 */ /* 0x000fca00078e3cff */
[----:B----4-:R-:W-:Y:S05]  /*ee40*/  @!P1 BRA `(.L_x_210) ;  /* 0xffffffc800fc9947 */ /* 0x010fea000383ffff */
[----:B------:R-:W-:-:S07]  /*ee50*/  LOP3.LUT R2, R2, 0x1, RZ, 0xc, !PT ;  /* 0x0000000102027812 */ /* 0x000fce00078e0cff */
.L_x_157:
[----:B------:R-:W3:Y:S01]  /*ee60*/  S2R R3, SR_CgaCtaId ;  /* 0x0000000000037919 */ /* 0x000ee20000008800 */
[----:B------:R-:W-:Y:S01]  /*ee70*/  MOV R0, 0x400 ;  /* 0x0000040000007802 */ /* 0x000fe20000000f00 */
[----:B------:R-:W-:Y:S03]  /*ee80*/  BSSY B0, `(.L_x_211) ;  /* 0x0000005000007945 */ /* 0x000fe60003800000 */
[----:B---3--:R-:W-:Y:S02]  /*ee90*/  LEA R0, R3, R0, 0x18 ;  /* 0x0000000003007211 */ /* 0x008fe400078ec0ff */
[----:B------:R-:W-:-:S04]  /*eea0*/  SHF.L.U32 R3, R2, 0x1f, RZ ;  /* 0x0000001f02037819 */ /* 0x000fc800000006ff */
[----:B------:R-:W3:Y:S02]  /*eeb0*/  SYNCS.PHASECHK.TRANS64.TRYWAIT P0, [R0+URZ+0x38820], R3 ;  /* 0x03882003000075a7 */ /* 0x000ee4000800017f */
[----:B---3--:R-:W-:Y:S05]  /*eec0*/  @!P0 BRA `(.L_x_212) ;  /* 0x00000008004c8947 */ /* 0x008fea0003800000 */
.L_x_239:
[----:B------:R-:W-:Y:S05]  /*eed0*/  BSYNC B0 ;  /* 0x0000000000007941 */ /* 0x000fea0003800000 */
.L_x_211:
[----:B------:R-:W-:-:S03]  /*eee0*/  UMOV UR4, 0xffffffff ;  /* 0xffffffff00047882 */ /* 0x000fc60000000000 */
[----:B------:R-:W-:Y:S05]  /*eef0*/  BRA.DIV UR4, `(.L_x_213) ;  /* 0x0000000a04547947 */ /* 0x000fea000b800000 */
[----:B------:R-:W4:Y:S02]  /*ef00*/  S2R R2, SR_TID.X ;  /* 0x0000000000027919 */ /* 0x000f240000002100 */
[----:B----4-:R-:W-:-:S04]  /*ef10*/  SHF.R.U32.HI R2, RZ, 0x5, R2 ;  /* 0x00000005ff027819 */ /* 0x010fc80000011602 */
[----:B------:R-:W-:-:S05]  /*ef20*/  LOP3.LUT R2, R2, 0x3, RZ, 0xc0, !PT ;  /* 0x0000000302027812 */ /* 0x000fca00078ec0ff */
[----:B--2---:R2:W4:Y:S02]  /*ef30*/  SHFL.IDX PT, R14, R2, RZ, 0x1f ;  /* 0x00001fff020e7589 */ /* 0x00452400000e0000 */
.L_x_242:
[----:B----4-:R-:W-:Y:S01]  /*ef40*/  ISETP.NE.AND P0, PT, R14, RZ, PT ;  /* 0x000000ff0e00720c */ /* 0x010fe20003f05270 */
[----:B------:R-:W-:-:S12]  /*ef50*/  BSSY B0, `(.L_x_214) ;  /* 0x0000026000007945 */ /* 0x000fd80003800000 */
[----:B------:R-:W-:Y:S05]  /*ef60*/  @P0 BRA `(.L_x_215) ;  /* 0x0000000000900947 */ /* 0x000fea0003800000 */
[----:B------:R-:W-:-:S03]  /*ef70*/  UMOV UR4, 0xffffffff ;  /* 0xffffffff00047882 */ /* 0x000fc60000000000 */
[----:B------:R-:W-:Y:S05]  /*ef80*/  BRA.DIV UR4, `(.L_x_216) ;  /* 0x0000000a04647947 */ /* 0x000fea000b800000 */
[----:B------:R-:W-:-:S13]  /*ef90*/  ELECT P6, URZ, PT ;  /* 0x00000000003f782f */ /* 0x000fda00038c0000 */
.L_x_245:
[----:B------:R-:W-:Y:S05]  /*efa0*/  @!P6 BRA `(.L_x_215) ;  /* 0x000000000080e947 */ /* 0x000fea0003800000 */
[----:B--2---:R-:W2:Y:S02]  /*efb0*/  LDL R2, [R1+0x24] ;  /* 0x0000240001027983 */ /* 0x004ea40000100800 */
[----:B--2---:R-:W-:-:S13]  /*efc0*/  R2UR UR4, R2 ;  /* 0x00000000020472ca */ /* 0x004fda00000e0000 */
[----:B------:R-:W-:-:S06]  /*efd0*/  ULOP3.LUT UR4, UR4, 0x2, URZ, 0xfc, !UPT ;  /* 0x0000000204047892 */ /* 0x000fcc000f8efc3f */
[----:B------:R-:W-:-:S05]  /*efe0*/  IMAD.U32 R2, RZ, RZ, UR4 ;  /* 0x00000004ff027e24 */ /* 0x000fca000f8e00ff */
[----:B------:R-:W-:-:S13]  /*eff0*/  ISETP.NE.AND P2, PT, R2, 0x3, PT ;  /* 0x000000030200780c */ /* 0x000fda0003f45270 */
[----:B------:R-:W-:Y:S05]  /*f000*/  @!P2 BRA `(.L_x_217) ;  /* 0x000000000004a947 */ /* 0x000fea0003800000 */
[----:B------:R-:W-:Y:S01]  /*f010*/  BPT.TRAP 0x1 ;  /* 0x000000040000795c */ /* 0x000fe20000300000 */
.L_x_217:
[----:B---3--:R-:W-:Y:S01]  /*f020*/  VIADD R3, R0, 0x38840 ;  /* 0x0003884000037836 */ /* 0x008fe20000000000 */
[----:B------:R-:W-:Y:S01]  /*f030*/  SHF.L.U32 R5, R19, 0x1f, RZ ;  /* 0x0000001f13057819 */ /* 0x000fe200000006ff */
[----:B------:R-:W-:-:S03]  /*f040*/  VIADD R2, R16, 0x1 ;  /* 0x0000000110027836 */ /* 0x000fc60000000000 */
[----:B-1----:R-:W-:Y:S02]  /*f050*/  LEA R6, R16, R3, 0x3 ;  /* 0x0000000310067211 */ /* 0x002fe400078e18ff */
[----:B------:R-:W-:Y:S02]  /*f060*/  ISETP.NE.AND P1, PT, R2, 0x2, PT ;  /* 0x000000020200780c */ /* 0x000fe40003f25270 */
[----:B------:R-:W1:Y:S02]  /*f070*/  SYNCS.PHASECHK.TRANS64.TRYWAIT P0, [R6+URZ], R5 ;  /* 0x00000005060075a7 */ /* 0x000e64000800017f */
[----:B------:R-:W-:-:S04]  /*f080*/  SEL R4, RZ, 0x1, P1 ;  /* 0x00000001ff047807 */ /* 0x000fc80000800000 */
[----:B------:R-:W-:Y:S02]  /*f090*/  LOP3.LUT R19, R19, R4, RZ, 0x3c, !PT ;  /* 0x0000000413137212 */ /* 0x000fe400078e3cff */
[----:B------:R-:W-:Y:S02]  /*f0a0*/  SEL R4, R2, RZ, P1 ;  /* 0x000000ff02047207 */ /* 0x000fe40000800000 */
[----:B------:R-:W-:-:S03]  /*f0b0*/  SHF.L.U32 R2, R19, 0x1f, RZ ;  /* 0x0000001f13027819 */ /* 0x000fc600000006ff */
[----:B------:R-:W-:Y:S01]  /*f0c0*/  IMAD R3, R4, 0x8, R3 ;  /* 0x0000000804037824 */ /* 0x000fe200078e0203 */
[----:B-1----:R-:W-:Y:S06]  /*f0d0*/  @!P0 BRA `(.L_x_218) ;  /* 0x0000000800308947 */ /* 0x002fec0003800000 */
.L_x_246:
[----:B------:R-:W2:Y:S02]  /*f0e0*/  SYNCS.PHASECHK.TRANS64.TRYWAIT P0, [R3+URZ], R2 ;  /* 0x00000002030075a7 */ /* 0x000ea4000800017f */
[----:B--2---:R-:W-:Y:S05]  /*f0f0*/  @!P0 BRA `(.L_x_219) ;  /* 0x00000008003c8947 */ /* 0x004fea0003800000 */
.L_x_247:
[----:B------:R-:W-:Y:S05]  /*f100*/  @!P2 BRA `(.L_x_220) ;  /* 0x000000000004a947 */ /* 0x000fea0003800000 */
[----:B------:R-:W-:Y:S01]  /*f110*/  BPT.TRAP 0x1 ;  /* 0x000000040000795c */ /* 0x000fe20000300000 */
.L_x_220:
[----:B--2---:R-:W-:-:S05]  /*f120*/  IADD3 R3, R0, 0x38860, RZ ;  /* 0x0003886000037810 */ /* 0x004fca0007ffe0ff */
[----:B------:R-:W-:-:S04]  /*f130*/  IMAD R16, R16, 0x8, R3 ;  /* 0x0000000810107824 */ /* 0x000fc800078e0203 */
[----:B------:R-:W2:Y:S02]  /*f140*/  SYNCS.PHASECHK.TRANS64.TRYWAIT P0, [R16+URZ], R5 ;  /* 0x00000005100075a7 */ /* 0x000ea4000800017f */
[----:B--2---:R-:W-:Y:S05]  /*f150*/  @!P0 BRA `(.L_x_221) ;  /* 0x0000000800388947 */ /* 0x004fea0003800000 */
.L_x_248:
[----:B------:R-:W-:-:S07]  /*f160*/  IMAD R3, R4, 0x8, R3 ;  /* 0x0000000804037824 */ /* 0x000fce00078e0203 */
.L_x_222:
[----:B---3--:R3:W4:Y:S02]  /*f170*/  SYNCS.PHASECHK.TRANS64.TRYWAIT P0, [R3+URZ], R2 ;  /* 0x00000002030075a7 */ /* 0x008724000800017f */
[----:B----4-:R-:W-:Y:S05]  /*f180*/  @!P0 NANOSLEEP.SYNCS 0x989680 ;  /* 0x009896800000895d */ /* 0x010fea0003900000 */
[----:B------:R-:W4:Y:S02]  /*f190*/  @!P0 SYNCS.PHASECHK.TRANS64 P0, [R3+URZ], R2 ;  /* 0x00000002030085a7 */ /* 0x000f24000800007f */
[----:B----4-:R-:W-:Y:S05]  /*f1a0*/  @!P0 BRA `(.L_x_222) ;  /* 0xfffffffc00f08947 */ /* 0x010fea000383ffff */
.L_x_215:
[----:B------:R-:W-:Y:S05]  /*f1b0*/  BSYNC B0 ;  /* 0x0000000000007941 */ /* 0x000fea0003800000 */
.L_x_214:
[----:B------:R-:W-:Y:S05]  /*f1c0*/  EXIT ;  /* 0x000000000000794d */ /* 0x000fea0003800000 */
.L_x_131:
[----:B------:R-:W-:-:S13]  /*f1d0*/  R2UR UR4, R18 ;  /* 0x00000000120472ca */ /* 0x000fda00000e0000 */
[----:B-1----:R-:W-:-:S04]  /*f1e0*/  MOV R3, UR4 ;  /* 0x0000000400037c02 */ /* 0x002fc80008000f00 */
[----:B------:R1:W2:Y:S03]  /*f1f0*/  SYNCS.PHASECHK.TRANS64.TRYWAIT P1, [R3+URZ+0x38800], R0 ;  /* 0x03880000030075a7 */ /* 0x0002a6000802017f */
[----:B--2---:R-:W-:Y:S05]  /*f200*/  @!P1 NANOSLEEP.SYNCS 0x989680 ;  /* 0x009896800000995d */ /* 0x004fea0003900000 */
[----:B------:R-:W2:Y:S02]  /*f210*/  @!P1 SYNCS.PHASECHK.TRANS64 P1, [R3+URZ+0x38800], R0 ;  /* 0x03880000030095a7 */ /* 0x000ea4000802007f */
[----:B--2---:R-:W-:Y:S05]  /*f220*/  @!P1 BRA `(.L_x_131) ;  /* 0xfffffffc00e89947 */ /* 0x004fea000383ffff */
[----:B------:R-:W-:Y:S05]  /*f230*/  BRA `(.L_x_223) ;  /* 0xffffff2400487947 */ /* 0x000fea000383ffff */
.L_x_135:
[----:B--2---:R2:W3:Y:S02]  /*f240*/  SYNCS.PHASECHK.TRANS64.TRYWAIT P1, [R0+URZ+0x38830], R3 ;  /* 0x03883003000075a7 */ /* 0x0044e4000802017f */
[----:B---3--:R-:W-:Y:S05]  /*f250*/  @!P1 NANOSLEEP.SYNCS 0x989680 ;  /* 0x009896800000995d */ /* 0x008fea0003900000 */
[----:B------:R-:W3:Y:S02]  /*f260*/  @!P1 SYNCS.PHASECHK.TRANS64 P1, [R0+URZ+0x38830], R3 ;  /* 0x03883003000095a7 */ /* 0x000ee4000802007f */
[----:B---3--:R-:W-:Y:S05]  /*f270*/  @!P1 BRA `(.L_x_135) ;  /* 0xfffffffc00f09947 */ /* 0x008fea000383ffff */
[----:B------:R-:W-:Y:S05]  /*f280*/  BRA `(.L_x_134) ;  /* 0xffffff24006c7947 */ /* 0x000fea000383ffff */
.L_x_141:
[----:B--2---:R-:W-:-:S04]  /*f290*/  IMAD.U32 R4, RZ, RZ, UR60 ;  /* 0x0000003cff047e24 */ /* 0x004fc8000f8e00ff */
[----:B------:R2:W3:Y:S03]  /*f2a0*/  SYNCS.PHASECHK.TRANS64.TRYWAIT P1, [R4+URZ+0x38830], R3 ;  /* 0x03883003040075a7 */ /* 0x0004e6000802017f */
[----:B---3--:R-:W-:Y:S05]  /*f2b0*/  @!P1 NANOSLEEP.SYNCS 0x989680 ;  /* 0x009896800000995d */ /* 0x008fea0003900000 */
[----:B------:R-:W3:Y:S02]  /*f2c0*/  @!P1 SYNCS.PHASECHK.TRANS64 P1, [R4+URZ+0x38830], R3 ;  /* 0x03883003040095a7 */ /* 0x000ee4000802007f */
[----:B---3--:R-:W-:Y:S05]  /*f2d0*/  @!P1 BRA `(.L_x_141) ;  /* 0xfffffffc00ec9947 */ /* 0x008fea000383ffff */
[----:B------:R-:W-:Y:S05]  /*f2e0*/  BRA `(.L_x_140) ;  /* 0xffffff6400047947 */ /* 0x000fea000383ffff */
.L_x_145:
[----:B-12---:R-:W-:-:S04]  /*f2f0*/  IMAD.U32 R3, RZ, RZ, UR4 ;  /* 0x00000004ff037e24 */ /* 0x006fc8000f8e00ff */
[----:B------:R1:W2:Y:S03]  /*f300*/  SYNCS.PHASECHK.TRANS64.TRYWAIT P1, [R3+URZ+0x38850], R0 ;  /* 0x03885000030075a7 */ /* 0x0002a6000802017f */
[----:B--2---:R-:W-:Y:S05]  /*f310*/  @!P1 NANOSLEEP.SYNCS 0x989680 ;  /* 0x009896800000995d */ /* 0x004fea0003900000 */
[----:B------:R-:W2:Y:S02]  /*f320*/  @!P1 SYNCS.PHASECHK.TRANS64 P1, [R3+URZ+0x38850], R0 ;  /* 0x03885000030095a7 */ /* 0x000ea4000802007f */
[----:B--2---:R-:W-:Y:S05]  /*f330*/  @!P1 BRA `(.L_x_145) ;  /* 0xfffffffc00ec9947 */ /* 0x004fea000383ffff */
[----:B------:R-:W-:Y:S05]  /*f340*/  BRA `(.L_x_144) ;  /* 0xffffff8800547947 */ /* 0x000fea000383ffff */
.L_x_152:
[----:B--2---:R-:W-:-:S04]  /*f350*/  MOV R7, UR8 ;  /* 0x0000000800077c02 */ /* 0x004fc80008000f00 */
[----:B------:R2:W3:Y:S03]  /*f360*/  SYNCS.PHASECHK.TRANS64.TRYWAIT P1, [R7+URZ+0x38850], R0 ;  /* 0x03885000070075a7 */ /* 0x0004e6000802017f */
[----:B---3--:R-:W-:Y:S05]  /*f370*/  @!P1 NANOSLEEP.SYNCS 0x989680 ;  /* 0x009896800000995d */ /* 0x008fea0003900000 */
[----:B------:R-:W3:Y:S02]  /*f380*/  @!P1 SYNCS.PHASECHK.TRANS64 P1, [R7+URZ+0x38850], R0 ;  /* 0x03885000070095a7 */ /* 0x000ee4000802007f */
[----:B---3--:R-:W-:Y:S05]  /*f390*/  @!P1 BRA `(.L_x_152) ;  /* 0xfffffffc00ec9947 */ /* 0x008fea000383ffff */
[----:B------:R-:W-:Y:S05]  /*f3a0*/  BRA `(.L_x_151) ;  /* 0xffffffa400b87947 */ /* 0x000fea000383ffff */
.L_x_165:
[----:B------:R-:W1:Y:S01]  /*f3b0*/  S2R R5, SR_TID.X ;  /* 0x0000000000057919 */ /* 0x000e620000002100 */
[----:B------:R-:W-:Y:S01]  /*f3c0*/  BSSY B0, `(.L_x_224) ;  /* 0x000000a000007945 */ /* 0x000fe20003800000 */
[----:B------:R-:W-:Y:S01]  /*f3d0*/  IMAD.MOV.U32 R12, RZ, RZ, RZ ;  /* 0x000000ffff0c7224 */ /* 0x000fe200078e00ff */
[----:B------:R-:W-:Y:S01]  /*f3e0*/  MOV R11, 0x1f ;  /* 0x0000001f000b7802 */ /* 0x000fe20000000f00 */
[----:B------:R-:W-:Y:S01]  /*f3f0*/  IMAD.MOV.U32 R15, RZ, RZ, -0x1 ;  /* 0xffffffffff0f7424 */ /* 0x000fe200078e00ff */
[----:B-1----:R-:W-:-:S04]  /*f400*/  SHF.R.U32.HI R5, RZ, 0x5, R5 ;  /* 0x00000005ff057819 */ /* 0x002fc80000011605 */
[----:B------:R-:W-:-:S05]  /*f410*/  LOP3.LUT R5, R5, 0x3, RZ, 0xc0, !PT ;  /* 0x0000000305057812 */ /* 0x000fca00078ec0ff */
[----:B------:R-:W-:-:S07]  /*f420*/  IMAD.MOV.U32 R13, RZ, RZ, R5 ;  /* 0x000000ffff0d7224 */ /* 0x000fce00078e0005 */
[----:B------:R-:W-:Y:S05]  /*f430*/  WARPSYNC.COLLECTIVE R15, `(.L_x_225) ;  /* 0x000000000f087348 */ /* 0x000fea0003c00000 */
[----:B------:R1:W2:Y:S02]  /*f440*/  SHFL.IDX P6, R14, R13, R12, R11 ;  /* 0x0000000c0d0e7389 */ /* 0x0002a400000c000b */
[----:B-12---:R-:W-:Y:S01]  /*f450*/  ENDCOLLECTIVE ;  /* 0x000000000000791b */ /* 0x006fe20003800000 */
.L_x_225:
[----:B------:R-:W-:Y:S05]  /*f460*/  BSYNC B0 ;  /* 0x0000000000007941 */ /* 0x000fea0003800000 */
.L_x_224:
[----:B------:R-:W-:Y:S05]  /*f470*/  BRA `(.L_x_226) ;  /* 0xffffffd000287947 */ /* 0x000fea000383ffff */
.L_x_166:
[----:B------:R-:W-:Y:S01]  /*f480*/  BSSY B0, `(.L_x_227) ;  /* 0x0000006000007945 */ /* 0x000fe20003800000 */
[----:B------:R-:W-:-:S07]  /*f490*/  IMAD.MOV.U32 R15, RZ, RZ, -0x1 ;  /* 0xffffffffff0f7424 */ /* 0x000fce00078e00ff */
[----:B------:R-:W-:Y:S05]  /*f4a0*/  WARPSYNC.COLLECTIVE R15, `(.L_x_228) ;  /* 0x000000000f0c7348 */ /* 0x000fea0003c00000 */
[----:B------:R-:W-:Y:S02]  /*f4b0*/  ELECT P6, UR62, PT ;  /* 0x00000000003e782f */ /* 0x000fe400038c0000 */
[----:B------:R-:W-:Y:S01]  /*f4c0*/  MOV R14, UR62 ;  /* 0x0000003e000e7c02 */ /* 0x000fe20008000f00 */
[----:B------:R-:W-:Y:S10]  /*f4d0*/  ENDCOLLECTIVE ;  /* 0x000000000000791b */ /* 0x000ff40003800000 */
.L_x_228:
[----:B------:R-:W-:Y:S05]  /*f4e0*/  BSYNC B0 ;  /* 0x0000000000007941 */ /* 0x000fea0003800000 */
.L_x_227:
[----:B------:R-:W-:Y:S05]  /*f4f0*/  BRA `(.L_x_229) ;  /* 0xffffffd000247947 */ /* 0x000fea000383ffff */
.L_x_169:
[----:B---3--:R3:W4:Y:S02]  /*f500*/  SYNCS.PHASECHK.TRANS64.TRYWAIT P1, [R4+URZ+0x38840], R9 ;  /* 0x03884009040075a7 */ /* 0x008724000802017f */
[----:B----4-:R-:W-:Y:S05]  /*f510*/  @!P1 NANOSLEEP.SYNCS 0x989680 ;  /* 0x009896800000995d */ /* 0x010fea0003900000 */
[----:B------:R-:W4:Y:S02]  /*f520*/  @!P1 SYNCS.PHASECHK.TRANS64 P1, [R4+URZ+0x38840], R9 ;  /* 0x03884009040095a7 */ /* 0x000f24000802007f */
[----:B----4-:R-:W-:Y:S05]  /*f530*/  @!P1 BRA `(.L_x_169) ;  /* 0xfffffffc00f09947 */ /* 0x010fea000383ffff */
[----:B------:R-:W-:Y:S05]  /*f540*/  BRA `(.L_x_230) ;  /* 0xffffffd000887947 */ /* 0x000fea000383ffff */
.L_x_173:
[----:B-1----:R-:W1:Y:S01]  /*f550*/  S2R R9, SR_CgaCtaId ;  /* 0x0000000000097919 */ /* 0x002e620000008800 */
[----:B------:R-:W-:-:S04]  /*f560*/  MOV R7, 0x400 ;  /* 0x0000040000077802 */ /* 0x000fc80000000f00 */
[----:B-1----:R-:W-:-:S04]  /*f570*/  LEA R7, R9, R7, 0x18 ;  /* 0x0000000709077211 */ /* 0x002fc800078ec0ff */
[----:B------:R1:W3:Y:S03]  /*f580*/  SYNCS.PHASECHK.TRANS64.TRYWAIT P1, [R7+URZ+0x38820], R6 ;  /* 0x03882006070075a7 */ /* 0x0002e6000802017f */
[----:B---3--:R-:W-:Y:S05]  /*f590*/  @!P1 NANOSLEEP.SYNCS 0x989680 ;  /* 0x009896800000995d */ /* 0x008fea0003900000 */
[----:B------:R-:W3:Y:S02]  /*f5a0*/  @!P1 SYNCS.PHASECHK.TRANS64 P1, [R7+URZ+0x38820], R6 ;  /* 0x03882006070095a7 */ /* 0x000ee4000802007f */
[----:B---3--:R-:W-:Y:S05]  /*f5b0*/  @!P1 BRA `(.L_x_173) ;  /* 0xfffffffc00e49947 */ /* 0x008fea000383ffff */
[----:B------:R-:W-:Y:S05]  /*f5c0*/  BRA `(.L_x_231) ;  /* 0xffffffd800107947 */ /* 0x000fea000383ffff */
.L_x_179:
[----:B-1----:R1:W2:Y:S02]  /*f5d0*/  SYNCS.PHASECHK.TRANS64.TRYWAIT P1, [R2+URZ+0x38840], R3 ;  /* 0x03884003020075a7 */ /* 0x0022a4000802017f */
[----:B--2---:R-:W-:Y:S05]  /*f5e0*/  @!P1 NANOSLEEP.SYNCS 0x989680 ;  /* 0x009896800000995d */ /* 0x004fea0003900000 */
[----:B------:R-:W2:Y:S02]  /*f5f0*/  @!P1 SYNCS.PHASECHK.TRANS64 P1, [R2+URZ+0x38840], R3 ;  /* 0x03884003020095a7 */ /* 0x000ea4000802007f */
[----:B--2---:R-:W-:Y:S05]  /*f600*/  @!P1 BRA `(.L_x_179) ;  /* 0xfffffffc00f09947 */ /* 0x004fea000383ffff */
[----:B------:R-:W-:Y:S05]  /*f610*/  BRA `(.L_x_232) ;  /* 0xffffffd800b47947 */ /* 0x000fea000383ffff */
.L_x_182:
[----:B-1----:R1:W2:Y:S02]  /*f620*/  SYNCS.PHASECHK.TRANS64.TRYWAIT P1, [R2+URZ+0x38860], R3 ;  /* 0x03886003020075a7 */ /* 0x0022a4000802017f */
[----:B--2---:R-:W-:Y:S05]  /*f630*/  @!P1 NANOSLEEP.SYNCS 0x989680 ;  /* 0x009896800000995d */ /* 0x004fea0003900000 */
[----:B------:R-:W2:Y:S02]  /*f640*/  @!P1 SYNCS.PHASECHK.TRANS64 P1, [R2+URZ+0x38860], R3 ;  /* 0x03886003020095a7 */ /* 0x000ea4000802007f */
[----:B--2---:R-:W-:Y:S05]  /*f650*/  @!P1 BRA `(.L_x_182) ;  /* 0xfffffffc00f09947 */ /* 0x004fea000383ffff */
[----:B------:R-:W-:Y:S05]  /*f660*/  BRA `(.L_x_233) ;  /* 0xffffffdc00747947 */ /* 0x000fea000383ffff */
.L_x_189:
[----:B--2---:R2:W3:Y:S02]  /*f670*/  SYNCS.PHASECHK.TRANS64.TRYWAIT P1, [R2+URZ+0x38840], R3 ;  /* 0x03884003020075a7 */ /* 0x0044e4000802017f */
[----:B---3--:R-:W-:Y:S05]  /*f680*/  @!P1 NANOSLEEP.SYNCS 0x989680 ;  /* 0x009896800000995d */ /* 0x008fea0003900000 */
[----:B------:R-:W3:Y:S02]  /*f690*/  @!P1 SYNCS.PHASECHK.TRANS64 P1, [R2+URZ+0x38840], R3 ;  /* 0x03884003020095a7 */ /* 0x000ee4000802007f */
[----:B---3--:R-:W-:Y:S05]  /*f6a0*/  @!P1 BRA `(.L_x_189) ;  /* 0xfffffffc00f09947 */ /* 0x008fea000383ffff */
[----:B------:R-:W-:Y:S05]  /*f6b0*/  BRA `(.L_x_234) ;  /* 0xffffffe000dc7947 */ /* 0x000fea000383ffff */
.L_x_192:
[----:B-1----:R1:W2:Y:S02]  /*f6c0*/  SYNCS.PHASECHK.TRANS64.TRYWAIT P1, [R2+URZ+0x38860], R19 ;  /* 0x03886013020075a7 */ /* 0x0022a4000802017f */
[----:B--2---:R-:W-:Y:S05]  /*f6d0*/  @!P1 NANOSLEEP.SYNCS 0x989680 ;  /* 0x009896800000995d */ /* 0x004fea0003900000 */
[----:B------:R-:W2:Y:S02]  /*f6e0*/  @!P1 SYNCS.PHASECHK.TRANS64 P1, [R2+URZ+0x38860], R19 ;  /* 0x03886013020095a7 */ /* 0x000ea4000802007f */
[----:B--2---:R-:W-:Y:S05]  /*f6f0*/  @!P1 BRA `(.L_x_192) ;  /* 0xfffffffc00f09947 */ /* 0x004fea000383ffff */
[----:B------:R-:W-:Y:S05]  /*f700*/  BRA `(.L_x_235) ;  /* 0xffffffe4009c7947 */ /* 0x000fea000383ffff */
.L_x_198:
[----:B--2---:R2:W3:Y:S02]  /*f710*/  SYNCS.PHASECHK.TRANS64.TRYWAIT P1, [R2+URZ+0x38840], R3 ;  /* 0x03884003020075a7 */ /* 0x0044e4000802017f */
[----:B---3--:R-:W-:Y:S05]  /*f720*/  @!P1 NANOSLEEP.SYNCS 0x989680 ;  /* 0x009896800000995d */ /* 0x008fea0003900000 */
[----:B------:R-:W3:Y:S02]  /*f730*/  @!P1 SYNCS.PHASECHK.TRANS64 P1, [R2+URZ+0x38840], R3 ;  /* 0x03884003020095a7 */ /* 0x000ee4000802007f */
[----:B---3--:R-:W-:Y:S05]  /*f740*/  @!P1 BRA `(.L_x_198) ;  /* 0xfffffffc00f09947 */ /* 0x008fea000383ffff */
[----:B------:R-:W-:Y:S05]  /*f750*/  BRA `(.L_x_236) ;  /* 0xffffffe800e07947 */ /* 0x000fea000383ffff */
.L_x_201:
[----:B-1----:R1:W2:Y:S02]  /*f760*/  SYNCS.PHASECHK.TRANS64.TRYWAIT P1, [R2+URZ+0x38860], R10 ;  /* 0x0388600a020075a7 */ /* 0x0022a4000802017f */
[----:B--2---:R-:W-:Y:S05]  /*f770*/  @!P1 NANOSLEEP.SYNCS 0x989680 ;  /* 0x009896800000995d */ /* 0x004fea0003900000 */
[----:B------:R-:W2:Y:S02]  /*f780*/  @!P1 SYNCS.PHASECHK.TRANS64 P1, [R2+URZ+0x38860], R10 ;  /* 0x0388600a020095a7 */ /* 0x000ea4000802007f */
[----:B--2---:R-:W-:Y:S05]  /*f790*/  @!P1 BRA `(.L_x_201) ;  /* 0xfffffffc00f09947 */ /* 0x004fea000383ffff */
[----:B------:R-:W-:Y:S05]  /*f7a0*/  BRA `(.L_x_237) ;  /* 0xffffffec00a07947 */ /* 0x000fea000383ffff */
.L_x_207:
[----:B---3--:R3:W4:Y:S02]  /*f7b0*/  SYNCS.PHASECHK.TRANS64.TRYWAIT P0, [R3+URZ+0x38860], R2 ;  /* 0x03886002030075a7 */ /* 0x008724000800017f */
[----:B----4-:R-:W-:Y:S05]  /*f7c0*/  @!P0 NANOSLEEP.SYNCS 0x989680 ;  /* 0x009896800000895d */ /* 0x010fea0003900000 */
[----:B------:R-:W4:Y:S02]  /*f7d0*/  @!P0 SYNCS.PHASECHK.TRANS64 P0, [R3+URZ+0x38860], R2 ;  /* 0x03886002030085a7 */ /* 0x000f24000800007f */
[----:B----4-:R-:W-:Y:S05]  /*f7e0*/  @!P0 BRA `(.L_x_207) ;  /* 0xfffffffc00f08947 */ /* 0x010fea000383ffff */
[----:B------:R-:W-:Y:S05]  /*f7f0*/  BRA `(.L_x_238) ;  /* 0xfffffff0008c7947 */ /* 0x000fea000383ffff */
.L_x_212:
[----:B---3--:R3:W4:Y:S02]  /*f800*/  SYNCS.PHASECHK.TRANS64.TRYWAIT P0, [R0+URZ+0x38820], R3 ;  /* 0x03882003000075a7 */ /* 0x008724000800017f */
[----:B----4-:R-:W-:Y:S05]  /*f810*/  @!P0 NANOSLEEP.SYNCS 0x989680 ;  /* 0x009896800000895d */ /* 0x010fea0003900000 */
[----:B------:R-:W4:Y:S02]  /*f820*/  @!P0 SYNCS.PHASECHK.TRANS64 P0, [R0+URZ+0x38820], R3 ;  /* 0x03882003000085a7 */ /* 0x000f24000800007f */
[----:B----4-:R-:W-:Y:S05]  /*f830*/  @!P0 BRA `(.L_x_212) ;  /* 0xfffffffc00f08947 */ /* 0x010fea000383ffff */
[----:B------:R-:W-:Y:S05]  /*f840*/  BRA `(.L_x_239) ;  /* 0xfffffff400a07947 */ /* 0x000fea000383ffff */
.L_x_213:
[----:B------:R-:W4:Y:S01]  /*f850*/  S2R R2, SR_TID.X ;  /* 0x0000000000027919 */ /* 0x000f220000002100 */
[----:B------:R-:W-:Y:S01]  /*f860*/  BSSY B0, `(.L_x_240) ;  /* 0x000000a000007945 */ /* 0x000fe20003800000 */
[----:B------:R-:W-:Y:S01]  /*f870*/  IMAD.MOV.U32 R12, RZ, RZ, RZ ;  /* 0x000000ffff0c7224 */ /* 0x000fe200078e00ff */
[----:B--2---:R-:W-:Y:S01]  /*f880*/  MOV R15, 0xffffffff ;  /* 0xffffffff000f7802 */ /* 0x004fe20000000f00 */
[----:B------:R-:W-:Y:S01]  /*f890*/  IMAD.MOV.U32 R11, RZ, RZ, 0x1f ;  /* 0x0000001fff0b7424 */ /* 0x000fe200078e00ff */
[----:B----4-:R-:W-:-:S04]  /*f8a0*/  SHF.R.U32.HI R2, RZ, 0x5, R2 ;  /* 0x00000005ff027819 */ /* 0x010fc80000011602 */
[----:B------:R-:W-:-:S04]  /*f8b0*/  LOP3.LUT R2, R2, 0x3, RZ, 0xc0, !PT ;  /* 0x0000000302027812 */ /* 0x000fc800078ec0ff */
[----:B------:R-:W-:-:S07]  /*f8c0*/  MOV R13, R2 ;  /* 0x00000002000d7202 */ /* 0x000fce0000000f00 */
[----:B-1-3--:R-:W-:Y:S05]  /*f8d0*/  WARPSYNC.COLLECTIVE R15, `(.L_x_241) ;  /* 0x000000000f087348 */ /* 0x00afea0003c00000 */
[----:B------:R2:W4:Y:S02]  /*f8e0*/  SHFL.IDX P6, R14, R13, R12, R11 ;  /* 0x0000000c0d0e7389 */ /* 0x00052400000c000b */
[----:B-1234-:R-:W-:Y:S01]  /*f8f0*/  ENDCOLLECTIVE ;  /* 0x000000000000791b */ /* 0x01efe20003800000 */
.L_x_241:
[----:B------:R-:W-:Y:S05]  /*f900*/  BSYNC B0 ;  /* 0x0000000000007941 */ /* 0x000fea0003800000 */
.L_x_240:
[----:B------:R-:W-:Y:S05]  /*f910*/  BRA `(.L_x_242) ;  /* 0xfffffff400887947 */ /* 0x000fea000383ffff */
.L_x_216:
[----:B------:R-:W-:Y:S01]  /*f920*/  BSSY B1, `(.L_x_243) ;  /* 0x0000006000017945 */ /* 0x000fe20003800000 */
[----:B------:R-:W-:-:S07]  /*f930*/  IMAD.MOV.U32 R15, RZ, RZ, -0x1 ;  /* 0xffffffffff0f7424 */ /* 0x000fce00078e00ff */
[----:B-123--:R-:W-:Y:S05]  /*f940*/  WARPSYNC.COLLECTIVE R15, `(.L_x_244) ;  /* 0x000000000f0c7348 */ /* 0x00efea0003c00000 */
[----:B------:R-:W-:Y:S02]  /*f950*/  ELECT P6, UR62, PT ;  /* 0x00000000003e782f */ /* 0x000fe400038c0000 */
[----:B------:R-:W-:Y:S01]  /*f960*/  MOV R14, UR62 ;  /* 0x0000003e000e7c02 */ /* 0x000fe20008000f00 */
[----:B-123--:R-:W-:Y:S10]  /*f970*/  ENDCOLLECTIVE ;  /* 0x000000000000791b */ /* 0x00eff40003800000 */
.L_x_244:
[----:B------:R-:W-:Y:S05]  /*f980*/  BSYNC B1 ;  /* 0x0000000000017941 */ /* 0x000fea0003800000 */
.L_x_243:
[----:B------:R-:W-:Y:S05]  /*f990*/  BRA `(.L_x_245) ;  /* 0xfffffff400807947 */ /* 0x000fea000383ffff */
.L_x_218:
[----:B-1----:R1:W2:Y:S02]  /*f9a0*/  SYNCS.PHASECHK.TRANS64.TRYWAIT P0, [R6+URZ], R5 ;  /* 0x00000005060075a7 */ /* 0x0022a4000800017f */
[----:B--2---:R-:W-:Y:S05]  /*f9b0*/  @!P0 NANOSLEEP.SYNCS 0x989680 ;  /* 0x009896800000895d */ /* 0x004fea0003900000 */
[----:B------:R-:W2:Y:S02]  /*f9c0*/  @!P0 SYNCS.PHASECHK.TRANS64 P0, [R6+URZ], R5 ;  /* 0x00000005060085a7 */ /* 0x000ea4000800007f */
[----:B--2---:R-:W-:Y:S05]  /*f9d0*/  @!P0 BRA `(.L_x_218) ;  /* 0xfffffffc00f08947 */ /* 0x004fea000383ffff */
[----:B------:R-:W-:Y:S05]  /*f9e0*/  BRA `(.L_x_246) ;  /* 0xfffffff400bc7947 */ /* 0x000fea000383ffff */
.L_x_219:
[----:B--2---:R2:W3:Y:S02]  /*f9f0*/  SYNCS.PHASECHK.TRANS64.TRYWAIT P0, [R3+URZ], R2 ;  /* 0x00000002030075a7 */ /* 0x0044e4000800017f */
[----:B---3--:R-:W-:Y:S05]  /*fa00*/  @!P0 NANOSLEEP.SYNCS 0x989680 ;  /* 0x009896800000895d */ /* 0x008fea0003900000 */
[----:B------:R-:W3:Y:S02]  /*fa10*/  @!P0 SYNCS.PHASECHK.TRANS64 P0, [R3+URZ], R2 ;  /* 0x00000002030085a7 */ /* 0x000ee4000800007f */
[----:B---3--:R-:W-:Y:S05]  /*fa20*/  @!P0 BRA `(.L_x_219) ;  /* 0xfffffffc00f08947 */ /* 0x008fea000383ffff */
[----:B------:R-:W-:Y:S05]  /*fa30*/  BRA `(.L_x_247) ;  /* 0xfffffff400b07947 */ /* 0x000fea000383ffff */
.L_x_221:
[----:B--2---:R2:W3:Y:S02]  /*fa40*/  SYNCS.PHASECHK.TRANS64.TRYWAIT P0, [R16+URZ], R5 ;  /* 0x00000005100075a7 */ /* 0x0044e4000800017f */
[----:B---3--:R-:W-:Y:S05]  /*fa50*/  @!P0 NANOSLEEP.SYNCS 0x989680 ;  /* 0x009896800000895d */ /* 0x008fea0003900000 */
[----:B------:R-:W3:Y:S02]  /*fa60*/  @!P0 SYNCS.PHASECHK.TRANS64 P0, [R16+URZ], R5 ;  /* 0x00000005100085a7 */ /* 0x000ee4000800007f */
[----:B---3--:R-:W-:Y:S05]  /*fa70*/  @!P0 BRA `(.L_x_221) ;  /* 0xfffffffc00f08947 */ /* 0x008fea000383ffff */
[----:B------:R-:W-:Y:S05]  /*fa80*/  BRA `(.L_x_248) ;  /* 0xfffffff400b47947 */ /* 0x000fea000383ffff */
.L_x_249:
        /* <DEDUP_REMOVED lines=15> */
.L_x_2839:


//--------------------- .text._ZN7cutlass13device_kernelIN5flash11enable_sm90INS1_16FlashAttnFwdSm90INS1_25CollectiveMainloopFwdSm90ILi2EN4cute5tupleIJNS5_1CILi1EEES8_S8_EEENS6_IJNS7_ILi128EEENS7_ILi80EEENS7_ILi256EEEEEELi256ENS_6half_tEfNS_4arch4Sm90ELb0ELb0ELb1ELb1ELb0ELb0ELb0ELb1ELb1ELb0ELb0ELb0EEENS1_21CollectiveEpilogueFwdINS6_IJSA_SC_SB_EEES9_SE_SG_Li256ELb1ELb0ELb0ELb0EEENS1_36VarlenDynamicPersistentTileSchedulerILi128ELi80ELi256ELi32ELb0ELb0ELb1ELb0ELb1ELb1EEEEEEEEEvNT_6ParamsE --------------------------
	.section	.text._ZN7cutlass13device_kernelIN5flash11enable_sm90INS1_16FlashAttnFwdSm90INS1_25CollectiveMainloopFwdSm90ILi2EN4cute5tupleIJNS5_1CILi1EEES8_S8_EEENS6_IJNS7_ILi128EEENS7_ILi80EEENS7_ILi256EEEEEELi256ENS_6half_tEfNS_4arch4Sm90ELb0ELb0ELb1ELb1ELb0ELb0ELb0ELb1ELb1ELb0ELb0ELb0EEENS1_21CollectiveEpilogueFwdINS6_IJSA_SC_SB_EEES9_SE_SG_Li256ELb1ELb0ELb0ELb0EEENS1_36VarlenDynamicPersistentTileSchedulerILi128ELi80ELi256ELi32ELb0ELb0ELb1ELb0ELb1ELb1EEEEEEEEEvNT_6ParamsE,"ax",@progbits
	.align	128
.text._ZN7cutlass13device_kernelIN5flash11enable_sm90INS1_16FlashAttnFwdSm90INS1_25CollectiveMainloopFwdSm90ILi2EN4cute5tupleIJNS5_1CILi1EEES8_S8_EEENS6_IJNS7_ILi128EEENS7_ILi80EEENS7_ILi256EEEEEELi256ENS_6half_tEfNS_4arch4Sm90ELb0ELb0ELb1ELb1ELb0ELb0ELb0ELb1ELb1ELb0ELb0ELb0EEENS1_21CollectiveEpilogueFwdINS6_IJSA_SC_SB_EEES9_SE_SG_Li256ELb1ELb0ELb0ELb0EEENS1_36VarlenDynamicPersistentTileSchedulerILi128ELi80ELi256ELi32ELb0ELb0ELb1ELb0ELb1ELb1EEEEEEEEEvNT_6ParamsE:
        .type           _ZN7cutlass13device_kernelIN5flash11enable_sm90INS1_16FlashAttnFwdSm90INS1_25CollectiveMainloopFwdSm90ILi2EN4cute5tupleIJNS5_1CILi1EEES8_S8_EEENS6_IJNS7_ILi128EEENS7_ILi80EEENS7_ILi256EEEEEELi256ENS_6half_tEfNS_4arch4Sm90ELb0ELb0ELb1ELb1ELb0ELb0ELb0ELb1ELb1ELb0ELb0ELb0EEENS1_21CollectiveEpilogueFwdINS6_IJSA_SC_SB_EEES9_SE_SG_Li256ELb1ELb0ELb0ELb0EEENS1_36VarlenDynamicPersistentTileSchedulerILi128ELi80ELi256ELi32ELb0ELb0ELb1ELb0ELb1ELb1EEEEEEEEEvNT_6ParamsE,@function
        .size           _ZN7cutlass13device_kernelIN5flash11enable_sm90INS1_16FlashAttnFwdSm90INS1_25CollectiveMainloopFwdSm90ILi2EN4cute5tupleIJNS5_1CILi1EEES8_S8_EEENS6_IJNS7_ILi128EEENS7_ILi80EEENS7_ILi256EEEEEELi256ENS_6half_tEfNS_4arch4Sm90ELb0ELb0ELb1ELb1ELb0ELb0ELb0ELb1ELb1ELb0ELb0ELb0EEENS1_21CollectiveEpilogueFwdINS6_IJSA_SC_SB_EEES9_SE_SG_Li256ELb1ELb0ELb0ELb0EEENS1_36VarlenDynamicPersistentTileSchedulerILi128ELi80ELi256ELi32ELb0ELb0ELb1ELb0ELb1ELb1EEEEEEEEEvNT_6ParamsE,(.L_x_2840 - _ZN7cutlass13device_kernelIN5flash11enable_sm90INS1_16FlashAttnFwdSm90INS1_25CollectiveMainloopFwdSm90ILi2EN4cute5tupleIJNS5_1CILi1EEES8_S8_EEENS6_IJNS7_ILi128EEENS7_ILi80EEENS7_ILi256EEEEEELi256ENS_6half_tEfNS_4arch4Sm90ELb0ELb0ELb1ELb1ELb0ELb0ELb0ELb1ELb1ELb0ELb0ELb0EEENS1_21CollectiveEpilogueFwdINS6_IJSA_SC_SB_EEES9_SE_SG_Li256ELb1ELb0ELb0ELb0EEENS1_36VarlenDynamicPersistentTileSchedulerILi128ELi80ELi256ELi32ELb0ELb0ELb1ELb0ELb1ELb1EEEEEEEEEvNT_6ParamsE)
        .other          _ZN7cutlass13device_kernelIN5flash11enable_sm90INS1_16FlashAttnFwdSm90INS1_25CollectiveMainloopFwdSm90ILi2EN4cute5tupleIJNS5_1CILi1EEES8_S8_EEENS6_IJNS7_ILi128EEENS7_ILi80EEENS7_ILi256EEEEEELi256ENS_6half_tEfNS_4arch4Sm90ELb0ELb0ELb1ELb1ELb0ELb0ELb0ELb1ELb1ELb0ELb0ELb0EEENS1_21CollectiveEpilogueFwdINS6_IJSA_SC_SB_EEES9_SE_SG_Li256ELb1ELb0ELb0ELb0EEENS1_36VarlenDynamicPersistentTileSchedulerILi128ELi80ELi256ELi32ELb0ELb0ELb1ELb0ELb1ELb1EEEEEEEEEvNT_6ParamsE,@"STO_CUDA_ENTRY STV_DEFAULT"
_ZN7cutlass13device_kernelIN5flash11enable_sm90INS1_16FlashAttnFwdSm90INS1_25CollectiveMainloopFwdSm90ILi2EN4cute5tupleIJNS5_1CILi1EEES8_S8_EEENS6_IJNS7_ILi128EEENS7_ILi80EEENS7_ILi256EEEEEELi256ENS_6half_tEfNS_4arch4Sm90ELb0ELb0ELb1ELb1ELb0ELb0ELb0ELb1ELb1ELb0ELb0ELb0EEENS1_21CollectiveEpilogueFwdINS6_IJSA_SC_SB_EEES9_SE_SG_Li256ELb1ELb0ELb0ELb0EEENS1_36VarlenDynamicPersistentTileSchedulerILi128ELi80ELi256ELi32ELb0ELb0ELb1ELb0ELb1ELb1EEEEEEEEEvNT_6ParamsE:
[----:B------:R-:W0:Y:S02]  /*0000*/  LDC R1, c[0x0][0x28] ;  /* 0x00000a00ff017b82 */ /* 0x000e240000000800 */
[----:B0-----:R-:W-:Y:S01]  /*0010*/  VIADD R1, R1, 0xffffffc8 ;  /* 0xffffffc801017836 */ /* 0x001fe20000000000 */
[----:B------:R-:W0:Y:S01]  /*0020*/  S2R R3, SR_TID.X ;  /* 0x0000000000037919 */ /* 0x000e220000002100 */
[----:B------:R-:W-:Y:S01]  /*0030*/  ELECT P0, URZ, PT ;  /* 0x00000000003f782f */ /* 0x000fe20003800000 */
[----:B------:R-:W-:Y:S01]  /*0040*/  BSSY B0, `(.L_x_250) ;  /* 0x0000011000007945 */ /* 0x000fe20003800000 */
[----:B0-----:R-:W-:-:S05]  /*0050*/  SHF.R.U32.HI R0, RZ, 0x5, R3 ;  /* 0x00000005ff007819 */ /* 0x001fca0000011603 */
[----:B------:R-:W0:Y:S02]  /*0060*/  SHFL.IDX PT, R2, R0, RZ, 0x1f ;  /* 0x00001fff00027589 */ /* 0x000e2400000e0000 */
[----:B0-----:R-:W-:Y:S02]  /*0070*/  ISETP.EQ.AND P0, PT, R2, RZ, P0 ;  /* 0x000000ff0200720c */ /* 0x001fe40000702270 */
[----:B------:R-:W-:-:S11]  /*0080*/  SHF.R.U32.HI R2, RZ, 0x7, R3 ;  /* 0x00000007ff027819 */ /* 0x000fd60000011603 */
[----:B------:R-:W-:Y:S05]  /*0090*/  @!P0 BRA `(.L_x_251) ;  /* 0x00000000002c8947 */ /* 0x000fea0003800000 */
[----:B------:R-:W-:Y:S02]  /*00a0*/  ULDC.64 UR4, c[0x0][0x198] ;  /* 0x0000660000047ab9 */ /* 0x000fe40000000a00 */
[----:B------:R-:W-:Y:S02]  /*00b0*/  UIADD3 UR6, UP0, UR4, 0x270, URZ ;  /* 0x0000027004067890 */ /* 0x000fe4000ff1e03f */
[----:B------:R-:W-:Y:S02]  /*00c0*/  UIADD3 UR8, UP1, UR4, 0x370, URZ ;  /* 0x0000037004087890 */ /* 0x000fe4000ff3e03f */
[----:B------:R-:W-:Y:S02]  /*00d0*/  UIADD3 UR4, UP2, UR4, 0x470, URZ ;  /* 0x0000047004047890 */ /* 0x000fe4000ff5e03f */
[----:B------:R-:W-:Y:S02]  /*00e0*/  UIADD3.X UR7, URZ, UR5, URZ, UP0, !UPT ;  /* 0x000000053f077290 */ /* 0x000fe400087fe43f */
[----:B------:R-:W-:-:S02]  /*00f0*/  UIADD3.X UR9, URZ, UR5, URZ, UP1, !UPT ;  /* 0x000000053f097290 */ /* 0x000fc40008ffe43f */
[----:B------:R-:W-:-:S05]  /*0100*/  UIADD3.X UR5, URZ, UR5, URZ, UP2, !UPT ;  /* 0x000000053f057290 */ /* 0x000fca00097fe43f */
[----:B------:R0:W-:Y:S02]  /*0110*/  UTMACCTL.PF [UR6] ;  /* 0x00000000060079b9 */ /* 0x0001e40008040000 */
[----:B------:R0:W-:Y:S02]  /*0120*/  UTMACCTL.PF [UR8] ;  /* 0x00000000080079b9 */ /* 0x0001e40008040000 */
[----:B------:R0:W-:Y:S02]  /*0130*/  UTMACCTL.PF [UR4] ;  /* 0x00000000040079b9 */ /* 0x0001e40008040000 */
[----:B0-----:R-:W-:Y:S01]  /*0140*/  NOP ;  /* 0x0000000000007918 */ /* 0x001fe20000000000 */
.L_x_251:
[----:B------:R-:W-:Y:S05]  /*0150*/  BSYNC B0 ;  /* 0x0000000000007941 */ /* 0x000fea0003800000 */
.L_x_250:
[----:B------:R-:W-:Y:S01]  /*0160*/  VOTEU.ANY UP0, P0 ;  /* 0x00000000003f7886 */ /* 0x000fe20000000100 */
[----:B------:R-:W0:Y:S01]  /*0170*/  SHFL.IDX PT, R2, R2, RZ, 0x1f ;  /* 0x00001fff02027589 */ /* 0x000e2200000e0000 */
[----:B------:R-:W-:Y:S01]  /*0180*/  UMOV UR4, 0x1 ;  /* 0x0000000100047882 */ /* 0x000fe20000000000 */
[----:B------:R-:W-:Y:S01]  /*0190*/  UMOV UR7, 0x100 ;  /* 0x0000010000077882 */ /* 0x000fe20000000000 */
[----:B------:R-:W-:Y:S01]  /*01a0*/  VOTEU.ANY UP1, P0 ;  /* 0x00000000003f7886 */ /* 0x000fe20000020100 */
[----:B------:R-:W1:Y:S01]  /*01b0*/  @UP0 S2UR UR8, SR_CgaCtaId ;  /* 0x00000000000809c3 */ /* 0x000e620000008800 */
[----:B------:R-:W2:Y:S01]  /*01c0*/  SHFL.IDX PT, R3, R0, RZ, 0x1f ;  /* 0x00001fff00037589 */ /* 0x000ea200000e0000 */
[----:B------:R-:W-:Y:S01]  /*01d0*/  @UP0 UMOV UR6, 0x400 ;  /* 0x0000040000060882 */ /* 0x000fe20000000000 */
[----:B------:R-:W-:-:S04]  /*01e0*/  @UP0 UIADD3 UR4, -UR4, 0x100000, URZ ;  /* 0x0010000004040890 */ /* 0x000fc8000fffe13f */
[----:B------:R-:W-:Y:S02]  /*01f0*/  @UP0 USHF.L.U32 UR5, UR4, 0xb, URZ ;  /* 0x0000000b04050899 */ /* 0x000fe4000800063f */
[----:B------:R-:W-:Y:S01]  /*0200*/  @UP0 USHF.L.U32 UR4, UR4, 0x1, URZ ;  /* 0x0000000104040899 */ /* 0x000fe2000800063f */
[----:B------:R-:W-:Y:S01]  /*0210*/  VOTEU.ANY UP2, P0 ;  /* 0x00000000003f7886 */ /* 0x000fe20000040100 */
[----:B0-----:R-:W-:Y:S01]  /*0220*/  R2UR UR9, R2 ;  /* 0x00000000020972ca */ /* 0x001fe200000e0000 */
[----:B-1----:R-:W-:Y:S01]  /*0230*/  @UP0 ULEA UR8, UR8, UR6, 0x18 ;  /* 0x0000000608080291 */ /* 0x002fe2000f8ec03f */
[----:B--2---:R-:W-:Y:S01]  /*0240*/  ISETP.NE.AND P1, PT, R3, RZ, PT ;  /* 0x000000ff0300720c */ /* 0x004fe20003f25270 */
[----:B------:R-:W-:-:S04]  /*0250*/  @UP0 UIADD3 UR6, -UR7, 0x100000, URZ ;  /* 0x0010000007060890 */ /* 0x000fc8000fffe13f */
[----:B------:R-:W-:Y:S02]  /*0260*/  @UP0 USHF.L.U32 UR7, UR6, 0xb, URZ ;  /* 0x0000000b06070899 */ /* 0x000fe4000800063f */
[----:B------:R-:W-:-:S04]  /*0270*/  @UP0 USHF.L.U32 UR6, UR6, 0x1, URZ ;  /* 0x0000000106060899 */ /* 0x000fc8000800063f */
[----:B------:R-:W-:Y:S01]  /*0280*/  UISETP.NE.AND UP0, UPT, UR9, URZ, UPT ;  /* 0x0000003f0900728c */ /* 0x000fe2000bf05270 */
[----:B------:R-:W0:Y:S02]  /*0290*/  FENCE.VIEW.ASYNC.S ;  /* 0x00000000000073c6 */ /* 0x000e240000000000 */
[----:B0-----:R0:W1:Y:S05]  /*02a0*/  @UP1 SYNCS.EXCH.64 URZ, [UR8+0x38800], UR4 ;  /* 0x03880004083f15b2 */ /* 0x00106a0008000100 */
[----:B------:R0:W2:Y:S01]  /*02b0*/  @UP2 SYNCS.EXCH.64 URZ, [UR8+0x38820], UR6 ;  /* 0x03882006083f25b2 */ /* 0x0000a20008000100 */
[----:B------:R-:W-:Y:S05]  /*02c0*/  @P1 BRA `(.L_x_252) ;  /* 0x0000000000481947 */ /* 0x000fea0003800000 */
[----:B0-----:R-:W0:Y:S01]  /*02d0*/  S2UR UR5, SR_CgaCtaId ;  /* 0x00000000000579c3 */ /* 0x001e220000008800 */
[----:B------:R-:W-:Y:S01]  /*02e0*/  UMOV UR4, 0x400 ;  /* 0x0000040000047882 */ /* 0x000fe20000000000 */
[----:B------:R-:W-:Y:S01]  /*02f0*/  UMOV UR6, 0x1 ;  /* 0x0000000100067882 */ /* 0x000fe20000000000 */
[----:B------:R-:W-:Y:S01]  /*0300*/  UMOV UR9, 0x2 ;  /* 0x0000000200097882 */ /* 0x000fe20000000000 */
[----:B------:R-:W-:-:S04]  /*0310*/  UIADD3 UR6, -UR6, 0x100000, URZ ;  /* 0x0010000006067890 */ /* 0x000fc8000fffe13f */
[----:B------:R-:W-:Y:S02]  /*0320*/  USHF.L.U32 UR7, UR6, 0xb, URZ ;  /* 0x0000000b06077899 */ /* 0x000fe4000800063f */
[----:B------:R-:W-:Y:S01]  /*0330*/  USHF.L.U32 UR6, UR6, 0x1, URZ ;  /* 0x0000000106067899 */ /* 0x000fe2000800063f */
[----:B------:R-:W-:Y:S01]  /*0340*/  ELECT P0, URZ, PT ;  /* 0x00000000003f782f */ /* 0x000fe20003800000 */
[----:B0-----:R-:W-:Y:S02]  /*0350*/  ULEA UR8, UR5, UR4, 0x18 ;  /* 0x0000000405087291 */ /* 0x001fe4000f8ec03f */
[----:B------:R-:W-:-:S04]  /*0360*/  UIADD3 UR4, -UR9, 0x100000, URZ ;  /* 0x0010000009047890 */ /* 0x000fc8000fffe13f */
[----:B------:R-:W-:Y:S02]  /*0370*/  USHF.L.U32 UR5, UR4, 0xb, URZ ;  /* 0x0000000b04057899 */ /* 0x000fe4000800063f */
[----:B------:R-:W-:Y:S01]  /*0380*/  USHF.L.U32 UR4, UR4, 0x1, URZ ;  /* 0x0000000104047899 */ /* 0x000fe2000800063f */
[----:B------:R-:W0:Y:S03]  /*0390*/  FENCE.VIEW.ASYNC.S ;  /* 0x00000000000073c6 */ /* 0x000e260000000000 */
[----:B0-----:R3:W4:Y:S08]  /*03a0*/  SYNCS.EXCH.64 URZ, [UR8+0x38830], UR6 ;  /* 0x03883006083f75b2 */ /* 0x0017300008000100 */
[----:B------:R3:W0:Y:S01]  /*03b0*/  SYNCS.EXCH.64 URZ, [UR8+0x38840], UR4 ;  /* 0x03884004083f75b2 */ /* 0x0006220008000100 */
[----:B------:R3:W0:Y:S01]  /*03c0*/  SYNCS.EXCH.64 URZ, [UR8+0x38838], UR6 ;  /* 0x03883806083f75b2 */ /* 0x0006220008000100 */
[----:B------:R3:W0:Y:S02]  /*03d0*/  SYNCS.EXCH.64 URZ, [UR8+0x38848], UR4 ;  /* 0x03884804083f75b2 */ /* 0x0006240008000100 */
[----:B---3--:R-:W-:Y:S01]  /*03e0*/  NOP ;  /* 0x0000000000007918 */ /* 0x008fe20000000000 */
.L_x_252:
[----:B------:R-:W3:Y:S01]  /*03f0*/  SHFL.IDX PT, R2, R0, RZ, 0x1f ;  /* 0x00001fff00027589 */ /* 0x000ee200000e0000 */
[----:B------:R-:W-:Y:S01]  /*0400*/  NOP ;  /* 0x0000000000007918 */ /* 0x000fe20000000000 */
[----:B---3--:R-:W-:-:S13]  /*0410*/  ISETP.NE.AND P0, PT, R2, RZ, PT ;  /* 0x000000ff0200720c */ /* 0x008fda0003f05270 */
[----:B------:R-:W-:Y:S05]  /*0420*/  @P0 BRA `(.L_x_253) ;  /* 0x0000000000480947 */ /* 0x000fea0003800000 */
[----:B0-----:R-:W0:Y:S01]  /*0430*/  S2UR UR5, SR_CgaCtaId ;  /* 0x00000000000579c3 */ /* 0x001e220000008800 */
[----:B------:R-:W-:Y:S01]  /*0440*/  UMOV UR4, 0x400 ;  /* 0x0000040000047882 */ /* 0x000fe20000000000 */
[----:B------:R-:W-:Y:S01]  /*0450*/  UMOV UR6, 0x1 ;  /* 0x0000000100067882 */ /* 0x000fe20000000000 */
[----:B------:R-:W-:Y:S01]  /*0460*/  UMOV UR7, 0x2 ;  /* 0x0000000200077882 */ /* 0x000fe20000000000 */
[----:B------:R-:W-:Y:S01]  /*0470*/  ELECT P0, URZ, PT ;  /* 0x00000000003f782f */ /* 0x000fe20003800000 */
[----:B0-----:R-:W-:Y:S02]  /*0480*/  ULEA UR8, UR5, UR4, 0x18 ;  /* 0x0000000405087291 */ /* 0x001fe4000f8ec03f */
[----:B------:R-:W-:-:S04]  /*0490*/  UIADD3 UR4, -UR6, 0x100000, URZ ;  /* 0x0010000006047890 */ /* 0x000fc8000fffe13f */
[----:B------:R-:W-:Y:S02]  /*04a0*/  USHF.L.U32 UR5, UR4, 0xb, URZ ;  /* 0x0000000b04057899 */ /* 0x000fe4000800063f */
[----:B------:R-:W-:Y:S02]  /*04b0*/  USHF.L.U32 UR4, UR4, 0x1, URZ ;  /* 0x0000000104047899 */ /* 0x000fe4000800063f */
[----:B------:R-:W-:-:S04]  /*04c0*/  UIADD3 UR6, -UR7, 0x100000, URZ ;  /* 0x0010000007067890 */ /* 0x000fc8000fffe13f */
[----:B------:R-:W-:Y:S02]  /*04d0*/  USHF.L.U32 UR7, UR6, 0xb, URZ ;  /* 0x0000000b06077899 */ /* 0x000fe4000800063f */
[----:B------:R-:W-:Y:S01]  /*04e0*/  USHF.L.U32 UR6, UR6, 0x1, URZ ;  /* 0x0000000106067899 */ /* 0x000fe2000800063f */
[----:B------:R-:W0:Y:S03]  /*04f0*/  FENCE.VIEW.ASYNC.S ;  /* 0x00000000000073c6 */ /* 0x000e260000000000 */
[----:B0-----:R3:W0:Y:S08]  /*0500*/  SYNCS.EXCH.64 URZ, [UR8+0x38850], UR4 ;  /* 0x03885004083f75b2 */ /* 0x0016300008000100 */
[----:B------:R3:W0:Y:S01]  /*0510*/  SYNCS.EXCH.64 URZ, [UR8+0x38860], UR6 ;  /* 0x03886006083f75b2 */ /* 0x0006220008000100 */
[----:B------:R3:W0:Y:S01]  /*0520*/  SYNCS.EXCH.64 URZ, [UR8+0x38858], UR4 ;  /* 0x03885804083f75b2 */ /* 0x0006220008000100 */
[----:B------:R3:W0:Y:S02]  /*0530*/  SYNCS.EXCH.64 URZ, [UR8+0x38868], UR6 ;  /* 0x03886806083f75b2 */ /* 0x0006240008000100 */
[----:B---3--:R-:W-:Y:S01]  /*0540*/  NOP ;  /* 0x0000000000007918 */ /* 0x008fe20000000000 */
.L_x_253:
[----:B------:R-:W3:Y:S01]  /*0550*/  SHFL.IDX PT, R2, R0, RZ, 0x1f ;  /* 0x00001fff00027589 */ /* 0x000ee200000e0000 */
[----:B------:R-:W-:Y:S01]  /*0560*/  NOP ;  /* 0x0000000000007918 */ /* 0x000fe20000000000 */
[----:B---3--:R-:W-:-:S13]  /*0570*/  ISETP.NE.AND P0, PT, R2, RZ, PT ;  /* 0x000000ff0200720c */ /* 0x008fda0003f05270 */
[----:B------:R-:W-:Y:S05]  /*0580*/  @P0 BRA `(.L_x_254) ;  /* 0x0000000000380947 */ /* 0x000fea0003800000 */
[----:B0-----:R-:W0:Y:S01]  /*0590*/  S2UR UR5, SR_CgaCtaId ;  /* 0x00000000000579c3 */ /* 0x001e220000008800 */
[----:B------:R-:W-:Y:S01]  /*05a0*/  UMOV UR4, 0x400 ;  /* 0x0000040000047882 */ /* 0x000fe20000000000 */
[----:B------:R-:W-:Y:S01]  /*05b0*/  UMOV UR7, 0x1 ;  /* 0x0000000100077882 */ /* 0x000fe20000000000 */
[----:B------:R-:W-:Y:S01]  /*05c0*/  ELECT P0, URZ, PT ;  /* 0x00000000003f782f */ /* 0x000fe20003800000 */
[----:B0-----:R-:W-:Y:S02]  /*05d0*/  ULEA UR6, UR5, UR4, 0x18 ;  /* 0x0000000405067291 */ /* 0x001fe4000f8ec03f */
[----:B------:R-:W-:-:S04]  /*05e0*/  UIADD3 UR4, -UR7, 0x100000, URZ ;  /* 0x0010000007047890 */ /* 0x000fc8000fffe13f */
[----:B------:R-:W-:Y:S02]  /*05f0*/  USHF.L.U32 UR5, UR4, 0xb, URZ ;  /* 0x0000000b04057899 */ /* 0x000fe4000800063f */
[----:B------:R-:W-:Y:S01]  /*0600*/  USHF.L.U32 UR4, UR4, 0x1, URZ ;  /* 0x0000000104047899 */ /* 0x000fe2000800063f */
[----:B------:R-:W0:Y:S11]  /*0610*/  FENCE.VIEW.ASYNC.S ;  /* 0x00000000000073c6 */ /* 0x000e360000000000 */
[----:B0-----:R3:W0:Y:S01]  /*0620*/  SYNCS.EXCH.64 URZ, [UR6+0x38870], UR4 ;  /* 0x03887004063f75b2 */ /* 0x0016220008000100 */
[----:B------:R3:W0:Y:S01]  /*0630*/  SYNCS.EXCH.64 URZ, [UR6+0x38880], UR4 ;  /* 0x03888004063f75b2 */ /* 0x0006220008000100 */
[----:B------:R3:W0:Y:S01]  /*0640*/  SYNCS.EXCH.64 URZ, [UR6+0x38878], UR4 ;  /* 0x03887804063f75b2 */ /* 0x0006220008000100 */
[----:B------:R3:W0:Y:S02]  /*0650*/  SYNCS.EXCH.64 URZ, [UR6+0x38888], UR4 ;  /* 0x03888804063f75b2 */ /* 0x0006240008000100 */
[----:B---3--:R-:W-:Y:S01]  /*0660*/  NOP ;  /* 0x0000000000007918 */ /* 0x008fe20000000000 */
.L_x_254:
        /* <DEDUP_REMOVED lines=22> */
.L_x_255:
        /* <DEDUP_REMOVED lines=22> */
.L_x_256:
[----:B0-----:R-:W-:Y:S01]  /*0930*/  UMOV UR4, 0x1 ;  /* 0x0000000100047882 */ /* 0x001fe20000000000 */
[----:B------:R-:W-:Y:S01]  /*0940*/  PLOP3.LUT P0, PT, PT, PT, UP0, 0x80, 0x0 ;  /* 0x000000000000781c */ /* 0x000fe20003f0f008 */
[----:B------:R-:W-:Y:S01]  /*0950*/  USEL UR4, UR4, 0x2, !UP0 ;  /* 0x0000000204047887 */ /* 0x000fe2000c000000 */
[----:B------:R-:W-:-:S05]  /*0960*/  NOP ;  /* 0x0000000000007918 */ /* 0x000fca0000000000 */
[----:B------:R-:W-:-:S05]  /*0970*/  IMAD.U32 R2, RZ, RZ, UR4 ;  /* 0x00000004ff027e24 */ /* 0x000fca000f8e00ff */
[----:B------:R0:W-:Y:S01]  /*0980*/  STL [R1+0x30], R2 ;  /* 0x0000300201007387 */ /* 0x0001e20000100800 */
[----:B-12-4-:R-:W-:Y:S06]  /*0990*/  BAR.SYNC.DEFER_BLOCKING 0x0 ;  /* 0x0000000000007b1d */ /* 0x016fec0000010000 */
[----:B------:R-:W-:Y:S05]  /*09a0*/  @!P0 BRA `(.L_x_257) ;  /* 0x000000d400908947 */ /* 0x000fea0003800000 */
.L_x_258:
[----:B------:R-:W-:-:S08]  /*09b0*/  NOP ;  /* 0x0000000000007918 */ /* 0x000fd00000000000 */
[----:B------:R-:W1:Y:S02]  /*09c0*/  USETMAXREG.TRY_ALLOC.CTAPOOL UP0, 0xf0 ;  /* 0x000000f0000079c8 */ /* 0x000e640008000600 */
[----:B-1----:R-:W-:-:S13]  /*09d0*/  PLOP3.LUT P0, PT, PT, PT, UP0, 0x80, 0x0 ;  /* 0x000000000000781c */ /* 0x002fda0003f0f008 */
[----:B------:R-:W-:Y:S05]  /*09e0*/  @!P0 BRA `(.L_x_258) ;  /* 0xfffffffc00f08947 */ /* 0x000fea000383ffff */
[----:B------:R-:W1:Y:S08]  /*09f0*/  S2UR UR5, SR_CgaCtaId ;  /* 0x00000000000579c3 */ /* 0x000e700000008800 */
[----:B------:R-:W-:Y:S06]  /*0a00*/  BAR.ARV 0x8, 0x120 ;  /* 0x0204800000007b1d */ /* 0x000fec0000002000 */
[----:B------:R-:W-:-:S02]  /*0a10*/  UMOV UR4, 0x400 ;  /* 0x0000040000047882 */ /* 0x000fc40000000000 */
[----:B------:R-:W-:Y:S01]  /*0a20*/  BAR.SYNC.DEFER_BLOCKING 0x5, 0x120 ;  /* 0x0144800000007b1d */ /* 0x000fe20000010000 */
[----:B-1----:R-:W-:-:S09]  /*0a30*/  ULEA UR4, UR5, UR4, 0x18 ;  /* 0x0000000405047291 */ /* 0x002fd2000f8ec03f */
[----:B------:R-:W1:Y:S01]  /*0a40*/  LDS.128 R12, [UR4+0x388d0] ;  /* 0x0388d004ff0c7984 */ /* 0x000e620008000c00 */
[----:B------:R-:W-:Y:S01]  /*0a50*/  ULDC UR4, c[0x0][0xc14] ;  /* 0x0003050000047ab9 */ /* 0x000fe20000000800 */
[----:B------:R-:W-:Y:S06]  /*0a60*/  BAR.ARV 0x4, 0x120 ;  /* 0x0104800000007b1d */ /* 0x000fec0000002000 */
[----:B-1----:R-:W-:-:S13]  /*0a70*/  ISETP.GE.AND P0, PT, R15, UR4, PT ;  /* 0x000000040f007c0c */ /* 0x002fda000bf06270 */
[----:B------:R-:W-:Y:S05]  /*0a80*/  @P0 EXIT ;  /* 0x000000000000094d */ /* 0x000fea0003800000 */
[----:B0-----:R-:W2:Y:S01]  /*0a90*/  LDL R2, [R1+0x30] ;  /* 0x0000300001027983 */ /* 0x001ea20000100800 */
[----:B------:R-:W-:Y:S01]  /*0aa0*/  R2UR UR5, R14 ;  /* 0x000000000e0572ca */ /* 0x000fe200000e0000 */
[----:B------:R-:W-:Y:S01]  /*0ab0*/  IMAD.MOV.U32 R219, RZ, RZ, -0x2 ;  /* 0xfffffffeffdb7424 */ /* 0x000fe200078e00ff */
[----:B------:R-:W-:Y:S01]  /*0ac0*/  CS2R R16, SRZ ;  /* 0x0000000000107805 */ /* 0x000fe2000001ff00 */
[----:B------:R-:W0:Y:S01]  /*0ad0*/  S2R R0, SR_TID.X ;  /* 0x0000000000007919 */ /* 0x000e220000002100 */
[----:B------:R-:W-:Y:S02]  /*0ae0*/  IMAD.MOV.U32 R216, RZ, RZ, RZ ;  /* 0x000000ffffd87224 */ /* 0x000fe400078e00ff */
[----:B0-----:R-:W-:-:S05]  /*0af0*/  VIADD R223, R0, 0xffffff80 ;  /* 0xffffff8000df7836 */ /* 0x001fca0000000000 */
[----:B------:R-:W-:-:S04]  /*0b00*/  SHF.R.S32.HI R0, RZ, 0x1f, R223 ;  /* 0x0000001fff007819 */ /* 0x000fc800000114df */
[CC--:B------:R-:W-:Y:S02]  /*0b10*/  LEA.HI R3, R0.reuse, R223.reuse, RZ, 0x7 ;  /* 0x000000df00037211 */ /* 0x0c0fe400078f38ff */
[----:B------:R-:W-:Y:S02]  /*0b20*/  LEA.HI R4, R0, R223, RZ, 0x5 ;  /* 0x000000df00047211 */ /* 0x000fe400078f28ff */
[----:B------:R-:W-:-:S03]  /*0b30*/  SHF.R.S32.HI R218, RZ, 0x7, R3 ;  /* 0x00000007ffda7819 */ /* 0x000fc60000011403 */
[----:B------:R-:W-:-:S05]  /*0b40*/  IMAD.SHL.U32 R6, R4, 0x20, RZ ;  /* 0x0000002004067824 */ /* 0x000fca00078e00ff */
[----:B------:R-:W-:Y:S02]  /*0b50*/  LOP3.LUT R7, R6, 0xfffffc00, RZ, 0xc0, !PT ;  /* 0xfffffc0006077812 */ /* 0x000fe400078ec0ff */
[----:B--2---:R-:W-:Y:S02]  /*0b60*/  R2UR UR4, R2 ;  /* 0x00000000020472ca */ /* 0x004fe400000e0000 */
[C---:B------:R-:W-:Y:S02]  /*0b70*/  LOP3.LUT R2, R3.reuse, 0xffffff80, RZ, 0xc0, !PT ;  /* 0xffffff8003027812 */ /* 0x040fe400078ec0ff */
[----:B------:R-:W-:-:S03]  /*0b80*/  LEA.HI R3, R3, R218, RZ, 0x1 ;  /* 0x000000da03037211 */ /* 0x000fc600078f08ff */
[C---:B------:R-:W-:Y:S01]  /*0b90*/  IMAD.IADD R217, R223.reuse, 0x1, -R2 ;  /* 0x00000001dfd97824 */ /* 0x040fe200078e0a02 */
[CC--:B------:R-:W-:Y:S02]  /*0ba0*/  LEA.HI R2, R0.reuse, R223.reuse, RZ, 0x4 ;  /* 0x000000df00027211 */ /* 0x0c0fe400078f20ff */
[----:B------:R-:W-:Y:S02]  /*0bb0*/  LEA.HI R0, R0, R223, RZ, 0x3 ;  /* 0x000000df00007211 */ /* 0x000fe400078f18ff */
[----:B------:R-:W-:Y:S01]  /*0bc0*/  SHF.R.S32.HI R8, RZ, 0x1f, R217 ;  /* 0x0000001fff087819 */ /* 0x000fe200000114d9 */
[----:B------:R-:W-:Y:S01]  /*0bd0*/  ULOP3.LUT UR4, UR4, 0x1, URZ, 0xfc, !UPT ;  /* 0x0000000104047892 */ /* 0x000fe2000f8efc3f */
[----:B------:R-:W-:Y:S02]  /*0be0*/  SHF.R.S32.HI R5, RZ, 0x4, R2 ;  /* 0x00000004ff057819 */ /* 0x000fe40000011402 */
[----:B------:R-:W-:Y:S02]  /*0bf0*/  LOP3.LUT R4, R2, 0x3fffff0, RZ, 0xc0, !PT ;  /* 0x03fffff002047812 */ /* 0x000fe400078ec0ff */
[----:B------:R-:W-:Y:S01]  /*0c00*/  LEA.HI R9, R8, R217, RZ, 0x2 ;  /* 0x000000d908097211 */ /* 0x000fe200078f10ff */
[----:B------:R-:W-:Y:S01]  /*0c10*/  IMAD.U32 R222, RZ, RZ, UR4 ;  /* 0x00000004ffde7e24 */ /* 0x000fe2000f8e00ff */
[----:B------:R-:W-:Y:S01]  /*0c20*/  LEA.HI R2, R2, R5, RZ, 0x1 ;  /* 0x0000000502027211 */ /* 0x000fe200078f08ff */
[----:B------:R-:W-:Y:S01]  /*0c30*/  IMAD.IADD R4, R223, 0x1, -R4 ;  /* 0x00000001df047824 */ /* 0x000fe200078e0a04 */
[----:B------:R-:W-:-:S02]  /*0c40*/  SHF.R.S32.HI R6, RZ, 0x2, R9 ;  /* 0x00000002ff067819 */ /* 0x000fc40000011409 */
[----:B------:R-:W-:Y:S02]  /*0c50*/  SHF.R.S32.HI R11, RZ, 0x1f, R9 ;  /* 0x0000001fff0b7819 */ /* 0x000fe40000011409 */
[----:B------:R-:W-:Y:S02]  /*0c60*/  LOP3.LUT R2, R2, 0x1ffffffe, RZ, 0xc0, !PT ;  /* 0x1ffffffe02027812 */ /* 0x000fe400078ec0ff */
[----:B------:R-:W-:Y:S02]  /*0c70*/  LEA.HI R11, R11, R6, RZ, 0x3 ;  /* 0x000000060b0b7211 */ /* 0x000fe400078f18ff */
[----:B------:R-:W-:Y:S01]  /*0c80*/  LEA R7, R4, R7, 0x6 ;  /* 0x0000000704077211 */ /* 0x000fe200078e30ff */
[----:B------:R-:W-:Y:S01]  /*0c90*/  IMAD.IADD R2, R5, 0x1, -R2 ;  /* 0x0000000105027824 */ /* 0x000fe200078e0a02 */
[----:B------:R-:W-:Y:S01]  /*0ca0*/  LOP3.LUT R11, R11, 0xfffffff8, RZ, 0xc0, !PT ;  /* 0xfffffff80b0b7812 */ /* 0x000fe200078ec0ff */
[----:B------:R-:W-:Y:S01]  /*0cb0*/  IMAD.MOV.U32 R5, RZ, RZ, R13 ;  /* 0x000000ffff057224 */ /* 0x000fe200078e000d */
[----:B------:R-:W-:-:S02]  /*0cc0*/  LEA.HI R8, R8, R217, RZ, 0x5 ;  /* 0x000000d908087211 */ /* 0x000fc400078f28ff */
[----:B------:R-:W-:Y:S01]  /*0cd0*/  LEA R221, R2, R7, 0x3 ;  /* 0x0000000702dd7211 */ /* 0x000fe200078e18ff */
[----:B------:R-:W-:Y:S01]  /*0ce0*/  IMAD.IADD R11, R6, 0x1, -R11 ;  /* 0x00000001060b7824 */ /* 0x000fe200078e0a0b */
[----:B------:R-:W-:Y:S01]  /*0cf0*/  LOP3.LUT R2, R0, 0x1ffffff8, RZ, 0xc0, !PT ;  /* 0x1ffffff800027812 */ /* 0x000fe200078ec0ff */
[----:B------:R-:W-:Y:S01]  /*0d00*/  IMAD.MOV.U32 R7, RZ, RZ, R15 ;  /* 0x000000ffff077224 */ /* 0x000fe200078e000f */
[----:B------:R-:W-:Y:S02]  /*0d10*/  LOP3.LUT R4, R9, 0x7ffffffc, RZ, 0xc0, !PT ;  /* 0x7ffffffc09047812 */ /* 0x000fe400078ec0ff */
[----:B------:R-:W-:Y:S01]  /*0d20*/  SHF.R.S32.HI R8, RZ, 0x5, R8 ;  /* 0x00000005ff087819 */ /* 0x000fe20000011408 */
[----:B------:R-:W-:Y:S01]  /*0d30*/  IMAD.IADD R2, R223, 0x1, -R2 ;  /* 0x00000001df027824 */ /* 0x000fe200078e0a02 */
[----:B------:R-:W-:Y:S01]  /*0d40*/  LOP3.LUT R3, R3, 0x3fffffe, RZ, 0xc0, !PT ;  /* 0x03fffffe03037812 */ /* 0x000fe200078ec0ff */
[----:B------:R-:W-:Y:S01]  /*0d50*/  IMAD.IADD R4, R217, 0x1, -R4 ;  /* 0x00000001d9047824 */ /* 0x000fe200078e0a04 */
[----:B------:R-:W-:Y:S01]  /*0d60*/  SHF.R.S32.HI R22, RZ, 0x3, R0 ;  /* 0x00000003ff167819 */ /* 0x000fe20000011400 */
[----:B------:R-:W-:Y:S01]  /*0d70*/  IMAD R8, R8, 0x10, R11 ;  /* 0x0000001008087824 */ /* 0x000fe200078e020b */
[----:B------:R-:W-:Y:S01]  /*0d80*/  SHF.L.U32 R18, R2, 0x3, RZ ;  /* 0x0000000302127819 */ /* 0x000fe200000006ff */
[----:B------:R-:W-:-:S02]  /*0d90*/  IMAD.IADD R3, R218, 0x1, -R3 ;  /* 0x00000001da037824 */ /* 0x000fc400078e0a03 */
[----:B------:R-:W-:Y:S02]  /*0da0*/  IMAD R219, R4, R219, 0x50 ;  /* 0x0000005004db7424 */ /* 0x000fe400078e02db */
[----:B------:R-:W-:-:S07]  /*0db0*/  IMAD R220, R3, 0x40, R8 ;  /* 0x0000004003dc7824 */ /* 0x000fce00078e0208 */
.L_x_301:
[----:B0-----:R-:W0:Y:S01]  /*0dc0*/  LDC.64 R2, c[0x0][0xc60] ;  /* 0x00031800ff027b82 */ /* 0x001e220000000a00 */
[----:B------:R-:W-:Y:S01]  /*0dd0*/  ULDC.64 UR10, c[0x0][0x208] ;  /* 0x00008200000a7ab9 */ /* 0x000fe20000000a00 */
[----:B------:R-:W-:Y:S01]  /*0de0*/  ULDC.64 UR6, c[0x0][0xa28] ;  /* 0x00028a0000067ab9 */ /* 0x000fe20000000a00 */
[----:B------:R-:W-:Y:S01]  /*0df0*/  ULDC.64 UR8, c[0x0][0xa20] ;  /* 0x0002880000087ab9 */ /* 0x000fe20000000a00 */
[----:B0-----:R-:W-:-:S06]  /*0e00*/  IMAD.WIDE R2, R7, 0x4, R2 ;  /* 0x0000000407027825 */ /* 0x001fcc00078e0202 */
[----:B--2---:R-:W2:Y:S01]  /*0e10*/  LDG.E R2, desc[UR10][R2.64] ;  /* 0x0000000a02027981 */ /* 0x004ea2000c1e1900 */
[----:B------:R-:W-:Y:S02]  /*0e20*/  UISETP.NE.U32.AND UP0, UPT, UR6, URZ, UPT ;  /* 0x0000003f0600728c */ /* 0x000fe4000bf05070 */
[----:B------:R-:W-:Y:S02]  /*0e30*/  UISETP.NE.U32.AND UP1, UPT, UR8, URZ, UPT ;  /* 0x0000003f0800728c */ /* 0x000fe4000bf25070 */
[----:B------:R-:W-:Y:S02]  /*0e40*/  UISETP.NE.AND.EX UP0, UPT, UR7, URZ, UPT, UP0 ;  /* 0x0000003f0700728c */ /* 0x000fe4000bf05300 */
[----:B------:R-:W-:-:S04]  /*0e50*/  UISETP.NE.AND.EX UP1, UPT, UR9, URZ, UPT, UP1 ;  /* 0x0000003f0900728c */ /* 0x000fc8000bf25310 */
[----:B------:R-:W-:Y:S02]  /*0e60*/  PLOP3.LUT P0, PT, PT, PT, UP0, 0x80, 0x0 ;  /* 0x000000000000781c */ /* 0x000fe40003f0f008 */
[----:B------:R-:W-:Y:S02]  /*0e70*/  PLOP3.LUT P1, PT, PT, PT, UP1, 0x80, 0x0 ;  /* 0x000000000000781c */ /* 0x000fe40003f2f018 */
[----:B--2---:R-:W-:-:S13]  /*0e80*/  R2UR UR4, R2 ;  /* 0x00000000020472ca */ /* 0x004fda00000e0000 */
[----:B------:R-:W-:Y:S02]  /*0e90*/  USHF.R.S32.HI UR12, URZ, 0x1f, UR4 ;  /* 0x0000001f3f0c7899 */ /* 0x000fe40008011404 */
[----:B------:R-:W-:Y:S01]  /*0ea0*/  IMAD.U32 R214, RZ, RZ, UR4 ;  /* 0x00000004ffd67e24 */ /* 0x000fe2000f8e00ff */
[----:B------:R-:W-:Y:S02]  /*0eb0*/  @UP0 ULEA UR6, UP2, UR4, UR6, 0x2 ;  /* 0x0000000604060291 */ /* 0x000fe4000f84103f */
[----:B------:R-:W-:Y:S02]  /*0ec0*/  @UP1 ULEA UR8, UP3, UR4, UR8, 0x2 ;  /* 0x0000000804081291 */ /* 0x000fe4000f86103f */
[----:B------:R-:W-:Y:S02]  /*0ed0*/  @UP0 ULEA.HI.X UR7, UR4, UR7, UR12, 0x2, UP2 ;  /* 0x0000000704070291 */ /* 0x000fe400090f140c */
[----:B------:R-:W-:Y:S01]  /*0ee0*/  IMAD.U32 R215, RZ, RZ, UR12 ;  /* 0x0000000cffd77e24 */ /* 0x000fe2000f8e00ff */
[----:B------:R-:W-:Y:S01]  /*0ef0*/  @UP1 ULEA.HI.X UR9, UR4, UR9, UR12, 0x2, UP3 ;  /* 0x0000000904091291 */ /* 0x000fe200098f140c */
[----:B------:R-:W-:-:S02]  /*0f00*/  IMAD.U32 R2, RZ, RZ, UR6 ;  /* 0x00000006ff027e24 */ /* 0x000fc4000f8e00ff */
[----:B------:R-:W-:Y:S01]  /*0f10*/  IMAD.U32 R6, RZ, RZ, UR8 ;  /* 0x00000008ff067e24 */ /* 0x000fe2000f8e00ff */
[----:B------:R-:W-:Y:S01]  /*0f20*/  ULDC UR4, c[0x0][0x404] ;  /* 0x0001010000047ab9 */ /* 0x000fe20000000800 */
[----:B------:R-:W-:Y:S01]  /*0f30*/  IMAD.U32 R3, RZ, RZ, UR7 ;  /* 0x00000007ff037e24 */ /* 0x000fe2000f8e00ff */
[----:B------:R-:W-:Y:S01]  /*0f40*/  ULDC.64 UR6, c[0x0][0x3f8] ;  /* 0x0000fe0000067ab9 */ /* 0x000fe20000000a00 */
[----:B------:R-:W-:-:S03]  /*0f50*/  IMAD.U32 R7, RZ, RZ, UR9 ;  /* 0x00000009ff077e24 */ /* 0x000fc6000f8e00ff */
[----:B------:R-:W2:Y:S04]  /*0f60*/  @P0 LDG.E R2, desc[UR10][R2.64] ;  /* 0x0000000a02020981 */ /* 0x000ea8000c1e1900 */
[----:B---3--:R-:W3:Y:S01]  /*0f70*/  @P1 LDG.E R6, desc[UR10][R6.64] ;  /* 0x0000000a06061981 */ /* 0x008ee2000c1e1900 */
[----:B------:R-:W-:Y:S01]  /*0f80*/  UISETP.NE.U32.AND UP0, UPT, UR6, URZ, UPT ;  /* 0x0000003f0600728c */ /* 0x000fe2000bf05070 */
[----:B------:R-:W-:Y:S01]  /*0f90*/  MOV R212, R5 ;  /* 0x0000000500d47202 */ /* 0x000fe20000000f00 */
[----:B------:R-:W-:Y:S01]  /*0fa0*/  UMOV UR60, URZ ;  /* 0x0000003f003c7c82 */ /* 0x000fe20008000000 */
[----:B------:R-:W-:Y:S01]  /*0fb0*/  ULDC UR6, c[0x0][0x2e0] ;  /* 0x0000b80000067ab9 */ /* 0x000fe20000000800 */
[----:B------:R-:W-:Y:S01]  /*0fc0*/  UISETP.NE.AND.EX UP0, UPT, UR7, URZ, UPT, UP0 ;  /* 0x0000003f0700728c */ /* 0x000fe2000bf05300 */
[----:B------:R-:W-:Y:S01]  /*0fd0*/  IMAD.MOV.U32 R0, RZ, RZ, RZ ;  /* 0x000000ffff007224 */ /* 0x000fe200078e00ff */
[----:B------:R-:W-:-:S02]  /*0fe0*/  CS2R R150, SRZ ;  /* 0x0000000000967805 */ /* 0x000fc4000001ff00 */
[----:B------:R-:W-:Y:S01]  /*0ff0*/  CS2R R148, SRZ ;  /* 0x0000000000947805 */ /* 0x000fe2000001ff00 */
[----:B------:R-:W-:Y:S01]  /*1000*/  USEL UR4, UR4, 0x1, UP0 ;  /* 0x0000000104047887 */ /* 0x000fe20008000000 */
[----:B------:R-:W-:Y:S02]  /*1010*/  CS2R R146, SRZ ;  /* 0x0000000000927805 */ /* 0x000fe4000001ff00 */
[----:B------:R-:W-:Y:S02]  /*1020*/  CS2R R144, SRZ ;  /* 0x0000000000907805 */ /* 0x000fe4000001ff00 */
[----:B------:R-:W-:Y:S01]  /*1030*/  CS2R R142, SRZ ;  /* 0x00000000008e7805 */ /* 0x000fe2000001ff00 */
[----:B------:R-:W-:Y:S01]  /*1040*/  UIMAD UR4, UR4, UR6, URZ ;  /* 0x00000006040472a4 */ /* 0x000fe2000f8e023f */
        /* <DEDUP_REMOVED lines=22> */
[----:B------:R-:W-:Y:S01]  /*11b0*/  CS2R R96, SRZ ;  /* 0x0000000000607805 */ /* 0x000fe2000001ff00 */
[----:B------:R-:W-:Y:S01]  /*11c0*/  IMAD.MOV.U32 R165, RZ, RZ, RZ ;  /* 0x000000ffffa57224 */ /* 0x000fe200078e00ff */
[----:B------:R-:W-:Y:S02]  /*11d0*/  CS2R R86, SRZ ;  /* 0x0000000000567805 */ /* 0x000fe4000001ff00 */
[----:B------:R-:W-:Y:S02]  /*11e0*/  CS2R R92, SRZ ;  /* 0x00000000005c7805 */ /* 0x000fe4000001ff00 */
[----:B------:R-:W-:-:S02]  /*11f0*/  CS2R R90, SRZ ;  /* 0x00000000005a7805 */ /* 0x000fc4000001ff00 */
[----:B------:R-:W-:Y:S02]  /*1200*/  CS2R R88, SRZ ;  /* 0x0000000000587805 */ /* 0x000fe4000001ff00 */
[----:B-1----:R-:W-:Y:S02]  /*1210*/  CS2R R82, SRZ ;  /* 0x0000000000527805 */ /* 0x002fe4000001ff00 */
[----:B------:R-:W-:Y:S02]  /*1220*/  CS2R R84, SRZ ;  /* 0x0000000000547805 */ /* 0x000fe4000001ff00 */
[----:B------:R-:W-:Y:S01]  /*1230*/  CS2R R80, SRZ ;  /* 0x0000000000507805 */ /* 0x000fe2000001ff00 */
[----:B------:R-:W-:Y:S01]  /*1240*/  IMAD.MOV.U32 R19, RZ, RZ, RZ ;  /* 0x000000ffff137224 */ /* 0x000fe200078e00ff */
[----:B-----5:R-:W-:Y:S02]  /*1250*/  CS2R R74, SRZ ;  /* 0x00000000004a7805 */ /* 0x020fe4000001ff00 */
[----:B------:R-:W-:Y:S01]  /*1260*/  CS2R R76, SRZ ;  /* 0x00000000004c7805 */ /* 0x000fe2000001ff00 */
[----:B------:R-:W-:Y:S01]  /*1270*/  IMAD.MOV.U32 R153, RZ, RZ, RZ ;  /* 0x000000ffff997224 */ /* 0x000fe200078e00ff */
        /* <DEDUP_REMOVED lines=15> */
[----:B----4-:R-:W-:Y:S01]  /*1370*/  CS2R R44, SRZ ;  /* 0x00000000002c7805 */ /* 0x010fe2000001ff00 */
[----:B------:R-:W-:Y:S02]  /*1380*/  IMAD.MOV.U32 R41, RZ, RZ, RZ ;  /* 0x000000ffff297224 */ /* 0x000fe400078e00ff */
[----:B------:R-:W-:Y:S01]  /*1390*/  IMAD.U32 R213, RZ, RZ, UR5 ;  /* 0x00000005ffd57e24 */ /* 0x000fe2000f8e00ff */
[----:B--2---:R-:W-:Y:S02]  /*13a0*/  @P0 R2UR UR60, R2 ;  /* 0x00000000023c02ca */ /* 0x004fe400000e0000 */
[----:B------:R-:W-:-:S02]  /*13b0*/  CS2R R2, SRZ ;  /* 0x0000000000027805 */ /* 0x000fc4000001ff00 */
[----:B------:R-:W-:Y:S02]  /*13c0*/  PLOP3.LUT P0, PT, PT, PT, PT, 0x80, 0x0 ;  /* 0x000000000000781c */ /* 0x000fe40003f0f070 */
[----:B---3--:R-:W-:Y:S01]  /*13d0*/  @P1 R2UR UR4, R6 ;  /* 0x00000000060412ca */ /* 0x008fe200000e0000 */
[----:B------:R-:W-:-:S14]  /*13e0*/  @P1 BRA `(.L_x_259) ;  /* 0x00000000003c1947 */ /* 0x000fdc0003800000 */
[----:B------:R-:W-:Y:S02]  /*13f0*/  ULDC.64 UR6, c[0x0][0xa08] ;  /* 0x0002820000067ab9 */ /* 0x000fe40000000a00 */
[----:B------:R-:W-:-:S04]  /*1400*/  ISETP.NE.U32.AND P1, PT, RZ, UR6, PT ;  /* 0x00000006ff007c0c */ /* 0x000fc8000bf25070 */
[----:B------:R-:W-:-:S13]  /*1410*/  ISETP.NE.AND.EX P1, PT, RZ, UR7, PT, P1 ;  /* 0x00000007ff007c0c */ /* 0x000fda000bf25310 */
[----:B------:R-:W-:Y:S05]  /*1420*/  @!P1 BRA `(.L_x_259) ;  /* 0x00000000002c9947 */ /* 0x000fea0003800000 */
[----:B------:R-:W-:Y:S01]  /*1430*/  R2UR UR8, R214 ;  /* 0x00000000d60872ca */ /* 0x000fe200000e0000 */
[----:B------:R-:W-:Y:S01]  /*1440*/  ULDC.64 UR4, c[0x0][0xa08] ;  /* 0x0002820000047ab9 */ /* 0x000fe20000000a00 */
[----:B------:R-:W-:-:S11]  /*1450*/  ULDC.64 UR6, c[0x0][0x208] ;  /* 0x0000820000067ab9 */ /* 0x000fd60000000a00 */
[----:B------:R-:W-:-:S06]  /*1460*/  UIMAD.WIDE UR4, UR8, 0x4, UR4 ;  /* 0x00000004080478a5 */ /* 0x000fcc000f8e0204 */
[----:B------:R-:W-:Y:S01]  /*1470*/  MOV R4, UR4 ;  /* 0x0000000400047c02 */ /* 0x000fe20008000f00 */
[----:B------:R-:W-:-:S05]  /*1480*/  IMAD.U32 R5, RZ, RZ, UR5 ;  /* 0x00000005ff057e24 */ /* 0x000fca000f8e00ff */
[----:B------:R-:W2:Y:S04]  /*1490*/  LDG.E R7, desc[UR6][R4.64] ;  /* 0x0000000604077981 */ /* 0x000ea8000c1e1900 */
[----:B------:R-:W3:Y:S01]  /*14a0*/  LDG.E R6, desc[UR6][R4.64+0x4] ;  /* 0x0000040604067981 */ /* 0x000ee2000c1e1900 */
[----:B--2---:R-:W-:Y:S02]  /*14b0*/  R2UR UR4, R7 ;  /* 0x00000000070472ca */ /* 0x004fe400000e0000 */
[----:B---3--:R-:W-:-:S13]  /*14c0*/  R2UR UR5, R6 ;  /* 0x00000000060572ca */ /* 0x008fda00000e0000 */
[----:B------:R-:W-:-:S12]  /*14d0*/  UIADD3 UR4, -UR4, UR5, URZ ;  /* 0x0000000504047290 */ /* 0x000fd8000fffe13f */
.L_x_259:
[----:B------:R-:W-:Y:S01]  /*14e0*/  UIADD3 UR60, -UR60, UR4, URZ ;  /* 0x000000043c3c7290 */ /* 0x000fe2000fffe13f */
[----:B------:R-:W-:Y:S01]  /*14f0*/  IMAD.MOV.U32 R40, RZ, RZ, RZ ;  /* 0x000000ffff287224 */ /* 0x000fe200078e00ff */
[----:B------:R-:W-:Y:S02]  /*1500*/  CS2R R162, SRZ ;  /* 0x0000000000a27805 */ /* 0x000fe4000001ff00 */
[----:B------:R-:W-:Y:S01]  /*1510*/  CS2R R34, SRZ ;  /* 0x0000000000227805 */ /* 0x000fe2000001ff00 */
[----:B------:R-:W-:Y:S01]  /*1520*/  UIADD3 UR4, UR60, 0x4f, URZ ;  /* 0x0000004f3c047890 */ /* 0x000fe2000fffe03f */
[----:B------:R-:W-:Y:S01]  /*1530*/  CS2R R36, SRZ ;  /* 0x0000000000247805 */ /* 0x000fe2000001ff00 */
[----:B------:R-:W-:Y:S01]  /*1540*/  UISETP.GE.AND UP0, UPT, UR60, 0x1, UPT ;  /* 0x000000013c00788c */ /* 0x000fe2000bf06270 */
[----:B------:R-:W-:Y:S01]  /*1550*/  CS2R R32, SRZ ;  /* 0x0000000000207805 */ /* 0x000fe2000001ff00 */
[----:B------:R-:W-:Y:S01]  /*1560*/  UIMAD.WIDE UR4, UR4, 0x66666667, URZ ;  /* 0x66666667040478a5 */ /* 0x000fe2000f8e023f */
[----:B------:R-:W-:Y:S01]  /*1570*/  IMAD.MOV.U32 R10, RZ, RZ, RZ ;  /* 0x000000ffff0a7224 */ /* 0x000fe200078e00ff */
[----:B------:R-:W-:-:S02]  /*1580*/  CS2R R26, SRZ ;  /* 0x00000000001a7805 */ /* 0x000fc4000001ff00 */
[----:B------:R-:W-:Y:S02]  /*1590*/  CS2R R28, SRZ ;  /* 0x00000000001c7805 */ /* 0x000fe4000001ff00 */
[----:B------:R-:W-:Y:S01]  /*15a0*/  PLOP3.LUT P1, PT, PT, PT, UP0, 0x80, 0x0 ;  /* 0x000000000000781c */ /* 0x000fe20003f2f008 */
[----:B------:R-:W-:Y:S01]  /*15b0*/  USHF.R.U32.HI UR4, URZ, 0x1f, UR5 ;  /* 0x0000001f3f047899 */ /* 0x000fe20008011605 */
[----:B------:R-:W-:Y:S01]  /*15c0*/  IMAD.MOV.U32 R164, RZ, RZ, RZ ;  /* 0x000000ffffa47224 */ /* 0x000fe200078e00ff */
[----:B------:R-:W-:Y:S02]  /*15d0*/  CS2R R24, SRZ ;  /* 0x0000000000187805 */ /* 0x000fe4000001ff00 */
[----:B------:R-:W-:-:S06]  /*15e0*/  ULEA.HI.SX32 UR4, UR5, UR4, 0x1b ;  /* 0x0000000405047291 */ /* 0x000fcc000f8fda3f */
[----:B------:R-:W-:Y:S02]  /*15f0*/  IMAD.U32 R152, RZ, RZ, UR4 ;  /* 0x00000004ff987e24 */ /* 0x000fe4000f8e00ff */
[----:B------:R-:W-:Y:S05]  /*1600*/  @!P1 BRA `(.L_x_260) ;  /* 0x0000009c00609947 */ /* 0x000fea0003800000 */
[----:B------:R-:W0:Y:S01]  /*1610*/  SHFL.IDX PT, R0, R218, RZ, 0x1f ;  /* 0x00001fffda007589 */ /* 0x000e2200000e0000 */
[----:B------:R-:W1:Y:S01]  /*1620*/  S2UR UR7, SR_CgaCtaId ;  /* 0x00000000000779c3 */ /* 0x000e620000008800 */
[----:B------:R-:W-:Y:S01]  /*1630*/  UMOV UR6, 0x400 ;  /* 0x0000040000067882 */ /* 0x000fe20000000000 */
[----:B0-----:R-:W-:Y:S01]  /*1640*/  R2UR UR4, R0 ;  /* 0x00000000000472ca */ /* 0x001fe200000e0000 */
[----:B-1----:R-:W-:-:S04]  /*1650*/  ULEA UR6, UR7, UR6, 0x18 ;  /* 0x0000000607067291 */ /* 0x002fc8000f8ec03f */
[----:B------:R-:W-:-:S04]  /*1660*/  UIADD3 UR6, UR6, 0x14400, URZ ;  /* 0x0001440006067890 */ /* 0x000fc8000fffe03f */
[----:B------:R-:W-:-:S04]  /*1670*/  ULOP3.LUT UP0, URZ, UR6, 0x9f, URZ, 0xc0, !UPT ;  /* 0x0000009f063f7892 */ /* 0x000fc8000f80c03f */
[----:B------:R-:W-:Y:S02]  /*1680*/  ULEA.HI UR5, UR4, UR4, URZ, 0x1 ;  /* 0x0000000404057291 */ /* 0x000fe4000f8f083f */
[----:B------:R-:W-:Y:S02]  /*1690*/  PLOP3.LUT P0, PT, PT, PT, UP0, 0x80, 0x0 ;  /* 0x000000000000781c */ /* 0x000fe40003f0f008 */
[----:B------:R-:W-:-:S04]  /*16a0*/  ULOP3.LUT UR5, UR5, 0x1e, URZ, 0xc0, !UPT ;  /* 0x0000001e05057892 */ /* 0x000fc8000f8ec03f */
[----:B------:R-:W-:-:S04]  /*16b0*/  UIADD3 UR5, UR4, -UR5, URZ ;  /* 0x8000000504057290 */ /* 0x000fc8000fffe03f */
[----:B------:R-:W-:-:S04]  /*16c0*/  ULEA UR5, UR5, UR6, 0xd ;  /* 0x0000000605057291 */ /* 0x000fc8000f8e683f */
[----:B------:R-:W-:-:S04]  /*16d0*/  USHF.R.U32.HI UR5, URZ, 0x4, UR5 ;  /* 0x000000043f057899 */ /* 0x000fc80008011605 */
[----:B------:R-:W-:Y:S01]  /*16e0*/  ULOP3.LUT UR36, UR5, 0x3fff, URZ, 0xc0, !UPT ;  /* 0x00003fff05247892 */ /* 0x000fe2000f8ec03f */
[----:B------:R-:W-:Y:S11]  /*16f0*/  @!P0 BRA `(.L_x_261) ;  /* 0x0000000000408947 */ /* 0x000ff60003800000 */
[----:B------:R-:W-:Y:S01]  /*1700*/  MOV R0, 0x0 ;  /* 0x0000000000007802 */ /* 0x000fe20000000f00 */
[----:B------:R-:W-:Y:S01]  /*1710*/  ULDC.64 UR4, c[0x4][0xa8] ;  /* 0x01002a0000047ab9 */ /* 0x000fe20000000a00 */
[----:B------:R-:W-:Y:S01]  /*1720*/  ULDC.64 UR6, c[0x4][0x20] ;  /* 0x0100080000067ab9 */ /* 0x000fe20000000a00 */
[----:B------:R-:W-:Y:S01]  /*1730*/  IMAD.U32 R4, RZ, RZ, UR4 ;  /* 0x00000004ff047e24 */ /* 0x000fe2000f8e00ff */
[----:B------:R0:W1:Y:S01]  /*1740*/  LDC.64 R2, c[0x4][R0] ;  /* 0x0100000000027b82 */ /* 0x0000620000000a00 */
[----:B------:R-:W-:Y:S01]  /*1750*/  MOV R5, UR5 ;  /* 0x0000000500057c02 */ /* 0x000fe20008000f00 */
[----:B------:R-:W-:Y:S01]  /*1760*/  ULDC.64 UR4, c[0x4][0xb0] ;  /* 0x01002c0000047ab9 */ /* 0x000fe20000000a00 */
[----:B------:R-:W-:Y:S01]  /*1770*/  IMAD.U32 R10, RZ, RZ, UR6 ;  /* 0x00000006ff0a7e24 */ /* 0x000fe2000f8e00ff */
[----:B------:R-:W-:Y:S01]  /*1780*/  MOV R13, RZ ;  /* 0x000000ff000d7202 */ /* 0x000fe20000000f00 */
[----:B------:R-:W-:Y:S02]  /*1790*/  IMAD.U32 R6, RZ, RZ, UR4 ;  /* 0x00000004ff067e24 */ /* 0x000fe4000f8e00ff */
[----:B------:R-:W-:-:S02]  /*17a0*/  IMAD.U32 R7, RZ, RZ, UR5 ;  /* 0x00000005ff077e24 */ /* 0x000fc4000f8e00ff */
[----:B------:R-:W-:Y:S02]  /*17b0*/  IMAD.U32 R11, RZ, RZ, UR7 ;  /* 0x00000007ff0b7e24 */ /* 0x000fe4000f8e00ff */
[----:B------:R-:W-:Y:S02]  /*17c0*/  IMAD.MOV.U32 R8, RZ, RZ, 0x70 ;  /* 0x00000070ff087424 */ /* 0x000fe400078e00ff */
[----:B0-----:R-:W-:-:S07]  /*17d0*/  IMAD.MOV.U32 R12, RZ, RZ, 0x1 ;  /* 0x00000001ff0c7424 */ /* 0x001fce00078e00ff */
[----:B------:R-:W-:-:S07]  /*17e0*/  LEPC R20, `(.L_x_261) ;  /* 0x000000001014794e */ /* 0x000fce0000000000 */
[----:B-1----:R-:W-:Y:S05]  /*17f0*/  CALL.ABS.NOINC R2 ;  /* 0x0000000002007343 */ /* 0x002fea0003c00000 */
.L_x_261:
[----:B------:R-:W0:Y:S01]  /*1800*/  S2UR UR5, SR_CgaCtaId ;  /* 0x00000000000579c3 */ /* 0x000e220000008800 */
[----:B------:R-:W-:Y:S01]  /*1810*/  LEA.HI R0, R216, R216, RZ, 0x1 ;  /* 0x000000d8d8007211 */ /* 0x000fe200078f08ff */
[----:B------:R-:W-:Y:S01]  /*1820*/  UMOV UR4, 0x400 ;  /* 0x0000040000047882 */ /* 0x000fe20000000000 */
[----:B------:R-:W-:Y:S01]  /*1830*/  R2UR UR6, R222 ;  /* 0x00000000de0672ca */ /* 0x000fe200000e0000 */
[----:B------:R-:W-:Y:S01]  /*1840*/  BSSY B0, `(.L_x_262) ;  /* 0x000000a000007945 */ /* 0x000fe20003800000 */
[----:B------:R-:W-:-:S05]  /*1850*/  LOP3.LUT R3, R0, 0xfffffffe, RZ, 0xc0, !PT ;  /* 0xfffffffe00037812 */ /* 0x000fca00078ec0ff */
[----:B------:R-:W-:-:S05]  /*1860*/  IMAD.IADD R0, R216, 0x1, -R3 ;  /* 0x00000001d8007824 */ /* 0x000fca00078e0a03 */
[----:B------:R-:W-:Y:S01]  /*1870*/  SHF.L.U32 R0, R0, 0x1f, RZ ;  /* 0x0000001f00007819 */ /* 0x000fe200000006ff */
[----:B------:R-:W-:-:S05]  /*1880*/  IMAD.U32 R2, RZ, RZ, UR6 ;  /* 0x00000006ff027e24 */ /* 0x000fca000f8e00ff */
[----:B------:R-:W-:Y:S01]  /*1890*/  ISETP.NE.AND P0, PT, R2, 0x3, PT ;  /* 0x000000030200780c */ /* 0x000fe20003f05270 */
[----:B0-----:R-:W-:-:S06]  /*18a0*/  ULEA UR4, UR5, UR4, 0x18 ;  /* 0x0000000405047291 */ /* 0x001fcc000f8ec03f */
[----:B------:R-:W-:-:S04]  /*18b0*/  IMAD.U32 R5, RZ, RZ, UR4 ;  /* 0x00000004ff057e24 */ /* 0x000fc8000f8e00ff */
[----:B------:R-:W0:Y:S02]  /*18c0*/  SYNCS.PHASECHK.TRANS64.TRYWAIT P1, [R5+URZ+0x38800], R0 ;  /* 0x03880000050075a7 */ /* 0x000e24000802017f */
[----:B0-----:R-:W-:Y:S05]  /*18d0*/  @!P1 BRA `(.L_x_263) ;  /* 0x0000011800649947 */ /* 0x001fea0003800000 */
.L_x_388:
[----:B------:R-:W-:Y:S05]  /*18e0*/  BSYNC B0 ;  /* 0x0000000000007941 */ /* 0x000fea0003800000 */
.L_x_262:
[----:B------:R-:W-:Y:S05]  /*18f0*/  @!P0 BRA `(.L_x_264) ;  /* 0x0000000000048947 */ /* 0x000fea0003800000 */
[----:B------:R-:W-:Y:S01]  /*1900*/  BPT.TRAP 0x1 ;  /* 0x000000040000795c */ /* 0x000fe20000300000 */
.L_x_264:
[----:B0-----:R-:W-:Y:S01]  /*1910*/  IMAD R0, R16, 0x8, R5 ;  /* 0x0000000810007824 */ /* 0x001fe200078e0205 */
[----:B------:R-:W-:-:S04]  /*1920*/  SHF.L.U32 R3, R17, 0x1f, RZ ;  /* 0x0000001f11037819 */ /* 0x000fc800000006ff */
[----:B------:R0:W1:Y:S01]  /*1930*/  SYNCS.PHASECHK.TRANS64.TRYWAIT P2, [R0+URZ+0x38830], R3 ;  /* 0x03883003000075a7 */ /* 0x000062000804017f */
[----:B------:R-:W-:Y:S05]  /*1940*/  @!P0 BRA `(.L_x_265) ;  /* 0x0000000000048947 */ /* 0x000fea0003800000 */
[----:B------:R-:W-:Y:S01]  /*1950*/  BPT.TRAP 0x1 ;  /* 0x000000040000795c */ /* 0x000fe20000300000 */
.L_x_265:
[----:B------:R-:W2:Y:S01]  /*1960*/  S2R R2, SR_TID.X ;  /* 0x0000000000027919 */ /* 0x000ea20000002100 */
[----:B------:R-:W-:Y:S01]  /*1970*/  IMAD.MOV.U32 R151, RZ, RZ, RZ ;  /* 0x000000ffff977224 */ /* 0x000fe200078e00ff */
[----:B--2---:R-:W-:Y:S01]  /*1980*/  LOP3.LUT P1, RZ, R2, 0x7f, RZ, 0xc0, !PT ;  /* 0x0000007f02ff7812 */ /* 0x004fe2000782c0ff */
[----:B-1----:R-:W-:-:S12]  /*1990*/  @P2 BRA `(.L_x_266) ;  /* 0x0000000000082947 */ /* 0x002fd80003800000 */
[----:B------:R-:W1:Y:S02]  /*19a0*/  SYNCS.PHASECHK.TRANS64.TRYWAIT P2, [R0+URZ+0x38830], R3 ;  /* 0x03883003000075a7 */ /* 0x000e64000804017f */
[----:B-1----:R-:W-:Y:S05]  /*19b0*/  @!P2 BRA `(.L_x_267) ;  /* 0x000001180040a947 */ /* 0x002fea0003800000 */
.L_x_266:
[----:B------:R-:W-:Y:S05]  /*19c0*/  WARPSYNC.ALL ;  /* 0x0000000000007948 */ /* 0x000fea0003800000 */
[----:B------:R-:W-:Y:S01]  /*19d0*/  R2UR UR4, R5 ;  /* 0x00000000050472ca */ /* 0x000fe200000e0000 */
[----:B------:R-:W-:Y:S01]  /*19e0*/  ULOP3.LUT UR5, UR36, 0x10000, URZ, 0xfc, !UPT ;  /* 0x0001000024057892 */ /* 0x000fe2000f8efc3f */
[----:B------:R-:W-:Y:S01]  /*19f0*/  R2UR UR6, R16 ;  /* 0x00000000100672ca */ /* 0x000fe200000e0000 */
[----:B------:R-:W-:Y:S01]  /*1a00*/  WARPGROUP.ARRIVE ;  /* 0x00000000000079c5 */ /* 0x000fe20000000000 */
[----:B------:R-:W-:Y:S01]  /*1a10*/  UMOV UR9, 0x40000040 ;  /* 0x4000004000097882 */ /* 0x000fe20000000000 */
[----:B------:R-:W-:Y:S01]  /*1a20*/  UMOV UR11, 0x40000040 ;  /* 0x40000040000b7882 */ /* 0x000fe20000000000 */
[----:B------:R-:W-:Y:S01]  /*1a30*/  UMOV UR21, UR9 ;  /* 0x0000000900157c82 */ /* 0x000fe20008000000 */
[----:B------:R-:W-:Y:S01]  /*1a40*/  IMAD.U32 R13, RZ, RZ, UR9 ;  /* 0x00000009ff0d7e24 */ /* 0x000fe2000f8e00ff */
[----:B------:R-:W-:Y:S01]  /*1a50*/  UMOV UR8, UR5 ;  /* 0x0000000500087c82 */ /* 0x000fe20008000000 */
[----:B------:R-:W-:Y:S01]  /*1a60*/  UMOV UR13, UR21 ;  /* 0x00000015000d7c82 */ /* 0x000fe20008000000 */
[----:B------:R-:W-:Y:S01]  /*1a70*/  UMOV UR20, UR8 ;  /* 0x0000000800147c82 */ /* 0x000fe20008000000 */
[----:B------:R-:W-:Y:S01]  /*1a80*/  MOV R12, UR8 ;  /* 0x00000008000c7c02 */ /* 0x000fe20008000f00 */
[----:B------:R-:W-:Y:S01]  /*1a90*/  UMOV UR12, UR20 ;  /* 0x00000014000c7c82 */ /* 0x000fe20008000000 */
[----:B------:R-:W-:Y:S01]  /*1aa0*/  UIADD3 UR4, UR4, 0x24400, URZ ;  /* 0x0002440004047890 */ /* 0x000fe2000fffe03f */
[----:B------:R-:W-:Y:S01]  /*1ab0*/  P2R R20, PR, RZ, 0x1 ;  /* 0x00000001ff147803 */ /* 0x000fe20000000000 */
[----:B------:R-:W-:Y:S01]  /*1ac0*/  UMOV UR15, 0x40000040 ;  /* 0x40000040000f7882 */ /* 0x000fe20000000000 */
[----:B------:R-:W-:Y:S01]  /*1ad0*/  UMOV UR16, UR20 ;  /* 0x0000001400107c82 */ /* 0x000fe20008000000 */
[----:B------:R-:W-:Y:S01]  /*1ae0*/  USHF.R.U32.HI UR4, URZ, 0x4, UR4 ;  /* 0x000000043f047899 */ /* 0x000fe20008011604 */
[----:B01----:R-:W-:Y:S01]  /*1af0*/  @!P1 VIADD R0, R0, 0x38840 ;  /* 0x0003884000009836 */ /* 0x003fe20000000000 */
[----:B------:R-:W-:Y:S01]  /*1b00*/  UMOV UR17, UR21 ;  /* 0x0000001500117c82 */ /* 0x000fe20008000000 */
[----:B------:R-:W-:Y:S01]  /*1b10*/  UMOV UR19, 0x40000040 ;  /* 0x4000004000137882 */ /* 0x000fe20000000000 */
[----:B------:R-:W-:Y:S01]  /*1b20*/  ULOP3.LUT UR4, UR4, 0x3fff, URZ, 0xc0, !UPT ;  /* 0x00003fff04047892 */ /* 0x000fe2000f8ec03f */
[--C-:B------:R-:W-:Y:S01]  /*1b30*/  IMAD.MOV.U32 R150, RZ, RZ, R151.reuse ;  /* 0x000000ffff967224 */ /* 0x100fe200078e0097 */
[----:B------:R-:W-:Y:S01]  /*1b40*/  UMOV UR23, 0x40000040 ;  /* 0x4000004000177882 */ /* 0x000fe20000000000 */
[----:B------:R-:W-:Y:S01]  /*1b50*/  UMOV UR27, 0x40000040 ;  /* 0x40000040001b7882 */ /* 0x000fe20000000000 */
[----:B------:R-:W-:Y:S01]  /*1b60*/  ULOP3.LUT UR7, UR4, 0x10000, URZ, 0xfc, !UPT ;  /* 0x0001000004077892 */ /* 0x000fe2000f8efc3f */
[----:B------:R-:W-:Y:S01]  /*1b70*/  @!P1 PRMT R0, RZ, 0x654, R0 ;  /* 0x00000654ff009816 */ /* 0x000fe20000000000 */
[----:B------:R-:W-:Y:S01]  /*1b80*/  UMOV UR31, 0x40000040 ;  /* 0x40000040001f7882 */ /* 0x000fe20000000000 */
[----:B------:R-:W-:Y:S01]  /*1b90*/  UMOV UR35, 0x40000040 ;  /* 0x4000004000237882 */ /* 0x000fe20000000000 */
[----:B------:R-:W-:Y:S01]  /*1ba0*/  UIMAD UR4, UR6, 0xa00, UR7 ;  /* 0x00000a00060478a4 */ /* 0x000fe2000f8e0207 */
[-C--:B------:R-:W-:Y:S01]  /*1bb0*/  MOV R149, R151.reuse ;  /* 0x0000009700957202 */ /* 0x080fe20000000f00 */
[----:B------:R-:W-:Y:S01]  /*1bc0*/  IMAD.U32 R19, RZ, RZ, UR7 ;  /* 0x00000007ff137e24 */ /* 0x000fe2000f8e00ff */
[----:B------:R-:W-:Y:S01]  /*1bd0*/  UIADD3 UR6, UR5, 0x2, URZ ;  /* 0x0000000205067890 */ /* 0x000fe2000fffe03f */
[--C-:B------:R-:W-:Y:S01]  /*1be0*/  IMAD.MOV.U32 R148, RZ, RZ, R151.reuse ;  /* 0x000000ffff947224 */ /* 0x100fe200078e0097 */
[----:B------:R-:W-:Y:S01]  /*1bf0*/  UIADD3 UR14, UR4, 0x100, URZ ;  /* 0x00000100040e7890 */ /* 0x000fe2000fffe03f */
[--C-:B------:R-:W-:Y:S01]  /*1c00*/  IMAD.MOV.U32 R147, RZ, RZ, R151.reuse ;  /* 0x000000ffff937224 */ /* 0x100fe200078e0097 */
        /* <DEDUP_REMOVED lines=20> */
[----:B------:R-:W-:Y:S01]  /*1d50*/  UMOV UR39, 0x40000040 ;  /* 0x4000004000277882 */ /* 0x000fe20000000000 */
        /* <DEDUP_REMOVED lines=13> */
[-C--:B------:R-:W-:Y:S01]  /*1e30*/  MOV R135, R151.reuse ;  /* 0x0000009700877202 */ /* 0x080fe20000000f00 */
[----:B------:R-:W-:Y:S01]  /*1e40*/  UMOV UR59, 0x40000040 ;  /* 0x40000040003b7882 */ /* 0x000fe20000000000 */
[----:B------:R-:W-:Y:S01]  /*1e50*/  UISETP.GE.AND UP0, UPT, UR60, 0x51, UPT ;  /* 0x000000513c00788c */ /* 0x000fe2000bf06270 */
        /* <DEDUP_REMOVED lines=22> */
[----:B------:R-:W-:Y:S01]  /*1fc0*/  MOV R65, R151 ;  /* 0x0000009700417202 */ /* 0x000fe20000000f00 */
[--C-:B------:R-:W-:Y:S01]  /*1fd0*/  IMAD.MOV.U32 R122, RZ, RZ, R151.reuse ;  /* 0x000000ffff7a7224 */ /* 0x100fe200078e0097 */
[----:B------:R-:W-:Y:S01]  /*1fe0*/  HGMMA.64x16x16.F32 R48, gdesc[UR8], RZ, !UPT, gsb0 ;  /* 0x00200000083079f0 */ /* 0x000fe2000c0008ff */
[----:B------:R-:W-:Y:S01]  /*1ff0*/  UIADD3 UR10, UR4, 0x200, URZ ;  /* 0x00000200040a7890 */ /* 0x000fe2000fffe03f */
[--C-:B------:R-:W-:Y:S01]  /*2000*/  IMAD.MOV.U32 R120, RZ, RZ, R151.reuse ;  /* 0x000000ffff787224 */ /* 0x100fe200078e0097 */
[----:B------:R-:W-:Y:S01]  /*2010*/  UMOV UR8, UR20 ;  /* 0x0000001400087c82 */ /* 0x000fe20008000000 */
[----:B------:R-:W-:Y:S01]  /*2020*/  UMOV UR9, UR21 ;  /* 0x0000001500097c82 */ /* 0x000fe20008000000 */
[----:B------:R-:W-:Y:S01]  /*2030*/  UMOV UR11, 0x40000040 ;  /* 0x40000040000b7882 */ /* 0x000fe20000000000 */
        /* <DEDUP_REMOVED lines=22> */
[--C-:B------:R-:W-:Y:S01]  /*21a0*/  IMAD.MOV.U32 R94, RZ, RZ, R151.reuse ;  /* 0x000000ffff5e7224 */ /* 0x100fe200078e0097 */
[----:B------:R-:W-:Y:S02]  /*21b0*/  WARPGROUP.DEPBAR.LE gsb0, 0x0 ;  /* 0x00008000000079c5 */ /* 0x000fe40000010000 */
[----:B------:R-:W-:Y:S01]  /*21c0*/  WARPGROUP.ARRIVE ;  /* 0x00000000000079c5 */ /* 0x000fe20000000000 */
[----:B------:R-:W-:-:S02]  /*21d0*/  IMAD.MOV.U32 R92, RZ, RZ, R151 ;  /* 0x000000ffff5c7224 */ /* 0x000fc400078e0097 */
[--C-:B------:R-:W-:Y:S02]  /*21e0*/  IMAD.MOV.U32 R91, RZ, RZ, R151.reuse ;  /* 0x000000ffff5b7224 */ /* 0x100fe400078e0097 */
[--C-:B------:R-:W-:Y:S01]  /*21f0*/  IMAD.MOV.U32 R90, RZ, RZ, R151.reuse ;  /* 0x000000ffff5a7224 */ /* 0x100fe200078e0097 */
        /* <DEDUP_REMOVED lines=31> */
[--C-:B------:R-:W-:Y:S01]  /*23f0*/  IMAD.MOV.U32 R66, RZ, RZ, R151.reuse ;  /* 0x000000ffff427224 */ /* 0x100fe200078e0097 */
[----:B------:R-:W-:Y:S02]  /*2400*/  WARPGROUP.DEPBAR.LE gsb0, 0x0 ;  /* 0x00008000000079c5 */ /* 0x000fe40000010000 */
[----:B------:R-:W-:Y:S01]  /*2410*/  WARPGROUP.ARRIVE ;  /* 0x00000000000079c5 */ /* 0x000fe20000000000 */
[----:B------:R-:W-:-:S05]  /*2420*/  IMAD.MOV.U32 R64, RZ, RZ, R151 ;  /* 0x000000ffff407224 */ /* 0x000fca00078e0097 */
        /* <DEDUP_REMOVED lines=110> */
[----:B------:R-:W-:Y:S02]  /*2b10*/  MOV R2, UR13 ;  /* 0x0000000d00027c02 */ /* 0x000fe40008000f00 */
[----:B------:R-:W-:Y:S01]  /*2b20*/  MOV R3, UR12 ;  /* 0x0000000c00037c02 */ /* 0x000fe20008000f00 */
        /* <DEDUP_REMOVED lines=41> */
[----:B------:R-:W-:Y:S02]  /*2dc0*/  UMOV UR15, 0x40000040 ;  /* 0x40000040000f7882 */ /* 0x000fe40000000000 */
        /* <DEDUP_REMOVED lines=286> */
[----:B------:R-:W-:Y:S01]  /*3fb0*/  R2UR UR13, R2 ;  /* 0x00000000020d72ca */ /* 0x000fe200000e0000 */
[----:B------:R-:W-:Y:S01]  /*3fc0*/  VIADD R2, R219, UR60 ;  /* 0x0000003cdb027c36 */ /* 0x000fe20008000000 */
        /* <DEDUP_REMOVED lines=11> */
[----:B------:R-:W-:Y:S01]  /*4080*/  UMOV UR7, 0x40000040 ;  /* 0x4000004000077882 */ /* 0x000fe20000000000 */
[----:B------:R-:W-:-:S13]  /*4090*/  R2UR UR5, R152 ;  /* 0x00000000980572ca */ /* 0x000fda00000e0000 */
[----:B------:R-:W-:Y:S01]  /*40a0*/  IMAD.U32 R3, RZ, RZ, UR5 ;  /* 0x00000005ff037e24 */ /* 0x000fe2000f8e00ff */
[----:B------:R-:W-:-:S03]  /*40b0*/  UMOV UR5, UR15 ;  /* 0x0000000f00057c82 */ /* 0x000fc60008000000 */
        /* <DEDUP_REMOVED lines=31> */
[----:B------:R-:W0:Y:S01]  /*42b0*/  MUFU.TANH R56, R56 ;  /* 0x0000003800387308 */ /* 0x000e220000002400 */
[----:B------:R-:W-:Y:S01]  /*42c0*/  UMOV UR56, UR14 ;  /* 0x0000000e00387c82 */ /* 0x000fe20008000000 */
[----:B------:R-:W-:Y:S01]  /*42d0*/  UMOV UR57, UR15 ;  /* 0x0000000f00397c82 */ /* 0x000fe20008000000 */
[----:B------:R-:W-:Y:S01]  /*42e0*/  UMOV UR59, 0x40000040 ;  /* 0x40000040003b7882 */ /* 0x000fe20000000000 */
[----:B------:R-:W-:Y:S01]  /*42f0*/  FMUL.FTZ R59, R59, UR10 ;  /* 0x0000000a3b3b7c20 */ /* 0x000fe20008410000 */
[----:B------:R-:W-:Y:S01]  /*4300*/  FMUL.FTZ R62, R62, UR10 ;  /* 0x0000000a3e3e7c20 */ /* 0x000fe20008410000 */
[----:B------:R-:W-:-:S02]  /*4310*/  FMUL.FTZ R63, R63, UR10 ;  /* 0x0000000a3f3f7c20 */ /* 0x000fc40008410000 */
[----:B------:R-:W1:Y:S08]  /*4320*/  MUFU.TANH R57, R57 ;  /* 0x0000003900397308 */ /* 0x000e700000002400 */
[----:B------:R-:W2:Y:S01]  /*4330*/  MUFU.TANH R60, R60 ;  /* 0x0000003c003c7308 */ /* 0x000ea20000002400 */
[----:B0-----:R-:W-:-:S07]  /*4340*/  FSEL R56, R56, -INF , P6 ;  /* 0xff80000038387808 */ /* 0x001fce0003000000 */
[----:B------:R-:W0:Y:S01]  /*4350*/  MUFU.TANH R61, R61 ;  /* 0x0000003d003d7308 */ /* 0x000e220000002400 */
[----:B-1----:R-:W-:-:S04]  /*4360*/  FSEL R57, R57, -INF , P5 ;  /* 0xff80000039397808 */ /* 0x002fc80002800000 */
[----:B------:R-:W-:-:S03]  /*4370*/  FMNMX.FTZ R3, R56, R57, !PT ;  /* 0x0000003938037209 */ /* 0x000fc60007810000 */
[----:B------:R-:W1:Y:S01]  /*4380*/  MUFU.TANH R58, R58 ;  /* 0x0000003a003a7308 */ /* 0x000e620000002400 */
[----:B--2---:R-:W-:-:S04]  /*4390*/  FSEL R60, R60, -INF , P4 ;  /* 0xff8000003c3c7808 */ /* 0x004fc80002000000 */
[----:B------:R-:W-:-:S03]  /*43a0*/  FMNMX.FTZ R4, R60, R3, !PT ;  /* 0x000000033c047209 */ /* 0x000fc60007810000 */
[----:B------:R-:W2:Y:S01]  /*43b0*/  MUFU.TANH R59, R59 ;  /* 0x0000003b003b7308 */ /* 0x000ea20000002400 */
[----:B0-----:R-:W-:-:S04]  /*43c0*/  FSEL R61, R61, -INF , P2 ;  /* 0xff8000003d3d7808 */ /* 0x001fc80001000000 */
[----:B------:R-:W-:-:S03]  /*43d0*/  FMNMX.FTZ R3, R61, R4, !PT ;  /* 0x000000043d037209 */ /* 0x000fc60007810000 */
[----:B------:R-:W0:Y:S01]  /*43e0*/  MUFU.TANH R62, R62 ;  /* 0x0000003e003e7308 */ /* 0x000e220000002400 */
[----:B-1----:R-:W-:Y:S01]  /*43f0*/  FSEL R58, R58, -INF , P6 ;  /* 0xff8000003a3a7808 */ /* 0x002fe20003000000 */
        /* <DEDUP_REMOVED lines=13> */
[----:B------:R-:W-:Y:S01]  /*44d0*/  UMOV UR4, UR14 ;  /* 0x0000000e00047c82 */ /* 0x000fe20008000000 */
[----:B------:R-:W-:Y:S01]  /*44e0*/  FMUL.FTZ R51, R51, UR10 ;  /* 0x0000000a33337c20 */ /* 0x000fe20008410000 */
[----:B------:R-:W-:Y:S01]  /*44f0*/  FMUL.FTZ R54, R54, UR10 ;  /* 0x0000000a36367c20 */ /* 0x000fe20008410000 */
[C---:B------:R-:W-:Y:S01]  /*4500*/  ISETP.GT.AND P6, PT, R2.reuse, 0x11, PT ;  /* 0x000000110200780c */ /* 0x040fe20003fc4270 */
[----:B------:R-:W3:Y:S01]  /*4510*/  MUFU.TANH R49, R49 ;  /* 0x0000003100317308 */ /* 0x000ee20000002400 */
[----:B--2---:R-:W-:Y:S01]  /*4520*/  FSEL R59, R59, -INF , P5 ;  /* 0xff8000003b3b7808 */ /* 0x004fe20002800000 */
[----:B------:R-:W-:Y:S01]  /*4530*/  FMUL.FTZ R55, R55, UR10 ;  /* 0x0000000a37377c20 */ /* 0x000fe20008410000 */
[----:B------:R-:W-:-:S02]  /*4540*/  ISETP.GT.AND P5, PT, R2, 0x18, PT ;  /* 0x000000180200780c */ /* 0x000fc40003fa4270 */
[----:B0-----:R-:W-:Y:S02]  /*4550*/  FSEL R62, R62, -INF , P4 ;  /* 0xff8000003e3e7808 */ /* 0x001fe40002000000 */
[----:B------:R-:W-:Y:S01]  /*4560*/  ISETP.GT.AND P4, PT, R2, 0x19, PT ;  /* 0x000000190200780c */ /* 0x000fe20003f84270 */
[----:B------:R-:W0:Y:S01]  /*4570*/  MUFU.TANH R52, R52 ;  /* 0x0000003400347308 */ /* 0x000e220000002400 */
[----:B-1----:R-:W-:-:S04]  /*4580*/  FSEL R48, R48, -INF , P3 ;  /* 0xff80000030307808 */ /* 0x002fc80001800000 */
[----:B------:R-:W-:-:S03]  /*4590*/  FMNMX.FTZ R4, R48, R3, !PT ;  /* 0x0000000330047209 */ /* 0x000fc60007810000 */
[----:B------:R-:W1:Y:S01]  /*45a0*/  MUFU.TANH R63, R63 ;  /* 0x0000003f003f7308 */ /* 0x000e620000002400 */
[----:B---3--:R-:W-:-:S04]  /*45b0*/  FSEL R49, R49, -INF , P6 ;  /* 0xff80000031317808 */ /* 0x008fc80003000000 */
[----:B------:R-:W-:-:S03]  /*45c0*/  FMNMX.FTZ R3, R49, R4, !PT ;  /* 0x0000000431037209 */ /* 0x000fc60007810000 */
[----:B------:R-:W2:Y:S01]  /*45d0*/  MUFU.TANH R53, R53 ;  /* 0x0000003500357308 */ /* 0x000ea20000002400 */
[----:B0-----:R-:W-:-:S04]  /*45e0*/  FSEL R52, R52, -INF , P5 ;  /* 0xff80000034347808 */ /* 0x001fc80002800000 */
[----:B------:R-:W-:-:S03]  /*45f0*/  FMNMX.FTZ R4, R52, R3, !PT ;  /* 0x0000000334047209 */ /* 0x000fc60007810000 */
[----:B------:R-:W0:Y:S01]  /*4600*/  MUFU.TANH R50, R50 ;  /* 0x0000003200327308 */ /* 0x000e220000002400 */
[----:B-1----:R-:W-:Y:S02]  /*4610*/  FSEL R63, R63, -INF , P2 ;  /* 0xff8000003f3f7808 */ /* 0x002fe40001000000 */
[----:B------:R-:W-:-:S05]  /*4620*/  ISETP.GT.AND P2, PT, R2, 0x20, PT ;  /* 0x000000200200780c */ /* 0x000fca0003f44270 */
        /* <DEDUP_REMOVED lines=8> */
[----:B------:R-:W2:Y:S01]  /*46b0*/  MUFU.TANH R54, R54 ;  /* 0x0000003600367308 */ /* 0x000ea20000002400 */
[----:B------:R-:W-:Y:S01]  /*46c0*/  HGMMA.64x16x16.F32 R32, gdesc[UR56], R32, gsb0 ;  /* 0x00200000382079f0 */ /* 0x000fe20008000820 */
[----:B------:R-:W-:Y:S01]  /*46d0*/  FMUL.FTZ R43, R43, UR10 ;  /* 0x0000000a2b2b7c20 */ /* 0x000fe20008410000 */
[----:B------:R-:W-:Y:S01]  /*46e0*/  FMUL.FTZ R42, R42, UR10 ;  /* 0x0000000a2a2a7c20 */ /* 0x000fe20008410000 */
[----:B0-----:R-:W-:Y:S01]  /*46f0*/  FSEL R50, R50, -INF , P3 ;  /* 0xff80000032327808 */ /* 0x001fe20001800000 */
[----:B------:R-:W-:Y:S01]  /*4700*/  FMUL.FTZ R46, R46, UR10 ;  /* 0x0000000a2e2e7c20 */ /* 0x000fe20008410000 */
[----:B------:R-:W-:Y:S01]  /*4710*/  ISETP.GT.AND P3, PT, R2, 0x21, PT ;  /* 0x000000210200780c */ /* 0x000fe20003f64270 */
[----:B------:R-:W-:Y:S01]  /*4720*/  FMUL.FTZ R47, R47, UR10 ;  /* 0x0000000a2f2f7c20 */ /* 0x000fe20008410000 */
[----:B------:R-:W0:Y:S01]  /*4730*/  MUFU.TANH R40, R40 ;  /* 0x0000002800287308 */ /* 0x000e220000002400 */
[----:B------:R-:W-:-:S02]  /*4740*/  FMNMX.FTZ R3, R53, R4, !PT ;  /* 0x0000000435037209 */ /* 0x000fc40007810000 */
[----:B-1----:R-:W-:Y:S02]  /*4750*/  FSEL R51, R51, -INF , P6 ;  /* 0xff80000033337808 */ /* 0x002fe40003000000 */
[----:B------:R-:W-:-:S03]  /*4760*/  ISETP.GT.AND P6, PT, R2, 0x28, PT ;  /* 0x000000280200780c */ /* 0x000fc60003fc4270 */
[----:B------:R-:W1:Y:S01]  /*4770*/  MUFU.TANH R41, R41 ;  /* 0x0000002900297308 */ /* 0x000e620000002400 */
[----:B--2---:R-:W-:Y:S02]  /*4780*/  FSEL R54, R54, -INF , P5 ;  /* 0xff80000036367808 */ /* 0x004fe40002800000 */
[----:B------:R-:W-:-:S05]  /*4790*/  ISETP.GT.AND P5, PT, R2, 0x29, PT ;  /* 0x000000290200780c */ /* 0x000fca0003fa4270 */
[----:B------:R-:W2:Y:S01]  /*47a0*/  MUFU.TANH R44, R44 ;  /* 0x0000002c002c7308 */ /* 0x000ea20000002400 */
[----:B0-----:R-:W-:-:S04]  /*47b0*/  FSEL R40, R40, -INF , P2 ;  /* 0xff80000028287808 */ /* 0x001fc80001000000 */
[----:B------:R-:W-:-:S03]  /*47c0*/  FMNMX.FTZ R4, R40, R3, !PT ;  /* 0x0000000328047209 */ /* 0x000fc60007810000 */
[----:B------:R-:W0:Y:S01]  /*47d0*/  MUFU.TANH R55, R55 ;  /* 0x0000003700377308 */ /* 0x000e220000002400 */
[----:B-1----:R-:W-:-:S04]  /*47e0*/  FSEL R41, R41, -INF , P3 ;  /* 0xff80000029297808 */ /* 0x002fc80001800000 */
[----:B------:R-:W-:-:S03]  /*47f0*/  FMNMX.FTZ R3, R41, R4, !PT ;  /* 0x0000000429037209 */ /* 0x000fc60007810000 */
[----:B------:R-:W1:Y:S01]  /*4800*/  MUFU.TANH R45, R45 ;  /* 0x0000002d002d7308 */ /* 0x000e620000002400 */
[----:B--2---:R-:W-:-:S04]  /*4810*/  FSEL R44, R44, -INF , P6 ;  /* 0xff8000002c2c7808 */ /* 0x004fc80003000000 */
[----:B------:R-:W-:-:S03]  /*4820*/  FMNMX.FTZ R4, R44, R3, !PT ;  /* 0x000000032c047209 */ /* 0x000fc60007810000 */
[----:B------:R-:W2:Y:S01]  /*4830*/  MUFU.TANH R43, R43 ;  /* 0x0000002b002b7308 */ /* 0x000ea20000002400 */
[----:B0-----:R-:W-:Y:S02]  /*4840*/  FSEL R55, R55, -INF , P4 ;  /* 0xff80000037377808 */ /* 0x001fe40002000000 */
[----:B------:R-:W-:Y:S01]  /*4850*/  ISETP.GT.AND P4, PT, R2, 0x30, PT ;  /* 0x000000300200780c */ /* 0x000fe20003f84270 */
[----:B------:R-:W-:Y:S02]  /*4860*/  WARPGROUP.DEPBAR.LE gsb0, 0x0 ;  /* 0x00008000000079c5 */ /* 0x000fe40000010000 */
[----:B------:R-:W-:Y:S01]  /*4870*/  WARPGROUP.ARRIVE ;  /* 0x00000000000079c5 */ /* 0x000fe20000000000 */
[----:B------:R-:W-:Y:S01]  /*4880*/  FMUL.FTZ R32, R32, UR10 ;  /* 0x0000000a20207c20 */ /* 0x000fe20008410000 */
[----:B------:R-:W-:Y:S01]  /*4890*/  FMUL.FTZ R33, R33, UR10 ;  /* 0x0000000a21217c20 */ /* 0x000fe20008410000 */
[----:B------:R-:W-:Y:S01]  /*48a0*/  FMUL.FTZ R36, R36, UR10 ;  /* 0x0000000a24247c20 */ /* 0x000fe20008410000 */
[----:B------:R-:W0:Y:S01]  /*48b0*/  MUFU.TANH R42, R42 ;  /* 0x0000002a002a7308 */ /* 0x000e220000002400 */
[----:B------:R-:W-:Y:S01]  /*48c0*/  FMUL.FTZ R37, R37, UR10 ;  /* 0x0000000a25257c20 */ /* 0x000fe20008410000 */
[----:B------:R-:W-:Y:S01]  /*48d0*/  HGMMA.64x16x16.F32 R24, gdesc[UR4], R24, gsb0 ;  /* 0x00200000041879f0 */ /* 0x000fe20008000818 */
[----:B------:R-:W-:Y:S01]  /*48e0*/  FMUL.FTZ R34, R34, UR10 ;  /* 0x0000000a22227c20 */ /* 0x000fe20008410000 */
[----:B------:R-:W-:Y:S01]  /*48f0*/  FMUL.FTZ R35, R35, UR10 ;  /* 0x0000000a23237c20 */ /* 0x000fe20008410000 */
[----:B-1----:R-:W-:Y:S01]  /*4900*/  FSEL R45, R45, -INF , P5 ;  /* 0xff8000002d2d7808 */ /* 0x002fe20002800000 */
[----:B------:R-:W-:Y:S01]  /*4910*/  FMUL.FTZ R38, R38, UR10 ;  /* 0x0000000a26267c20 */ /* 0x000fe20008410000 */
[----:B--2---:R-:W-:Y:S01]  /*4920*/  FSEL R43, R43, -INF , P3 ;  /* 0xff8000002b2b7808 */ /* 0x004fe20001800000 */
[----:B------:R-:W1:Y:S01]  /*4930*/  MUFU.TANH R32, R32 ;  /* 0x0000002000207308 */ /* 0x000e620000002400 */
[----:B------:R-:W-:Y:S01]  /*4940*/  ISETP.GT.AND P3, PT, R2, 0x31, PT ;  /* 0x000000310200780c */ /* 0x000fe20003f64270 */
[----:B------:R-:W-:Y:S01]  /*4950*/  FMUL.FTZ R39, R39, UR10 ;  /* 0x0000000a27277c20 */ /* 0x000fe20008410000 */
[----:B------:R-:W-:Y:S01]  /*4960*/  FMNMX.FTZ R3, R45, R4, !PT ;  /* 0x000000042d037209 */ /* 0x000fe20007810000 */
[----:B------:R-:W-:-:S04]  /*4970*/  ULDC UR5, c[0x0][0x988] ;  /* 0x0002620000057ab9 */ /* 0x000fc80000000800 */
[----:B------:R-:W2:Y:S01]  /*4980*/  MUFU.TANH R33, R33 ;  /* 0x0000002100217308 */ /* 0x000ea20000002400 */
[----:B0-----:R-:W-:Y:S02]  /*4990*/  FSEL R42, R42, -INF , P2 ;  /* 0xff8000002a2a7808 */ /* 0x001fe40001000000 */
[----:B------:R-:W-:-:S05]  /*49a0*/  ISETP.GT.AND P2, PT, R2, 0x38, PT ;  /* 0x000000380200780c */ /* 0x000fca0003f44270 */
        /* <DEDUP_REMOVED lines=8> */
[----:B------:R-:W-:-:S05]  /*4a30*/  ISETP.GT.AND P6, PT, R2, 0x39, PT ;  /* 0x000000390200780c */ /* 0x000fca0003fc4270 */
[----:B------:R-:W0:Y:S01]  /*4a40*/  MUFU.TANH R37, R37 ;  /* 0x0000002500257308 */ /* 0x000e220000002400 */
[----:B-1----:R-:W-:-:S04]  /*4a50*/  FSEL R36, R36, -INF , P2 ;  /* 0xff80000024247808 */ /* 0x002fc80001000000 */
[----:B------:R-:W-:Y:S01]  /*4a60*/  FMNMX.FTZ R4, R36, R3, !PT ;  /* 0x0000000324047209 */ /* 0x000fe20007810000 */
[----:B------:R-:W-:Y:S02]  /*4a70*/  WARPGROUP.DEPBAR.LE gsb0, 0x0 ;  /* 0x00008000000079c5 */ /* 0x000fe40000010000 */
[----:B------:R-:W-:Y:S01]  /*4a80*/  FMUL.FTZ R24, R24, UR10 ;  /* 0x0000000a18187c20 */ /* 0x000fe20008410000 */
[----:B------:R-:W-:Y:S01]  /*4a90*/  FMUL.FTZ R25, R25, UR10 ;  /* 0x0000000a19197c20 */ /* 0x000fe20008410000 */
[----:B------:R-:W1:Y:S01]  /*4aa0*/  MUFU.TANH R34, R34 ;  /* 0x0000002200227308 */ /* 0x000e620000002400 */
[----:B------:R-:W-:Y:S01]  /*4ab0*/  FMUL.FTZ R28, R28, UR10 ;  /* 0x0000000a1c1c7c20 */ /* 0x000fe20008410000 */
[----:B------:R-:W-:Y:S01]  /*4ac0*/  FMUL.FTZ R29, R29, UR10 ;  /* 0x0000000a1d1d7c20 */ /* 0x000fe20008410000 */
[----:B--2---:R-:W-:Y:S01]  /*4ad0*/  FSEL R47, R47, -INF , P5 ;  /* 0xff8000002f2f7808 */ /* 0x004fe20002800000 */
[----:B------:R-:W-:Y:S01]  /*4ae0*/  FMUL.FTZ R26, R26, UR10 ;  /* 0x0000000a1a1a7c20 */ /* 0x000fe20008410000 */
[----:B------:R-:W-:Y:S01]  /*4af0*/  ISETP.GT.AND P5, PT, R2, 0x40, PT ;  /* 0x000000400200780c */ /* 0x000fe20003fa4270 */
[----:B------:R-:W-:Y:S01]  /*4b00*/  FMUL.FTZ R27, R27, UR10 ;  /* 0x0000000a1b1b7c20 */ /* 0x000fe20008410000 */
[----:B0-----:R-:W-:Y:S01]  /*4b10*/  FSEL R37, R37, -INF , P6 ;  /* 0xff80000025257808 */ /* 0x001fe20003000000 */
[----:B------:R-:W0:Y:S01]  /*4b20*/  MUFU.TANH R24, R24 ;  /* 0x0000001800187308 */ /* 0x000e220000002400 */
[----:B------:R-:W-:Y:S01]  /*4b30*/  FMUL.FTZ R30, R30, UR10 ;  /* 0x0000000a1e1e7c20 */ /* 0x000fe20008410000 */
[----:B------:R-:W-:Y:S01]  /*4b40*/  FMUL.FTZ R31, R31, UR10 ;  /* 0x0000000a1f1f7c20 */ /* 0x000fe20008410000 */
[----:B------:R-:W-:Y:S01]  /*4b50*/  FMNMX.FTZ R3, R37, R4, !PT ;  /* 0x0000000425037209 */ /* 0x000fe20007810000 */
[----:B------:R2:W-:Y:S04]  /*4b60*/  @!P1 SYNCS.ARRIVE.TRANS64.RED.A1T0 RZ, [R0+URZ], RZ ;  /* 0x000000ff00ff99a7 */ /* 0x0005e8000810043f */
[----:B------:R-:W3:Y:S01]  /*4b70*/  MUFU.TANH R35, R35 ;  /* 0x0000002300237308 */ /* 0x000ee20000002400 */
[----:B-1----:R-:W-:-:S02]  /*4b80*/  FSEL R34, R34, -INF , P4 ;  /* 0xff80000022227808 */ /* 0x002fc40002000000 */
[----:B------:R-:W-:-:S05]  /*4b90*/  ISETP.GT.AND P4, PT, R2, 0x41, PT ;  /* 0x000000410200780c */ /* 0x000fca0003f84270 */
[----:B------:R-:W1:Y:S01]  /*4ba0*/  MUFU.TANH R25, R25 ;  /* 0x0000001900197308 */ /* 0x000e620000002400 */
[----:B0-----:R-:W-:-:S04]  /*4bb0*/  FSEL R24, R24, -INF , P5 ;  /* 0xff80000018187808 */ /* 0x001fc80002800000 */
[----:B------:R-:W-:-:S03]  /*4bc0*/  FMNMX.FTZ R4, R24, R3, !PT ;  /* 0x0000000318047209 */ /* 0x000fc60007810000 */
[----:B------:R-:W0:Y:S01]  /*4bd0*/  MUFU.TANH R38, R38 ;  /* 0x0000002600267308 */ /* 0x000e220000002400 */
[----:B---3--:R-:W-:Y:S02]  /*4be0*/  FSEL R35, R35, -INF , P3 ;  /* 0xff80000023237808 */ /* 0x008fe40001800000 */
[----:B------:R-:W-:-:S05]  /*4bf0*/  ISETP.GT.AND P3, PT, R2, 0x48, PT ;  /* 0x000000480200780c */ /* 0x000fca0003f64270 */
[----:B------:R-:W3:Y:S01]  /*4c00*/  MUFU.TANH R28, R28 ;  /* 0x0000001c001c7308 */ /* 0x000ee20000002400 */
[----:B-1----:R-:W-:-:S04]  /*4c10*/  FSEL R25, R25, -INF , P4 ;  /* 0xff80000019197808 */ /* 0x002fc80002000000 */
[----:B------:R-:W-:-:S03]  /*4c20*/  FMNMX.FTZ R3, R25, R4, !PT ;  /* 0x0000000419037209 */ /* 0x000fc60007810000 */
[----:B------:R-:W1:Y:S01]  /*4c30*/  MUFU.TANH R29, R29 ;  /* 0x0000001d001d7308 */ /* 0x000e620000002400 */
[----:B0-----:R-:W-:Y:S02]  /*4c40*/  FSEL R38, R38, -INF , P2 ;  /* 0xff80000026267808 */ /* 0x001fe40001000000 */
[----:B------:R-:W-:-:S05]  /*4c50*/  ISETP.GT.AND P2, PT, R2, 0x49, PT ;  /* 0x000000490200780c */ /* 0x000fca0003f44270 */
[----:B------:R-:W0:Y:S01]  /*4c60*/  MUFU.TANH R39, R39 ;  /* 0x0000002700277308 */ /* 0x000e220000002400 */
[----:B---3--:R-:W-:-:S04]  /*4c70*/  FSEL R28, R28, -INF , P3 ;  /* 0xff8000001c1c7808 */ /* 0x008fc80001800000 */
[----:B------:R-:W-:-:S03]  /*4c80*/  FMNMX.FTZ R2, R28, R3, !PT ;  /* 0x000000031c027209 */ /* 0x000fc60007810000 */
[----:B------:R-:W3:Y:S01]  /*4c90*/  MUFU.TANH R26, R26 ;  /* 0x0000001a001a7308 */ /* 0x000ee20000002400 */
[----:B-1----:R-:W-:-:S04]  /*4ca0*/  FSEL R29, R29, -INF , P2 ;  /* 0xff8000001d1d7808 */ /* 0x002fc80001000000 */
[----:B------:R-:W-:-:S03]  /*4cb0*/  FMNMX.FTZ R2, R29, R2, !PT ;  /* 0x000000021d027209 */ /* 0x000fc60007810000 */
[----:B------:R-:W1:Y:S01]  /*4cc0*/  MUFU.TANH R27, R27 ;  /* 0x0000001b001b7308 */ /* 0x000e620000002400 */
[----:B0-----:R-:W-:Y:S01]  /*4cd0*/  FSEL R39, R39, -INF , P6 ;  /* 0xff80000027277808 */ /* 0x001fe20003000000 */
[----:B------:R-:W0:Y:S06]  /*4ce0*/  SHFL.BFLY PT, R3, R2, 0x2, 0x1f ;  /* 0x0c401f0002037f89 */ /* 0x000e2c00000e0000 */
[----:B------:R-:W4:Y:S01]  /*4cf0*/  MUFU.TANH R30, R30 ;  /* 0x0000001e001e7308 */ /* 0x000f220000002400 */
[----:B---3--:R-:W-:-:S07]  /*4d00*/  FSEL R26, R26, -INF , P5 ;  /* 0xff8000001a1a7808 */ /* 0x008fce0002800000 */
[----:B------:R-:W3:Y:S01]  /*4d10*/  MUFU.TANH R31, R31 ;  /* 0x0000001f001f7308 */ /* 0x000ee20000002400 */
[----:B-1----:R-:W-:Y:S02]  /*4d20*/  FSEL R27, R27, -INF , P4 ;  /* 0xff8000001b1b7808 */ /* 0x002fe40002000000 */
[----:B----4-:R-:W-:Y:S02]  /*4d30*/  FSEL R30, R30, -INF , P3 ;  /* 0xff8000001e1e7808 */ /* 0x010fe40001800000 */
[----:B0-----:R-:W-:-:S05]  /*4d40*/  FMNMX.FTZ R3, R2, R3, !PT ;  /* 0x0000000302037209 */ /* 0x001fca0007810000 */
[----:B------:R-:W0:Y:S01]  /*4d50*/  SHFL.BFLY PT, R4, R3, 0x1, 0x1f ;  /* 0x0c201f0003047f89 */ /* 0x000e2200000e0000 */
[----:B---3--:R-:W-:Y:S02]  /*4d60*/  FSEL R31, R31, -INF , P2 ;  /* 0xff8000001f1f7808 */ /* 0x008fe40001000000 */
[----:B0-----:R-:W-:Y:S02]  /*4d70*/  FMNMX.FTZ R4, R3, R4, !PT ;  /* 0x0000000403047209 */ /* 0x001fe40007810000 */
        /* <DEDUP_REMOVED lines=22> */
[----:B------:R-:W0:Y:S01]  /*4ee0*/  MUFU.EX2 R57, R57 ;  /* 0x0000003900397308 */ /* 0x000e220000000800 */
        /* <DEDUP_REMOVED lines=16> */
[----:B------:R-:W-:Y:S01]  /*4ff0*/  FFMA.FTZ R15, R29, UR5, -R15 ;  /* 0x000000051d0f7c23 */ /* 0x000fe2000801080f */
[----:B0-----:R-:W-:-:S02]  /*5000*/  F2FP.F16.F32.PACK_AB R208, R57, R56 ;  /* 0x0000003839d0723e */ /* 0x001fc400000000ff */
[----:B------:R-:W-:-:S04]  /*5010*/  FMNMX.FTZ R3, R35, R2, !PT ;  /* 0x0000000223037209 */ /* 0x000fc80007810000 */
[----:B------:R-:W-:Y:S01]  /*5020*/  FMNMX.FTZ R2, R38, R3, !PT ;  /* 0x0000000326027209 */ /* 0x000fe20007810000 */
[----:B------:R-:W-:Y:S03]  /*5030*/  MUFU.EX2 R48, R48 ;  /* 0x0000003000307308 */ /* 0x000fe60000000800 */
[----:B------:R-:W-:-:S04]  /*5040*/  FMNMX.FTZ R3, R39, R2, !PT ;  /* 0x0000000227037209 */ /* 0x000fc80007810000 */
[----:B------:R-:W-:Y:S01]  /*5050*/  FMNMX.FTZ R2, R26, R3, !PT ;  /* 0x000000031a027209 */ /* 0x000fe20007810000 */
[----:B------:R-:W0:Y:S01]  /*5060*/  MUFU.EX2 R49, R49 ;  /* 0x0000003100317308 */ /* 0x000e220000000800 */
[----:B-1----:R-:W-:Y:S02]  /*5070*/  F2FP.F16.F32.PACK_AB R210, R61, R60 ;  /* 0x0000003c3dd2723e */ /* 0x002fe400000000ff */
[----:B------:R-:W-:-:S04]  /*5080*/  FMNMX.FTZ R3, R27, R2, !PT ;  /* 0x000000021b037209 */ /* 0x000fc80007810000 */
[----:B------:R-:W-:Y:S01]  /*5090*/  FMNMX.FTZ R2, R30, R3, !PT ;  /* 0x000000031e027209 */ /* 0x000fe20007810000 */
[----:B------:R1:W-:Y:S03]  /*50a0*/  MUFU.EX2 R21, R15 ;  /* 0x0000000f00157308 */ /* 0x0003e60000000800 */
[----:B------:R-:W-:-:S05]  /*50b0*/  FMNMX.FTZ R2, R31, R2, !PT ;  /* 0x000000021f027209 */ /* 0x000fca0007810000 */
[----:B------:R-:W3:Y:S01]  /*50c0*/  SHFL.BFLY PT, R3, R2, 0x2, 0x1f ;  /* 0x0c401f0002037f89 */ /* 0x000ee200000e0000 */
[----:B-1----:R-:W-:Y:S01]  /*50d0*/  FADD.FTZ R15, R56, R57 ;  /* 0x00000039380f7221 */ /* 0x002fe20000010000 */
[----:B------:R-:W-:Y:S01]  /*50e0*/  MUFU.EX2 R52, R52 ;  /* 0x0000003400347308 */ /* 0x000fe20000000800 */
[----:B0-----:R-:W-:Y:S01]  /*50f0*/  F2FP.F16.F32.PACK_AB R204, R49, R48 ;  /* 0x0000003031cc723e */ /* 0x001fe200000000ff */
[--C-:B------:R-:W-:Y:S02]  /*5100*/  IMAD.MOV.U32 R57, RZ, RZ, R151.reuse ;  /* 0x000000ffff397224 */ /* 0x100fe400078e0097 */
[----:B------:R-:W-:-:S04]  /*5110*/  IMAD.MOV.U32 R56, RZ, RZ, R151 ;  /* 0x000000ffff387224 */ /* 0x000fc800078e0097 */
[----:B------:R-:W0:Y:S08]  /*5120*/  MUFU.EX2 R53, R53 ;  /* 0x0000003500357308 */ /* 0x000e300000000800 */
[----:B------:R-:W-:Y:S01]  /*5130*/  MUFU.EX2 R40, R40 ;  /* 0x0000002800287308 */ /* 0x000fe20000000800 */
[----:B---3--:R-:W-:-:S07]  /*5140*/  FMNMX.FTZ R14, R2, R3, !PT ;  /* 0x00000003020e7209 */ /* 0x008fce0007810000 */
[----:B------:R-:W1:Y:S01]  /*5150*/  MUFU.EX2 R41, R41 ;  /* 0x0000002900297308 */ /* 0x000e620000000800 */
[----:B0-----:R-:W-:Y:S01]  /*5160*/  F2FP.F16.F32.PACK_AB R206, R53, R52 ;  /* 0x0000003435ce723e */ /* 0x001fe200000000ff */
[----:B------:R-:W0:Y:S06]  /*5170*/  SHFL.BFLY PT, R3, R14, 0x1, 0x1f ;  /* 0x0c201f000e037f89 */ /* 0x000e2c00000e0000 */
[----:B------:R-:W-:Y:S08]  /*5180*/  MUFU.EX2 R44, R44 ;  /* 0x0000002c002c7308 */ /* 0x000ff00000000800 */
[----:B------:R-:W3:Y:S01]  /*5190*/  MUFU.EX2 R45, R45 ;  /* 0x0000002d002d7308 */ /* 0x000ee20000000800 */
[----:B-1----:R-:W-:-:S07]  /*51a0*/  F2FP.F16.F32.PACK_AB R200, R41, R40 ;  /* 0x0000002829c8723e */ /* 0x002fce00000000ff */
[----:B------:R-:W-:Y:S01]  /*51b0*/  MUFU.EX2 R32, R32 ;  /* 0x0000002000207308 */ /* 0x000fe20000000800 */
[----:B0-----:R-:W-:Y:S01]  /*51c0*/  FMNMX.FTZ R3, R14, R3, !PT ;  /* 0x000000030e037209 */ /* 0x001fe20007810000 */
[----:B------:R-:W-:Y:S01]  /*51d0*/  FADD.FTZ R14, R60, R15 ;  /* 0x0000000f3c0e7221 */ /* 0x000fe20000010000 */
[--C-:B------:R-:W-:Y:S02]  /*51e0*/  IMAD.MOV.U32 R60, RZ, RZ, R151.reuse ;  /* 0x000000ffff3c7224 */ /* 0x100fe400078e0097 */
[C---:B------:R-:W-:Y:S01]  /*51f0*/  FSETP.NEU.FTZ.AND P2, PT, R3.reuse, -INF , PT ;  /* 0xff8000000300780b */ /* 0x040fe20003f5d000 */
[----:B------:R-:W-:Y:S01]  /*5200*/  FMUL.FTZ R2, R3, UR5 ;  /* 0x0000000503027c20 */ /* 0x000fe20008410000 */
[----:B------:R-:W-:Y:S01]  /*5210*/  FADD.FTZ R15, R61, R14 ;  /* 0x0000000e3d0f7221 */ /* 0x000fe20000010000 */
[----:B------:R-:W0:Y:S01]  /*5220*/  MUFU.EX2 R33, R33 ;  /* 0x0000002100217308 */ /* 0x000e220000000800 */
[----:B---3--:R-:W-:Y:S01]  /*5230*/  F2FP.F16.F32.PACK_AB R202, R45, R44 ;  /* 0x0000002c2dca723e */ /* 0x008fe200000000ff */
[----:B------:R-:W-:Y:S01]  /*5240*/  IMAD.MOV.U32 R61, RZ, RZ, R151 ;  /* 0x000000ffff3d7224 */ /* 0x000fe200078e0097 */
[----:B------:R-:W-:Y:S01]  /*5250*/  FSEL R2, R2, RZ, P2 ;  /* 0x000000ff02027208 */ /* 0x000fe20001000000 */
[----:B------:R-:W-:Y:S01]  /*5260*/  FADD.FTZ R14, R48, R15 ;  /* 0x0000000f300e7221 */ /* 0x000fe20000010000 */
[----:B------:R-:W-:Y:S01]  /*5270*/  PLOP3.LUT P2, PT, PT, PT, UP0, 0x80, 0x0 ;  /* 0x000000000000781c */ /* 0x000fe20003f4f008 */
[----:B------:R-:W-:-:S02]  /*5280*/  IMAD.MOV.U32 R48, RZ, RZ, R151 ;  /* 0x000000ffff307224 */ /* 0x000fc400078e0097 */
[--C-:B------:R-:W-:Y:S01]  /*5290*/  FFMA.FTZ R58, R58, UR5, -R2.reuse ;  /* 0x000000053a3a7c23 */ /* 0x100fe20008010802 */
[--C-:B------:R-:W-:Y:S01]  /*52a0*/  FFMA.FTZ R59, R59, UR5, -R2.reuse ;  /* 0x000000053b3b7c23 */ /* 0x100fe20008010802 */
[--C-:B------:R-:W-:Y:S01]  /*52b0*/  FFMA.FTZ R62, R62, UR5, -R2.reuse ;  /* 0x000000053e3e7c23 */ /* 0x100fe20008010802 */
[--C-:B------:R-:W-:Y:S01]  /*52c0*/  FFMA.FTZ R63, R63, UR5, -R2.reuse ;  /* 0x000000053f3f7c23 */ /* 0x100fe20008010802 */
[--C-:B------:R-:W-:Y:S01]  /*52d0*/  FFMA.FTZ R50, R50, UR5, -R2.reuse ;  /* 0x0000000532327c23 */ /* 0x100fe20008010802 */
[--C-:B------:R-:W-:Y:S01]  /*52e0*/  FFMA.FTZ R51, R51, UR5, -R2.reuse ;  /* 0x0000000533337c23 */ /* 0x100fe20008010802 */
[----:B------:R-:W-:Y:S01]  /*52f0*/  MUFU.EX2 R58, R58 ;  /* 0x0000003a003a7308 */ /* 0x000fe20000000800 */
[--C-:B------:R-:W-:Y:S01]  /*5300*/  FFMA.FTZ R54, R54, UR5, -R2.reuse ;  /* 0x0000000536367c23 */ /* 0x100fe20008010802 */
[----:B------:R-:W-:Y:S01]  /*5310*/  FFMA.FTZ R55, R55, UR5, -R2 ;  /* 0x0000000537377c23 */ /* 0x000fe20008010802 */
[----:B------:R-:W-:Y:S01]  /*5320*/  FADD.FTZ R29, R49, R14 ;  /* 0x0000000e311d7221 */ /* 0x000fe20000010000 */
[--C-:B------:R-:W-:Y:S01]  /*5330*/  FFMA.FTZ R42, R42, UR5, -R2.reuse ;  /* 0x000000052a2a7c23 */ /* 0x100fe20008010802 */
[--C-:B------:R-:W-:Y:S01]  /*5340*/  FFMA.FTZ R43, R43, UR5, -R2.reuse ;  /* 0x000000052b2b7c23 */ /* 0x100fe20008010802 */
[--C-:B------:R-:W-:Y:S01]  /*5350*/  FFMA.FTZ R46, R46, UR5, -R2.reuse ;  /* 0x000000052e2e7c23 */ /* 0x100fe20008010802 */
[----:B------:R-:W-:Y:S01]  /*5360*/  FADD.FTZ R20, R52, R29 ;  /* 0x0000001d34147221 */ /* 0x000fe20000010000 */
[----:B------:R-:W1:Y:S01]  /*5370*/  MUFU.EX2 R59, R59 ;  /* 0x0000003b003b7308 */ /* 0x000e620000000800 */
[--C-:B------:R-:W-:Y:S01]  /*5380*/  FFMA.FTZ R47, R47, UR5, -R2.reuse ;  /* 0x000000052f2f7c23 */ /* 0x100fe20008010802 */
[----:B------:R-:W-:Y:S01]  /*5390*/  FFMA.FTZ R34, R34, UR5, -R2 ;  /* 0x0000000522227c23 */ /* 0x000fe20008010802 */
[----:B------:R-:W-:Y:S01]  /*53a0*/  FADD.FTZ R29, R53, R20 ;  /* 0x00000014351d7221 */ /* 0x000fe20000010000 */
[--C-:B------:R-:W-:Y:S01]  /*53b0*/  FFMA.FTZ R35, R35, UR5, -R2.reuse ;  /* 0x0000000523237c23 */ /* 0x100fe20008010802 */
[--C-:B------:R-:W-:Y:S01]  /*53c0*/  FFMA.FTZ R38, R38, UR5, -R2.reuse ;  /* 0x0000000526267c23 */ /* 0x100fe20008010802 */
[--C-:B------:R-:W-:Y:S01]  /*53d0*/  FFMA.FTZ R39, R39, UR5, -R2.reuse ;  /* 0x0000000527277c23 */ /* 0x100fe20008010802 */
[----:B------:R-:W-:Y:S01]  /*53e0*/  FADD.FTZ R20, R40, R29 ;  /* 0x0000001d28147221 */ /* 0x000fe20000010000 */
[----:B------:R-:W3:Y:S01]  /*53f0*/  MUFU.EX2 R62, R62 ;  /* 0x0000003e003e7308 */ /* 0x000ee20000000800 */
[--C-:B------:R-:W-:Y:S01]  /*5400*/  FFMA.FTZ R26, R26, UR5, -R2.reuse ;  /* 0x000000051a1a7c23 */ /* 0x100fe20008010802 */
[----:B------:R-:W-:Y:S01]  /*5410*/  FFMA.FTZ R27, R27, UR5, -R2 ;  /* 0x000000051b1b7c23 */ /* 0x000fe20008010802 */
[----:B------:R-:W-:Y:S01]  /*5420*/  FADD.FTZ R29, R41, R20 ;  /* 0x00000014291d7221 */ /* 0x000fe20000010000 */
[--C-:B------:R-:W-:Y:S01]  /*5430*/  FFMA.FTZ R30, R30, UR5, -R2.reuse ;  /* 0x000000051e1e7c23 */ /* 0x100fe20008010802 */
[----:B------:R-:W-:Y:S01]  /*5440*/  FFMA.FTZ R2, R31, UR5, -R2 ;  /* 0x000000051f027c23 */ /* 0x000fe20008010802 */
[----:B0-----:R-:W-:Y:S01]  /*5450*/  F2FP.F16.F32.PACK_AB R196, R33, R32 ;  /* 0x0000002021c4723e */ /* 0x001fe200000000ff */
[----:B--2---:R-:W-:Y:S01]  /*5460*/  FADD.FTZ R0, R44, R29 ;  /* 0x0000001d2c007221 */ /* 0x004fe20000010000 */
[----:B------:R-:W0:Y:S01]  /*5470*/  MUFU.EX2 R63, R63 ;  /* 0x0000003f003f7308 */ /* 0x000e220000000800 */
[----:B-1----:R-:W-:Y:S01]  /*5480*/  FADD.FTZ R15, R58, R59 ;  /* 0x0000003b3a0f7221 */ /* 0x002fe20000010000 */
[----:B------:R-:W-:Y:S01]  /*5490*/  F2FP.F16.F32.PACK_AB R209, R59, R58 ;  /* 0x0000003a3bd1723e */ /* 0x000fe200000000ff */
[----:B------:R-:W-:Y:S01]  /*54a0*/  FADD.FTZ R29, R45, R0 ;  /* 0x000000002d1d7221 */ /* 0x000fe20000010000 */
[--C-:B------:R-:W-:Y:S01]  /*54b0*/  IMAD.MOV.U32 R59, RZ, RZ, R151.reuse ;  /* 0x000000ffff3b7224 */ /* 0x100fe200078e0097 */
[-C--:B------:R-:W-:Y:S01]  /*54c0*/  MOV R58, R151.reuse ;  /* 0x00000097003a7202 */ /* 0x080fe20000000f00 */
[----:B------:R-:W-:Y:S01]  /*54d0*/  IMAD.MOV.U32 R53, RZ, RZ, R151 ;  /* 0x000000ffff357224 */ /* 0x000fe200078e0097 */
[----:B------:R-:W-:Y:S01]  /*54e0*/  MOV R44, R151 ;  /* 0x00000097002c7202 */ /* 0x000fe20000000f00 */
[----:B------:R-:W1:Y:S01]  /*54f0*/  MUFU.EX2 R50, R50 ;  /* 0x0000003200327308 */ /* 0x000e620000000800 */
[----:B---3--:R-:W-:Y:S01]  /*5500*/  FADD.FTZ R14, R62, R15 ;  /* 0x0000000f3e0e7221 */ /* 0x008fe20000010000 */
[----:B------:R-:W-:-:S02]  /*5510*/  IMAD.MOV.U32 R52, RZ, RZ, R151 ;  /* 0x000000ffff347224 */ /* 0x000fc400078e0097 */
[--C-:B------:R-:W-:Y:S02]  /*5520*/  IMAD.MOV.U32 R49, RZ, RZ, R151.reuse ;  /* 0x000000ffff317224 */ /* 0x100fe400078e0097 */
[--C-:B------:R-:W-:Y:S02]  /*5530*/  IMAD.MOV.U32 R45, RZ, RZ, R151.reuse ;  /* 0x000000ffff2d7224 */ /* 0x100fe400078e0097 */
[----:B------:R-:W2:Y:S01]  /*5540*/  MUFU.EX2 R51, R51 ;  /* 0x0000003300337308 */ /* 0x000ea20000000800 */
[C---:B0-----:R-:W-:Y:S01]  /*5550*/  FADD.FTZ R15, R63.reuse, R14 ;  /* 0x0000000e3f0f7221 */ /* 0x041fe20000010000 */
[----:B------:R-:W-:Y:S01]  /*5560*/  F2FP.F16.F32.PACK_AB R211, R63, R62 ;  /* 0x0000003e3fd3723e */ /* 0x000fe200000000ff */
[--C-:B------:R-:W-:Y:S02]  /*5570*/  IMAD.MOV.U32 R63, RZ, RZ, R151.reuse ;  /* 0x000000ffff3f7224 */ /* 0x100fe400078e0097 */
[--C-:B------:R-:W-:Y:S02]  /*5580*/  IMAD.MOV.U32 R62, RZ, RZ, R151.reuse ;  /* 0x000000ffff3e7224 */ /* 0x100fe400078e0097 */
[----:B------:R-:W-:Y:S01]  /*5590*/  IMAD.MOV.U32 R41, RZ, RZ, R151 ;  /* 0x000000ffff297224 */ /* 0x000fe200078e0097 */
[----:B------:R-:W0:Y:S01]  /*55a0*/  MUFU.EX2 R54, R54 ;  /* 0x0000003600367308 */ /* 0x000e220000000800 */
[----:B-1----:R-:W-:Y:S01]  /*55b0*/  FADD.FTZ R14, R50, R15 ;  /* 0x0000000f320e7221 */ /* 0x002fe20000010000 */
[----:B------:R-:W-:-:S02]  /*55c0*/  IMAD.MOV.U32 R40, RZ, RZ, R151 ;  /* 0x000000ffff287224 */ /* 0x000fc400078e0097 */
[----:B------:R-:W-:-:S04]  /*55d0*/  IMAD.MOV.U32 R31, RZ, RZ, R151 ;  /* 0x000000ffff1f7224 */ /* 0x000fc800078e0097 */
[----:B------:R-:W1:Y:S01]  /*55e0*/  MUFU.EX2 R55, R55 ;  /* 0x0000003700377308 */ /* 0x000e620000000800 */
[C---:B--2---:R-:W-:Y:S01]  /*55f0*/  FADD.FTZ R15, R51.reuse, R14 ;  /* 0x0000000e330f7221 */ /* 0x044fe20000010000 */
[----:B------:R-:W-:Y:S01]  /*5600*/  F2FP.F16.F32.PACK_AB R205, R51, R50 ;  /* 0x0000003233cd723e */ /* 0x000fe200000000ff */
[----:B------:R-:W-:Y:S01]  /*5610*/  IMAD.MOV.U32 R50, RZ, RZ, R151 ;  /* 0x000000ffff327224 */ /* 0x000fe200078e0097 */
[----:B------:R-:W-:-:S04]  /*5620*/  MOV R51, R151 ;  /* 0x0000009700337202 */ /* 0x000fc80000000f00 */
[----:B------:R-:W2:Y:S01]  /*5630*/  MUFU.EX2 R42, R42 ;  /* 0x0000002a002a7308 */ /* 0x000ea20000000800 */
[----:B0-----:R-:W-:-:S07]  /*5640*/  FADD.FTZ R14, R54, R15 ;  /* 0x0000000f360e7221 */ /* 0x001fce0000010000 */
[----:B------:R-:W0:Y:S01]  /*5650*/  MUFU.EX2 R43, R43 ;  /* 0x0000002b002b7308 */ /* 0x000e220000000800 */
[C---:B-1----:R-:W-:Y:S01]  /*5660*/  FADD.FTZ R15, R55.reuse, R14 ;  /* 0x0000000e370f7221 */ /* 0x042fe20000010000 */
[----:B------:R-:W-:Y:S01]  /*5670*/  FADD.FTZ R14, R32, R29 ;  /* 0x0000001d200e7221 */ /* 0x000fe20000010000 */
[----:B------:R-:W-:Y:S01]  /*5680*/  F2FP.F16.F32.PACK_AB R207, R55, R54 ;  /* 0x0000003637cf723e */ /* 0x000fe200000000ff */
[--C-:B------:R-:W-:Y:S02]  /*5690*/  IMAD.MOV.U32 R55, RZ, RZ, R151.reuse ;  /* 0x000000ffff377224 */ /* 0x100fe400078e0097 */
[----:B------:R-:W-:Y:S01]  /*56a0*/  FADD.FTZ R29, R33, R14 ;  /* 0x0000000e211d7221 */ /* 0x000fe20000010000 */
[----:B------:R-:W-:Y:S01]  /*56b0*/  IMAD.MOV.U32 R54, RZ, RZ, R151 ;  /* 0x000000ffff367224 */ /* 0x000fe200078e0097 */
[----:B------:R-:W1:Y:S01]  /*56c0*/  MUFU.EX2 R46, R46 ;  /* 0x0000002e002e7308 */ /* 0x000e620000000800 */
[----:B--2---:R-:W-:Y:S01]  /*56d0*/  FADD.FTZ R0, R42, R15 ;  /* 0x0000000f2a007221 */ /* 0x004fe20000010000 */
[----:B------:R-:W-:-:S02]  /*56e0*/  IMAD.MOV.U32 R33, RZ, RZ, R151 ;  /* 0x000000ffff217224 */ /* 0x000fc400078e0097 */
[----:B------:R-:W-:-:S04]  /*56f0*/  IMAD.MOV.U32 R32, RZ, RZ, R151 ;  /* 0x000000ffff207224 */ /* 0x000fc800078e0097 */
[----:B------:R-:W2:Y:S01]  /*5700*/  MUFU.EX2 R36, R36 ;  /* 0x0000002400247308 */ /* 0x000ea20000000800 */
[C---:B0-----:R-:W-:Y:S01]  /*5710*/  FADD.FTZ R15, R43.reuse, R0 ;  /* 0x000000002b0f7221 */ /* 0x041fe20000010000 */
[----:B------:R-:W-:Y:S01]  /*5720*/  F2FP.F16.F32.PACK_AB R201, R43, R42 ;  /* 0x0000002a2bc9723e */ /* 0x000fe200000000ff */
[--C-:B------:R-:W-:Y:S02]  /*5730*/  IMAD.MOV.U32 R43, RZ, RZ, R151.reuse ;  /* 0x000000ffff2b7224 */ /* 0x100fe400078e0097 */
[----:B------:R-:W-:-:S03]  /*5740*/  IMAD.MOV.U32 R42, RZ, RZ, R151 ;  /* 0x000000ffff2a7224 */ /* 0x000fc600078e0097 */
[----:B------:R-:W0:Y:S01]  /*5750*/  MUFU.EX2 R47, R47 ;  /* 0x0000002f002f7308 */ /* 0x000e220000000800 */
[----:B-1----:R-:W-:-:S07]  /*5760*/  FADD.FTZ R0, R46, R15 ;  /* 0x0000000f2e007221 */ /* 0x002fce0000010000 */
[----:B------:R-:W1:Y:S01]  /*5770*/  MUFU.EX2 R37, R37 ;  /* 0x0000002500257308 */ /* 0x000e620000000800 */
[----:B--2---:R-:W-:-:S07]  /*5780*/  FADD.FTZ R14, R36, R29 ;  /* 0x0000001d240e7221 */ /* 0x004fce0000010000 */
[----:B------:R-:W2:Y:S01]  /*5790*/  MUFU.EX2 R34, R34 ;  /* 0x0000002200227308 */ /* 0x000ea20000000800 */
[C---:B0-----:R-:W-:Y:S01]  /*57a0*/  FADD.FTZ R15, R47.reuse, R0 ;  /* 0x000000002f0f7221 */ /* 0x041fe20000010000 */
[----:B------:R-:W-:Y:S01]  /*57b0*/  F2FP.F16.F32.PACK_AB R203, R47, R46 ;  /* 0x0000002e2fcb723e */ /* 0x000fe200000000ff */
[--C-:B------:R-:W-:Y:S02]  /*57c0*/  IMAD.MOV.U32 R47, RZ, RZ, R151.reuse ;  /* 0x000000ffff2f7224 */ /* 0x100fe400078e0097 */
[----:B------:R-:W-:-:S03]  /*57d0*/  IMAD.MOV.U32 R46, RZ, RZ, R151 ;  /* 0x000000ffff2e7224 */ /* 0x000fc600078e0097 */
[----:B------:R-:W0:Y:S01]  /*57e0*/  MUFU.EX2 R24, R24 ;  /* 0x0000001800187308 */ /* 0x000e220000000800 */
[C---:B-1----:R-:W-:Y:S01]  /*57f0*/  FADD.FTZ R29, R37.reuse, R14 ;  /* 0x0000000e251d7221 */ /* 0x042fe20000010000 */
[----:B------:R-:W-:Y:S01]  /*5800*/  F2FP.F16.F32.PACK_AB R198, R37, R36 ;  /* 0x0000002425c6723e */ /* 0x000fe200000000ff */
[----:B------:R-:W-:Y:S01]  /*5810*/  IMAD.MOV.U32 R36, RZ, RZ, R151 ;  /* 0x000000ffff247224 */ /* 0x000fe200078e0097 */
[----:B------:R-:W-:-:S04]  /*5820*/  MOV R37, R151 ;  /* 0x0000009700257202 */ /* 0x000fc80000000f00 */
[----:B------:R-:W1:Y:S01]  /*5830*/  MUFU.EX2 R35, R35 ;  /* 0x0000002300237308 */ /* 0x000e620000000800 */
[----:B--2---:R-:W-:-:S07]  /*5840*/  FADD.FTZ R0, R34, R15 ;  /* 0x0000000f22007221 */ /* 0x004fce0000010000 */
[----:B------:R-:W2:Y:S01]  /*5850*/  MUFU.EX2 R25, R25 ;  /* 0x0000001900197308 */ /* 0x000ea20000000800 */
[----:B0-----:R-:W-:-:S07]  /*5860*/  FADD.FTZ R14, R24, R29 ;  /* 0x0000001d180e7221 */ /* 0x001fce0000010000 */
[----:B------:R-:W0:Y:S01]  /*5870*/  MUFU.EX2 R38, R38 ;  /* 0x0000002600267308 */ /* 0x000e220000000800 */
[C---:B-1----:R-:W-:Y:S01]  /*5880*/  FADD.FTZ R15, R35.reuse, R0 ;  /* 0x00000000230f7221 */ /* 0x042fe20000010000 */
[----:B------:R-:W-:Y:S01]  /*5890*/  F2FP.F16.F32.PACK_AB R197, R35, R34 ;  /* 0x0000002223c5723e */ /* 0x000fe200000000ff */
[--C-:B------:R-:W-:Y:S02]  /*58a0*/  IMAD.MOV.U32 R35, RZ, RZ, R151.reuse ;  /* 0x000000ffff237224 */ /* 0x100fe400078e0097 */
[----:B------:R-:W-:-:S03]  /*58b0*/  IMAD.MOV.U32 R34, RZ, RZ, R151 ;  /* 0x000000ffff227224 */ /* 0x000fc600078e0097 */
[----:B------:R-:W1:Y:S01]  /*58c0*/  MUFU.EX2 R28, R28 ;  /* 0x0000001c001c7308 */ /* 0x000e620000000800 */
[C---:B--2---:R-:W-:Y:S01]  /*58d0*/  FADD.FTZ R29, R25.reuse, R14 ;  /* 0x0000000e191d7221 */ /* 0x044fe20000010000 */
[----:B------:R-:W-:Y:S01]  /*58e0*/  F2FP.F16.F32.PACK_AB R192, R25, R24 ;  /* 0x0000001819c0723e */ /* 0x000fe200000000ff */
[--C-:B------:R-:W-:Y:S02]  /*58f0*/  IMAD.MOV.U32 R25, RZ, RZ, R151.reuse ;  /* 0x000000ffff197224 */ /* 0x100fe400078e0097 */
[----:B------:R-:W-:-:S03]  /*5900*/  IMAD.MOV.U32 R24, RZ, RZ, R151 ;  /* 0x000000ffff187224 */ /* 0x000fc600078e0097 */
[----:B------:R-:W2:Y:S01]  /*5910*/  MUFU.EX2 R39, R39 ;  /* 0x0000002700277308 */ /* 0x000ea20000000800 */
[----:B0-----:R-:W-:-:S07]  /*5920*/  FADD.FTZ R0, R38, R15 ;  /* 0x0000000f26007221 */ /* 0x001fce0000010000 */
[----:B------:R-:W0:Y:S01]  /*5930*/  MUFU.EX2 R26, R26 ;  /* 0x0000001a001a7308 */ /* 0x000e220000000800 */
[----:B-1----:R-:W-:Y:S01]  /*5940*/  FADD.FTZ R14, R28, R29 ;  /* 0x0000001d1c0e7221 */ /* 0x002fe20000010000 */
[C---:B------:R-:W-:Y:S01]  /*5950*/  F2FP.F16.F32.PACK_AB R194, R21.reuse, R28 ;  /* 0x0000001c15c2723e */ /* 0x040fe200000000ff */
[----:B------:R-:W-:Y:S02]  /*5960*/  IMAD.MOV.U32 R28, RZ, RZ, R151 ;  /* 0x000000ffff1c7224 */ /* 0x000fe400078e0097 */
[----:B------:R-:W-:-:S03]  /*5970*/  FADD.FTZ R15, R21, R14 ;  /* 0x0000000e150f7221 */ /* 0x000fc60000010000 */
[----:B------:R-:W1:Y:S01]  /*5980*/  MUFU.EX2 R27, R27 ;  /* 0x0000001b001b7308 */ /* 0x000e620000000800 */
[C---:B--2---:R-:W-:Y:S01]  /*5990*/  FADD.FTZ R29, R39.reuse, R0 ;  /* 0x00000000271d7221 */ /* 0x044fe20000010000 */
[----:B------:R-:W-:Y:S01]  /*59a0*/  F2FP.F16.F32.PACK_AB R199, R39, R38 ;  /* 0x0000002627c7723e */ /* 0x000fe200000000ff */
[--C-:B------:R-:W-:Y:S02]  /*59b0*/  IMAD.MOV.U32 R39, RZ, RZ, R151.reuse ;  /* 0x000000ffff277224 */ /* 0x100fe400078e0097 */
[----:B------:R-:W-:-:S03]  /*59c0*/  IMAD.MOV.U32 R38, RZ, RZ, R151 ;  /* 0x000000ffff267224 */ /* 0x000fc600078e0097 */
[----:B------:R-:W2:Y:S01]  /*59d0*/  MUFU.EX2 R30, R30 ;  /* 0x0000001e001e7308 */ /* 0x000ea20000000800 */
[----:B0-----:R-:W-:Y:S01]  /*59e0*/  FADD.FTZ R0, R26, R29 ;  /* 0x0000001d1a007221 */ /* 0x001fe20000010000 */
[----:B------:R-:W-:-:S06]  /*59f0*/  IMAD.MOV.U32 R29, RZ, RZ, R151 ;  /* 0x000000ffff1d7224 */ /* 0x000fcc00078e0097 */
[----:B------:R0:W3:Y:S01]  /*5a00*/  MUFU.EX2 R195, R2 ;  /* 0x0000000200c37308 */ /* 0x0000e20000000800 */
[C---:B-1----:R-:W-:Y:S01]  /*5a10*/  FADD.FTZ R21, R27.reuse, R0 ;  /* 0x000000001b157221 */ /* 0x042fe20000010000 */
[----:B------:R-:W-:Y:S01]  /*5a20*/  F2FP.F16.F32.PACK_AB R193, R27, R26 ;  /* 0x0000001a1bc1723e */ /* 0x000fe200000000ff */
[----:B------:R-:W-:Y:S02]  /*5a30*/  IMAD.MOV.U32 R0, RZ, RZ, 0x3f800000 ;  /* 0x3f800000ff007424 */ /* 0x000fe400078e00ff */
[--C-:B------:R-:W-:Y:S02]  /*5a40*/  IMAD.MOV.U32 R27, RZ, RZ, R151.reuse ;  /* 0x000000ffff1b7224 */ /* 0x100fe400078e0097 */
[----:B------:R-:W-:Y:S02]  /*5a50*/  IMAD.MOV.U32 R26, RZ, RZ, R151 ;  /* 0x000000ffff1a7224 */ /* 0x000fe400078e0097 */
[----:B--2---:R-:W-:Y:S01]  /*5a60*/  FADD.FTZ R14, R30, R21 ;  /* 0x000000151e0e7221 */ /* 0x004fe20000010000 */
[----:B0-----:R-:W-:-:S03]  /*5a70*/  IMAD.MOV.U32 R2, RZ, RZ, 0x3f800000 ;  /* 0x3f800000ff027424 */ /* 0x001fc600078e00ff */
[C---:B---3--:R-:W-:Y:S01]  /*5a80*/  FADD.FTZ R14, R195.reuse, R14 ;  /* 0x0000000ec30e7221 */ /* 0x048fe20000010000 */
[----:B------:R-:W-:Y:S02]  /*5a90*/  F2FP.F16.F32.PACK_AB R195, R195, R30 ;  /* 0x0000001ec3c3723e */ /* 0x000fe400000000ff */
[----:B------:R-:W-:Y:S01]  /*5aa0*/  MOV R30, R151 ;  /* 0x00000097001e7202 */ /* 0x000fe20000000f00 */
[----:B------:R-:W-:Y:S06]  /*5ab0*/  @!P2 BRA `(.L_x_268) ;  /* 0x0000004000d0a947 */ /* 0x000fec0003800000 */
[----:B------:R-:W-:Y:S01]  /*5ac0*/  R2UR UR4, R152 ;  /* 0x00000000980472ca */ /* 0x000fe200000e0000 */
[----:B------:R-:W-:Y:S01]  /*5ad0*/  IMAD.MOV.U32 R21, RZ, RZ, R4 ;  /* 0x000000ffff157224 */ /* 0x000fe200078e0004 */
[----:B------:R-:W-:Y:S01]  /*5ae0*/  R2UR UR61, R16 ;  /* 0x00000000103d72ca */ /* 0x000fe200000e0000 */
[----:B------:R-:W-:Y:S01]  /*5af0*/  IMAD.MOV.U32 R226, RZ, RZ, R17 ;  /* 0x000000ffffe27224 */ /* 0x000fe200078e0011 */
[----:B------:R-:W-:Y:S01]  /*5b00*/  MOV R20, R3 ;  /* 0x0000000300147202 */ /* 0x000fe20000000f00 */
[----:B------:R-:W-:Y:S01]  /*5b10*/  IMAD.MOV.U32 R0, RZ, RZ, 0x3f800000 ;  /* 0x3f800000ff007424 */ /* 0x000fe200078e00ff */
[----:B------:R-:W-:Y:S02]  /*5b20*/  CS2R R150, SRZ ;  /* 0x0000000000967805 */ /* 0x000fe4000001ff00 */
[----:B------:R-:W-:Y:S02]  /*5b30*/  CS2R R146, SRZ ;  /* 0x0000000000927805 */ /* 0x000fe4000001ff00 */
[----:B------:R-:W-:-:S02]  /*5b40*/  CS2R R142, SRZ ;  /* 0x00000000008e7805 */ /* 0x000fc4000001ff00 */
[----:B------:R-:W-:Y:S02]  /*5b50*/  CS2R R138, SRZ ;  /* 0x00000000008a7805 */ /* 0x000fe4000001ff00 */
[----:B------:R-:W-:Y:S02]  /*5b60*/  CS2R R134, SRZ ;  /* 0x0000000000867805 */ /* 0x000fe4000001ff00 */
[----:B------:R-:W-:Y:S02]  /*5b70*/  CS2R R130, SRZ ;  /* 0x0000000000827805 */ /* 0x000fe4000001ff00 */
[----:B------:R-:W-:Y:S01]  /*5b80*/  CS2R R126, SRZ ;  /* 0x00000000007e7805 */ /* 0x000fe2000001ff00 */
[----:B------:R-:W-:Y:S01]  /*5b90*/  UIADD3 UR4, UR4, -0x2, URZ ;  /* 0xfffffffe04047890 */ /* 0x000fe2000fffe03f */
[----:B------:R-:W-:Y:S02]  /*5ba0*/  CS2R R122, SRZ ;  /* 0x00000000007a7805 */ /* 0x000fe4000001ff00 */
[----:B------:R-:W-:-:S02]  /*5bb0*/  CS2R R118, SRZ ;  /* 0x0000000000767805 */ /* 0x000fc4000001ff00 */
[----:B------:R-:W-:Y:S02]  /*5bc0*/  CS2R R114, SRZ ;  /* 0x0000000000727805 */ /* 0x000fe4000001ff00 */
[----:B------:R-:W-:Y:S02]  /*5bd0*/  CS2R R110, SRZ ;  /* 0x00000000006e7805 */ /* 0x000fe4000001ff00 */
[----:B------:R-:W-:Y:S01]  /*5be0*/  CS2R R106, SRZ ;  /* 0x00000000006a7805 */ /* 0x000fe2000001ff00 */
[----:B------:R-:W-:Y:S01]  /*5bf0*/  IMAD.U32 R224, RZ, RZ, UR4 ;  /* 0x00000004ffe07e24 */ /* 0x000fe2000f8e00ff */
        /* <DEDUP_REMOVED lines=52> */
[----:B------:R-:W-:-:S06]  /*5f40*/  ULDC UR60, c[0x0][0x9d8] ;  /* 0x00027600003c7ab9 */ /* 0x000fcc0000000800 */
.L_x_277:
[----:B------:R-:W-:-:S04]  /*5f50*/  UIADD3 UR4, UR61, 0x1, URZ ;  /* 0x000000013d047890 */ /* 0x000fc8000fffe03f */
[----:B------:R-:W-:-:S04]  /*5f60*/  UISETP.NE.AND UP0, UPT, UR4, 0x2, UPT ;  /* 0x000000020400788c */ /* 0x000fc8000bf05270 */
[----:B------:R-:W-:Y:S02]  /*5f70*/  USEL UR5, URZ, 0x1, UP0 ;  /* 0x000000013f057887 */ /* 0x000fe40008000000 */
[----:B------:R-:W-:-:S04]  /*5f80*/  USEL UR4, UR4, URZ, UP0 ;  /* 0x0000003f04047287 */ /* 0x000fc80008000000 */
[----:B------:R-:W-:Y:S02]  /*5f90*/  LOP3.LUT R17, R226, UR5, RZ, 0x3c, !PT ;  /* 0x00000005e2117c12 */ /* 0x000fe4000f8e3cff */
[----:B------:R-:W-:Y:S01]  /*5fa0*/  IMAD.U32 R16, RZ, RZ, UR4 ;  /* 0x00000004ff107e24 */ /* 0x000fe2000f8e00ff */
[----:B------:R-:W-:Y:S06]  /*5fb0*/  @!P0 BRA `(.L_x_269) ;  /* 0x0000000000048947 */ /* 0x000fec0003800000 */
[----:B------:R-:W-:Y:S01]  /*5fc0*/  BPT.TRAP 0x1 ;  /* 0x000000040000795c */ /* 0x000fe20000300000 */
.L_x_269:
[----:B------:R-:W0:Y:S01]  /*5fd0*/  S2UR UR6, SR_CgaCtaId ;  /* 0x00000000000679c3 */ /* 0x000e220000008800 */
[----:B------:R-:W-:Y:S01]  /*5fe0*/  UMOV UR5, 0x400 ;  /* 0x0000040000057882 */ /* 0x000fe20000000000 */
[----:B------:R-:W-:Y:S01]  /*5ff0*/  SHF.L.U32 R3, R17, 0x1f, RZ ;  /* 0x0000001f11037819 */ /* 0x000fe200000006ff */
[----:B0-----:R-:W-:-:S06]  /*6000*/  ULEA UR5, UR6, UR5, 0x18 ;  /* 0x0000000506057291 */ /* 0x001fcc000f8ec03f */
[----:B------:R-:W-:-:S05]  /*6010*/  IMAD.U32 R5, RZ, RZ, UR5 ;  /* 0x00000005ff057e24 */ /* 0x000fca000f8e00ff */
[----:B------:R-:W-:-:S13]  /*6020*/  R2UR UR5, R5 ;  /* 0x00000000050572ca */ /* 0x000fda00000e0000 */
[----:B------:R-:W-:-:S06]  /*6030*/  ULEA UR4, UR4, UR5, 0x3 ;  /* 0x0000000504047291 */ /* 0x000fcc000f8e183f */
[----:B------:R-:W-:-:S03]  /*6040*/  MOV R225, UR4 ;  /* 0x0000000400e17c02 */ /* 0x000fc60008000f00 */
[----:B------:R0:W1:Y:S01]  /*6050*/  SYNCS.PHASECHK.TRANS64.TRYWAIT P2, [UR4+0x38830], R3 ;  /* 0x03883003ff0075a7 */ /* 0x0000620008040144 */
[----:B------:R-:W-:Y:S05]  /*6060*/  @!P0 BRA `(.L_x_270) ;  /* 0x0000000000048947 */ /* 0x000fea0003800000 */
[----:B------:R-:W-:Y:S01]  /*6070*/  BPT.TRAP 0x1 ;  /* 0x000000040000795c */ /* 0x000fe20000300000 */
.L_x_270:
[----:B-1----:R-:W-:Y:S05]  /*6080*/  @P2 BRA `(.L_x_271) ;  /* 0x00000000000c2947 */ /* 0x002fea0003800000 */
[----:B------:R-:W-:-:S13]  /*6090*/  R2UR UR4, R225 ;  /* 0x00000000e10472ca */ /* 0x000fda00000e0000 */
[----:B------:R-:W1:Y:S02]  /*60a0*/  SYNCS.PHASECHK.TRANS64.TRYWAIT P2, [UR4+0x38830], R3 ;  /* 0x03883003ff0075a7 */ /* 0x000e640008040144 */
[----:B-1----:R-:W-:Y:S05]  /*60b0*/  @!P2 BRA `(.L_x_272) ;  /* 0x000000d00094a947 */ /* 0x002fea0003800000 */
.L_x_271:
        /* <DEDUP_REMOVED lines=645> */
.L_x_273:
[----:B------:R-:W-:Y:S02]  /*8910*/  R2UR UR4, R5 ;  /* 0x00000000050472ca */ /* 0x000fe400000e0000 */
[----:B------:R-:W-:-:S11]  /*8920*/  SHF.L.U32 R0, R226, 0x1f, RZ ;  /* 0x0000001fe2007819 */ /* 0x000fd600000006ff */
[----:B------:R-:W-:-:S09]  /*8930*/  ULEA UR4, UR61, UR4, 0x3 ;  /* 0x000000043d047291 */ /* 0x000fd2000f8e183f */
[----:B------:R2:W3:Y:S01]  /*8940*/  SYNCS.PHASECHK.TRANS64.TRYWAIT P2, [UR4+0x38850], R0 ;  /* 0x03885000ff0075a7 */ /* 0x0004e20008040144 */
[----:B------:R-:W-:Y:S05]  /*8950*/  @!P0 BRA `(.L_x_274) ;  /* 0x0000000000048947 */ /* 0x000fea0003800000 */
[----:B------:R-:W-:Y:S01]  /*8960*/  BPT.TRAP 0x1 ;  /* 0x000000040000795c */ /* 0x000fe20000300000 */
.L_x_274:
[----:B---3--:R-:W-:Y:S05]  /*8970*/  @P2 BRA `(.L_x_275) ;  /* 0x0000000000082947 */ /* 0x008fea0003800000 */
[----:B------:R-:W3:Y:S02]  /*8980*/  SYNCS.PHASECHK.TRANS64.TRYWAIT P2, [UR4+0x38850], R0 ;  /* 0x03885000ff0075a7 */ /* 0x000ee40008040144 */
[----:B---3--:R-:W-:Y:S05]  /*8990*/  @!P2 BRA `(.L_x_276) ;  /* 0x000000a80078a947 */ /* 0x008fea0003800000 */
.L_x_275:
[----:B------:R-:W-:Y:S01]  /*89a0*/  R2UR UR5, R5 ;  /* 0x00000000050572ca */ /* 0x000fe200000e0000 */
[----:B------:R-:W-:Y:S01]  /*89b0*/  WARPGROUP.ARRIVE ;  /* 0x00000000000079c5 */ /* 0x000fe20000000000 */
[----:B------:R-:W-:Y:S01]  /*89c0*/  UMOV UR7, 0x40000040 ;  /* 0x4000004000077882 */ /* 0x000fe20000000000 */
[----:B------:R-:W-:Y:S01]  /*89d0*/  UMOV UR11, 0x40000040 ;  /* 0x40000040000b7882 */ /* 0x000fe20000000000 */
[----:B0-2---:R-:W-:Y:S01]  /*89e0*/  FMUL.FTZ R0, R184, UR60 ;  /* 0x0000003cb8007c20 */ /* 0x005fe20008410000 */
[----:B-1----:R-:W-:Y:S01]  /*89f0*/  FMUL.FTZ R3, R185, UR60 ;  /* 0x0000003cb9037c20 */ /* 0x002fe20008410000 */
[----:B------:R-:W-:Y:S01]  /*8a00*/  FMUL.FTZ R184, R187, UR60 ;  /* 0x0000003cbbb87c20 */ /* 0x000fe20008410000 */
[----:B------:R-:W-:Y:S01]  /*8a10*/  FMUL.FTZ R187, R188, UR60 ;  /* 0x0000003cbcbb7c20 */ /* 0x000fe20008410000 */
[----:B------:R-:W-:Y:S01]  /*8a20*/  FMUL.FTZ R188, R189, UR60 ;  /* 0x0000003cbdbc7c20 */ /* 0x000fe20008410000 */
[----:B------:R-:W-:Y:S01]  /*8a30*/  FMUL.FTZ R185, R186, UR60 ;  /* 0x0000003cbab97c20 */ /* 0x000fe20008410000 */
[----:B------:R-:W0:Y:S01]  /*8a40*/  MUFU.TANH R0, R0 ;  /* 0x0000000000007308 */ /* 0x000e220000002400 */
[----:B------:R-:W-:Y:S01]  /*8a50*/  FMUL.FTZ R186, R190, UR60 ;  /* 0x0000003cbeba7c20 */ /* 0x000fe20008410000 */
[----:B------:R-:W-:Y:S01]  /*8a60*/  FMUL.FTZ R190, R176, UR60 ;  /* 0x0000003cb0be7c20 */ /* 0x000fe20008410000 */
[----:B------:R-:W-:Y:S01]  /*8a70*/  UIADD3 UR5, UR5, 0x400, URZ ;  /* 0x0000040005057890 */ /* 0x000fe2000fffe03f */
[----:B------:R-:W-:Y:S01]  /*8a80*/  FMUL.FTZ R177, R177, UR60 ;  /* 0x0000003cb1b17c20 */ /* 0x000fe20008410000 */
[----:B------:R-:W-:Y:S01]  /*8a90*/  FMUL.FTZ R176, R178, UR60 ;  /* 0x0000003cb2b07c20 */ /* 0x000fe20008410000 */
[----:B------:R-:W-:Y:S01]  /*8aa0*/  FMUL.FTZ R180, R180, UR60 ;  /* 0x0000003cb4b47c20 */ /* 0x000fe20008410000 */
[----:B------:R-:W-:Y:S01]  /*8ab0*/  USHF.R.U32.HI UR5, URZ, 0x4, UR5 ;  /* 0x000000043f057899 */ /* 0x000fe20008011605 */
[----:B------:R-:W1:Y:S01]  /*8ac0*/  MUFU.TANH R3, R3 ;  /* 0x0000000300037308 */ /* 0x000e620000002400 */
[----:B------:R-:W-:Y:S01]  /*8ad0*/  FMUL.FTZ R178, R179, UR60 ;  /* 0x0000003cb3b27c20 */ /* 0x000fe20008410000 */
[----:B------:R-:W-:Y:S01]  /*8ae0*/  FMUL.FTZ R179, R182, UR60 ;  /* 0x0000003cb6b37c20 */ /* 0x000fe20008410000 */
[----:B------:R-:W-:Y:S01]  /*8af0*/  ULOP3.LUT UR5, UR5, 0x3fff, URZ, 0xc0, !UPT ;  /* 0x00003fff05057892 */ /* 0x000fe2000f8ec03f */
[----:B------:R-:W-:Y:S01]  /*8b00*/  FMUL.FTZ R182, R168, UR60 ;  /* 0x0000003ca8b67c20 */ /* 0x000fe20008410000 */
[----:B------:R-:W-:Y:S01]  /*8b10*/  FMUL.FTZ R181, R181, UR60 ;  /* 0x0000003cb5b57c20 */ /* 0x000fe20008410000 */
[----:B------:R-:W-:Y:S01]  /*8b20*/  FMUL.FTZ R168, R169, UR60 ;  /* 0x0000003ca9a87c20 */ /* 0x000fe20008410000 */
[----:B------:R-:W-:Y:S01]  /*8b30*/  ULOP3.LUT UR5, UR5, 0x2800000, URZ, 0xfc, !UPT ;  /* 0x0280000005057892 */ /* 0x000fe2000f8efc3f */
[----:B------:R-:W2:Y:S01]  /*8b40*/  MUFU.TANH R187, R187 ;  /* 0x000000bb00bb7308 */ /* 0x000ea20000002400 */
[----:B0-----:R-:W-:Y:S01]  /*8b50*/  FMNMX.FTZ R2, R0, R21, !PT ;  /* 0x0000001500027209 */ /* 0x001fe20007810000 */
[----:B------:R-:W-:Y:S01]  /*8b60*/  FMUL.FTZ R169, R172, UR60 ;  /* 0x0000003caca97c20 */ /* 0x000fe20008410000 */
[----:B------:R-:W-:Y:S01]  /*8b70*/  UIMAD UR6, UR61, 0xa00, UR5 ;  /* 0x00000a003d0678a4 */ /* 0x000fe2000f8e0205 */
[----:B------:R-:W-:Y:S01]  /*8b80*/  FMUL.FTZ R172, R173, UR60 ;  /* 0x0000003cadac7c20 */ /* 0x000fe20008410000 */
[----:B------:R-:W-:Y:S01]  /*8b90*/  FMUL.FTZ R160, R160, UR60 ;  /* 0x0000003ca0a07c20 */ /* 0x000fe20008410000 */
[----:B------:R-:W-:Y:S01]  /*8ba0*/  FMUL.FTZ R161, R161, UR60 ;  /* 0x0000003ca1a17c20 */ /* 0x000fe20008410000 */
[----:B------:R-:W-:Y:S01]  /*8bb0*/  UIADD3 UR10, UR6, 0x80, URZ ;  /* 0x00000080060a7890 */ /* 0x000fe2000fffe03f */
[----:B------:R-:W0:Y:S01]  /*8bc0*/  MUFU.TANH R188, R188 ;  /* 0x000000bc00bc7308 */ /* 0x000e220000002400 */
[----:B-1----:R-:W-:Y:S01]  /*8bd0*/  FMNMX.FTZ R2, R3, R2, !PT ;  /* 0x0000000203027209 */ /* 0x002fe20007810000 */
[----:B------:R-:W-:Y:S01]  /*8be0*/  FMUL.FTZ R164, R164, UR60 ;  /* 0x0000003ca4a47c20 */ /* 0x000fe20008410000 */
[----:B------:R-:W-:Y:S01]  /*8bf0*/  FMUL.FTZ R165, R165, UR60 ;  /* 0x0000003ca5a57c20 */ /* 0x000fe20008410000 */
[----:B------:R-:W-:Y:S01]  /*8c00*/  HGMMA.64x256x16.F32 R24, R208, gdesc[UR4].tnspB, R24, gsb0 ;  /* 0x43e00004d0187df0 */ /* 0x000fe20008000818 */
[----:B------:R-:W-:Y:S01]  /*8c10*/  FMUL.FTZ R152, R152, UR60 ;  /* 0x0000003c98987c20 */ /* 0x000fe20008410000 */
[----:B------:R-:W-:Y:S01]  /*8c20*/  FMUL.FTZ R153, R153, UR60 ;  /* 0x0000003c99997c20 */ /* 0x000fe20008410000 */
[----:B------:R-:W-:Y:S01]  /*8c30*/  FMUL.FTZ R156, R156, UR60 ;  /* 0x0000003c9c9c7c20 */ /* 0x000fe20008410000 */
[----:B------:R-:W1:Y:S01]  /*8c40*/  MUFU.TANH R190, R190 ;  /* 0x000000be00be7308 */ /* 0x000e620000002400 */
[----:B--2---:R-:W-:Y:S01]  /*8c50*/  FMNMX.FTZ R173, R187, R2, !PT ;  /* 0x00000002bbad7209 */ /* 0x004fe20007810000 */
[----:B------:R-:W-:Y:S01]  /*8c60*/  FMUL.FTZ R189, R191, UR60 ;  /* 0x0000003cbfbd7c20 */ /* 0x000fe20008410000 */
[----:B------:R-:W-:Y:S01]  /*8c70*/  FMUL.FTZ R170, R170, UR60 ;  /* 0x0000003caaaa7c20 */ /* 0x000fe20008410000 */
[----:B------:R-:W-:Y:S01]  /*8c80*/  ULDC UR14, c[0x0][0x988] ;  /* 0x00026200000e7ab9 */ /* 0x000fe20000000800 */
[----:B------:R-:W-:Y:S01]  /*8c90*/  FMUL.FTZ R171, R171, UR60 ;  /* 0x0000003cabab7c20 */ /* 0x000fe20008410000 */
[----:B------:R-:W-:Y:S01]  /*8ca0*/  UMOV UR5, UR14 ;  /* 0x0000000e00057c82 */ /* 0x000fe20008000000 */
[----:B------:R-:W-:Y:S01]  /*8cb0*/  FMUL.FTZ R174, R174, UR60 ;  /* 0x0000003caeae7c20 */ /* 0x000fe20008410000 */
[----:B------:R-:W2:Y:S01]  /*8cc0*/  MUFU.TANH R177, R177 ;  /* 0x000000b100b17308 */ /* 0x000ea20000002400 */
[----:B0-----:R-:W-:Y:S01]  /*8cd0*/  FMNMX.FTZ R173, R188, R173, !PT ;  /* 0x000000adbcad7209 */ /* 0x001fe20007810000 */
[----:B------:R-:W-:Y:S01]  /*8ce0*/  FMUL.FTZ R175, R175, UR60 ;  /* 0x0000003cafaf7c20 */ /* 0x000fe20008410000 */
[----:B------:R-:W-:Y:S01]  /*8cf0*/  FMUL.FTZ R162, R162, UR60 ;  /* 0x0000003ca2a27c20 */ /* 0x000fe20008410000 */
[----:B------:R-:W-:Y:S01]  /*8d00*/  FMUL.FTZ R163, R163, UR60 ;  /* 0x0000003ca3a37c20 */ /* 0x000fe20008410000 */
[----:B------:R-:W-:Y:S01]  /*8d10*/  FMUL.FTZ R166, R166, UR60 ;  /* 0x0000003ca6a67c20 */ /* 0x000fe20008410000 */
[----:B------:R-:W-:Y:S01]  /*8d20*/  FMUL.FTZ R167, R167, UR60 ;  /* 0x0000003ca7a77c20 */ /* 0x000fe20008410000 */
[----:B------:R-:W-:Y:S01]  /*8d30*/  FMUL.FTZ R154, R154, UR60 ;  /* 0x0000003c9a9a7c20 */ /* 0x000fe20008410000 */
[----:B------:R-:W0:Y:S01]  /*8d40*/  MUFU.TANH R180, R180 ;  /* 0x000000b400b47308 */ /* 0x000e220000002400 */
[----:B-1----:R-:W-:Y:S01]  /*8d50*/  FMNMX.FTZ R2, R190, R173, !PT ;  /* 0x000000adbe027209 */ /* 0x002fe20007810000 */
[----:B------:R-:W-:Y:S01]  /*8d60*/  FMUL.FTZ R155, R155, UR60 ;  /* 0x0000003c9b9b7c20 */ /* 0x000fe20008410000 */
[----:B------:R-:W-:Y:S01]  /*8d70*/  UMOV UR7, 0x40000040 ;  /* 0x4000004000077882 */ /* 0x000fe20000000000 */
[----:B------:R-:W-:Y:S01]  /*8d80*/  FMUL.FTZ R158, R158, UR60 ;  /* 0x0000003c9e9e7c20 */ /* 0x000fe20008410000 */
[----:B------:R-:W-:Y:S01]  /*8d90*/  FMUL.FTZ R159, R159, UR60 ;  /* 0x0000003c9f9f7c20 */ /* 0x000fe20008410000 */
[----:B------:R-:W-:Y:S01]  /*8da0*/  VOTEU.ALL UP0, P1 ;  /* 0x00000000003f7886 */ /* 0x000fe20000800000 */
[----:B------:R-:W-:Y:S01]  /*8db0*/  R2UR UR61, R16 ;  /* 0x00000000103d72ca */ /* 0x000fe200000e0000 */
[----:B------:R-:W1:Y:S01]  /*8dc0*/  MUFU.TANH R181, R181 ;  /* 0x000000b500b57308 */ /* 0x000e620000002400 */
[----:B--2---:R-:W-:Y:S01]  /*8dd0*/  FMNMX.FTZ R173, R177, R2, !PT ;  /* 0x00000002b1ad7209 */ /* 0x004fe20007810000 */
[----:B------:R-:W-:Y:S01]  /*8de0*/  IMAD.MOV.U32 R226, RZ, RZ, R17 ;  /* 0x000000ffffe27224 */ /* 0x000fe200078e0011 */
[----:B------:R-:W-:-:S04]  /*8df0*/  @!UP0 UIADD3 UR4, UR4, 0x38860, URZ ;  /* 0x0003886004048890 */ /* 0x000fc8000fffe03f */
[----:B------:R-:W-:Y:S01]  /*8e00*/  @!UP0 UPRMT UR4, URZ, 0x654, UR4 ;  /* 0x000006543f048896 */ /* 0x000fe20008000004 */
[----:B------:R-:W2:Y:S01]  /*8e10*/  MUFU.TANH R182, R182 ;  /* 0x000000b600b67308 */ /* 0x000ea20000002400 */
[----:B0-----:R-:W-:-:S07]  /*8e20*/  FMNMX.FTZ R2, R180, R173, !PT ;  /* 0x000000adb4027209 */ /* 0x001fce0007810000 */
[----:B------:R-:W0:Y:S01]  /*8e30*/  MUFU.TANH R168, R168 ;  /* 0x000000a800a87308 */ /* 0x000e220000002400 */
[----:B-1----:R-:W-:-:S07]  /*8e40*/  FMNMX.FTZ R173, R181, R2, !PT ;  /* 0x00000002b5ad7209 */ /* 0x002fce0007810000 */
[----:B------:R-:W1:Y:S01]  /*8e50*/  MUFU.TANH R169, R169 ;  /* 0x000000a900a97308 */ /* 0x000e620000002400 */
[----:B--2---:R-:W-:-:S07]  /*8e60*/  FMNMX.FTZ R173, R182, R173, !PT ;  /* 0x000000adb6ad7209 */ /* 0x004fce0007810000 */
[----:B------:R-:W2:Y:S01]  /*8e70*/  MUFU.TANH R172, R172 ;  /* 0x000000ac00ac7308 */ /* 0x000ea20000002400 */
[----:B0-----:R-:W-:-:S07]  /*8e80*/  FMNMX.FTZ R2, R168, R173, !PT ;  /* 0x000000ada8027209 */ /* 0x001fce0007810000 */
[----:B------:R-:W0:Y:S01]  /*8e90*/  MUFU.TANH R160, R160 ;  /* 0x000000a000a07308 */ /* 0x000e220000002400 */
[----:B-1----:R-:W-:-:S07]  /*8ea0*/  FMNMX.FTZ R173, R169, R2, !PT ;  /* 0x00000002a9ad7209 */ /* 0x002fce0007810000 */
[----:B------:R-:W1:Y:S01]  /*8eb0*/  MUFU.TANH R161, R161 ;  /* 0x000000a100a17308 */ /* 0x000e620000002400 */
[----:B--2---:R-:W-:-:S07]  /*8ec0*/  FMNMX.FTZ R173, R172, R173, !PT ;  /* 0x000000adacad7209 */ /* 0x004fce0007810000 */
[----:B------:R-:W2:Y:S01]  /*8ed0*/  MUFU.TANH R164, R164 ;  /* 0x000000a400a47308 */ /* 0x000ea20000002400 */
[----:B0-----:R-:W-:Y:S01]  /*8ee0*/  FMNMX.FTZ R2, R160, R173, !PT ;  /* 0x000000ada0027209 */ /* 0x001fe20007810000 */
[----:B------:R-:W-:-:S06]  /*8ef0*/  FMUL.FTZ R173, R157, UR60 ;  /* 0x0000003c9dad7c20 */ /* 0x000fcc0008410000 */
[----:B------:R-:W0:Y:S01]  /*8f00*/  MUFU.TANH R165, R165 ;  /* 0x000000a500a57308 */ /* 0x000e220000002400 */
[----:B-1----:R-:W-:-:S07]  /*8f10*/  FMNMX.FTZ R157, R161, R2, !PT ;  /* 0x00000002a19d7209 */ /* 0x002fce0007810000 */
[----:B------:R-:W1:Y:S01]  /*8f20*/  MUFU.TANH R152, R152 ;  /* 0x0000009800987308 */ /* 0x000e620000002400 */
[----:B--2---:R-:W-:Y:S01]  /*8f30*/  FMNMX.FTZ R2, R164, R157, !PT ;  /* 0x0000009da4027209 */ /* 0x004fe20007810000 */
[----:B------:R-:W-:-:S06]  /*8f40*/  FMUL.FTZ R157, R183, UR60 ;  /* 0x0000003cb79d7c20 */ /* 0x000fcc0008410000 */
        /* <DEDUP_REMOVED lines=9> */
[----:B-1----:R-:W-:-:S05]  /*8fe0*/  FMNMX.FTZ R2, R173, R2, !PT ;  /* 0x00000002ad027209 */ /* 0x002fca0007810000 */
[----:B------:R-:W1:Y:S02]  /*8ff0*/  SHFL.BFLY PT, R183, R2, 0x2, 0x1f ;  /* 0x0c401f0002b77f89 */ /* 0x000e6400000e0000 */
[----:B------:R-:W3:Y:S08]  /*9000*/  MUFU.TANH R186, R186 ;  /* 0x000000ba00ba7308 */ /* 0x000ef00000002400 */
[----:B------:R-:W4:Y:S08]  /*9010*/  MUFU.TANH R189, R189 ;  /* 0x000000bd00bd7308 */ /* 0x000f300000002400 */
[----:B------:R-:W5:Y:S01]  /*9020*/  MUFU.TANH R176, R176 ;  /* 0x000000b000b07308 */ /* 0x000f620000002400 */
[----:B-1----:R-:W-:-:S07]  /*9030*/  FMNMX.FTZ R183, R2, R183, !PT ;  /* 0x000000b702b77209 */ /* 0x002fce0007810000 */
[----:B------:R-:W1:Y:S01]  /*9040*/  MUFU.TANH R178, R178 ;  /* 0x000000b200b27308 */ /* 0x000e620000002400 */
[----:B------:R-:W2:Y:S07]  /*9050*/  SHFL.BFLY PT, R4, R183, 0x1, 0x1f ;  /* 0x0c201f00b7047f89 */ /* 0x000eae00000e0000 */
[----:B------:R-:W1:Y:S08]  /*9060*/  MUFU.TANH R179, R179 ;  /* 0x000000b300b37308 */ /* 0x000e700000002400 */
[----:B------:R-:W1:Y:S08]  /*9070*/  MUFU.TANH R157, R157 ;  /* 0x0000009d009d7308 */ /* 0x000e700000002400 */
[----:B------:R-:W1:Y:S01]  /*9080*/  MUFU.TANH R170, R170 ;  /* 0x000000aa00aa7308 */ /* 0x000e620000002400 */
[----:B--2---:R-:W-:-:S02]  /*9090*/  FMNMX.FTZ R4, R183, R4, !PT ;  /* 0x00000004b7047209 */ /* 0x004fc40007810000 */
[----:B------:R-:W-:-:S03]  /*90a0*/  FMNMX.FTZ R183, R185, R20, !PT ;  /* 0x00000014b9b77209 */ /* 0x000fc60007810000 */
[----:B------:R-:W-:Y:S01]  /*90b0*/  FADD.FTZ R2, -R4, R21 ;  /* 0x0000001504027221 */ /* 0x000fe20000010100 */
[----:B0-----:R-:W-:Y:S01]  /*90c0*/  FMNMX.FTZ R183, R184, R183, !PT ;  /* 0x000000b7b8b77209 */ /* 0x001fe20007810000 */
[----:B------:R-:W0:Y:S02]  /*90d0*/  MUFU.TANH R171, R171 ;  /* 0x000000ab00ab7308 */ /* 0x000e240000002400 */
[----:B------:R-:W-:-:S06]  /*90e0*/  FMUL.FTZ R2, R2, UR5 ;  /* 0x0000000502027c20 */ /* 0x000fcc0008410000 */
        /* <DEDUP_REMOVED lines=8> */
[----:B------:R-:W-:-:S05]  /*9170*/  WARPGROUP.ARRIVE ;  /* 0x00000000000079c5 */ /* 0x000fca0000000000 */
[----:B------:R-:W-:Y:S01]  /*9180*/  MUFU.TANH R155, R155 ;  /* 0x0000009b009b7308 */ /* 0x000fe20000002400 */
[----:B------:R-:W-:Y:S01]  /*9190*/  HGMMA.64x256x16.F32 R24, R204, gdesc[UR8].tnspB, R24, gsb0 ;  /* 0x43e00008cc187df0 */ /* 0x000fe20008000818 */
[----:B------:R-:W-:Y:S01]  /*91a0*/  UIADD3 UR10, UR6, 0x100, URZ ;  /* 0x00000100060a7890 */ /* 0x000fe2000fffe03f */
[----:B------:R-:W-:-:S05]  /*91b0*/  UMOV UR11, 0x40000040 ;  /* 0x40000040000b7882 */ /* 0x000fca0000000000 */
[----:B------:R-:W-:Y:S08]  /*91c0*/  MUFU.TANH R158, R158 ;  /* 0x0000009e009e7308 */ /* 0x000ff00000002400 */
[----:B------:R-:W-:Y:S08]  /*91d0*/  MUFU.TANH R159, R159 ;  /* 0x0000009f009f7308 */ /* 0x000ff00000002400 */
[----:B------:R-:W-:Y:S01]  /*91e0*/  MUFU.EX2 R2, R2 ;  /* 0x0000000200027308 */ /* 0x000fe20000000800 */
[----:B------:R-:W-:-:S02]  /*91f0*/  WARPGROUP.DEPBAR.LE gsb0, 0x0 ;  /* 0x00008000000079c5 */ /* 0x000fc40000010000 */
[----:B------:R-:W-:-:S06]  /*9200*/  WARPGROUP.ARRIVE ;  /* 0x00000000000079c5 */ /* 0x000fcc0000000000 */
        /* <DEDUP_REMOVED lines=8> */
[----:B------:R-:W-:Y:S02]  /*9290*/  R2UR UR10, R225 ;  /* 0x00000000e10a72ca */ /* 0x000fe400000e0000 */
[----:B------:R-:W-:Y:S02]  /*92a0*/  WARPGROUP.DEPBAR.LE gsb0, 0x0 ;  /* 0x00008000000079c5 */ /* 0x000fe40000010000 */
[----:B---3--:R-:W-:Y:S01]  /*92b0*/  FMNMX.FTZ R196, R186, R183, !PT ;  /* 0x000000b7bac47209 */ /* 0x008fe20007810000 */
[----:B------:R-:W-:Y:S01]  /*92c0*/  FMUL.FTZ R199, R4, UR5 ;  /* 0x0000000504c77c20 */ /* 0x000fe20008410000 */
[----:B------:R-:W-:Y:S02]  /*92d0*/  WARPGROUP.ARRIVE ;  /* 0x00000000000079c5 */ /* 0x000fe40000000000 */
[----:B----4-:R-:W-:Y:S01]  /*92e0*/  FMNMX.FTZ R21, R189, R196, !PT ;  /* 0x000000c4bd157209 */ /* 0x010fe20007810000 */
[--C-:B------:R-:W-:Y:S01]  /*92f0*/  FFMA.FTZ R183, R0, UR5, -R199.reuse ;  /* 0x0000000500b77c23 */ /* 0x100fe200080108c7 */
[--C-:B------:R-:W-:Y:S01]  /*9300*/  FFMA.FTZ R208, R3, UR5, -R199.reuse ;  /* 0x0000000503d07c23 */ /* 0x100fe200080108c7 */
[----:B------:R-:W-:Y:S01]  /*9310*/  FFMA.FTZ R196, R160, UR5, -R199 ;  /* 0x00000005a0c47c23 */ /* 0x000fe200080108c7 */
[----:B-----5:R-:W-:-:S15]  /*9320*/  FMNMX.FTZ R21, R176, R21, !PT ;  /* 0x00000015b0157209 */ /* 0x020fde0007810000 */
[----:B------:R-:W-:Y:S01]  /*9330*/  HGMMA.64x256x16.F32 R24, R192, gdesc[UR4].tnspB, R24, gsb0 ;  /* 0x43e00004c0187df0 */ /* 0x000fe20008000818 */
[--C-:B------:R-:W-:Y:S01]  /*9340*/  FFMA.FTZ R210, R187, UR5, -R199.reuse ;  /* 0x00000005bbd27c23 */ /* 0x100fe200080108c7 */
[----:B------:R-:W2:Y:S01]  /*9350*/  MUFU.EX2 R183, R183 ;  /* 0x000000b700b77308 */ /* 0x000ea20000000800 */
[----:B-1----:R-:W-:Y:S01]  /*9360*/  FMNMX.FTZ R0, R178, R21, !PT ;  /* 0x00000015b2007209 */ /* 0x002fe20007810000 */
[--C-:B------:R-:W-:Y:S01]  /*9370*/  FFMA.FTZ R21, R152, UR5, -R199.reuse ;  /* 0x0000000598157c23 */ /* 0x100fe200080108c7 */
[--C-:B------:R-:W-:Y:S01]  /*9380*/  FFMA.FTZ R152, R153, UR5, -R199.reuse ;  /* 0x0000000599987c23 */ /* 0x100fe200080108c7 */
[--C-:B------:R-:W-:Y:S01]  /*9390*/  FFMA.FTZ R153, R156, UR5, -R199.reuse ;  /* 0x000000059c997c23 */ /* 0x100fe200080108c7 */
[----:B------:R-:W-:Y:S01]  /*93a0*/  FMNMX.FTZ R0, R179, R0, !PT ;  /* 0x00000000b3007209 */ /* 0x000fe20007810000 */
[--C-:B------:R-:W-:Y:S01]  /*93b0*/  FFMA.FTZ R197, R188, UR5, -R199.reuse ;  /* 0x00000005bcc57c23 */ /* 0x100fe200080108c7 */
[--C-:B------:R-:W-:Y:S01]  /*93c0*/  FFMA.FTZ R198, R164, UR5, -R199.reuse ;  /* 0x00000005a4c67c23 */ /* 0x100fe200080108c7 */
[----:B------:R-:W1:Y:S01]  /*93d0*/  MUFU.EX2 R208, R208 ;  /* 0x000000d000d07308 */ /* 0x000e620000000800 */
[----:B------:R-:W-:Y:S01]  /*93e0*/  FMNMX.FTZ R3, R157, R0, !PT ;  /* 0x000000009d037209 */ /* 0x000fe20007810000 */
[--C-:B------:R-:W-:Y:S01]  /*93f0*/  FFMA.FTZ R204, R190, UR5, -R199.reuse ;  /* 0x00000005becc7c23 */ /* 0x100fe200080108c7 */
[--C-:B------:R-:W-:Y:S01]  /*9400*/  FFMA.FTZ R191, R181, UR5, -R199.reuse ;  /* 0x00000005b5bf7c23 */ /* 0x100fe200080108c7 */
[--C-:B------:R-:W-:Y:S01]  /*9410*/  FFMA.FTZ R177, R177, UR5, -R199.reuse ;  /* 0x00000005b1b17c23 */ /* 0x100fe200080108c7 */
[----:B------:R-:W-:Y:S01]  /*9420*/  FMNMX.FTZ R0, R170, R3, !PT ;  /* 0x00000003aa007209 */ /* 0x000fe20007810000 */
[--C-:B------:R-:W-:Y:S01]  /*9430*/  FFMA.FTZ R181, R168, UR5, -R199.reuse ;  /* 0x00000005a8b57c23 */ /* 0x100fe200080108c7 */
[--C-:B------:R-:W-:Y:S01]  /*9440*/  FFMA.FTZ R187, R161, UR5, -R199.reuse ;  /* 0x00000005a1bb7c23 */ /* 0x100fe200080108c7 */
[----:B------:R-:W3:Y:S01]  /*9450*/  MUFU.EX2 R210, R210 ;  /* 0x000000d200d27308 */ /* 0x000ee20000000800 */
[----:B0-----:R-:W-:Y:S01]  /*9460*/  FMNMX.FTZ R3, R171, R0, !PT ;  /* 0x00000000ab037209 */ /* 0x001fe20007810000 */
[----:B------:R-:W-:Y:S01]  /*9470*/  FFMA.FTZ R161, R165, UR5, -R199 ;  /* 0x00000005a5a17c23 */ /* 0x000fe200080108c7 */
[----:B--2---:R-:W-:Y:S01]  /*9480*/  FFMA.FTZ R15, R2, R15, R183 ;  /* 0x0000000f020f7223 */ /* 0x004fe200000100b7 */
[--C-:B------:R-:W-:Y:S01]  /*9490*/  FFMA.FTZ R206, R180, UR5, -R199.reuse ;  /* 0x00000005b4ce7c23 */ /* 0x100fe200080108c7 */
[----:B------:R-:W-:Y:S01]  /*94a0*/  FMNMX.FTZ R0, R174, R3, !PT ;  /* 0x00000003ae007209 */ /* 0x000fe20007810000 */
[--C-:B------:R-:W-:Y:S01]  /*94b0*/  FFMA.FTZ R202, R169, UR5, -R199.reuse ;  /* 0x00000005a9ca7c23 */ /* 0x100fe200080108c7 */
[--C-:B------:R-:W-:Y:S01]  /*94c0*/  FFMA.FTZ R200, R182, UR5, -R199.reuse ;  /* 0x00000005b6c87c23 */ /* 0x100fe200080108c7 */
[----:B------:R-:W0:Y:S01]  /*94d0*/  MUFU.EX2 R197, R197 ;  /* 0x000000c500c57308 */ /* 0x000e220000000800 */
[----:B------:R-:W-:Y:S01]  /*94e0*/  FMNMX.FTZ R3, R175, R0, !PT ;  /* 0x00000000af037209 */ /* 0x000fe20007810000 */
[--C-:B------:R-:W-:Y:S01]  /*94f0*/  FFMA.FTZ R169, R172, UR5, -R199.reuse ;  /* 0x00000005aca97c23 */ /* 0x100fe200080108c7 */
[----:B------:R-:W-:Y:S01]  /*9500*/  FFMA.FTZ R173, R173, UR5, -R199 ;  /* 0x00000005adad7c23 */ /* 0x000fe200080108c7 */
[----:B-1----:R-:W-:Y:S01]  /*9510*/  FADD.FTZ R15, R208, R15 ;  /* 0x0000000fd00f7221 */ /* 0x002fe20000010000 */
[----:B------:R-:W-:Y:S01]  /*9520*/  FMNMX.FTZ R0, R162, R3, !PT ;  /* 0x00000003a2007209 */ /* 0x000fe20007810000 */
[----:B------:R-:W-:Y:S01]  /*9530*/  @!UP0 UIADD3 UR6, UR10, 0x38840, URZ ;  /* 0x000388400a068890 */ /* 0x000fe2000fffe03f */
[----:B------:R-:W-:Y:S01]  /*9540*/  R2UR UR7, R224 ;  /* 0x00000000e00772ca */ /* 0x000fe200000e0000 */
[----:B------:R-:W1:Y:S01]  /*9550*/  MUFU.EX2 R204, R204 ;  /* 0x000000cc00cc7308 */ /* 0x000e620000000800 */
[----:B------:R-:W-:Y:S01]  /*9560*/  FMNMX.FTZ R3, R163, R0, !PT ;  /* 0x00000000a3037209 */ /* 0x000fe20007810000 */
[----:B------:R-:W-:Y:S01]  /*9570*/  @!UP0 UPRMT UR6, URZ, 0x654, UR6 ;  /* 0x000006543f068896 */ /* 0x000fe20008000006 */
[----:B------:R-:W-:-:S02]  /*9580*/  F2FP.F16.F32.PACK_AB R208, R208, R183 ;  /* 0x000000b7d0d0723e */ /* 0x000fc400000000ff */
[----:B------:R-:W-:-:S03]  /*9590*/  FMNMX.FTZ R0, R166, R3, !PT ;  /* 0x00000003a6007209 */ /* 0x000fc60007810000 */
[----:B------:R-:W2:Y:S01]  /*95a0*/  MUFU.EX2 R177, R177 ;  /* 0x000000b100b17308 */ /* 0x000ea20000000800 */
[----:B------:R-:W-:-:S03]  /*95b0*/  FMNMX.FTZ R3, R167, R0, !PT ;  /* 0x00000000a7037209 */ /* 0x000fc60007810000 */
[----:B------:R-:W-:Y:S02]  /*95c0*/  ISETP.LT.AND P2, PT, RZ, UR7, PT ;  /* 0x00000007ff007c0c */ /* 0x000fe4000bf41270 */
[----:B------:R-:W-:Y:S02]  /*95d0*/  FMNMX.FTZ R0, R154, R3, !PT ;  /* 0x000000039a007209 */ /* 0x000fe40007810000 */
[----:B------:R-:W-:Y:S02]  /*95e0*/  MUFU.EX2 R206, R206 ;  /* 0x000000ce00ce7308 */ /* 0x000fe40000000800 */
[----:B------:R-:W-:-:S04]  /*95f0*/  FMNMX.FTZ R3, R155, R0, !PT ;  /* 0x000000009b037209 */ /* 0x000fc80007810000 */
[----:B------:R-:W-:Y:S02]  /*9600*/  FMNMX.FTZ R0, R158, R3, !PT ;  /* 0x000000039e007209 */ /* 0x000fe40007810000 */
[----:B------:R-:W-:Y:S02]  /*9610*/  MUFU.EX2 R191, R191 ;  /* 0x000000bf00bf7308 */ /* 0x000fe40000000800 */
[----:B------:R-:W-:-:S05]  /*9620*/  FMNMX.FTZ R0, R159, R0, !PT ;  /* 0x000000009f007209 */ /* 0x000fca0007810000 */
[----:B------:R-:W4:Y:S01]  /*9630*/  SHFL.BFLY PT, R3, R0, 0x2, 0x1f ;  /* 0x0c401f0000037f89 */ /* 0x000f2200000e0000 */
[----:B------:R-:W-:Y:S08]  /*9640*/  MUFU.EX2 R200, R200 ;  /* 0x000000c800c87308 */ /* 0x000ff00000000800 */
[----:B------:R-:W-:Y:S08]  /*9650*/  MUFU.EX2 R181, R181 ;  /* 0x000000b500b57308 */ /* 0x000ff00000000800 */
[----:B------:R-:W-:Y:S01]  /*9660*/  MUFU.EX2 R202, R202 ;  /* 0x000000ca00ca7308 */ /* 0x000fe20000000800 */
[----:B----4-:R-:W-:-:S07]  /*9670*/  FMNMX.FTZ R3, R0, R3, !PT ;  /* 0x0000000300037209 */ /* 0x010fce0007810000 */
[----:B------:R-:W-:Y:S01]  /*9680*/  MUFU.EX2 R169, R169 ;  /* 0x000000a900a97308 */ /* 0x000fe20000000800 */
[----:B------:R-:W4:Y:S07]  /*9690*/  SHFL.BFLY PT, R0, R3, 0x1, 0x1f ;  /* 0x0c201f0003007f89 */ /* 0x000f2e00000e0000 */
[----:B------:R-:W-:Y:S08]  /*96a0*/  MUFU.EX2 R196, R196 ;  /* 0x000000c400c47308 */ /* 0x000ff00000000800 */
[----:B------:R-:W-:Y:S08]  /*96b0*/  MUFU.EX2 R187, R187 ;  /* 0x000000bb00bb7308 */ /* 0x000ff00000000800 */
[----:B------:R-:W-:Y:S01]  /*96c0*/  MUFU.EX2 R198, R198 ;  /* 0x000000c600c67308 */ /* 0x000fe20000000800 */
[----:B----4-:R-:W-:-:S07]  /*96d0*/  FMNMX.FTZ R3, R3, R0, !PT ;  /* 0x0000000003037209 */ /* 0x010fce0007810000 */
[----:B------:R-:W-:Y:S01]  /*96e0*/  MUFU.EX2 R161, R161 ;  /* 0x000000a100a17308 */ /* 0x000fe20000000800 */
[C---:B------:R-:W-:Y:S01]  /*96f0*/  FADD.FTZ R0, -R3.reuse, R20 ;  /* 0x0000001403007221 */ /* 0x040fe20000010100 */
[----:B------:R-:W-:-:S03]  /*9700*/  FMUL.FTZ R156, R3, UR5 ;  /* 0x00000005039c7c20 */ /* 0x000fc60008410000 */
[----:B------:R-:W-:Y:S01]  /*9710*/  FMUL.FTZ R0, R0, UR5 ;  /* 0x0000000500007c20 */ /* 0x000fe20008410000 */
[--C-:B------:R-:W-:Y:S01]  /*9720*/  FFMA.FTZ R209, R185, UR5, -R156.reuse ;  /* 0x00000005b9d17c23 */ /* 0x100fe2000801089c */
[--C-:B------:R-:W-:Y:S01]  /*9730*/  FFMA.FTZ R160, R184, UR5, -R156.reuse ;  /* 0x00000005b8a07c23 */ /* 0x100fe2000801089c */
[--C-:B------:R-:W-:Y:S01]  /*9740*/  FFMA.FTZ R211, R186, UR5, -R156.reuse ;  /* 0x00000005bad37c23 */ /* 0x100fe2000801089c */
[--C-:B------:R-:W-:Y:S01]  /*9750*/  FFMA.FTZ R164, R189, UR5, -R156.reuse ;  /* 0x00000005bda47c23 */ /* 0x100fe2000801089c */
[--C-:B------:R-:W-:Y:S01]  /*9760*/  FFMA.FTZ R205, R176, UR5, -R156.reuse ;  /* 0x00000005b0cd7c23 */ /* 0x100fe2000801089c */
[----:B------:R-:W-:Y:S01]  /*9770*/  MUFU.EX2 R0, R0 ;  /* 0x0000000000007308 */ /* 0x000fe20000000800 */
[--C-:B------:R-:W-:Y:S01]  /*9780*/  FFMA.FTZ R168, R178, UR5, -R156.reuse ;  /* 0x00000005b2a87c23 */ /* 0x100fe2000801089c */
[--C-:B------:R-:W-:Y:S01]  /*9790*/  FFMA.FTZ R207, R179, UR5, -R156.reuse ;  /* 0x00000005b3cf7c23 */ /* 0x100fe2000801089c */
[--C-:B------:R-:W-:Y:S01]  /*97a0*/  FFMA.FTZ R199, R166, UR5, -R156.reuse ;  /* 0x00000005a6c77c23 */ /* 0x100fe2000801089c */
[--C-:B------:R-:W-:Y:S01]  /*97b0*/  FFMA.FTZ R172, R157, UR5, -R156.reuse ;  /* 0x000000059dac7c23 */ /* 0x100fe2000801089c */
[--C-:B------:R-:W-:Y:S01]  /*97c0*/  FFMA.FTZ R203, R174, UR5, -R156.reuse ;  /* 0x00000005aecb7c23 */ /* 0x100fe2000801089c */
[----:B---3--:R-:W-:Y:S01]  /*97d0*/  FADD.FTZ R174, R210, R15 ;  /* 0x0000000fd2ae7221 */ /* 0x008fe20000010000 */
[--C-:B------:R-:W-:Y:S01]  /*97e0*/  FFMA.FTZ R201, R170, UR5, -R156.reuse ;  /* 0x00000005aac97c23 */ /* 0x100fe2000801089c */
[----:B------:R-:W3:Y:S01]  /*97f0*/  MUFU.EX2 R209, R209 ;  /* 0x000000d100d17308 */ /* 0x000ee20000000800 */
[--C-:B------:R-:W-:Y:S01]  /*9800*/  FFMA.FTZ R170, R171, UR5, -R156.reuse ;  /* 0x00000005abaa7c23 */ /* 0x100fe2000801089c */
[----:B------:R-:W-:Y:S01]  /*9810*/  FFMA.FTZ R157, R162, UR5, -R156 ;  /* 0x00000005a29d7c23 */ /* 0x000fe2000801089c */
[----:B0-----:R-:W-:Y:S01]  /*9820*/  FADD.FTZ R171, R197, R174 ;  /* 0x000000aec5ab7221 */ /* 0x001fe20000010000 */
[--C-:B------:R-:W-:Y:S01]  /*9830*/  FFMA.FTZ R175, R175, UR5, -R156.reuse ;  /* 0x00000005afaf7c23 */ /* 0x100fe2000801089c */
[--C-:B------:R-:W-:Y:S01]  /*9840*/  FFMA.FTZ R163, R163, UR5, -R156.reuse ;  /* 0x00000005a3a37c23 */ /* 0x100fe2000801089c */
[--C-:B------:R-:W-:Y:S01]  /*9850*/  FFMA.FTZ R167, R167, UR5, -R156.reuse ;  /* 0x00000005a7a77c23 */ /* 0x100fe2000801089c */
[----:B-1----:R-:W-:Y:S01]  /*9860*/  FADD.FTZ R174, R204, R171 ;  /* 0x000000abccae7221 */ /* 0x002fe20000010000 */
[----:B------:R-:W0:Y:S01]  /*9870*/  MUFU.EX2 R160, R160 ;  /* 0x000000a000a07308 */ /* 0x000e220000000800 */
[--C-:B------:R-:W-:Y:S01]  /*9880*/  FFMA.FTZ R154, R154, UR5, -R156.reuse ;  /* 0x000000059a9a7c23 */ /* 0x100fe2000801089c */
[--C-:B------:R-:W-:Y:S01]  /*9890*/  FFMA.FTZ R155, R155, UR5, -R156.reuse ;  /* 0x000000059b9b7c23 */ /* 0x100fe2000801089c */
[--C-:B------:R-:W-:Y:S01]  /*98a0*/  FFMA.FTZ R158, R158, UR5, -R156.reuse ;  /* 0x000000059e9e7c23 */ /* 0x100fe2000801089c */
[----:B------:R-:W-:Y:S01]  /*98b0*/  FFMA.FTZ R156, R159, UR5, -R156 ;  /* 0x000000059f9c7c23 */ /* 0x000fe2000801089c */
[----:B--2---:R-:W-:Y:S01]  /*98c0*/  FADD.FTZ R159, R177, R174 ;  /* 0x000000aeb19f7221 */ /* 0x004fe20000010000 */
[----:B------:R-:W-:-:S02]  /*98d0*/  F2FP.F16.F32.PACK_AB R210, R197, R210 ;  /* 0x000000d2c5d2723e */ /* 0x000fc400000000ff */
[----:B------:R-:W1:Y:S01]  /*98e0*/  MUFU.EX2 R211, R211 ;  /* 0x000000d300d37308 */ /* 0x000e620000000800 */
[----:B---3--:R-:W-:Y:S01]  /*98f0*/  FFMA.FTZ R165, R0, R14, R209 ;  /* 0x0000000e00a57223 */ /* 0x008fe200000100d1 */
[----:B------:R-:W-:-:S06]  /*9900*/  F2FP.F16.F32.PACK_AB R204, R177, R204 ;  /* 0x000000ccb1cc723e */ /* 0x000fcc00000000ff */
[----:B------:R-:W2:Y:S01]  /*9910*/  MUFU.EX2 R164, R164 ;  /* 0x000000a400a47308 */ /* 0x000ea20000000800 */
[C---:B0-----:R-:W-:Y:S01]  /*9920*/  FADD.FTZ R166, R160.reuse, R165 ;  /* 0x000000a5a0a67221 */ /* 0x041fe20000010000 */
[----:B------:R-:W-:-:S06]  /*9930*/  F2FP.F16.F32.PACK_AB R209, R160, R209 ;  /* 0x000000d1a0d1723e */ /* 0x000fcc00000000ff */
[----:B------:R-:W0:Y:S01]  /*9940*/  MUFU.EX2 R205, R205 ;  /* 0x000000cd00cd7308 */ /* 0x000e220000000800 */
[----:B-1----:R-:W-:-:S07]  /*9950*/  FADD.FTZ R165, R211, R166 ;  /* 0x000000a6d3a57221 */ /* 0x002fce0000010000 */
[----:B------:R-:W1:Y:S01]  /*9960*/  MUFU.EX2 R168, R168 ;  /* 0x000000a800a87308 */ /* 0x000e620000000800 */
[C---:B--2---:R-:W-:Y:S01]  /*9970*/  FADD.FTZ R166, R164.reuse, R165 ;  /* 0x000000a5a4a67221 */ /* 0x044fe20000010000 */
[----:B------:R-:W-:-:S06]  /*9980*/  F2FP.F16.F32.PACK_AB R211, R164, R211 ;  /* 0x000000d3a4d3723e */ /* 0x000fcc00000000ff */
[----:B------:R-:W2:Y:S08]  /*9990*/  MUFU.EX2 R207, R207 ;  /* 0x000000cf00cf7308 */ /* 0x000eb00000000800 */
[----:B------:R-:W3:Y:S08]  /*99a0*/  MUFU.EX2 R172, R172 ;  /* 0x000000ac00ac7308 */ /* 0x000ef00000000800 */
[----:B------:R-:W4:Y:S08]  /*99b0*/  MUFU.EX2 R201, R201 ;  /* 0x000000c900c97308 */ /* 0x000f300000000800 */
[----:B------:R0:W-:Y:S08]  /*99c0*/  MUFU.EX2 R14, R157 ;  /* 0x0000009d000e7308 */ /* 0x0001f00000000800 */
[----:B------:R-:W5:Y:S01]  /*99d0*/  MUFU.EX2 R170, R170 ;  /* 0x000000aa00aa7308 */ /* 0x000f620000000800 */
[----:B0-----:R-:W-:Y:S01]  /*99e0*/  FADD.FTZ R157, R205, R166 ;  /* 0x000000a6cd9d7221 */ /* 0x001fe20000010000 */
[----:B------:R-:W-:Y:S01]  /*99f0*/  FADD.FTZ R166, R206, R159 ;  /* 0x0000009fcea67221 */ /* 0x000fe20000010000 */
[----:B-1----:R-:W-:-:S02]  /*9a00*/  F2FP.F16.F32.PACK_AB R205, R168, R205 ;  /* 0x000000cda8cd723e */ /* 0x002fc400000000ff */
[----:B------:R-:W-:Y:S01]  /*9a10*/  FADD.FTZ R160, R168, R157 ;  /* 0x0000009da8a07221 */ /* 0x000fe20000010000 */
[C---:B------:R-:W-:Y:S01]  /*9a20*/  FADD.FTZ R159, R191.reuse, R166 ;  /* 0x000000a6bf9f7221 */ /* 0x040fe20000010000 */
[----:B------:R-:W-:Y:S01]  /*9a30*/  F2FP.F16.F32.PACK_AB R206, R191, R206 ;  /* 0x000000cebfce723e */ /* 0x000fe200000000ff */
[----:B------:R-:W0:Y:S01]  /*9a40*/  MUFU.EX2 R203, R203 ;  /* 0x000000cb00cb7308 */ /* 0x000e220000000800 */
[----:B--2---:R-:W-:Y:S01]  /*9a50*/  FADD.FTZ R157, R207, R160 ;  /* 0x000000a0cf9d7221 */ /* 0x004fe20000010000 */
[----:B------:R-:W-:Y:S01]  /*9a60*/  FADD.FTZ R164, R200, R159 ;  /* 0x0000009fc8a47221 */ /* 0x000fe20000010000 */
[C---:B---3--:R-:W-:Y:S02]  /*9a70*/  F2FP.F16.F32.PACK_AB R207, R172.reuse, R207 ;  /* 0x000000cfaccf723e */ /* 0x048fe400000000ff */
[----:B------:R-:W-:Y:S01]  /*9a80*/  FADD.FTZ R160, R172, R157 ;  /* 0x0000009daca07221 */ /* 0x000fe20000010000 */
[C---:B------:R-:W-:Y:S01]  /*9a90*/  FADD.FTZ R159, R181.reuse, R164 ;  /* 0x000000a4b59f7221 */ /* 0x040fe20000010000 */
[----:B------:R-:W-:Y:S01]  /*9aa0*/  F2FP.F16.F32.PACK_AB R200, R181, R200 ;  /* 0x000000c8b5c8723e */ /* 0x000fe200000000ff */
[----:B------:R-:W1:Y:S01]  /*9ab0*/  MUFU.EX2 R162, R175 ;  /* 0x000000af00a27308 */ /* 0x000e620000000800 */
[----:B----4-:R-:W-:Y:S01]  /*9ac0*/  FADD.FTZ R157, R201, R160 ;  /* 0x000000a0c99d7221 */ /* 0x010fe20000010000 */
[----:B------:R-:W-:Y:S01]  /*9ad0*/  FADD.FTZ R164, R202, R159 ;  /* 0x0000009fcaa47221 */ /* 0x000fe20000010000 */
[----:B-----5:R-:W-:-:S02]  /*9ae0*/  F2FP.F16.F32.PACK_AB R201, R170, R201 ;  /* 0x000000c9aac9723e */ /* 0x020fc400000000ff */
[----:B------:R-:W-:Y:S01]  /*9af0*/  FADD.FTZ R160, R170, R157 ;  /* 0x0000009daaa07221 */ /* 0x000fe20000010000 */
[C---:B------:R-:W-:Y:S01]  /*9b00*/  FADD.FTZ R159, R169.reuse, R164 ;  /* 0x000000a4a99f7221 */ /* 0x040fe20000010000 */
[----:B------:R-:W-:Y:S01]  /*9b10*/  F2FP.F16.F32.PACK_AB R202, R169, R202 ;  /* 0x000000caa9ca723e */ /* 0x000fe200000000ff */
[----:B------:R-:W2:Y:S01]  /*9b20*/  MUFU.EX2 R15, R163 ;  /* 0x000000a3000f7308 */ /* 0x000ea20000000800 */
[----:B0-----:R-:W-:-:S07]  /*9b30*/  FADD.FTZ R157, R203, R160 ;  /* 0x000000a0cb9d7221 */ /* 0x001fce0000010000 */
[----:B------:R-:W0:Y:S01]  /*9b40*/  MUFU.EX2 R199, R199 ;  /* 0x000000c700c77308 */ /* 0x000e220000000800 */
[C---:B-1----:R-:W-:Y:S01]  /*9b50*/  FADD.FTZ R157, R162.reuse, R157 ;  /* 0x0000009da29d7221 */ /* 0x042fe20000010000 */
[----:B------:R-:W-:-:S03]  /*9b60*/  F2FP.F16.F32.PACK_AB R203, R162, R203 ;  /* 0x000000cba2cb723e */ /* 0x000fc600000000ff */
[----:B------:R-:W-:-:S03]  /*9b70*/  FADD.FTZ R160, R14, R157 ;  /* 0x0000009d0ea07221 */ /* 0x000fc60000010000 */
[----:B------:R-:W1:Y:S01]  /*9b80*/  MUFU.EX2 R167, R167 ;  /* 0x000000a700a77308 */ /* 0x000e620000000800 */
[C---:B--2---:R-:W-:Y:S01]  /*9b90*/  FADD.FTZ R160, R15.reuse, R160 ;  /* 0x000000a00fa07221 */ /* 0x044fe20000010000 */
[----:B------:R-:W-:-:S06]  /*9ba0*/  F2FP.F16.F32.PACK_AB R197, R15, R14 ;  /* 0x0000000e0fc5723e */ /* 0x000fcc00000000ff */
[----:B------:R-:W-:Y:S01]  /*9bb0*/  MUFU.EX2 R21, R21 ;  /* 0x0000001500157308 */ /* 0x000fe20000000800 */
[----:B------:R-:W-:Y:S02]  /*9bc0*/  WARPGROUP.DEPBAR.LE gsb0, 0x0 ;  /* 0x00008000000079c5 */ /* 0x000fe40000010000 */
[----:B0-----:R-:W-:Y:S01]  /*9bd0*/  FADD.FTZ R160, R199, R160 ;  /* 0x000000a0c7a07221 */ /* 0x001fe20000010000 */
[----:B------:R-:W-:Y:S04]  /*9be0*/  @!P1 SYNCS.ARRIVE.TRANS64.RED.A1T0 RZ, [UR6], RZ ;  /* 0x000000ffffff99a7 */ /* 0x000fe80008100406 */
[----:B------:R0:W2:Y:S01]  /*9bf0*/  MUFU.EX2 R193, R154 ;  /* 0x0000009a00c17308 */ /* 0x0000a20000000800 */
[C---:B-1----:R-:W-:Y:S01]  /*9c00*/  FADD.FTZ R160, R167.reuse, R160 ;  /* 0x000000a0a7a07221 */ /* 0x042fe20000010000 */
[----:B------:R-:W-:Y:S01]  /*9c10*/  F2FP.F16.F32.PACK_AB R199, R167, R199 ;  /* 0x000000c7a7c7723e */ /* 0x000fe200000000ff */
[----:B------:R-:W-:Y:S01]  /*9c20*/  @!P1 SYNCS.ARRIVE.TRANS64.RED.A1T0 RZ, [UR4], RZ ;  /* 0x000000ffffff99a7 */ /* 0x000fe20008100404 */
[----:B------:R-:W-:-:S04]  /*9c30*/  UIADD3 UR4, UR7, -0x1, URZ ;  /* 0xffffffff07047890 */ /* 0x000fc8000fffe03f */
[----:B------:R-:W1:Y:S01]  /*9c40*/  MUFU.EX2 R152, R152 ;  /* 0x0000009800987308 */ /* 0x000e620000000800 */
[----:B0-----:R-:W-:Y:S01]  /*9c50*/  FADD.FTZ R154, R196, R159 ;  /* 0x0000009fc49a7221 */ /* 0x001fe20000010000 */
[C---:B------:R-:W-:Y:S01]  /*9c60*/  F2FP.F16.F32.PACK_AB R196, R187.reuse, R196 ;  /* 0x000000c4bbc4723e */ /* 0x040fe200000000ff */
[----:B------:R-:W-:Y:S02]  /*9c70*/  IMAD.U32 R224, RZ, RZ, UR4 ;  /* 0x00000004ffe07e24 */ /* 0x000fe4000f8e00ff */
[----:B------:R-:W-:-:S03]  /*9c80*/  FADD.FTZ R157, R187, R154 ;  /* 0x0000009abb9d7221 */ /* 0x000fc60000010000 */
[----:B------:R-:W0:Y:S01]  /*9c90*/  MUFU.EX2 R155, R155 ;  /* 0x0000009b009b7308 */ /* 0x000e220000000800 */
[----:B------:R-:W-:Y:S01]  /*9ca0*/  FADD.FTZ R154, R198, R157 ;  /* 0x0000009dc69a7221 */ /* 0x000fe20000010000 */
[----:B--2---:R-:W-:Y:S01]  /*9cb0*/  FADD.FTZ R160, R193, R160 ;  /* 0x000000a0c1a07221 */ /* 0x004fe20000010000 */
[C---:B------:R-:W-:Y:S02]  /*9cc0*/  F2FP.F16.F32.PACK_AB R198, R161.reuse, R198 ;  /* 0x000000c6a1c6723e */ /* 0x040fe400000000ff */
[----:B------:R-:W-:-:S03]  /*9cd0*/  FADD.FTZ R154, R161, R154 ;  /* 0x0000009aa19a7221 */ /* 0x000fc60000010000 */
[----:B------:R-:W2:Y:S01]  /*9ce0*/  MUFU.EX2 R153, R153 ;  /* 0x0000009900997308 */ /* 0x000ea20000000800 */
[----:B------:R-:W-:Y:S01]  /*9cf0*/  FADD.FTZ R15, R21, R154 ;  /* 0x0000009a150f7221 */ /* 0x000fe20000010000 */
[C---:B-1----:R-:W-:Y:S01]  /*9d00*/  F2FP.F16.F32.PACK_AB R192, R152.reuse, R21 ;  /* 0x0000001598c0723e */ /* 0x042fe200000000ff */
[----:B------:R-:W-:Y:S02]  /*9d10*/  IMAD.MOV.U32 R21, RZ, RZ, R4 ;  /* 0x000000ffff157224 */ /* 0x000fe400078e0004 */
[----:B------:R-:W-:-:S03]  /*9d20*/  FADD.FTZ R14, R152, R15 ;  /* 0x0000000f980e7221 */ /* 0x000fc60000010000 */
[----:B------:R-:W1:Y:S01]  /*9d30*/  MUFU.EX2 R195, R158 ;  /* 0x0000009e00c37308 */ /* 0x000e620000000800 */
[C---:B0-----:R-:W-:Y:S01]  /*9d40*/  FADD.FTZ R160, R155.reuse, R160 ;  /* 0x000000a09ba07221 */ /* 0x041fe20000010000 */
[----:B------:R-:W-:-:S06]  /*9d50*/  F2FP.F16.F32.PACK_AB R193, R155, R193 ;  /* 0x000000c19bc1723e */ /* 0x000fcc00000000ff */
[----:B------:R-:W0:Y:S01]  /*9d60*/  MUFU.EX2 R20, R173 ;  /* 0x000000ad00147308 */ /* 0x000e220000000800 */
[----:B--2---:R-:W-:-:S07]  /*9d70*/  FADD.FTZ R15, R153, R14 ;  /* 0x0000000e990f7221 */ /* 0x004fce0000010000 */
[----:B------:R-:W2:Y:S01]  /*9d80*/  MUFU.EX2 R156, R156 ;  /* 0x0000009c009c7308 */ /* 0x000ea20000000800 */
[----:B-1----:R-:W-:Y:S01]  /*9d90*/  FADD.FTZ R160, R195, R160 ;  /* 0x000000a0c3a07221 */ /* 0x002fe20000010000 */
[C---:B0-----:R-:W-:Y:S01]  /*9da0*/  FADD.FTZ R15, R20.reuse, R15 ;  /* 0x0000000f140f7221 */ /* 0x041fe20000010000 */
[----:B------:R-:W-:Y:S01]  /*9db0*/  F2FP.F16.F32.PACK_AB R194, R20, R153 ;  /* 0x0000009914c2723e */ /* 0x000fe200000000ff */
[----:B------:R-:W-:Y:S02]  /*9dc0*/  IMAD.MOV.U32 R20, RZ, RZ, R3 ;  /* 0x000000ffff147224 */ /* 0x000fe400078e0003 */
[C---:B--2---:R-:W-:Y:S01]  /*9dd0*/  FADD.FTZ R14, R156.reuse, R160 ;  /* 0x000000a09c0e7221 */ /* 0x044fe20000010000 */
[----:B------:R-:W-:Y:S01]  /*9de0*/  F2FP.F16.F32.PACK_AB R195, R156, R195 ;  /* 0x000000c39cc3723e */ /* 0x000fe200000000ff */
[----:B------:R-:W-:Y:S06]  /*9df0*/  @P2 BRA `(.L_x_277) ;  /* 0xffffffc000542947 */ /* 0x000fec000383ffff */
.L_x_268:
        /* <DEDUP_REMOVED lines=131> */
.L_x_278:
[----:B------:R-:W-:Y:S01]  /*a630*/  IMAD R11, R16, 0x8, R5 ;  /* 0x00000008100b7824 */ /* 0x000fe200078e0205 */
[----:B------:R-:W-:-:S04]  /*a640*/  SHF.L.U32 R0, R17, 0x1f, RZ ;  /* 0x0000001f11007819 */ /* 0x000fc800000006ff */
[----:B------:R0:W1:Y:S01]  /*a650*/  SYNCS.PHASECHK.TRANS64.TRYWAIT P2, [R11+URZ+0x38850], R0 ;  /* 0x038850000b0075a7 */ /* 0x000062000804017f */
[----:B------:R-:W-:Y:S05]  /*a660*/  @!P0 BRA `(.L_x_279) ;  /* 0x0000000000048947 */ /* 0x000fea0003800000 */
[----:B------:R-:W-:Y:S01]  /*a670*/  BPT.TRAP 0x1 ;  /* 0x000000040000795c */ /* 0x000fe20000300000 */
.L_x_279:
[----:B-1----:R-:W-:Y:S05]  /*a680*/  @P2 BRA `(.L_x_280) ;  /* 0x0000000000082947 */ /* 0x002fea0003800000 */
[----:B------:R-:W1:Y:S02]  /*a690*/  SYNCS.PHASECHK.TRANS64.TRYWAIT P0, [R11+URZ+0x38850], R0 ;  /* 0x038850000b0075a7 */ /* 0x000e64000800017f */
[----:B-1----:R-:W-:Y:S05]  /*a6a0*/  @!P0 BRA `(.L_x_281) ;  /* 0x0000008c004c8947 */ /* 0x002fea0003800000 */
.L_x_280:
[----:B------:R-:W-:Y:S05]  /*a6b0*/  WARPSYNC.ALL ;  /* 0x0000000000007948 */ /* 0x000fea0003800000 */
[----:B------:R-:W-:Y:S01]  /*a6c0*/  VIADD R5, R5, 0x400 ;  /* 0x0000040005057836 */ /* 0x000fe20000000000 */
[----:B------:R-:W-:Y:S01]  /*a6d0*/  MOV R7, 0x40000040 ;  /* 0x4000004000077802 */ /* 0x000fe20000000f00 */
[----:B------:R-:W-:Y:S01]  /*a6e0*/  WARPGROUP.ARRIVE ;  /* 0x00000000000079c5 */ /* 0x000fe20000000000 */
[----:B------:R-:W-:Y:S01]  /*a6f0*/  IMAD.MOV.U32 R9, RZ, RZ, 0x40000040 ;  /* 0x40000040ff097424 */ /* 0x000fe200078e00ff */
[----:B01----:R-:W0:Y:S01]  /*a700*/  SHFL.BFLY PT, R0, R15, 0x2, 0x1f ;  /* 0x0c401f000f007f89 */ /* 0x003e2200000e0000 */
[----:B------:R-:W-:Y:S01]  /*a710*/  SHF.R.U32.HI R5, RZ, 0x4, R5 ;  /* 0x00000004ff057819 */ /* 0x000fe20000011605 */
[----:B------:R-:W-:Y:S01]  /*a720*/  @!P1 VIADD R11, R11, 0x38860 ;  /* 0x000388600b0b9836 */ /* 0x000fe20000000000 */
[----:B------:R-:W-:Y:S01]  /*a730*/  R2UR UR7, R7 ;  /* 0x00000000070772ca */ /* 0x000fe200000e0000 */
[----:B------:R-:W-:Y:S01]  /*a740*/  IMAD.MOV.U32 R7, RZ, RZ, 0x40000040 ;  /* 0x40000040ff077424 */ /* 0x000fe200078e00ff */
[----:B------:R-:W-:Y:S01]  /*a750*/  LOP3.LUT R5, R5, 0x3fff, RZ, 0xc0, !PT ;  /* 0x00003fff05057812 */ /* 0x000fe200078ec0ff */
[----:B------:R-:W-:Y:S01]  /*a760*/  IMAD.U32 R13, RZ, RZ, UR5 ;  /* 0x00000005ff0d7e24 */ /* 0x000fe2000f8e00ff */
[----:B------:R-:W-:Y:S01]  /*a770*/  @!P1 PRMT R11, RZ, 0x654, R11 ;  /* 0x00000654ff0b9816 */ /* 0x000fe2000000000b */
[----:B------:R-:W-:Y:S01]  /*a780*/  VIADD R216, R216, 0x1 ;  /* 0x00000001d8d87836 */ /* 0x000fe20000000000 */
[----:B------:R-:W-:-:S05]  /*a790*/  LOP3.LUT R5, R5, 0x2800000, RZ, 0xfc, !PT ;  /* 0x0280000005057812 */ /* 0x000fca00078efcff */
[C---:B------:R-:W-:Y:S02]  /*a7a0*/  IMAD R6, R16.reuse, 0xa00, R5 ;  /* 0x00000a0010067824 */ /* 0x040fe400078e0205 */
[----:B------:R-:W1:Y:S01]  /*a7b0*/  SHFL.BFLY PT, R5, R14, 0x2, 0x1f ;  /* 0x0c401f000e057f89 */ /* 0x000e6200000e0000 */
[----:B------:R-:W-:Y:S02]  /*a7c0*/  VIADD R16, R16, 0x1 ;  /* 0x0000000110107836 */ /* 0x000fe40000000000 */
[C---:B------:R-:W-:Y:S01]  /*a7d0*/  R2UR UR6, R6.reuse ;  /* 0x00000000060672ca */ /* 0x040fe200000e0000 */
[----:B------:R-:W-:Y:S02]  /*a7e0*/  VIADD R8, R6, 0x80 ;  /* 0x0000008006087836 */ /* 0x000fe40000000000 */
[----:B------:R-:W-:Y:S01]  /*a7f0*/  ISETP.NE.AND P2, PT, R16, 0x2, PT ;  /* 0x000000021000780c */ /* 0x000fe20003f45270 */
[----:B0-----:R-:W-:-:S03]  /*a800*/  FADD.FTZ R0, R0, R15 ;  /* 0x0000000f00007221 */ /* 0x001fc60000010000 */
[----:B------:R-:W-:-:S06]  /*a810*/  SEL R16, R16, RZ, P2 ;  /* 0x000000ff10107207 */ /* 0x000fcc0001000000 */
[----:B------:R-:W-:Y:S01]  /*a820*/  HGMMA.64x256x16.F32 R24, R208, gdesc[UR4].tnspB, R24, gsb0 ;  /* 0x43e00004d0187df0 */ /* 0x000fe20008000818 */
[----:B------:R-:W-:Y:S01]  /*a830*/  R2UR UR6, R8 ;  /* 0x00000000080672ca */ /* 0x000fe200000e0000 */
[----:B------:R-:W-:Y:S01]  /*a840*/  VIADD R8, R6, 0x100 ;  /* 0x0000010006087836 */ /* 0x000fe20000000000 */
[----:B------:R-:W-:Y:S01]  /*a850*/  R2UR UR7, R9 ;  /* 0x00000000090772ca */ /* 0x000fe200000e0000 */
[----:B------:R-:W-:Y:S02]  /*a860*/  IMAD.MOV.U32 R9, RZ, RZ, 0x40000040 ;  /* 0x40000040ff097424 */ /* 0x000fe400078e00ff */
[----:B-1----:R-:W-:Y:S02]  /*a870*/  FADD.FTZ R2, R5, R14 ;  /* 0x0000000e05027221 */ /* 0x002fe40000010000 */
[----:B------:R-:W0:Y:S02]  /*a880*/  SHFL.BFLY PT, R5, R0, 0x1, 0x1f ;  /* 0x0c201f0000057f89 */ /* 0x000e2400000e0000 */
[----:B0-----:R-:W-:Y:S01]  /*a890*/  FADD.FTZ R10, R0, R5 ;  /* 0x00000005000a7221 */ /* 0x001fe20000010000 */
[----:B------:R-:W-:Y:S01]  /*a8a0*/  IMAD.MOV.U32 R5, RZ, RZ, RZ ;  /* 0x000000ffff057224 */ /* 0x000fe200078e00ff */
[----:B------:R-:W-:-:S03]  /*a8b0*/  SEL R0, RZ, 0x1, P2 ;  /* 0x00000001ff007807 */ /* 0x000fc60001000000 */
[----:B------:R-:W-:Y:S02]  /*a8c0*/  FSETP.NE.FTZ.AND P0, PT, R10, RZ, PT ;  /* 0x000000ff0a00720b */ /* 0x000fe40003f15000 */
[----:B------:R-:W-:Y:S01]  /*a8d0*/  LOP3.LUT R17, R17, R0, RZ, 0x3c, !PT ;  /* 0x0000000011117212 */ /* 0x000fe200078e3cff */
[----:B------:R-:W-:Y:S01]  /*a8e0*/  IMAD.MOV.U32 R0, RZ, RZ, -0x800000 ;  /* 0xff800000ff007424 */ /* 0x000fe200078e00ff */
[----:B------:R-:W-:Y:S02]  /*a8f0*/  WARPGROUP.DEPBAR.LE gsb0, 0x0 ;  /* 0x00008000000079c5 */ /* 0x000fe40000010000 */
[----:B------:R-:W-:-:S07]  /*a900*/  WARPGROUP.ARRIVE ;  /* 0x00000000000079c5 */ /* 0x000fce0000000000 */
[----:B------:R-:W-:Y:S01]  /*a910*/  HGMMA.64x256x16.F32 R24, R204, gdesc[UR4].tnspB, R24, gsb0 ;  /* 0x43e00004cc187df0 */ /* 0x000fe20008000818 */
[----:B------:R-:W-:Y:S01]  /*a920*/  R2UR UR6, R8 ;  /* 0x00000000080672ca */ /* 0x000fe200000e0000 */
[C---:B------:R-:W-:Y:S01]  /*a930*/  VIADD R8, R6.reuse, 0x180 ;  /* 0x0000018006087836 */ /* 0x040fe20000000000 */
[----:B------:R-:W-:Y:S01]  /*a940*/  R2UR UR7, R9 ;  /* 0x00000000090772ca */ /* 0x000fe200000e0000 */
[----:B------:R-:W-:Y:S01]  /*a950*/  IMAD.MOV.U32 R9, RZ, RZ, 0x40000040 ;  /* 0x40000040ff097424 */ /* 0x000fe200078e00ff */
[----:B------:R-:W-:Y:S01]  /*a960*/  IADD3 R6, R6, 0x200, RZ ;  /* 0x0000020006067810 */ /* 0x000fe20007ffe0ff */
[----:B------:R-:W-:Y:S02]  /*a970*/  WARPGROUP.DEPBAR.LE gsb0, 0x0 ;  /* 0x00008000000079c5 */ /* 0x000fe40000010000 */
[----:B------:R-:W-:-:S15]  /*a980*/  WARPGROUP.ARRIVE ;  /* 0x00000000000079c5 */ /* 0x000fde0000000000 */
[----:B------:R-:W-:-:S05]  /*a990*/  NOP ;  /* 0x0000000000007918 */ /* 0x000fca0000000000 */
[----:B------:R-:W-:Y:S01]  /*a9a0*/  HGMMA.64x256x16.F32 R24, R200, gdesc[UR4].tnspB, R24, gsb0 ;  /* 0x43e00004c8187df0 */ /* 0x000fe20008000818 */
[----:B------:R-:W-:Y:S02]  /*a9b0*/  R2UR UR6, R8 ;  /* 0x00000000080672ca */ /* 0x000fe400000e0000 */
[----:B------:R-:W-:Y:S01]  /*a9c0*/  R2UR UR7, R9 ;  /* 0x00000000090772ca */ /* 0x000fe200000e0000 */
[----:B------:R-:W0:Y:S02]  /*a9d0*/  @P0 MUFU.LG2 R8, R10 ;  /* 0x0000000a00080308 */ /* 0x000e240000000c00 */
[----:B0-----:R-:W-:Y:S01]  /*a9e0*/  @P0 FMUL.FTZ R8, R8, 0.69314718246459960938 ;  /* 0x3f31721808080820 */ /* 0x001fe20000410000 */
[----:B------:R-:W-:Y:S02]  /*a9f0*/  WARPGROUP.DEPBAR.LE gsb0, 0x0 ;  /* 0x00008000000079c5 */ /* 0x000fe40000010000 */
[----:B------:R-:W-:-:S15]  /*aa00*/  WARPGROUP.ARRIVE ;  /* 0x00000000000079c5 */ /* 0x000fde0000000000 */
[----:B------:R-:W-:-:S04]  /*aa10*/  NOP ;  /* 0x0000000000007918 */ /* 0x000fc80000000000 */
[----:B------:R-:W-:Y:S01]  /*aa20*/  HGMMA.64x256x16.F32 R24, R196, gdesc[UR4].tnspB, R24, gsb0 ;  /* 0x43e00004c4187df0 */ /* 0x000fe20008000818 */
[----:B------:R-:W-:Y:S01]  /*aa30*/  R2UR UR6, R6 ;  /* 0x00000000060672ca */ /* 0x000fe200000e0000 */
[----:B------:R-:W-:Y:S01]  /*aa40*/  IMAD.MOV.U32 R6, RZ, RZ, RZ ;  /* 0x000000ffff067224 */ /* 0x000fe200078e00ff */
[----:B------:R-:W-:Y:S02]  /*aa50*/  R2UR UR7, R7 ;  /* 0x00000000070772ca */ /* 0x000fe400000e0000 */
[----:B------:R-:W0:Y:S03]  /*aa60*/  SHFL.BFLY PT, R7, R2, 0x1, 0x1f ;  /* 0x0c201f0002077f89 */ /* 0x000e2600000e0000 */
[----:B------:R-:W-:Y:S01]  /*aa70*/  @P0 MUFU.RCP R6, R10 ;  /* 0x0000000a00060308 */ /* 0x000fe20000001000 */
[----:B0-----:R-:W-:Y:S01]  /*aa80*/  FADD.FTZ R12, R2, R7 ;  /* 0x00000007020c7221 */ /* 0x001fe20000010000 */
[----:B------:R-:W-:Y:S01]  /*aa90*/  IMAD.U32 R7, RZ, RZ, UR5 ;  /* 0x00000005ff077e24 */ /* 0x000fe2000f8e00ff */
[----:B------:R-:W-:-:S03]  /*aaa0*/  MOV R2, 0xff800000 ;  /* 0xff80000000027802 */ /* 0x000fc60000000f00 */
[----:B------:R-:W-:Y:S01]  /*aab0*/  FSETP.NE.FTZ.AND P3, PT, R12, RZ, PT ;  /* 0x000000ff0c00720b */ /* 0x000fe20003f75000 */
[----:B------:R-:W-:-:S04]  /*aac0*/  @P0 FMUL.FTZ R7, R7, 0.69314718246459960938 ;  /* 0x3f31721807070820 */ /* 0x000fc80000410000 */
[----:B------:R-:W-:Y:S01]  /*aad0*/  @P0 FFMA.FTZ R2, R7, R4, R8 ;  /* 0x0000000407020223 */ /* 0x000fe20000010008 */
[----:B------:R-:W-:-:S07]  /*aae0*/  PLOP3.LUT P0, PT, PT, PT, PT, 0x8, 0x0 ;  /* 0x000000000000781c */ /* 0x000fce0003f0e170 */
[----:B------:R-:W0:Y:S01]  /*aaf0*/  @P3 MUFU.LG2 R9, R12 ;  /* 0x0000000c00093308 */ /* 0x000e220000000c00 */
[----:B------:R-:W-:-:S07]  /*ab00*/  @P3 FMUL.FTZ R13, R13, 0.69314718246459960938 ;  /* 0x3f3172180d0d3820 */ /* 0x000fce0000410000 */
[----:B------:R-:W1:Y:S01]  /*ab10*/  @P3 MUFU.RCP R5, R12 ;  /* 0x0000000c00053308 */ /* 0x000e620000001000 */
[----:B0-----:R-:W-:-:S04]  /*ab20*/  @P3 FMUL.FTZ R10, R9, 0.69314718246459960938 ;  /* 0x3f317218090a3820 */ /* 0x001fc80000410000 */
[----:B------:R-:W-:Y:S01]  /*ab30*/  @P3 FFMA.FTZ R0, R13, R3, R10 ;  /* 0x000000030d003223 */ /* 0x000fe2000001000a */
[----:B------:R-:W-:Y:S02]  /*ab40*/  WARPGROUP.DEPBAR.LE gsb0, 0x0 ;  /* 0x00008000000079c5 */ /* 0x000fe40000010000 */
[----:B------:R-:W-:-:S06]  /*ab50*/  WARPGROUP.ARRIVE ;  /* 0x00000000000079c5 */ /* 0x000fcc0000000000 */
[----:B------:R-:W-:Y:S03]  /*ab60*/  HGMMA.64x256x16.F32 R24, R192, gdesc[UR4].tnspB, R24, gsb0 ;  /* 0x43e00004c0187df0 */ /* 0x000fe60008000818 */
[----:B------:R-:W-:Y:S02]  /*ab70*/  WARPGROUP.DEPBAR.LE gsb0, 0x0 ;  /* 0x00008000000079c5 */ /* 0x000fe40000010000 */
[----:B------:R0:W-:Y:S01]  /*ab80*/  @!P1 SYNCS.ARRIVE.TRANS64.RED.A1T0 RZ, [R11+URZ], RZ ;  /* 0x000000ff0bff99a7 */ /* 0x0001e2000810043f */
[-C--:B-1----:R-:W-:Y:S01]  /*ab90*/  FMUL.FTZ R3, R83, R5.reuse ;  /* 0x0000000553037220 */ /* 0x082fe20000410000 */
        /* <DEDUP_REMOVED lines=126> */
[----:B0-----:R-:W-:-:S07]  /*b380*/  FMUL.FTZ R151, R151, R5 ;  /* 0x0000000597977220 */ /* 0x001fce0000410000 */
.L_x_260:
[----:B------:R-:W0:Y:S01]  /*b390*/  S2R R5, SR_CgaCtaId ;  /* 0x0000000000057919 */ /* 0x000e220000008800 */
[----:B------:R-:W-:Y:S01]  /*b3a0*/  MOV R152, 0x400 ;  /* 0x0000040000987802 */ /* 0x000fe20000000f00 */
[----:B------:R-:W-:Y:S01]  /*b3b0*/  BSSY B0, `(.L_x_282) ;  /* 0x00002bf000007945 */ /* 0x000fe20003800000 */
[----:B------:R-:W-:Y:S02]  /*b3c0*/  BAR.SYNC.DEFER_BLOCKING 0x5, 0x120 ;  /* 0x0144800000007b1d */ /* 0x000fe40000010000 */
[----:B0-----:R-:W-:-:S05]  /*b3d0*/  LEA R152, R5, R152, 0x18 ;  /* 0x0000009805987211 */ /* 0x001fca00078ec0ff */
[----:B------:R-:W0:Y:S02]  /*b3e0*/  LDS.128 R4, [R152+0x388d0] ;  /* 0x0388d00098047984 */ /* 0x000e240000000c00 */
[----:B0-----:R-:W-:Y:S01]  /*b3f0*/  R2UR UR5, R6 ;  /* 0x00000000060572ca */ /* 0x001fe200000e0000 */
[----:B------:R-:W-:Y:S06]  /*b400*/  BAR.ARV 0x4, 0x120 ;  /* 0x0104800000007b1d */ /* 0x000fec0000002000 */
[----:B------:R-:W-:Y:S08]  /*b410*/  @P0 BRA `(.L_x_283) ;  /* 0x0000001c00a80947 */ /* 0x000ff00003800000 */
[----:B------:R-:W0:Y:S01]  /*b420*/  S2R R11, SR_SWINHI ;  /* 0x00000000000b7919 */ /* 0x000e220000002f00 */
[----:B------:R-:W-:Y:S01]  /*b430*/  F2FP.F16.F32.PACK_AB R24, R25, R24 ;  /* 0x000000181918723e */ /* 0x000fe200000000ff */
[----:B------:R-:W-:Y:S01]  /*b440*/  ULDC.64 UR10, c[0x0][0x208] ;  /* 0x00008200000a7ab9 */ /* 0x000fe20000000a00 */
[----:B------:R-:W-:Y:S01]  /*b450*/  F2FP.F16.F32.PACK_AB R25, R164, R26 ;  /* 0x0000001aa419723e */ /* 0x000fe200000000ff */
[----:B------:R-:W-:Y:S01]  /*b460*/  BAR.SYNC.DEFER_BLOCKING 0x1, 0x100 ;  /* 0x0044000000007b1d */ /* 0x000fe20000010000 */
        /* <DEDUP_REMOVED lines=14> */
[----:B------:R-:W-:Y:S02]  /*b550*/  MOV R8, R152 ;  /* 0x0000009800087202 */ /* 0x000fe40000000f00 */
[----:B0-----:R-:W-:-:S02]  /*b560*/  MOV R9, R11 ;  /* 0x0000000b00097202 */ /* 0x001fc40000000f00 */
[----:B------:R-:W-:Y:S02]  /*b570*/  F2FP.F16.F32.PACK_AB R51, R158, R51 ;  /* 0x000000339e33723e */ /* 0x000fe400000000ff */
[----:B------:R-:W-:Y:S01]  /*b580*/  F2FP.F16.F32.PACK_AB R57, R157, R58 ;  /* 0x0000003a9d39723e */ /* 0x000fe200000000ff */
[----:B------:R-:W-:Y:S01]  /*b590*/  IMAD.WIDE R110, R221, 0x2, R8 ;  /* 0x00000002dd6e7825 */ /* 0x000fe200078e0208 */
[----:B------:R-:W-:Y:S02]  /*b5a0*/  F2FP.F16.F32.PACK_AB R64, R65, R64 ;  /* 0x000000404140723e */ /* 0x000fe400000000ff */
[----:B------:R-:W-:Y:S02]  /*b5b0*/  F2FP.F16.F32.PACK_AB R58, R61, R60 ;  /* 0x0000003c3d3a723e */ /* 0x000fe400000000ff */
[C---:B------:R-:W-:Y:S02]  /*b5c0*/  IADD3 R175, P1, R110.reuse, 0x20, RZ ;  /* 0x000000206eaf7810 */ /* 0x040fe40007f3e0ff */
[----:B------:R-:W-:-:S02]  /*b5d0*/  LOP3.LUT R11, R110, 0x380, RZ, 0xc0, !PT ;  /* 0x000003806e0b7812 */ /* 0x000fc400078ec0ff */
[C---:B------:R-:W-:Y:S01]  /*b5e0*/  IADD3 R177, P0, R110.reuse, 0x40, RZ ;  /* 0x000000406eb17810 */ /* 0x040fe20007f1e0ff */
[--C-:B------:R-:W-:Y:S01]  /*b5f0*/  IMAD.X R13, RZ, RZ, R111.reuse, P1 ;  /* 0x000000ffff0d7224 */ /* 0x100fe200008e066f */
[C---:B------:R-:W-:Y:S02]  /*b600*/  IADD3 R179, P4, R110.reuse, 0x60, RZ ;  /* 0x000000606eb37810 */ /* 0x040fe40007f9e0ff */
[C---:B------:R-:W-:Y:S01]  /*b610*/  IADD3 R183, P6, R110.reuse, 0x4020, RZ ;  /* 0x000040206eb77810 */ /* 0x040fe20007fde0ff */
[--C-:B------:R-:W-:Y:S01]  /*b620*/  IMAD.X R15, RZ, RZ, R111.reuse, P0 ;  /* 0x000000ffff0f7224 */ /* 0x100fe200000e066f */
[C---:B------:R-:W-:Y:S01]  /*b630*/  IADD3 R185, P5, R110.reuse, 0x4040, RZ ;  /* 0x000040406eb97810 */ /* 0x040fe20007fbe0ff */
[--C-:B------:R-:W-:Y:S01]  /*b640*/  IMAD.X R21, RZ, RZ, R111.reuse, P4 ;  /* 0x000000ffff157224 */ /* 0x100fe200020e066f */
[C---:B------:R-:W-:Y:S01]  /*b650*/  IADD3 R187, P2, R110.reuse, 0x4060, RZ ;  /* 0x000040606ebb7810 */ /* 0x040fe20007f5e0ff */
[--C-:B------:R-:W-:Y:S01]  /*b660*/  IMAD.X R39, RZ, RZ, R111.reuse, P6 ;  /* 0x000000ffff277224 */ /* 0x100fe200030e066f */
[C---:B------:R-:W-:Y:S01]  /*b670*/  IADD3 R189, P1, R110.reuse, 0x8000, RZ ;  /* 0x000080006ebd7810 */ /* 0x040fe20007f3e0ff */
[--C-:B------:R-:W-:Y:S01]  /*b680*/  IMAD.X R47, RZ, RZ, R111.reuse, P5 ;  /* 0x000000ffff2f7224 */ /* 0x100fe200028e066f */
[----:B------:R-:W-:Y:S01]  /*b690*/  IADD3 R181, P3, R110, 0x4000, RZ ;  /* 0x000040006eb57810 */ /* 0x000fe20007f7e0ff */
[--C-:B------:R-:W-:Y:S01]  /*b6a0*/  IMAD.X R55, RZ, RZ, R111.reuse, P2 ;  /* 0x000000ffff377224 */ /* 0x100fe200010e066f */
[----:B------:R-:W-:Y:S01]  /*b6b0*/  SHF.R.U64 R11, R11, 0x3, RZ ;  /* 0x000000030b0b7819 */ /* 0x000fe200000012ff */
[----:B------:R-:W-:Y:S01]  /*b6c0*/  IMAD.X R63, RZ, RZ, R111, P1 ;  /* 0x000000ffff3f7224 */ /* 0x000fe200008e066f */
[----:B------:R-:W-:-:S02]  /*b6d0*/  LOP3.LUT R12, R175, 0x380, RZ, 0xc0, !PT ;  /* 0x00000380af0c7812 */ /* 0x000fc400078ec0ff */
[----:B------:R-:W-:Y:S02]  /*b6e0*/  IADD3.X R31, RZ, R111, RZ, P3, !PT ;  /* 0x0000006fff1f7210 */ /* 0x000fe40001ffe4ff */
[----:B------:R-:W-:Y:S02]  /*b6f0*/  LOP3.LUT R14, R177, 0x380, RZ, 0xc0, !PT ;  /* 0x00000380b10e7812 */ /* 0x000fe400078ec0ff */
[C---:B------:R-:W-:Y:S02]  /*b700*/  IADD3 R191, P0, R110.reuse, 0x8020, RZ ;  /* 0x000080206ebf7810 */ /* 0x040fe40007f1e0ff */
[C---:B------:R-:W-:Y:S02]  /*b710*/  IADD3 R193, P4, R110.reuse, 0x8040, RZ ;  /* 0x000080406ec17810 */ /* 0x040fe40007f9e0ff */
[C---:B------:R-:W-:Y:S01]  /*b720*/  IADD3 R195, P3, R110.reuse, 0x8060, RZ ;  /* 0x000080606ec37810 */ /* 0x040fe20007f7e0ff */
[--C-:B------:R-:W-:Y:S01]  /*b730*/  IMAD.X R71, RZ, RZ, R111.reuse, P0 ;  /* 0x000000ffff477224 */ /* 0x100fe200000e066f */
[C---:B------:R-:W-:Y:S01]  /*b740*/  IADD3 R197, P6, R110.reuse, 0xc000, RZ ;  /* 0x0000c0006ec57810 */ /* 0x040fe20007fde0ff */
[----:B------:R-:W-:Y:S01]  /*b750*/  IMAD.X R79, RZ, RZ, R111, P4 ;  /* 0x000000ffff4f7224 */ /* 0x000fe200020e066f */
[----:B------:R-:W-:-:S02]  /*b760*/  IADD3 R4, P5, R110, 0xc020, RZ ;  /* 0x0000c0206e047810 */ /* 0x000fc40007fbe0ff */
[C---:B------:R-:W-:Y:S01]  /*b770*/  IADD3 R106, P2, R110.reuse, 0xc040, RZ ;  /* 0x0000c0406e6a7810 */ /* 0x040fe20007f5e0ff */
[--C-:B------:R-:W-:Y:S01]  /*b780*/  IMAD.X R99, RZ, RZ, R111.reuse, P6 ;  /* 0x000000ffff637224 */ /* 0x100fe200030e066f */
[----:B------:R-:W-:Y:S01]  /*b790*/  IADD3 R6, P1, R110, 0xc060, RZ ;  /* 0x0000c0606e067810 */ /* 0x000fe20007f3e0ff */
[--C-:B------:R-:W-:Y:S01]  /*b7a0*/  IMAD.X R103, RZ, RZ, R111.reuse, P5 ;  /* 0x000000ffff677224 */ /* 0x100fe200028e066f */
[----:B------:R-:W-:Y:S01]  /*b7b0*/  LOP3.LUT R20, R179, 0x380, RZ, 0xc0, !PT ;  /* 0x00000380b3147812 */ /* 0x000fe200078ec0ff */
[--C-:B------:R-:W-:Y:S01]  /*b7c0*/  IMAD.X R107, RZ, RZ, R111.reuse, P2 ;  /* 0x000000ffff6b7224 */ /* 0x100fe200010e066f */
[----:B------:R-:W-:Y:S01]  /*b7d0*/  LOP3.LUT R110, R11, R110, RZ, 0x3c, !PT ;  /* 0x0000006e0b6e7212 */ /* 0x000fe200078e3cff */
[----:B------:R-:W-:Y:S01]  /*b7e0*/  IMAD.X R11, RZ, RZ, R111, P1 ;  /* 0x000000ffff0b7224 */ /* 0x000fe200008e066f */
[----:B------:R-:W-:Y:S02]  /*b7f0*/  LOP3.LUT R30, R181, 0x380, RZ, 0xc0, !PT ;  /* 0x00000380b51e7812 */ /* 0x000fe400078ec0ff */
[----:B------:R-:W-:-:S02]  /*b800*/  SHF.R.U64 R12, R12, 0x3, RZ ;  /* 0x000000030c0c7819 */ /* 0x000fc400000012ff */
[----:B------:R-:W-:Y:S02]  /*b810*/  LOP3.LUT R38, R183, 0x380, RZ, 0xc0, !PT ;  /* 0x00000380b7267812 */ /* 0x000fe400078ec0ff */
[----:B------:R-:W-:Y:S02]  /*b820*/  SHF.R.U64 R14, R14, 0x3, RZ ;  /* 0x000000030e0e7819 */ /* 0x000fe400000012ff */
[----:B------:R-:W-:Y:S02]  /*b830*/  LOP3.LUT R46, R185, 0x380, RZ, 0xc0, !PT ;  /* 0x00000380b92e7812 */ /* 0x000fe400078ec0ff */
[----:B------:R-:W-:Y:S02]  /*b840*/  SHF.R.U64 R20, R20, 0x3, RZ ;  /* 0x0000000314147819 */ /* 0x000fe400000012ff */
[----:B------:R-:W-:Y:S02]  /*b850*/  LOP3.LUT R54, R187, 0x380, RZ, 0xc0, !PT ;  /* 0x00000380bb367812 */ /* 0x000fe400078ec0ff */
[----:B------:R-:W-:-:S02]  /*b860*/  IADD3.X R95, RZ, R111, RZ, P3, !PT ;  /* 0x0000006fff5f7210 */ /* 0x000fc40001ffe4ff */
[----:B------:R-:W-:Y:S02]  /*b870*/  SHF.R.U64 R30, R30, 0x3, RZ ;  /* 0x000000031e1e7819 */ /* 0x000fe400000012ff */
[----:B------:R-:W-:Y:S02]  /*b880*/  LOP3.LUT R62, R189, 0x380, RZ, 0xc0, !PT ;  /* 0x00000380bd3e7812 */ /* 0x000fe400078ec0ff */
[----:B------:R-:W-:Y:S02]  /*b890*/  LOP3.LUT R98, R197, 0x380, RZ, 0xc0, !PT ;  /* 0x00000380c5627812 */ /* 0x000fe400078ec0ff */
[----:B------:R-:W-:Y:S02]  /*b8a0*/  MOV R110, R110 ;  /* 0x0000006e006e7202 */ /* 0x000fe40000000f00 */
[----:B------:R-:W-:Y:S02]  /*b8b0*/  LOP3.LUT R12, R12, R175, RZ, 0x3c, !PT ;  /* 0x000000af0c0c7212 */ /* 0x000fe400078e3cff */
[----:B------:R-:W-:Y:S01]  /*b8c0*/  SHF.R.U64 R38, R38, 0x3, RZ ;  /* 0x0000000326267819 */ /* 0x000fe200000012ff */
[----:B------:R-:W-:Y:S01]  /*b8d0*/  STSM.16.M88.4 [R110], R24 ;  /* 0x000000186e007844 */ /* 0x000fe20000000200 */
[----:B------:R-:W-:-:S02]  /*b8e0*/  LOP3.LUT R70, R191, 0x380, RZ, 0xc0, !PT ;  /* 0x00000380bf467812 */ /* 0x000fc400078ec0ff */
[----:B------:R-:W-:Y:S02]  /*b8f0*/  LOP3.LUT R111, R106, 0x380, RZ, 0xc0, !PT ;  /* 0x000003806a6f7812 */ /* 0x000fe400078ec0ff */
[----:B------:R-:W-:Y:S02]  /*b900*/  LOP3.LUT R14, R14, R177, RZ, 0x3c, !PT ;  /* 0x000000b10e0e7212 */ /* 0x000fe400078e3cff */
[----:B------:R-:W-:Y:S02]  /*b910*/  SHF.R.U64 R46, R46, 0x3, RZ ;  /* 0x000000032e2e7819 */ /* 0x000fe400000012ff */
[----:B------:R-:W-:Y:S02]  /*b920*/  LOP3.LUT R78, R193, 0x380, RZ, 0xc0, !PT ;  /* 0x00000380c14e7812 */ /* 0x000fe400078ec0ff */
[----:B------:R-:W-:Y:S02]  /*b930*/  LOP3.LUT R20, R20, R179, RZ, 0x3c, !PT ;  /* 0x000000b314147212 */ /* 0x000fe400078e3cff */
[----:B------:R-:W-:-:S02]  /*b940*/  SHF.R.U64 R54, R54, 0x3, RZ ;  /* 0x0000000336367819 */ /* 0x000fc400000012ff */
[----:B------:R-:W-:Y:S02]  /*b950*/  LOP3.LUT R94, R195, 0x380, RZ, 0xc0, !PT ;  /* 0x00000380c35e7812 */ /* 0x000fe400078ec0ff */
[----:B------:R-:W-:Y:S02]  /*b960*/  LOP3.LUT R30, R30, R181, RZ, 0x3c, !PT ;  /* 0x000000b51e1e7212 */ /* 0x000fe400078e3cff */
[----:B------:R-:W-:Y:S02]  /*b970*/  SHF.R.U64 R62, R62, 0x3, RZ ;  /* 0x000000033e3e7819 */ /* 0x000fe400000012ff */
[----:B------:R-:W-:Y:S02]  /*b980*/  SHF.R.U64 R98, R98, 0x3, RZ ;  /* 0x0000000362627819 */ /* 0x000fe400000012ff */
[----:B------:R-:W-:Y:S02]  /*b990*/  LOP3.LUT R175, R6, 0x380, RZ, 0xc0, !PT ;  /* 0x0000038006af7812 */ /* 0x000fe400078ec0ff */
[----:B------:R-:W-:-:S02]  /*b9a0*/  LOP3.LUT R38, R38, R183, RZ, 0x3c, !PT ;  /* 0x000000b726267212 */ /* 0x000fc400078e3cff */
[----:B------:R-:W-:Y:S02]  /*b9b0*/  SHF.R.U64 R70, R70, 0x3, RZ ;  /* 0x0000000346467819 */ /* 0x000fe400000012ff */
[----:B------:R-:W-:Y:S02]  /*b9c0*/  LOP3.LUT R102, R4, 0x380, RZ, 0xc0, !PT ;  /* 0x0000038004667812 */ /* 0x000fe400078ec0ff */
[----:B------:R-:W-:Y:S02]  /*b9d0*/  SHF.R.U64 R111, R111, 0x3, RZ ;  /* 0x000000036f6f7819 */ /* 0x000fe400000012ff */
[----:B------:R-:W-:Y:S02]  /*b9e0*/  MOV R13, R12 ;  /* 0x0000000c000d7202 */ /* 0x000fe40000000f00 */
[----:B------:R-:W-:Y:S02]  /*b9f0*/  LOP3.LUT R46, R46, R185, RZ, 0x3c, !PT ;  /* 0x000000b92e2e7212 */ /* 0x000fe400078e3cff */
[----:B------:R-:W-:Y:S01]  /*ba00*/  SHF.R.U64 R78, R78, 0x3, RZ ;  /* 0x000000034e4e7819 */ /* 0x000fe200000012ff */
[----:B------:R-:W-:Y:S01]  /*ba10*/  STSM.16.M88.4 [R13], R32 ;  /* 0x000000200d007844 */ /* 0x000fe20000000200 */
[----:B------:R-:W-:-:S02]  /*ba20*/  MOV R14, R14 ;  /* 0x0000000e000e7202 */ /* 0x000fc40000000f00 */
[----:B------:R-:W-:Y:S02]  /*ba30*/  LOP3.LUT R54, R54, R187, RZ, 0x3c, !PT ;  /* 0x000000bb36367212 */ /* 0x000fe400078e3cff */
[----:B------:R-:W-:Y:S01]  /*ba40*/  SHF.R.U64 R94, R94, 0x3, RZ ;  /* 0x000000035e5e7819 */ /* 0x000fe200000012ff */
[----:B------:R-:W-:Y:S01]  /*ba50*/  STSM.16.M88.4 [R14], R40 ;  /* 0x000000280e007844 */ /* 0x000fe20000000200 */
[----:B------:R-:W-:Y:S02]  /*ba60*/  MOV R20, R20 ;  /* 0x0000001400147202 */ /* 0x000fe40000000f00 */
[----:B------:R-:W-:Y:S02]  /*ba70*/  LOP3.LUT R62, R62, R189, RZ, 0x3c, !PT ;  /* 0x000000bd3e3e7212 */ /* 0x000fe400078e3cff */
[----:B------:R-:W-:Y:S01]  /*ba80*/  LOP3.LUT R98, R98, R197, RZ, 0x3c, !PT ;  /* 0x000000c562627212 */ /* 0x000fe200078e3cff */
[----:B------:R-:W-:Y:S01]  /*ba90*/  STSM.16.M88.4 [R20], R48 ;  /* 0x0000003014007844 */ /* 0x000fe20000000200 */
[----:B------:R-:W-:-:S02]  /*baa0*/  SHF.R.U64 R175, R175, 0x3, RZ ;  /* 0x00000003afaf7819 */ /* 0x000fc400000012ff */
[----:B------:R-:W-:Y:S02]  /*bab0*/  MOV R30, R30 ;  /* 0x0000001e001e7202 */ /* 0x000fe40000000f00 */
[----:B------:R-:W-:Y:S02]  /*bac0*/  F2FP.F16.F32.PACK_AB R59, R156, R59 ;  /* 0x0000003b9c3b723e */ /* 0x000fe400000000ff */
[----:B------:R-:W-:Y:S02]  /*bad0*/  F2FP.F16.F32.PACK_AB R65, R155, R66 ;  /* 0x000000429b41723e */ /* 0x000fe400000000ff */
[----:B------:R-:W-:Y:S01]  /*bae0*/  F2FP.F16.F32.PACK_AB R72, R73, R72 ;  /* 0x000000484948723e */ /* 0x000fe200000000ff */
[----:B------:R-:W-:Y:S01]  /*baf0*/  STSM.16.M88.4 [R30], R56 ;  /* 0x000000381e007844 */ /* 0x000fe20000000200 */
[----:B------:R-:W-:Y:S02]  /*bb00*/  LOP3.LUT R70, R70, R191, RZ, 0x3c, !PT ;  /* 0x000000bf46467212 */ /* 0x000fe400078e3cff */
[----:B------:R-:W-:-:S02]  /*bb10*/  SHF.R.U64 R29, R102, 0x3, RZ ;  /* 0x00000003661d7819 */ /* 0x000fc400000012ff */
[----:B------:R-:W-:Y:S02]  /*bb20*/  LOP3.LUT R106, R111, R106, RZ, 0x3c, !PT ;  /* 0x0000006a6f6a7212 */ /* 0x000fe400078e3cff */
[----:B------:R-:W-:Y:S02]  /*bb30*/  MOV R38, R38 ;  /* 0x0000002600267202 */ /* 0x000fe40000000f00 */
[----:B------:R-:W-:Y:S02]  /*bb40*/  F2FP.F16.F32.PACK_AB R66, R69, R68 ;  /* 0x000000444542723e */ /* 0x000fe400000000ff */
[----:B------:R-:W-:Y:S02]  /*bb50*/  F2FP.F16.F32.PACK_AB R67, R154, R67 ;  /* 0x000000439a43723e */ /* 0x000fe400000000ff */
[----:B------:R-:W-:Y:S02]  /*bb60*/  F2FP.F16.F32.PACK_AB R73, R153, R74 ;  /* 0x0000004a9949723e */ /* 0x000fe400000000ff */
[----:B------:R-:W-:Y:S01]  /*bb70*/  F2FP.F16.F32.PACK_AB R80, R81, R80 ;  /* 0x000000505150723e */ /* 0x000fe200000000ff */
[----:B------:R-:W-:Y:S01]  /*bb80*/  STSM.16.M88.4 [R38], R64 ;  /* 0x0000004026007844 */ /* 0x000fe20000000200 */
[----:B------:R-:W-:-:S02]  /*bb90*/  R2UR UR6, R215 ;  /* 0x00000000d70672ca */ /* 0x000fc400000e0000 */
[----:B------:R-:W-:Y:S02]  /*bba0*/  R2UR UR4, R214 ;  /* 0x00000000d60472ca */ /* 0x000fe400000e0000 */
[----:B------:R-:W-:Y:S02]  /*bbb0*/  LOP3.LUT R78, R78, R193, RZ, 0x3c, !PT ;  /* 0x000000c14e4e7212 */ /* 0x000fe400078e3cff */
[----:B------:R-:W-:Y:S02]  /*bbc0*/  MOV R46, R46 ;  /* 0x0000002e002e7202 */ /* 0x000fe40000000f00 */
[----:B------:R-:W-:Y:S02]  /*bbd0*/  F2FP.F16.F32.PACK_AB R74, R77, R76 ;  /* 0x0000004c4d4a723e */ /* 0x000fe400000000ff */
[----:B------:R-:W-:Y:S02]  /*bbe0*/  F2FP.F16.F32.PACK_AB R75, R19, R75 ;  /* 0x0000004b134b723e */ /* 0x000fe400000000ff */
[----:B------:R-:W-:-:S02]  /*bbf0*/  F2FP.F16.F32.PACK_AB R81, R3, R82 ;  /* 0x000000520351723e */ /* 0x000fc400000000ff */
[----:B------:R-:W-:Y:S01]  /*bc00*/  LOP3.LUT R94, R94, R195, RZ, 0x3c, !PT ;  /* 0x000000c35e5e7212 */ /* 0x000fe200078e3cff */
[----:B------:R-:W-:Y:S01]  /*bc10*/  STSM.16.M88.4 [R46], R72 ;  /* 0x000000482e007844 */ /* 0x000fe20000000200 */
[----:B------:R-:W-:Y:S01]  /*bc20*/  MOV R54, R54 ;  /* 0x0000003600367202 */ /* 0x000fe20000000f00 */
[----:B------:R-:W-:Y:S01]  /*bc30*/  USHF.L.U64.HI UR9, UR4, 0x2, UR6 ;  /* 0x0000000204097899 */ /* 0x000fe20008010206 */
[----:B------:R-:W-:Y:S01]  /*bc40*/  F2FP.F16.F32.PACK_AB R82, R85, R84 ;  /* 0x000000545552723e */ /* 0x000fe200000000ff */
[----:B------:R-:W-:Y:S01]  /*bc50*/  USHF.L.U32 UR8, UR4, 0x2, URZ ;  /* 0x0000000204087899 */ /* 0x000fe2000800063f */
[----:B------:R-:W-:Y:S01]  /*bc60*/  F2FP.F16.F32.PACK_AB R83, R83, R86 ;  /* 0x000000565353723e */ /* 0x000fe200000000ff */
[----:B------:R-:W-:Y:S01]  /*bc70*/  ULDC.64 UR6, c[0x0][0xbd8] ;  /* 0x0002f60000067ab9 */ /* 0x000fe20000000a00 */
[----:B------:R-:W-:Y:S01]  /*bc80*/  LOP3.LUT R10, R175, R6, RZ, 0x3c, !PT ;  /* 0x00000006af0a7212 */ /* 0x000fe200078e3cff */
[----:B------:R-:W-:Y:S01]  /*bc90*/  UISETP.NE.U32.AND UP0, UPT, UR6, URZ, UPT ;  /* 0x0000003f0600728c */ /* 0x000fe2000bf05070 */
[----:B------:R-:W-:Y:S01]  /*bca0*/  MOV R62, R62 ;  /* 0x0000003e003e7202 */ /* 0x000fe20000000f00 */
[----:B------:R0:W-:Y:S01]  /*bcb0*/  STSM.16.M88.4 [R54], R80 ;  /* 0x0000005036007844 */ /* 0x0001e20000000200 */
[----:B------:R-:W-:Y:S01]  /*bcc0*/  MOV R12, R98 ;  /* 0x00000062000c7202 */ /* 0x000fe20000000f00 */
[----:B------:R-:W-:Y:S01]  /*bcd0*/  UISETP.NE.AND.EX UP0, UPT, UR7, URZ, UPT, UP0 ;  /* 0x0000003f0700728c */ /* 0x000fe2000bf05300 */
[----:B------:R-:W-:Y:S01]  /*bce0*/  F2FP.F16.F32.PACK_AB R84, R89, R88 ;  /* 0x000000585954723e */ /* 0x000fe200000000ff */
[----:B------:R-:W-:Y:S01]  /*bcf0*/  UIADD3 UR4, UP1, UR8, UR6, URZ ;  /* 0x0000000608047290 */ /* 0x000fe2000ff3e03f */
[----:B------:R-:W-:-:S02]  /*bd00*/  F2FP.F16.F32.PACK_AB R85, R91, R90 ;  /* 0x0000005a5b55723e */ /* 0x000fc400000000ff */
[----:B------:R-:W-:Y:S01]  /*bd10*/  F2FP.F16.F32.PACK_AB R86, R93, R92 ;  /* 0x0000005c5d56723e */ /* 0x000fe200000000ff */
[----:B------:R-:W-:Y:S01]  /*bd20*/  UIADD3.X UR6, UR9, UR7, URZ, UP1, !UPT ;  /* 0x0000000709067290 */ /* 0x000fe20008ffe43f */
[----:B------:R-:W-:Y:S02]  /*bd30*/  F2FP.F16.F32.PACK_AB R87, R165, R87 ;  /* 0x00000057a557723e */ /* 0x000fe400000000ff */
[----:B------:R-:W-:Y:S02]  /*bd40*/  F2FP.F16.F32.PACK_AB R96, R97, R96 ;  /* 0x000000606160723e */ /* 0x000fe400000000ff */
[----:B------:R-:W-:Y:S01]  /*bd50*/  LOP3.LUT R102, R29, R4, RZ, 0x3c, !PT ;  /* 0x000000041d667212 */ /* 0x000fe200078e3cff */
[----:B------:R-:W-:Y:S01]  /*bd60*/  STSM.16.M88.4 [R62], R84 ;  /* 0x000000543e007844 */ /* 0x000fe20000000200 */
[----:B------:R-:W-:Y:S02]  /*bd70*/  MOV R70, R70 ;  /* 0x0000004600467202 */ /* 0x000fe40000000f00 */
[----:B------:R-:W-:-:S02]  /*bd80*/  MOV R6, R106 ;  /* 0x0000006a00067202 */ /* 0x000fc40000000f00 */
[----:B------:R-:W-:Y:S02]  /*bd90*/  F2FP.F16.F32.PACK_AB R97, R167, R166 ;  /* 0x000000a6a761723e */ /* 0x000fe400000000ff */
[----:B------:R-:W-:Y:S02]  /*bda0*/  F2FP.F16.F32.PACK_AB R98, R101, R100 ;  /* 0x000000646562723e */ /* 0x000fe400000000ff */
[----:B------:R-:W-:Y:S02]  /*bdb0*/  F2FP.F16.F32.PACK_AB R99, R169, R168 ;  /* 0x000000a8a963723e */ /* 0x000fe400000000ff */
[----:B------:R-:W-:Y:S02]  /*bdc0*/  F2FP.F16.F32.PACK_AB R104, R105, R104 ;  /* 0x000000686968723e */ /* 0x000fe400000000ff */
[----:B------:R-:W-:Y:S01]  /*bdd0*/  F2FP.F16.F32.PACK_AB R112, R113, R112 ;  /* 0x000000707170723e */ /* 0x000fe200000000ff */
[----:B------:R-:W-:Y:S01]  /*bde0*/  STSM.16.M88.4 [R70], R96 ;  /* 0x0000006046007844 */ /* 0x000fe20000000200 */
        /* <DEDUP_REMOVED lines=17> */
[----:B------:R1:W-:Y:S01]  /*bf00*/  STSM.16.M88.4 [R12], R120 ;  /* 0x000000780c007844 */ /* 0x0003e20000000200 */
[----:B------:R-:W-:Y:S02]  /*bf10*/  MOV R102, R102 ;  /* 0x0000006600667202 */ /* 0x000fe40000000f00 */
[----:B------:R-:W-:Y:S02]  /*bf20*/  F2FP.F16.F32.PACK_AB R130, R133, R132 ;  /* 0x000000848582723e */ /* 0x000fe400000000ff */
[----:B------:R-:W-:Y:S02]  /*bf30*/  F2FP.F16.F32.PACK_AB R131, R135, R134 ;  /* 0x000000868783723e */ /* 0x000fe400000000ff */
[----:B------:R-:W-:-:S02]  /*bf40*/  F2FP.F16.F32.PACK_AB R137, R139, R138 ;  /* 0x0000008a8b89723e */ /* 0x000fc400000000ff */
[----:B------:R-:W-:Y:S01]  /*bf50*/  F2FP.F16.F32.PACK_AB R144, R145, R144 ;  /* 0x000000909190723e */ /* 0x000fe200000000ff */
[----:B------:R2:W-:Y:S01]  /*bf60*/  STSM.16.M88.4 [R102], R128 ;  /* 0x0000008066007844 */ /* 0x0005e20000000200 */
[----:B------:R-:W-:Y:S02]  /*bf70*/  F2FP.F16.F32.PACK_AB R138, R141, R140 ;  /* 0x0000008c8d8a723e */ /* 0x000fe400000000ff */
[----:B------:R-:W-:Y:S02]  /*bf80*/  F2FP.F16.F32.PACK_AB R139, R143, R142 ;  /* 0x0000008e8f8b723e */ /* 0x000fe400000000ff */
[----:B------:R-:W-:Y:S02]  /*bf90*/  F2FP.F16.F32.PACK_AB R145, R147, R146 ;  /* 0x000000929391723e */ /* 0x000fe400000000ff */
[----:B------:R-:W-:Y:S01]  /*bfa0*/  MOV R4, R10 ;  /* 0x0000000a00047202 */ /* 0x000fe20000000f00 */
[----:B------:R2:W-:Y:S01]  /*bfb0*/  STSM.16.M88.4 [R6], R136 ;  /* 0x0000008806007844 */ /* 0x0005e20000000200 */
[----:B------:R-:W-:Y:S01]  /*bfc0*/  F2FP.F16.F32.PACK_AB R146, R149, R148 ;  /* 0x000000949592723e */ /* 0x000fe200000000ff */
[----:B------:R-:W-:Y:S01]  /*bfd0*/  IMAD.U32 R10, RZ, RZ, UR4 ;  /* 0x00000004ff0a7e24 */ /* 0x000fe2000f8e00ff */
[----:B------:R-:W-:Y:S01]  /*bfe0*/  F2FP.F16.F32.PACK_AB R147, R151, R150 ;  /* 0x000000969793723e */ /* 0x000fe200000000ff */
[----:B------:R-:W-:Y:S01]  /*bff0*/  IMAD.U32 R11, RZ, RZ, UR6 ;  /* 0x00000006ff0b7e24 */ /* 0x000fe2000f8e00ff */
[----:B------:R-:W-:Y:S01]  /*c000*/  PLOP3.LUT P1, PT, PT, PT, UP0, 0x80, 0x0 ;  /* 0x000000000000781c */ /* 0x000fe20003f2f008 */
[----:B------:R-:W-:-:S02]  /*c010*/  ULDC.64 UR6, c[0x0][0xbe0] ;  /* 0x0002f80000067ab9 */ /* 0x000fc40000000a00 */
[----:B------:R2:W-:Y:S01]  /*c020*/  STSM.16.M88.4 [R4], R144 ;  /* 0x0000009004007844 */ /* 0x0005e20000000200 */
[----:B------:R-:W-:Y:S09]  /*c030*/  BAR.SYNC.DEFER_BLOCKING 0x1, 0x100 ;  /* 0x0044000000007b1d */ /* 0x000ff20000010000 */
[----:B------:R-:W3:Y:S01]  /*c040*/  @P1 LDG.E R3, desc[UR10][R10.64] ;  /* 0x0000000a0a031981 */ /* 0x000ee2000c1e1900 */
[----:B------:R-:W-:Y:S01]  /*c050*/  UISETP.NE.U32.AND UP1, UPT, UR6, URZ, UPT ;  /* 0x0000003f0600728c */ /* 0x000fe2000bf25070 */
[----:B0-----:R-:W0:Y:S01]  /*c060*/  LDC R81, c[0x0][0xa88] ;  /* 0x0002a200ff517b82 */ /* 0x001e220000000800 */
[----:B------:R-:W-:Y:S01]  /*c070*/  LEA R13, R22, R18, 0x6 ;  /* 0x00000012160d7211 */ /* 0x000fe200078e30ff */
[----:B------:R-:W-:Y:S01]  /*c080*/  UMOV UR4, URZ ;  /* 0x0000003f00047c82 */ /* 0x000fe20008000000 */
[----:B------:R-:W-:-:S03]  /*c090*/  UISETP.NE.AND.EX UP1, UPT, UR7, URZ, UPT, UP1 ;  /* 0x0000003f0700728c */ /* 0x000fc6000bf25310 */
[----:B------:R-:W-:-:S03]  /*c0a0*/  IMAD.WIDE R8, R13, 0x2, R8 ;  /* 0x000000020d087825 */ /* 0x000fc600078e0208 */
[----:B------:R-:W-:Y:S02]  /*c0b0*/  PLOP3.LUT P2, PT, PT, PT, UP1, 0x80, 0x0 ;  /* 0x000000000000781c */ /* 0x000fe40003f4f018 */
[----:B------:R-:W-:-:S03]  /*c0c0*/  IADD3 R25, P0, R8, 0x1000, RZ ;  /* 0x0000100008197810 */ /* 0x000fc60007f1e0ff */
[----:B------:R-:W-:-:S04]  /*c0d0*/  @UP1 UIADD3 UR6, UP2, UR8, UR6, URZ ;  /* 0x0000000608061290 */ /* 0x000fc8000ff5e03f */
[----:B------:R-:W-:Y:S02]  /*c0e0*/  @UP1 UIADD3.X UR7, UR9, UR7, URZ, UP2, !UPT ;  /* 0x0000000709071290 */ /* 0x000fe400097fe43f */
[----:B-1----:R-:W-:-:S04]  /*c0f0*/  IMAD.U32 R12, RZ, RZ, UR6 ;  /* 0x00000006ff0c7e24 */ /* 0x002fc8000f8e00ff */
[----:B------:R-:W-:-:S05]  /*c100*/  IMAD.U32 R13, RZ, RZ, UR7 ;  /* 0x00000007ff0d7e24 */ /* 0x000fca000f8e00ff */
[----:B0-----:R2:W5:Y:S01]  /*c110*/  @P2 LDG.E R81, desc[UR10][R12.64] ;  /* 0x0000000a0c512981 */ /* 0x001562000c1e1900 */
[----:B---3--:R-:W-:Y:S01]  /*c120*/  @P1 R2UR UR4, R3 ;  /* 0x00000000030412ca */ /* 0x008fe200000e0000 */
[----:B--2---:R-:W-:-:S14]  /*c130*/  @P2 BRA `(.L_x_284) ;  /* 0x0000000000142947 */ /* 0x004fdc0003800000 */
[----:B------:R-:W-:Y:S05]  /*c140*/  @!P1 BRA `(.L_x_284) ;  /* 0x0000000000109947 */ /* 0x000fea0003800000 */
[----:B------:R-:W-:Y:S02]  /*c150*/  ULDC.64 UR6, c[0x0][0x208] ;  /* 0x0000820000067ab9 */ /* 0x000fe40000000a00 */
[----:B------:R-:W2:Y:S04]  /*c160*/  LDG.E R4, desc[UR6][R10.64] ;  /* 0x000000060a047981 */ /* 0x000ea8000c1e1900 */
[----:B-----5:R-:W2:Y:S02]  /*c170*/  LDG.E R81, desc[UR6][R10.64+0x4] ;  /* 0x000004060a517981 */ /* 0x020ea4000c1e1900 */
[----:B--2---:R-:W-:-:S07]  /*c180*/  IMAD.IADD R81, R81, 0x1, -R4 ;  /* 0x0000000151517824 */ /* 0x004fce00078e0a04 */
.L_x_284:
[----:B------:R-:W-:Y:S01]  /*c190*/  R2UR UR16, R213 ;  /* 0x00000000d51072ca */ /* 0x000fe200000e0000 */
[----:B------:R-:W-:Y:S01]  /*c1a0*/  ULDC.64 UR12, c[0x0][0xb70] ;  /* 0x0002dc00000c7ab9 */ /* 0x000fe20000000a00 */
[----:B------:R-:W-:Y:S01]  /*c1b0*/  R2UR UR15, R215 ;  /* 0x00000000d70f72ca */ /* 0x000fe200000e0000 */
[----:B------:R-:W-:Y:S01]  /*c1c0*/  USHF.R.S32.HI UR9, URZ, 0x1f, UR4 ;  /* 0x0000001f3f097899 */ /* 0x000fe20008011404 */
[----:B------:R-:W-:Y:S01]  /*c1d0*/  R2UR UR14, R214 ;  /* 0x00000000d60e72ca */ /* 0x000fe200000e0000 */
[----:B------:R-:W-:Y:S01]  /*c1e0*/  UMOV UR8, UR4 ;  /* 0x0000000400087c82 */ /* 0x000fe20008000000 */
[----:B------:R-:W-:Y:S01]  /*c1f0*/  IMAD R6, R212, 0x80, R220 ;  /* 0x00000080d4067824 */ /* 0x000fe200078e02dc */
[----:B------:R-:W-:Y:S01]  /*c200*/  LOP3.LUT R24, R25, 0x380, RZ, 0xc0, !PT ;  /* 0x0000038019187812 */ /* 0x000fe200078ec0ff */
[----:B------:R-:W-:Y:S01]  /*c210*/  ULDC.64 UR18, c[0x0][0x208] ;  /* 0x0000820000127ab9 */ /* 0x000fe20000000a00 */
[C---:B------:R-:W-:Y:S02]  /*c220*/  IADD3 R11, P1, R8.reuse, 0x2000, RZ ;  /* 0x00002000080b7810 */ /* 0x040fe40007f3e0ff */
[----:B------:R-:W-:-:S02]  /*c230*/  IADD3 R13, P2, R8, 0x3000, RZ ;  /* 0x00003000080d7810 */ /* 0x000fc40007f5e0ff */
[----:B------:R-:W-:Y:S01]  /*c240*/  USHF.R.S32.HI UR11, URZ, 0x1f, UR16 ;  /* 0x0000001f3f0b7899 */ /* 0x000fe20008011410 */
[----:B------:R-:W-:Y:S01]  /*c250*/  SHF.R.U64 R24, R24, 0x3, RZ ;  /* 0x0000000318187819 */ /* 0x000fe200000012ff */
[----:B------:R-:W-:Y:S01]  /*c260*/  USEL UR15, UR15, URZ, !UP0 ;  /* 0x0000003f0f0f7287 */ /* 0x000fe2000c000000 */
[----:B------:R-:W-:Y:S01]  /*c270*/  LOP3.LUT R10, R11, 0x380, RZ, 0xc0, !PT ;  /* 0x000003800b0a7812 */ /* 0x000fe200078ec0ff */
[----:B------:R-:W-:Y:S01]  /*c280*/  UIMAD UR10, UR11, UR12, URZ ;  /* 0x0000000c0b0a72a4 */ /* 0x000fe2000f8e023f */
[----:B------:R-:W-:Y:S01]  /*c290*/  SHF.R.S32.HI R3, RZ, 0x1f, R6 ;  /* 0x0000001fff037819 */ /* 0x000fe20000011406 */
[----:B------:R-:W-:Y:S01]  /*c2a0*/  UIMAD.WIDE.U32 UR6, UR16, UR12, UR8 ;  /* 0x0000000c100672a5 */ /* 0x000fe2000f8e0008 */
[----:B------:R-:W-:Y:S01]  /*c2b0*/  LOP3.LUT R12, R13, 0x380, RZ, 0xc0, !PT ;  /* 0x000003800d0c7812 */ /* 0x000fe200078ec0ff */
[----:B------:R-:W-:Y:S01]  /*c2c0*/  UIMAD UR10, UR16, UR13, UR10 ;  /* 0x0000000d100a72a4 */ /* 0x000fe2000f8e020a */
[----:B------:R-:W-:Y:S01]  /*c2d0*/  LOP3.LUT R24, R24, R25, RZ, 0x3c, !PT ;  /* 0x0000001918187212 */ /* 0x000fe200078e3cff */
[----:B------:R-:W-:Y:S01]  /*c2e0*/  USEL UR14, UR14, URZ, !UP0 ;  /* 0x0000003f0e0e7287 */ /* 0x000fe2000c000000 */
[----:B------:R-:W-:Y:S01]  /*c2f0*/  SHF.R.U64 R10, R10, 0x3, RZ ;  /* 0x000000030a0a7819 */ /* 0x000fe200000012ff */
[----:B------:R-:W-:Y:S01]  /*c300*/  ULDC.64 UR12, c[0x0][0xb78] ;  /* 0x0002de00000c7ab9 */ /* 0x000fe20000000a00 */
[----:B------:R-:W-:Y:S01]  /*c310*/  UIADD3 UR7, UR7, UR10, URZ ;  /* 0x0000000a07077290 */ /* 0x000fe2000fffe03f */
[----:B------:R-:W-:Y:S01]  /*c320*/  SHF.R.U64 R12, R12, 0x3, RZ ;  /* 0x000000030c0c7819 */ /* 0x000fe200000012ff */
[----:B------:R-:W-:Y:S01]  /*c330*/  UIMAD UR8, UR15, UR12, URZ ;  /* 0x0000000c0f0872a4 */ /* 0x000fe2000f8e023f */
[----:B------:R-:W-:Y:S01]  /*c340*/  IMAD.X R25, RZ, RZ, R9, P0 ;  /* 0x000000ffff197224 */ /* 0x000fe200000e0609 */
[----:B------:R-:W-:Y:S01]  /*c350*/  UIMAD.WIDE.U32 UR6, UR14, UR12, UR6 ;  /* 0x0000000c0e0672a5 */ /* 0x000fe2000f8e0006 */
[----:B------:R-:W-:Y:S01]  /*c360*/  IADD3 R73, P0, R8, 0x8000, RZ ;  /* 0x0000800008497810 */ /* 0x000fe20007f1e0ff */
[----:B------:R-:W-:Y:S01]  /*c370*/  UIMAD UR8, UR14, UR13, UR8 ;  /* 0x0000000d0e0872a4 */ /* 0x000fe2000f8e0208 */
[----:B------:R-:W-:-:S02]  /*c380*/  LOP3.LUT R10, R10, R11, RZ, 0x3c, !PT ;  /* 0x0000000b0a0a7212 */ /* 0x000fc400078e3cff */
[----:B------:R-:W-:Y:S01]  /*c390*/  LOP3.LUT R12, R12, R13, RZ, 0x3c, !PT ;  /* 0x0000000d0c0c7212 */ /* 0x000fe200078e3cff */
[----:B------:R-:W-:Y:S01]  /*c3a0*/  IMAD.X R13, RZ, RZ, R9, P2 ;  /* 0x000000ffff0d7224 */ /* 0x000fe200010e0609 */
[----:B------:R-:W-:Y:S01]  /*c3b0*/  IADD3 R4, P3, R6, UR6, RZ ;  /* 0x0000000606047c10 */ /* 0x000fe2000ff7e0ff */
[----:B------:R-:W-:Y:S01]  /*c3c0*/  IMAD.U32 R14, RZ, RZ, UR8 ;  /* 0x00000008ff0e7e24 */ /* 0x000fe2000f8e00ff */
[----:B------:R-:W-:Y:S01]  /*c3d0*/  IADD3.X R11, RZ, R9, RZ, P1, !PT ;  /* 0x00000009ff0b7210 */ /* 0x000fe20000ffe4ff */
[----:B------:R-:W-:Y:S01]  /*c3e0*/  ULDC.64 UR12, c[0x0][0xaa0] ;  /* 0x0002a800000c7ab9 */ /* 0x000fe20000000a00 */
[----:B------:R-:W-:Y:S02]  /*c3f0*/  IADD3 R65, P1, R8, 0x9000, RZ ;  /* 0x0000900008417810 */ /* 0x000fe40007f3e0ff */
[----:B------:R-:W-:Y:S01]  /*c400*/  IADD3.X R3, R3, UR7, R14, P3, !PT ;  /* 0x0000000703037c10 */ /* 0x000fe20009ffe40e */
[----:B------:R-:W-:Y:S01]  /*c410*/  ULDC.64 UR6, c[0x0][0xb40] ;  /* 0x0002d00000067ab9 */ /* 0x000fe20000000a00 */
[----:B------:R-:W-:-:S02]  /*c420*/  LOP3.LUT R72, R73, 0x380, RZ, 0xc0, !PT ;  /* 0x0000038049487812 */ /* 0x000fc400078ec0ff */
[----:B------:R-:W-:Y:S02]  /*c430*/  LEA R20, P3, R4, UR6, 0x2 ;  /* 0x0000000604147c11 */ /* 0x000fe4000f8610ff */
[----:B------:R-:W-:Y:S02]  /*c440*/  IADD3 R53, P2, R8, 0xa000, RZ ;  /* 0x0000a00008357810 */ /* 0x000fe40007f5e0ff */
[----:B------:R-:W-:Y:S01]  /*c450*/  LEA.HI.X R21, R4, UR7, R3, 0x2, P3 ;  /* 0x0000000704157c11 */ /* 0x000fe200098f1403 */
[----:B------:R-:W-:Y:S01]  /*c460*/  VIADD R4, R6, 0x8 ;  /* 0x0000000806047836 */ /* 0x000fe20000000000 */
[C---:B------:R-:W-:Y:S02]  /*c470*/  IADD3 R49, P6, R8.reuse, 0x4000, RZ ;  /* 0x0000400008317810 */ /* 0x040fe40007fde0ff */
[C---:B------:R-:W-:Y:S02]  /*c480*/  IADD3 R41, P5, R8.reuse, 0x5000, RZ ;  /* 0x0000500008297810 */ /* 0x040fe40007fbe0ff */
[----:B------:R-:W-:-:S02]  /*c490*/  IADD3 R37, P4, R8, 0x6000, RZ ;  /* 0x0000600008257810 */ /* 0x000fc40007f9e0ff */
[----:B------:R-:W-:Y:S02]  /*c4a0*/  IADD3 R29, P3, R8, 0x7000, RZ ;  /* 0x00007000081d7810 */ /* 0x000fe40007f7e0ff */
[----:B------:R-:W-:Y:S02]  /*c4b0*/  LOP3.LUT R64, R65, 0x380, RZ, 0xc0, !PT ;  /* 0x0000038041407812 */ /* 0x000fe400078ec0ff */
[----:B------:R-:W-:Y:S02]  /*c4c0*/  SHF.R.U64 R72, R72, 0x3, RZ ;  /* 0x0000000348487819 */ /* 0x000fe400000012ff */
[----:B------:R-:W-:Y:S02]  /*c4d0*/  LOP3.LUT R52, R53, 0x380, RZ, 0xc0, !PT ;  /* 0x0000038035347812 */ /* 0x000fe400078ec0ff */
[----:B------:R-:W-:Y:S02]  /*c4e0*/  LOP3.LUT R48, R49, 0x380, RZ, 0xc0, !PT ;  /* 0x0000038031307812 */ /* 0x000fe400078ec0ff */
[----:B------:R-:W-:-:S02]  /*c4f0*/  LOP3.LUT R40, R41, 0x380, RZ, 0xc0, !PT ;  /* 0x0000038029287812 */ /* 0x000fc400078ec0ff */
[----:B------:R-:W-:Y:S02]  /*c500*/  LOP3.LUT R36, R37, 0x380, RZ, 0xc0, !PT ;  /* 0x0000038025247812 */ /* 0x000fe400078ec0ff */
[----:B------:R-:W-:Y:S02]  /*c510*/  LOP3.LUT R28, R29, 0x380, RZ, 0xc0, !PT ;  /* 0x000003801d1c7812 */ /* 0x000fe400078ec0ff */
[----:B------:R-:W-:Y:S02]  /*c520*/  SHF.R.U64 R64, R64, 0x3, RZ ;  /* 0x0000000340407819 */ /* 0x000fe400000012ff */
[----:B------:R-:W-:Y:S01]  /*c530*/  LOP3.LUT R72, R72, R73, RZ, 0x3c, !PT ;  /* 0x0000004948487212 */ /* 0x000fe200078e3cff */
[----:B------:R-:W-:Y:S01]  /*c540*/  IMAD.X R73, RZ, RZ, R9, P0 ;  /* 0x000000ffff497224 */ /* 0x000fe200000e0609 */
[----:B------:R-:W-:Y:S02]  /*c550*/  SHF.R.U64 R52, R52, 0x3, RZ ;  /* 0x0000000334347819 */ /* 0x000fe400000012ff */
[----:B------:R-:W-:-:S02]  /*c560*/  SHF.R.U64 R48, R48, 0x3, RZ ;  /* 0x0000000330307819 */ /* 0x000fc400000012ff */
[----:B------:R-:W-:Y:S02]  /*c570*/  SHF.R.U64 R40, R40, 0x3, RZ ;  /* 0x0000000328287819 */ /* 0x000fe400000012ff */
[----:B------:R-:W-:Y:S02]  /*c580*/  SHF.R.U64 R36, R36, 0x3, RZ ;  /* 0x0000000324247819 */ /* 0x000fe400000012ff */
[----:B------:R-:W-:Y:S02]  /*c590*/  SHF.R.U64 R28, R28, 0x3, RZ ;  /* 0x000000031c1c7819 */ /* 0x000fe400000012ff */
[----:B------:R-:W-:Y:S02]  /*c5a0*/  LOP3.LUT P0, RZ, R217, 0x3, RZ, 0xc0, !PT ;  /* 0x00000003d9ff7812 */ /* 0x000fe4000780c0ff */
[----:B------:R-:W-:Y:S02]  /*c5b0*/  LOP3.LUT R64, R64, R65, RZ, 0x3c, !PT ;  /* 0x0000004140407212 */ /* 0x000fe400078e3cff */
[----:B------:R-:W-:Y:S01]  /*c5c0*/  LOP3.LUT R52, R52, R53, RZ, 0x3c, !PT ;  /* 0x0000003534347212 */ /* 0x000fe200078e3cff */
[----:B------:R-:W-:Y:S01]  /*c5d0*/  IMAD.X R53, RZ, RZ, R9, P2 ;  /* 0x000000ffff357224 */ /* 0x000fe200010e0609 */
[----:B------:R-:W-:-:S02]  /*c5e0*/  IADD3.X R65, RZ, R9, RZ, P1, !PT ;  /* 0x00000009ff417210 */ /* 0x000fc40000ffe4ff */
[----:B------:R-:W-:Y:S01]  /*c5f0*/  LOP3.LUT R48, R48, R49, RZ, 0x3c, !PT ;  /* 0x0000003130307212 */ /* 0x000fe200078e3cff */
[--C-:B------:R-:W-:Y:S01]  /*c600*/  IMAD.X R49, RZ, RZ, R9.reuse, P6 ;  /* 0x000000ffff317224 */ /* 0x100fe200030e0609 */
[----:B------:R-:W-:Y:S01]  /*c610*/  LOP3.LUT R40, R40, R41, RZ, 0x3c, !PT ;  /* 0x0000002928287212 */ /* 0x000fe200078e3cff */
[--C-:B------:R-:W-:Y:S01]  /*c620*/  IMAD.X R41, RZ, RZ, R9.reuse, P5 ;  /* 0x000000ffff297224 */ /* 0x100fe200028e0609 */
[----:B------:R-:W-:Y:S01]  /*c630*/  LOP3.LUT R36, R36, R37, RZ, 0x3c, !PT ;  /* 0x0000002524247212 */ /* 0x000fe200078e3cff */
[--C-:B------:R-:W-:Y:S01]  /*c640*/  IMAD.X R37, RZ, RZ, R9.reuse, P4 ;  /* 0x000000ffff257224 */ /* 0x100fe200020e0609 */
[----:B------:R-:W-:Y:S01]  /*c650*/  LOP3.LUT R28, R28, R29, RZ, 0x3c, !PT ;  /* 0x0000001d1c1c7212 */ /* 0x000fe200078e3cff */
[----:B------:R-:W-:Y:S01]  /*c660*/  IMAD.X R29, RZ, RZ, R9, P3 ;  /* 0x000000ffff1d7224 */ /* 0x000fe200018e0609 */
[----:B-----5:R-:W-:Y:S02]  /*c670*/  ISETP.GE.OR P1, PT, R6, R81, P0 ;  /* 0x000000510600720c */ /* 0x020fe40000726670 */
[----:B------:R-:W-:-:S02]  /*c680*/  IADD3 R6, P2, R8, 0xf000, RZ ;  /* 0x0000f00008067810 */ /* 0x000fc40007f5e0ff */
[C---:B------:R-:W-:Y:S02]  /*c690*/  IADD3 R45, P6, R8.reuse, 0xb000, RZ ;  /* 0x0000b000082d7810 */ /* 0x040fe40007fde0ff */
[C---:B------:R-:W-:Y:S02]  /*c6a0*/  IADD3 R77, P5, R8.reuse, 0xc000, RZ ;  /* 0x0000c000084d7810 */ /* 0x040fe40007fbe0ff */
[C---:B------:R-:W-:Y:S02]  /*c6b0*/  IADD3 R69, P4, R8.reuse, 0xd000, RZ ;  /* 0x0000d00008457810 */ /* 0x040fe40007f9e0ff */
[----:B------:R-:W-:Y:S02]  /*c6c0*/  IADD3 R61, P3, R8, 0xe000, RZ ;  /* 0x0000e000083d7810 */ /* 0x000fe40007f7e0ff */
[----:B------:R-:W-:Y:S02]  /*c6d0*/  LOP3.LUT R3, R6, 0x380, RZ, 0xc0, !PT ;  /* 0x0000038006037812 */ /* 0x000fe400078ec0ff */
[----:B------:R-:W-:Y:S01]  /*c6e0*/  LOP3.LUT R33, R8, 0x380, RZ, 0xc0, !PT ;  /* 0x0000038008217812 */ /* 0x000fe200078ec0ff */
[----:B------:R-:W-:Y:S01]  /*c6f0*/  UIMAD UR6, UR9, UR12, URZ ;  /* 0x0000000c090672a4 */ /* 0x000fe2000f8e023f */
[----:B------:R-:W-:Y:S01]  /*c700*/  LOP3.LUT R44, R45, 0x380, RZ, 0xc0, !PT ;  /* 0x000003802d2c7812 */ /* 0x000fe200078ec0ff */
[----:B------:R0:W-:Y:S01]  /*c710*/  @!P1 STG.E desc[UR18][R20.64], R2 ;  /* 0x0000000214009986 */ /* 0x0001e2000c101912 */
[----:B------:R-:W-:-:S02]  /*c720*/  LOP3.LUT R76, R77, 0x380, RZ, 0xc0, !PT ;  /* 0x000003804d4c7812 */ /* 0x000fc400078ec0ff */
[----:B------:R-:W-:Y:S02]  /*c730*/  LOP3.LUT R68, R69, 0x380, RZ, 0xc0, !PT ;  /* 0x0000038045447812 */ /* 0x000fe400078ec0ff */
[----:B------:R-:W-:Y:S02]  /*c740*/  LOP3.LUT R60, R61, 0x380, RZ, 0xc0, !PT ;  /* 0x000003803d3c7812 */ /* 0x000fe400078ec0ff */
[----:B------:R-:W-:Y:S02]  /*c750*/  ISETP.GE.OR P0, PT, R4, R81, P0 ;  /* 0x000000510400720c */ /* 0x000fe40000706670 */
[----:B------:R-:W-:Y:S02]  /*c760*/  SHF.R.U64 R3, R3, 0x3, RZ ;  /* 0x0000000303037819 */ /* 0x000fe400000012ff */
[----:B------:R-:W-:Y:S02]  /*c770*/  SHF.R.U64 R44, R44, 0x3, RZ ;  /* 0x000000032c2c7819 */ /* 0x000fe400000012ff */
[----:B------:R-:W-:-:S02]  /*c780*/  SHF.R.U64 R76, R76, 0x3, RZ ;  /* 0x000000034c4c7819 */ /* 0x000fc400000012ff */
[----:B------:R-:W-:Y:S02]  /*c790*/  SHF.R.U64 R68, R68, 0x3, RZ ;  /* 0x0000000344447819 */ /* 0x000fe400000012ff */
[----:B------:R-:W-:Y:S02]  /*c7a0*/  SHF.R.U64 R60, R60, 0x3, RZ ;  /* 0x000000033c3c7819 */ /* 0x000fe400000012ff */
[----:B------:R-:W-:Y:S02]  /*c7b0*/  SHF.R.U64 R33, R33, 0x3, RZ ;  /* 0x0000000321217819 */ /* 0x000fe400000012ff */
[--C-:B------:R-:W-:Y:S01]  /*c7c0*/  SHF.R.S32.HI R19, RZ, 0x1f, R18.reuse ;  /* 0x0000001fff137819 */ /* 0x100fe20000011412 */
[----:B------:R-:W-:Y:S01]  /*c7d0*/  UIMAD UR6, UR4, UR13, UR6 ;  /* 0x0000000d040672a4 */ /* 0x000fe2000f8e0206 */
[----:B------:R-:W-:Y:S01]  /*c7e0*/  LOP3.LUT R56, R3, R6, RZ, 0x3c, !PT ;  /* 0x0000000603387212 */ /* 0x000fe200078e3cff */
[----:B------:R-:W-:Y:S01]  /*c7f0*/  IMAD.U32 R3, RZ, RZ, UR12 ;  /* 0x0000000cff037e24 */ /* 0x000fe2000f8e00ff */
[----:B------:R-:W-:Y:S01]  /*c800*/  LOP3.LUT R44, R44, R45, RZ, 0x3c, !PT ;  /* 0x0000002d2c2c7212 */ /* 0x000fe200078e3cff */
[--C-:B------:R-:W-:Y:S01]  /*c810*/  IMAD.X R45, RZ, RZ, R9.reuse, P6 ;  /* 0x000000ffff2d7224 */ /* 0x100fe200030e0609 */
[----:B------:R-:W-:Y:S01]  /*c820*/  LOP3.LUT R76, R76, R77, RZ, 0x3c, !PT ;  /* 0x0000004d4c4c7212 */ /* 0x000fe200078e3cff */
[--C-:B------:R-:W-:Y:S01]  /*c830*/  IMAD.X R77, RZ, RZ, R9.reuse, P5 ;  /* 0x000000ffff4d7224 */ /* 0x100fe200028e0609 */
[----:B------:R-:W-:Y:S01]  /*c840*/  LOP3.LUT R68, R68, R69, RZ, 0x3c, !PT ;  /* 0x0000004544447212 */ /* 0x000fe200078e3cff */
[--C-:B------:R-:W-:Y:S01]  /*c850*/  IMAD.X R69, RZ, RZ, R9.reuse, P4 ;  /* 0x000000ffff457224 */ /* 0x100fe200020e0609 */
[----:B------:R-:W-:Y:S01]  /*c860*/  LOP3.LUT R60, R60, R61, RZ, 0x3c, !PT ;  /* 0x0000003d3c3c7212 */ /* 0x000fe200078e3cff */
[--C-:B------:R-:W-:Y:S01]  /*c870*/  IMAD.X R61, RZ, RZ, R9.reuse, P3 ;  /* 0x000000ffff3d7224 */ /* 0x100fe200018e0609 */
[----:B------:R-:W-:Y:S01]  /*c880*/  LOP3.LUT R32, R33, R8, RZ, 0x3c, !PT ;  /* 0x0000000821207212 */ /* 0x000fe200078e3cff */
[----:B------:R-:W-:Y:S01]  /*c890*/  IMAD.MOV.U32 R33, RZ, RZ, R9 ;  /* 0x000000ffff217224 */ /* 0x000fe200078e0009 */
[----:B------:R-:W-:Y:S01]  /*c8a0*/  IADD3.X R57, RZ, R9, RZ, P2, !PT ;  /* 0x00000009ff397210 */ /* 0x000fe200017fe4ff */
[----:B0-----:R-:W-:Y:S01]  /*c8b0*/  IMAD.WIDE.U32 R2, R3, UR4, R18 ;  /* 0x0000000403027c25 */ /* 0x001fe2000f8e0012 */
[----:B------:R0:W-:Y:S03]  /*c8c0*/  @!P0 STG.E desc[UR18][R20.64+0x20], R0 ;  /* 0x0000200014008986 */ /* 0x0001e6000c101912 */
[----:B------:R-:W-:Y:S01]  /*c8d0*/  VIADD R3, R3, UR6 ;  /* 0x0000000603037c36 */ /* 0x000fe20008000000 */
[----:B------:R-:W5:Y:S01]  /*c8e0*/  LD.E.128 R32, desc[UR18][R32.64] ;  /* 0x0000001220207980 */ /* 0x000f62000c101d00 */
[----:B------:R-:W-:-:S03]  /*c8f0*/  ULDC.64 UR6, c[0x0][0xae0] ;  /* 0x0002b80000067ab9 */ /* 0x000fc60000000a00 */
[----:B------:R-:W5:Y:S04]  /*c900*/  LD.E.128 R24, desc[UR18][R24.64] ;  /* 0x0000001218187980 */ /* 0x000f68000c101d00 */
        /* <DEDUP_REMOVED lines=13> */
[----:B------:R-:W5:Y:S01]  /*c9e0*/  LD.E.128 R56, desc[UR18][R56.64] ;  /* 0x0000001238387980 */ /* 0x000f62000c101d00 */
[----:B------:R-:W-:Y:S01]  /*c9f0*/  UIMAD UR4, UR11, UR6, URZ ;  /* 0x000000060b0472a4 */ /* 0x000fe2000f8e023f */
[----:B------:R-:W-:Y:S01]  /*ca00*/  IMAD R81, R212, -0x80, R81 ;  /* 0xffffff80d4517824 */ /* 0x000fe200078e0251 */
[C---:B------:R-:W-:Y:S01]  /*ca10*/  IADD3 R4, R22.reuse, 0x60, RZ ;  /* 0x0000006016047810 */ /* 0x040fe20007ffe0ff */
[----:B------:R-:W-:Y:S01]  /*ca20*/  @!PT LDS RZ, [RZ] ;  /* 0x00000000fffff984 */ /* 0x000fe20000000800 */
[----:B------:R-:W-:Y:S01]  /*ca30*/  @!PT LDS RZ, [RZ] ;  /* 0x00000000fffff984 */ /* 0x000fe20000000800 */
[----:B------:R-:W-:Y:S01]  /*ca40*/  @!PT LDS RZ, [RZ] ;  /* 0x00000000fffff984 */ /* 0x000fe20000000800 */
[----:B------:R-:W-:Y:S01]  /*ca50*/  @!PT LDS RZ, [RZ] ;  /* 0x00000000fffff984 */ /* 0x000fe20000000800 */
[----:B------:R1:W-:Y:S06]  /*ca60*/  MEMBAR.ALL.CTA ;  /* 0x0000000000007992 */ /* 0x0003ec0000008000 */
[----:B-1----:R-:W1:Y:S01]  /*ca70*/  FENCE.VIEW.ASYNC.S ;  /* 0x00000000000073c6 */ /* 0x002e620000000000 */
[C---:B0-----:R-:W-:Y:S01]  /*ca80*/  VIADD R0, R22.reuse, 0x20 ;  /* 0x0000002016007836 */ /* 0x041fe20000000000 */
[----:B------:R-:W-:Y:S01]  /*ca90*/  UIMAD UR4, UR16, UR7, UR4 ;  /* 0x00000007100472a4 */ /* 0x000fe2000f8e0204 */
[----:B------:R-:W-:Y:S01]  /*caa0*/  IMAD.U32 R19, RZ, RZ, UR6 ;  /* 0x00000006ff137e24 */ /* 0x000fe2000f8e00ff */
[-C--:B------:R-:W-:Y:S01]  /*cab0*/  ISETP.GE.AND P3, PT, R22, R81.reuse, PT ;  /* 0x000000511600720c */ /* 0x080fe20003f66270 */
[----:B------:R-:W-:Y:S01]  /*cac0*/  ULDC.64 UR6, c[0x0][0xae8] ;  /* 0x0002ba0000067ab9 */ /* 0x000fe20000000a00 */
[-C--:B------:R-:W-:Y:S01]  /*cad0*/  ISETP.GE.AND P0, PT, R0, R81.reuse, PT ;  /* 0x000000510000720c */ /* 0x080fe20003f06270 */
[----:B------:R-:W-:Y:S01]  /*cae0*/  IMAD.WIDE.U32 R2, R19, UR16, R2 ;  /* 0x0000001013027c25 */ /* 0x000fe2000f8e0002 */
[----:B------:R-:W-:Y:S01]  /*caf0*/  ISETP.GE.AND P2, PT, R4, R81, PT ;  /* 0x000000510400720c */ /* 0x000fe20003f46270 */
[----:B------:R-:W-:Y:S01]  /*cb00*/  BSSY B1, `(.L_x_285) ;  /* 0x0000026000017945 */ /* 0x000fe20003800000 */
[----:B------:R-:W-:Y:S01]  /*cb10*/  SHF.R.S32.HI R23, RZ, 0x1f, R22 ;  /* 0x0000001fff177819 */ /* 0x000fe20000011416 */
[----:B------:R-:W-:-:S02]  /*cb20*/  VIADD R0, R22, 0x40 ;  /* 0x0000004016007836 */ /* 0x000fc40000000000 */
[----:B------:R-:W-:Y:S01]  /*cb30*/  VIADD R3, R3, UR4 ;  /* 0x0000000403037c36 */ /* 0x000fe20008000000 */
[----:B------:R-:W-:Y:S01]  /*cb40*/  UIMAD UR4, UR15, UR6, URZ ;  /* 0x000000060f0472a4 */ /* 0x000fe2000f8e023f */
[----:B------:R-:W-:Y:S01]  /*cb50*/  VIADD R152, R152, 0x38820 ;  /* 0x0003882098987836 */ /* 0x000fe20000000000 */
[----:B------:R-:W-:Y:S01]  /*cb60*/  ISETP.GE.AND P1, PT, R0, R81, PT ;  /* 0x000000510000720c */ /* 0x000fe20003f26270 */
[----:B------:R-:W-:Y:S01]  /*cb70*/  IMAD.U32 R81, RZ, RZ, UR6 ;  /* 0x00000006ff517e24 */ /* 0x000fe2000f8e00ff */
[----:B------:R-:W-:Y:S01]  /*cb80*/  UIMAD UR4, UR14, UR7, UR4 ;  /* 0x000000070e0472a4 */ /* 0x000fe2000f8e0204 */
[----:B------:R-:W-:Y:S01]  /*cb90*/  IMAD.WIDE R20, R212, 0x80, R22 ;  /* 0x00000080d4147825 */ /* 0x000fe200078e0216 */
[----:B------:R-:W-:-:S03]  /*cba0*/  PRMT R152, RZ, 0x654, R152 ;  /* 0x00000654ff987816 */ /* 0x000fc60000000098 */
[----:B------:R-:W-:Y:S01]  /*cbb0*/  IMAD.WIDE.U32 R80, R81, UR14, R2 ;  /* 0x0000000e51507c25 */ /* 0x000fe2000f8e0002 */
[----:B-1----:R0:W-:Y:S03]  /*cbc0*/  SYNCS.ARRIVE.TRANS64.RED.A1T0 RZ, [R152+URZ], RZ ;  /* 0x000000ff98ff79a7 */ /* 0x0021e6000810043f */
[----:B------:R-:W-:Y:S01]  /*cbd0*/  VIADD R85, R81, UR4 ;  /* 0x0000000451557c36 */ /* 0x000fe20008000000 */
[----:B------:R-:W-:Y:S06]  /*cbe0*/  @P3 BRA `(.L_x_286) ;  /* 0x00000000005c3947 */ /* 0x000fec0003800000 */
[----:B------:R-:W-:Y:S01]  /*cbf0*/  ULDC.64 UR6, c[0x0][0xad8] ;  /* 0x0002b60000067ab9 */ /* 0x000fe20000000a00 */
[----:B------:R-:W-:Y:S01]  /*cc00*/  MOV R3, R85 ;  /* 0x0000005500037202 */ /* 0x000fe20000000f00 */
[----:B------:R-:W-:Y:S01]  /*cc10*/  IMAD R19, R21, UR6, RZ ;  /* 0x0000000615137c24 */ /* 0x000fe2000f8e02ff */
[----:B------:R-:W-:Y:S01]  /*cc20*/  ULDC UR4, c[0x0][0xa8c] ;  /* 0x0002a30000047ab9 */ /* 0x000fe20000000800 */
[----:B------:R-:W-:Y:S01]  /*cc30*/  IMAD.MOV.U32 R2, RZ, RZ, R80 ;  /* 0x000000ffff027224 */ /* 0x000fe200078e0050 */
[C---:B------:R-:W-:Y:S01]  /*cc40*/  ISETP.GE.AND P4, PT, R18.reuse, UR4, PT ;  /* 0x0000000412007c0c */ /* 0x040fe2000bf86270 */
[----:B------:R-:W-:Y:S01]  /*cc50*/  VIADD R0, R18, 0x40 ;  /* 0x0000004012007836 */ /* 0x000fe20000000000 */
[----:B------:R-:W-:Y:S01]  /*cc60*/  ULDC.64 UR8, c[0x0][0x208] ;  /* 0x0000820000087ab9 */ /* 0x000fe20000000a00 */
[----:B------:R-:W-:-:S03]  /*cc70*/  IMAD.WIDE.U32 R2, R20, UR6, R2 ;  /* 0x0000000614027c25 */ /* 0x000fc6000f8e0002 */
[----:B------:R-:W-:Y:S01]  /*cc80*/  ISETP.GE.AND P3, PT, R0, UR4, PT ;  /* 0x0000000400007c0c */ /* 0x000fe2000bf66270 */
[----:B------:R-:W-:Y:S01]  /*cc90*/  IMAD R19, R20, UR7, R19 ;  /* 0x0000000714137c24 */ /* 0x000fe2000f8e0213 */
[----:B------:R-:W-:Y:S01]  /*cca0*/  ULDC.64 UR6, c[0x0][0xa80] ;  /* 0x0002a00000067ab9 */ /* 0x000fe20000000a00 */
[----:B------:R-:W-:Y:S01]  /*ccb0*/  VIADD R0, R18, 0x80 ;  /* 0x0000008012007836 */ /* 0x000fe20000000000 */
[----:B------:R-:W-:Y:S01]  /*ccc0*/  LEA R82, P6, R2, UR6, 0x1 ;  /* 0x0000000602527c11 */ /* 0x000fe2000f8c08ff */
[----:B------:R-:W-:Y:S02]  /*ccd0*/  IMAD.IADD R3, R3, 0x1, R19 ;  /* 0x0000000103037824 */ /* 0x000fe400078e0213 */
[----:B------:R-:W-:Y:S01]  /*cce0*/  VIADD R4, R18, 0xc0 ;  /* 0x000000c012047836 */ /* 0x000fe20000000000 */
[----:B------:R-:W-:Y:S02]  /*ccf0*/  ISETP.GE.AND P5, PT, R0, UR4, PT ;  /* 0x0000000400007c0c */ /* 0x000fe4000bfa6270 */
[----:B------:R-:W-:-:S02]  /*cd00*/  LEA.HI.X R83, R2, UR7, R3, 0x1, P6 ;  /* 0x0000000702537c11 */ /* 0x000fc4000b0f0c03 */
[----:B------:R-:W-:-:S03]  /*cd10*/  ISETP.GE.AND P6, PT, R4, UR4, PT ;  /* 0x0000000404007c0c */ /* 0x000fc6000bfc6270 */
[----:B-----5:R1:W-:Y:S04]  /*cd20*/  @!P4 STG.E.128 desc[UR8][R82.64], R32 ;  /* 0x000000205200c986 */ /* 0x0203e8000c101d08 */
[----:B------:R1:W-:Y:S04]  /*cd30*/  @!P3 STG.E.128 desc[UR8][R82.64+0x80], R48 ;  /* 0x000080305200b986 */ /* 0x0003e8000c101d08 */
[----:B------:R1:W-:Y:S04]  /*cd40*/  @!P5 STG.E.128 desc[UR8][R82.64+0x100], R72 ;  /* 0x000100485200d986 */ /* 0x0003e8000c101d08 */
[----:B------:R1:W-:Y:S02]  /*cd50*/  @!P6 STG.E.128 desc[UR8][R82.64+0x180], R76 ;  /* 0x0001804c5200e986 */ /* 0x0003e4000c101d08 */
.L_x_286:
[----:B------:R-:W-:Y:S05]  /*cd60*/  BSYNC B1 ;  /* 0x0000000000017941 */ /* 0x000fea0003800000 */
.L_x_285:
[----:B------:R-:W-:Y:S04]  /*cd70*/  BSSY B1, `(.L_x_287) ;  /* 0x000001b000017945 */ /* 0x000fe80003800000 */
[----:B------:R-:W-:Y:S05]  /*cd80*/  @P0 BRA `(.L_x_288) ;  /* 0x0000000000640947 */ /* 0x000fea0003800000 */
[----:B------:R-:W-:Y:S01]  /*cd90*/  IADD3 R19, P0, R20, 0x20, RZ ;  /* 0x0000002014137810 */ /* 0x000fe20007f1e0ff */
[C---:B------:R-:W-:Y:S01]  /*cda0*/  VIADD R2, R18.reuse, 0x40 ;  /* 0x0000004012027836 */ /* 0x040fe20000000000 */
[----:B------:R-:W-:Y:S01]  /*cdb0*/  ULDC UR4, c[0x0][0xa8c] ;  /* 0x0002a30000047ab9 */ /* 0x000fe20000000800 */
[----:B------:R-:W-:Y:S01]  /*cdc0*/  VIADD R3, R18, 0x80 ;  /* 0x0000008012037836 */ /* 0x000fe20000000000 */
[----:B------:R-:W-:Y:S01]  /*cdd0*/  ULDC.64 UR6, c[0x0][0xad8] ;  /* 0x0002b60000067ab9 */ /* 0x000fe20000000a00 */
[----:B------:R-:W-:Y:S01]  /*cde0*/  IMAD.X R0, RZ, RZ, R21, P0 ;  /* 0x000000ffff007224 */ /* 0x000fe200000e0615 */
[----:B------:R-:W-:Y:S01]  /*cdf0*/  ISETP.GE.AND P4, PT, R2, UR4, PT ;  /* 0x0000000402007c0c */ /* 0x000fe2000bf86270 */
[----:B------:R-:W-:Y:S01]  /*ce00*/  IMAD.MOV.U32 R2, RZ, RZ, R80 ;  /* 0x000000ffff027224 */ /* 0x000fe200078e0050 */
[----:B------:R-:W-:Y:S01]  /*ce10*/  ISETP.GE.AND P5, PT, R3, UR4, PT ;  /* 0x0000000403007c0c */ /* 0x000fe2000bfa6270 */
[----:B------:R-:W-:Y:S01]  /*ce20*/  IMAD.MOV.U32 R3, RZ, RZ, R85 ;  /* 0x000000ffff037224 */ /* 0x000fe200078e0055 */
[----:B------:R-:W-:Y:S01]  /*ce30*/  IADD3 R4, R18, 0xc0, RZ ;  /* 0x000000c012047810 */ /* 0x000fe20007ffe0ff */
[----:B------:R-:W-:Y:S01]  /*ce40*/  IMAD R0, R0, UR6, RZ ;  /* 0x0000000600007c24 */ /* 0x000fe2000f8e02ff */
[----:B------:R-:W-:Y:S01]  /*ce50*/  ISETP.GE.AND P3, PT, R18, UR4, PT ;  /* 0x0000000412007c0c */ /* 0x000fe2000bf66270 */
[----:B------:R-:W-:Y:S01]  /*ce60*/  IMAD.WIDE.U32 R2, R19, UR6, R2 ;  /* 0x0000000613027c25 */ /* 0x000fe2000f8e0002 */
[----:B------:R-:W-:Y:S01]  /*ce70*/  ISETP.GE.AND P6, PT, R4, UR4, PT ;  /* 0x0000000404007c0c */ /* 0x000fe2000bfc6270 */
[----:B------:R-:W-:-:S02]  /*ce80*/  ULDC.64 UR8, c[0x0][0x208] ;  /* 0x0000820000087ab9 */ /* 0x000fc40000000a00 */
[----:B------:R-:W-:Y:S01]  /*ce90*/  IMAD R19, R19, UR7, R0 ;  /* 0x0000000713137c24 */ /* 0x000fe2000f8e0200 */
[----:B------:R-:W-:Y:S02]  /*cea0*/  ULDC.64 UR6, c[0x0][0xa80] ;  /* 0x0002a00000067ab9 */ /* 0x000fe40000000a00 */
[----:B-1---5:R-:W-:Y:S01]  /*ceb0*/  LEA R32, P0, R2, UR6, 0x1 ;  /* 0x0000000602207c11 */ /* 0x022fe2000f8008ff */
[----:B------:R-:W-:-:S05]  /*cec0*/  IMAD.IADD R3, R3, 0x1, R19 ;  /* 0x0000000103037824 */ /* 0x000fca00078e0213 */
[----:B------:R-:W-:-:S05]  /*ced0*/  LEA.HI.X R33, R2, UR7, R3, 0x1, P0 ;  /* 0x0000000702217c11 */ /* 0x000fca00080f0c03 */
[----:B------:R2:W-:Y:S04]  /*cee0*/  @!P3 STG.E.128 desc[UR8][R32.64], R24 ;  /* 0x000000182000b986 */ /* 0x0005e8000c101d08 */
[----:B------:R2:W-:Y:S04]  /*cef0*/  @!P4 STG.E.128 desc[UR8][R32.64+0x80], R40 ;  /* 0x000080282000c986 */ /* 0x0005e8000c101d08 */
[----:B------:R2:W-:Y:S04]  /*cf00*/  @!P5 STG.E.128 desc[UR8][R32.64+0x100], R64 ;  /* 0x000100402000d986 */ /* 0x0005e8000c101d08 */
[----:B------:R2:W-:Y:S02]  /*cf10*/  @!P6 STG.E.128 desc[UR8][R32.64+0x180], R68 ;  /* 0x000180442000e986 */ /* 0x0005e4000c101d08 */
.L_x_288:
[----:B------:R-:W-:Y:S05]  /*cf20*/  BSYNC B1 ;  /* 0x0000000000017941 */ /* 0x000fea0003800000 */
.L_x_287:
        /* <DEDUP_REMOVED lines=20> */
[----:B--2--5:R-:W-:Y:S01]  /*d070*/  LEA R24, P0, R2, UR6, 0x1 ;  /* 0x0000000602187c11 */ /* 0x024fe2000f8008ff */
[----:B------:R-:W-:-:S05]  /*d080*/  IMAD.IADD R3, R3, 0x1, R19 ;  /* 0x0000000103037824 */ /* 0x000fca00078e0213 */
[----:B------:R-:W-:-:S05]  /*d090*/  LEA.HI.X R25, R2, UR7, R3, 0x1, P0 ;  /* 0x0000000702197c11 */ /* 0x000fca00080f0c03 */
[----:B------:R3:W-:Y:S04]  /*d0a0*/  @!P1 STG.E.128 desc[UR8][R24.64], R8 ;  /* 0x0000000818009986 */ /* 0x0007e8000c101d08 */
[----:B------:R3:W-:Y:S04]  /*d0b0*/  @!P3 STG.E.128 desc[UR8][R24.64+0x80], R36 ;  /* 0x000080241800b986 */ /* 0x0007e8000c101d08 */
[----:B------:R3:W-:Y:S04]  /*d0c0*/  @!P4 STG.E.128 desc[UR8][R24.64+0x100], R52 ;  /* 0x000100341800c986 */ /* 0x0007e8000c101d08 */
[----:B------:R3:W-:Y:S02]  /*d0d0*/  @!P5 STG.E.128 desc[UR8][R24.64+0x180], R60 ;  /* 0x0001803c1800d986 */ /* 0x0007e4000c101d08 */
.L_x_290:
[----:B------:R-:W-:Y:S05]  /*d0e0*/  BSYNC B1 ;  /* 0x0000000000017941 */ /* 0x000fea0003800000 */
.L_x_289:
[----:B------:R-:W-:Y:S05]  /*d0f0*/  @P2 BRA `(.L_x_291) ;  /* 0x0000000c00a82947 */ /* 0x000fea0003800000 */
[----:B---3-5:R-:W-:Y:S01]  /*d100*/  IADD3 R9, P0, R20, 0x60, RZ ;  /* 0x0000006014097810 */ /* 0x028fe20007f1e0ff */
[----:B------:R-:W-:Y:S01]  /*d110*/  ULDC.64 UR6, c[0x0][0xad8] ;  /* 0x0002b60000067ab9 */ /* 0x000fe20000000a00 */
[----:B------:R-:W-:Y:S01]  /*d120*/  IADD3 R0, R18, 0x40, RZ ;  /* 0x0000004012007810 */ /* 0x000fe20007ffe0ff */
[----:B------:R-:W-:Y:S01]  /*d130*/  IMAD.MOV.U32 R2, RZ, RZ, R80 ;  /* 0x000000ffff027224 */ /* 0x000fe200078e0050 */
[----:B------:R-:W-:Y:S01]  /*d140*/  ULDC UR4, c[0x0][0xa8c] ;  /* 0x0002a30000047ab9 */ /* 0x000fe20000000800 */
[----:B------:R-:W-:Y:S01]  /*d150*/  IMAD.X R20, RZ, RZ, R21, P0 ;  /* 0x000000ffff147224 */ /* 0x000fe200000e0615 */
[----:B------:R-:W-:Y:S01]  /*d160*/  ISETP.GE.AND P2, PT, R0, UR4, PT ;  /* 0x0000000400007c0c */ /* 0x000fe2000bf46270 */
[----:B------:R-:W-:Y:S01]  /*d170*/  IMAD.MOV.U32 R3, RZ, RZ, R85 ;  /* 0x000000ffff037224 */ /* 0x000fe200078e0055 */
[----:B------:R-:W-:Y:S01]  /*d180*/  ISETP.GE.AND P1, PT, R18, UR4, PT ;  /* 0x0000000412007c0c */ /* 0x000fe2000bf26270 */
[----:B------:R-:W-:Y:S01]  /*d190*/  IMAD R20, R20, UR6, RZ ;  /* 0x0000000614147c24 */ /* 0x000fe2000f8e02ff */
[----:B------:R-:W-:Y:S01]  /*d1a0*/  ULDC.64 UR8, c[0x0][0x208] ;  /* 0x0000820000087ab9 */ /* 0x000fe20000000a00 */
[----:B------:R-:W-:-:S02]  /*d1b0*/  VIADD R0, R18, 0x80 ;  /* 0x0000008012007836 */ /* 0x000fc40000000000 */
[----:B------:R-:W-:-:S03]  /*d1c0*/  IMAD.WIDE.U32 R2, R9, UR6, R2 ;  /* 0x0000000609027c25 */ /* 0x000fc6000f8e0002 */
[----:B------:R-:W-:Y:S01]  /*d1d0*/  ISETP.GE.AND P3, PT, R0, UR4, PT ;  /* 0x0000000400007c0c */ /* 0x000fe2000bf66270 */
[----:B------:R-:W-:Y:S01]  /*d1e0*/  IMAD R9, R9, UR7, R20 ;  /* 0x0000000709097c24 */ /* 0x000fe2000f8e0214 */
[----:B------:R-:W-:Y:S01]  /*d1f0*/  ULDC.64 UR6, c[0x0][0xa80] ;  /* 0x0002a00000067ab9 */ /* 0x000fe20000000a00 */
[----:B------:R-:W-:Y:S01]  /*d200*/  VIADD R0, R18, 0xc0 ;  /* 0x000000c012007836 */ /* 0x000fe20000000000 */
[----:B------:R-:W-:Y:S01]  /*d210*/  LEA R8, P0, R2, UR6, 0x1 ;  /* 0x0000000602087c11 */ /* 0x000fe2000f8008ff */
[----:B------:R-:W-:-:S05]  /*d220*/  IMAD.IADD R3, R3, 0x1, R9 ;  /* 0x0000000103037824 */ /* 0x000fca00078e0209 */
[----:B------:R-:W-:Y:S02]  /*d230*/  LEA.HI.X R9, R2, UR7, R3, 0x1, P0 ;  /* 0x0000000702097c11 */ /* 0x000fe400080f0c03 */
[----:B------:R-:W-:-:S03]  /*d240*/  ISETP.GE.AND P0, PT, R0, UR4, PT ;  /* 0x0000000400007c0c */ /* 0x000fc6000bf06270 */
[----:B------:R4:W-:Y:S04]  /*d250*/  @!P1 STG.E.128 desc[UR8][R8.64], R12 ;  /* 0x0000000c08009986 */ /* 0x0009e8000c101d08 */
[----:B------:R4:W-:Y:S04]  /*d260*/  @!P2 STG.E.128 desc[UR8][R8.64+0x80], R28 ;  /* 0x0000801c0800a986 */ /* 0x0009e8000c101d08 */
[----:B------:R4:W-:Y:S02]  /*d270*/  @!P3 STG.E.128 desc[UR8][R8.64+0x100], R44 ;  /* 0x0001002c0800b986 */ /* 0x0009e4000c101d08 */
[----:B------:R-:W-:Y:S05]  /*d280*/  @P0 BRA `(.L_x_291) ;  /* 0x0000000c00440947 */ /* 0x000fea0003800000 */
[----:B------:R-:W-:Y:S02]  /*d290*/  ULDC.64 UR6, c[0x0][0x208] ;  /* 0x0000820000067ab9 */ /* 0x000fe40000000a00 */
[----:B------:R3:W-:Y:S01]  /*d2a0*/  STG.E.128 desc[UR6][R8.64+0x180], R56 ;  /* 0x0001803808007986 */ /* 0x0007e2000c101d06 */
[----:B------:R-:W-:Y:S05]  /*d2b0*/  BRA `(.L_x_291) ;  /* 0x0000000c00387947 */ /* 0x000fea0003800000 */
.L_x_283:
[----:B------:R-:W-:Y:S01]  /*d2c0*/  R2UR UR4, R214 ;  /* 0x00000000d60472ca */ /* 0x000fe200000e0000 */
[----:B------:R-:W-:Y:S01]  /*d2d0*/  ULDC.64 UR6, c[0x0][0xbd8] ;  /* 0x0002f60000067ab9 */ /* 0x000fe20000000a00 */
[----:B------:R-:W-:Y:S01]  /*d2e0*/  R2UR UR9, R215 ;  /* 0x00000000d70972ca */ /* 0x000fe200000e0000 */
[----:B------:R-:W-:Y:S01]  /*d2f0*/  UISETP.NE.U32.AND UP0, UPT, UR6, URZ, UPT ;  /* 0x0000003f0600728c */ /* 0x000fe2000bf05070 */
[----:B------:R-:W-:Y:S01]  /*d300*/  IMAD.MOV.U32 R13, RZ, RZ, RZ ;  /* 0x000000ffff0d7224 */ /* 0x000fe200078e00ff */
[----:B------:R-:W-:Y:S02]  /*d310*/  ULDC.64 UR10, c[0x0][0x208] ;  /* 0x00008200000a7ab9 */ /* 0x000fe40000000a00 */
[----:B------:R-:W-:-:S06]  /*d320*/  UISETP.NE.AND.EX UP0, UPT, UR7, URZ, UPT, UP0 ;  /* 0x0000003f0700728c */ /* 0x000fcc000bf05300 */
[----:B------:R-:W-:Y:S01]  /*d330*/  USHF.L.U32 UR8, UR4, 0x2, URZ ;  /* 0x0000000204087899 */ /* 0x000fe2000800063f */
[----:B------:R-:W0:Y:S01]  /*d340*/  LDC R11, c[0x0][0xa88] ;  /* 0x0002a200ff0b7b82 */ /* 0x000e220000000800 */
[----:B------:R-:W-:Y:S01]  /*d350*/  USHF.L.U64.HI UR9, UR4, 0x2, UR9 ;  /* 0x0000000204097899 */ /* 0x000fe20008010209 */
[----:B------:R-:W-:Y:S01]  /*d360*/  PLOP3.LUT P1, PT, PT, PT, UP0, 0x80, 0x0 ;  /* 0x000000000000781c */ /* 0x000fe20003f2f008 */
[----:B------:R-:W-:-:S04]  /*d370*/  UIADD3 UR4, UP1, UR8, UR6, URZ ;  /* 0x0000000608047290 */ /* 0x000fc8000ff3e03f */
[----:B------:R-:W-:Y:S02]  /*d380*/  UIADD3.X UR6, UR9, UR7, URZ, UP1, !UPT ;  /* 0x0000000709067290 */ /* 0x000fe40008ffe43f */
[----:B------:R-:W-:-:S04]  /*d390*/  IMAD.U32 R2, RZ, RZ, UR4 ;  /* 0x00000004ff027e24 */ /* 0x000fc8000f8e00ff */
[----:B------:R-:W-:Y:S01]  /*d3a0*/  IMAD.U32 R3, RZ, RZ, UR6 ;  /* 0x00000006ff037e24 */ /* 0x000fe2000f8e00ff */
[----:B------:R-:W-:Y:S02]  /*d3b0*/  ULDC.64 UR6, c[0x0][0xbe0] ;  /* 0x0002f80000067ab9 */ /* 0x000fe40000000a00 */
[----:B------:R-:W-:Y:S02]  /*d3c0*/  UISETP.NE.U32.AND UP1, UPT, UR6, URZ, UPT ;  /* 0x0000003f0600728c */ /* 0x000fe4000bf25070 */
[----:B------:R1:W5:Y:S02]  /*d3d0*/  @P1 LDG.E R13, desc[UR10][R2.64] ;  /* 0x0000000a020d1981 */ /* 0x000364000c1e1900 */
[----:B------:R-:W-:-:S06]  /*d3e0*/  UISETP.NE.AND.EX UP1, UPT, UR7, URZ, UPT, UP1 ;  /* 0x0000003f0700728c */ /* 0x000fcc000bf25310 */
[----:B------:R-:W-:-:S05]  /*d3f0*/  PLOP3.LUT P2, PT, PT, PT, UP1, 0x80, 0x0 ;  /* 0x000000000000781c */ /* 0x000fca0003f4f018 */
[----:B------:R-:W-:-:S04]  /*d400*/  @UP1 UIADD3 UR6, UP2, UR8, UR6, URZ ;  /* 0x0000000608061290 */ /* 0x000fc8000ff5e03f */
[----:B------:R-:W-:Y:S02]  /*d410*/  @UP1 UIADD3.X UR7, UR9, UR7, URZ, UP2, !UPT ;  /* 0x0000000709071290 */ /* 0x000fe400097fe43f */
[----:B------:R-:W-:-:S04]  /*d420*/  MOV R8, UR6 ;  /* 0x0000000600087c02 */ /* 0x000fc80008000f00 */
[----:B------:R-:W-:Y:S01]  /*d430*/  IMAD.U32 R9, RZ, RZ, UR7 ;  /* 0x00000007ff097e24 */ /* 0x000fe2000f8e00ff */
[----:B------:R-:W-:-:S04]  /*d440*/  ISETP.GE.AND P0, PT, R223, 0x80, PT ;  /* 0x00000080df00780c */ /* 0x000fc80003f06270 */
[----:B0-----:R1:W5:Y:S01]  /*d450*/  @P2 LDG.E R11, desc[UR10][R8.64] ;  /* 0x0000000a080b2981 */ /* 0x001362000c1e1900 */
[----:B------:R-:W-:Y:S08]  /*d460*/  @P2 BRA `(.L_x_292) ;  /* 0x0000000000142947 */ /* 0x000ff00003800000 */
[----:B------:R-:W-:Y:S05]  /*d470*/  @!P1 BRA `(.L_x_292) ;  /* 0x0000000000109947 */ /* 0x000fea0003800000 */
[----:B------:R-:W-:Y:S02]  /*d480*/  ULDC.64 UR6, c[0x0][0x208] ;  /* 0x0000820000067ab9 */ /* 0x000fe40000000a00 */
[----:B------:R-:W2:Y:S04]  /*d490*/  LDG.E R0, desc[UR6][R2.64] ;  /* 0x0000000602007981 */ /* 0x000ea8000c1e1900 */
[----:B-----5:R-:W2:Y:S02]  /*d4a0*/  LDG.E R11, desc[UR6][R2.64+0x4] ;  /* 0x00000406020b7981 */ /* 0x020ea4000c1e1900 */
[----:B--2---:R-:W-:-:S07]  /*d4b0*/  IMAD.IADD R11, R11, 0x1, -R0 ;  /* 0x000000010b0b7824 */ /* 0x004fce00078e0a00 */
.L_x_292:
[----:B------:R-:W-:Y:S01]  /*d4c0*/  R2UR UR7, R213 ;  /* 0x00000000d50772ca */ /* 0x000fe200000e0000 */
[----:B------:R-:W-:Y:S01]  /*d4d0*/  BSSY B1, `(.L_x_293) ;  /* 0x0000023000017945 */ /* 0x000fe20003800000 */
[----:B------:R-:W-:Y:S02]  /*d4e0*/  R2UR UR6, R214 ;  /* 0x00000000d60672ca */ /* 0x000fe400000e0000 */
[----:B------:R-:W-:Y:S02]  /*d4f0*/  R2UR UR4, R215 ;  /* 0x00000000d70472ca */ /* 0x000fe400000e0000 */
[----:B------:R-:W-:Y:S02]  /*d500*/  SHF.R.S32.HI R19, RZ, 0x1f, R18 ;  /* 0x0000001fff137819 */ /* 0x000fe40000011412 */
[----:B-----5:R-:W-:-:S05]  /*d510*/  SHF.R.S32.HI R4, RZ, 0x1f, R13 ;  /* 0x0000001fff047819 */ /* 0x020fca000001140d */
[----:B------:R-:W-:Y:S02]  /*d520*/  USHF.R.S32.HI UR7, URZ, 0x1f, UR7 ;  /* 0x0000001f3f077899 */ /* 0x000fe40008011407 */
[----:B------:R-:W-:Y:S02]  /*d530*/  USEL UR8, UR6, URZ, !UP0 ;  /* 0x0000003f06087287 */ /* 0x000fe4000c000000 */
[----:B------:R-:W-:Y:S01]  /*d540*/  USEL UR9, UR4, URZ, !UP0 ;  /* 0x0000003f04097287 */ /* 0x000fe2000c000000 */
[----:B------:R-:W-:Y:S11]  /*d550*/  @P0 BRA `(.L_x_294) ;  /* 0x0000000000680947 */ /* 0x000ff60003800000 */
[----:B------:R-:W0:Y:S02]  /*d560*/  S2R R0, SR_TID.X ;  /* 0x0000000000007919 */ /* 0x000e240000002100 */
[----:B0-----:R-:W-:-:S04]  /*d570*/  IMAD R0, R212, 0x80, R0 ;  /* 0x00000080d4007824 */ /* 0x001fc800078e0200 */
[----:B------:R-:W-:-:S05]  /*d580*/  VIADD R0, R0, 0xffffff80 ;  /* 0xffffff8000007836 */ /* 0x000fca0000000000 */
[----:B------:R-:W-:-:S13]  /*d590*/  ISETP.GE.AND P0, PT, R0, R11, PT ;  /* 0x0000000b0000720c */ /* 0x000fda0003f06270 */
[----:B------:R-:W-:Y:S05]  /*d5a0*/  @P0 BRA `(.L_x_294) ;  /* 0x0000000000540947 */ /* 0x000fea0003800000 */
[----:B------:R-:W-:Y:S01]  /*d5b0*/  R2UR UR6, R213 ;  /* 0x00000000d50672ca */ /* 0x000fe200000e0000 */
[----:B------:R-:W-:Y:S01]  /*d5c0*/  ULDC.64 UR10, c[0x0][0xb70] ;  /* 0x0002dc00000a7ab9 */ /* 0x000fe20000000a00 */
[C---:B-1----:R-:W-:Y:S01]  /*d5d0*/  IADD3 R2, P0, R0.reuse, R13, RZ ;  /* 0x0000000d00027210 */ /* 0x042fe20007f1e0ff */
[----:B------:R-:W-:Y:S02]  /*d5e0*/  UIMAD UR4, UR7, UR10, URZ ;  /* 0x0000000a070472a4 */ /* 0x000fe4000f8e023f */
[----:B------:R-:W-:Y:S01]  /*d5f0*/  IMAD.U32 R9, RZ, RZ, UR10 ;  /* 0x0000000aff097e24 */ /* 0x000fe2000f8e00ff */
[----:B------:R-:W-:Y:S01]  /*d600*/  ULDC.64 UR12, c[0x0][0x208] ;  /* 0x00008200000c7ab9 */ /* 0x000fe20000000a00 */
[----:B------:R-:W-:-:S06]  /*d610*/  LEA.HI.X.SX32 R3, R0, R4, 0x1, P0 ;  /* 0x0000000400037211 */ /* 0x000fcc00000f0eff */
[----:B------:R-:W-:Y:S02]  /*d620*/  UIMAD UR4, UR6, UR11, UR4 ;  /* 0x0000000b060472a4 */ /* 0x000fe4000f8e0204 */
[----:B------:R-:W-:Y:S01]  /*d630*/  IMAD.WIDE.U32 R2, R9, UR6, R2 ;  /* 0x0000000609027c25 */ /* 0x000fe2000f8e0002 */
[----:B------:R-:W-:Y:S02]  /*d640*/  ULDC.64 UR10, c[0x0][0xb78] ;  /* 0x0002de00000a7ab9 */ /* 0x000fe40000000a00 */
[----:B------:R-:W-:Y:S02]  /*d650*/  UIMAD UR6, UR9, UR10, URZ ;  /* 0x0000000a090672a4 */ /* 0x000fe4000f8e023f */
[----:B------:R-:W-:Y:S01]  /*d660*/  MOV R9, UR10 ;  /* 0x0000000a00097c02 */ /* 0x000fe20008000f00 */
[----:B------:R-:W-:Y:S01]  /*d670*/  VIADD R3, R3, UR4 ;  /* 0x0000000403037c36 */ /* 0x000fe20008000000 */
[----:B------:R-:W-:-:S03]  /*d680*/  UIMAD UR6, UR8, UR11, UR6 ;  /* 0x0000000b080672a4 */ /* 0x000fc6000f8e0206 */
[----:B------:R-:W-:Y:S01]  /*d690*/  IMAD.WIDE.U32 R2, R9, UR8, R2 ;  /* 0x0000000809027c25 */ /* 0x000fe2000f8e0002 */
[----:B------:R-:W-:-:S03]  /*d6a0*/  ULDC.64 UR10, c[0x0][0xb40] ;  /* 0x0002d000000a7ab9 */ /* 0x000fc60000000a00 */
[----:B------:R-:W-:Y:S01]  /*d6b0*/  VIADD R3, R3, UR6 ;  /* 0x0000000603037c36 */ /* 0x000fe20008000000 */
[----:B------:R-:W-:-:S04]  /*d6c0*/  LEA R8, P0, R2, UR10, 0x2 ;  /* 0x0000000a02087c11 */ /* 0x000fc8000f8010ff */
[----:B------:R-:W-:Y:S01]  /*d6d0*/  LEA.HI.X R9, R2, UR11, R3, 0x2, P0 ;  /* 0x0000000b02097c11 */ /* 0x000fe200080f1403 */
[----:B------:R-:W-:-:S05]  /*d6e0*/  IMAD.MOV.U32 R3, RZ, RZ, -0x800000 ;  /* 0xff800000ff037424 */ /* 0x000fca00078e00ff */
[----:B------:R0:W-:Y:S03]  /*d6f0*/  STG.E desc[UR12][R8.64], R3 ;  /* 0x0000000308007986 */ /* 0x0001e6000c10190c */
.L_x_294:
[----:B------:R-:W-:Y:S05]  /*d700*/  BSYNC B1 ;  /* 0x0000000000017941 */ /* 0x000fea0003800000 */
.L_x_293:
[----:B------:R-:W-:Y:S01]  /*d710*/  R2UR UR6, R213 ;  /* 0x00000000d50672ca */ /* 0x000fe200000e0000 */
[----:B------:R-:W-:Y:S01]  /*d720*/  ULDC.64 UR10, c[0x0][0xaa0] ;  /* 0x0002a800000a7ab9 */ /* 0x000fe20000000a00 */
[----:B------:R-:W-:Y:S01]  /*d730*/  IMAD R15, R212, -0x80, R11 ;  /* 0xffffff80d40f7824 */ /* 0x000fe200078e020b */
[----:B------:R-:W-:Y:S01]  /*d740*/  SHF.R.S32.HI R11, RZ, 0x1f, R22 ;  /* 0x0000001fff0b7819 */ /* 0x000fe20000011416 */
[----:B------:R-:W-:Y:S01]  /*d750*/  IMAD R0, R4, UR10, RZ ;  /* 0x0000000a04007c24 */ /* 0x000fe2000f8e02ff */
[----:B------:R-:W-:Y:S01]  /*d760*/  BSSY B1, `(.L_x_295) ;  /* 0x0000030000017945 */ /* 0x000fe20003800000 */
[----:B01----:R-:W-:Y:S01]  /*d770*/  IMAD.WIDE.U32 R2, R13, UR10, R18 ;  /* 0x0000000a0d027c25 */ /* 0x003fe2000f8e0012 */
[----:B------:R-:W-:-:S03]  /*d780*/  ISETP.GE.AND P2, PT, R22, R15, PT ;  /* 0x0000000f1600720c */ /* 0x000fc60003f46270 */
[----:B------:R-:W-:Y:S01]  /*d790*/  IMAD R13, R13, UR11, R0 ;  /* 0x0000000b0d0d7c24 */ /* 0x000fe2000f8e0200 */
[----:B------:R-:W-:Y:S01]  /*d7a0*/  ULDC.64 UR10, c[0x0][0xae0] ;  /* 0x0002b800000a7ab9 */ /* 0x000fe20000000a00 */
[C---:B------:R-:W-:Y:S01]  /*d7b0*/  VIADD R0, R22.reuse, 0x20 ;  /* 0x0000002016007836 */ /* 0x040fe20000000000 */
[----:B------:R-:W-:Y:S01]  /*d7c0*/  UIMAD UR4, UR7, UR10, URZ ;  /* 0x0000000a070472a4 */ /* 0x000fe2000f8e023f */
[----:B------:R-:W-:Y:S02]  /*d7d0*/  IMAD.IADD R3, R3, 0x1, R13 ;  /* 0x0000000103037824 */ /* 0x000fe400078e020d */
[----:B------:R-:W-:Y:S01]  /*d7e0*/  IMAD.U32 R9, RZ, RZ, UR10 ;  /* 0x0000000aff097e24 */ /* 0x000fe2000f8e00ff */
[----:B------:R-:W-:Y:S01]  /*d7f0*/  UIMAD UR4, UR6, UR11, UR4 ;  /* 0x0000000b060472a4 */ /* 0x000fe2000f8e0204 */
[----:B------:R-:W-:Y:S01]  /*d800*/  VIADD R4, R22, 0x40 ;  /* 0x0000004016047836 */ /* 0x000fe20000000000 */
[----:B------:R-:W-:Y:S01]  /*d810*/  ISETP.GE.AND P1, PT, R0, R15, PT ;  /* 0x0000000f0000720c */ /* 0x000fe20003f26270 */
[----:B------:R-:W-:Y:S01]  /*d820*/  IMAD.WIDE.U32 R2, R9, UR6, R2 ;  /* 0x0000000609027c25 */ /* 0x000fe2000f8e0002 */
[----:B------:R-:W-:-:S02]  /*d830*/  ULDC.64 UR6, c[0x0][0xae8] ;  /* 0x0002ba0000067ab9 */ /* 0x000fc40000000a00 */
[----:B------:R-:W-:Y:S01]  /*d840*/  ISETP.GE.AND P0, PT, R4, R15, PT ;  /* 0x0000000f0400720c */ /* 0x000fe20003f06270 */
[----:B------:R-:W-:Y:S01]  /*d850*/  IMAD.U32 R9, RZ, RZ, UR6 ;  /* 0x00000006ff097e24 */ /* 0x000fe2000f8e00ff */
[----:B------:R-:W-:Y:S01]  /*d860*/  IADD3 R3, R3, UR4, RZ ;  /* 0x0000000403037c10 */ /* 0x000fe2000fffe0ff */
[----:B------:R-:W-:Y:S01]  /*d870*/  UIMAD UR4, UR9, UR6, URZ ;  /* 0x00000006090472a4 */ /* 0x000fe2000f8e023f */
[----:B------:R-:W-:Y:S02]  /*d880*/  IMAD.MOV.U32 R10, RZ, RZ, R22 ;  /* 0x000000ffff0a7224 */ /* 0x000fe400078e0016 */
[----:B------:R-:W-:Y:S01]  /*d890*/  VIADD R0, R22, 0x60 ;  /* 0x0000006016007836 */ /* 0x000fe20000000000 */
[----:B------:R-:W-:Y:S02]  /*d8a0*/  UIMAD UR4, UR8, UR7, UR4 ;  /* 0x00000007080472a4 */ /* 0x000fe4000f8e0204 */
[----:B------:R-:W-:-:S04]  /*d8b0*/  IMAD.WIDE.U32 R8, R9, UR8, R2 ;  /* 0x0000000809087c25 */ /* 0x000fc8000f8e0002 */
[----:B------:R-:W-:-:S04]  /*d8c0*/  IMAD.WIDE R10, R212, 0x80, R10 ;  /* 0x00000080d40a7825 */ /* 0x000fc800078e020a */
[----:B------:R-:W-:Y:S01]  /*d8d0*/  VIADD R19, R9, UR4 ;  /* 0x0000000409137c36 */ /* 0x000fe20008000000 */
[----:B------:R-:W-:Y:S06]  /*d8e0*/  @P2 BRA `(.L_x_296) ;  /* 0x00000000005c2947 */ /* 0x000fec0003800000 */
[C---:B------:R-:W-:Y:S01]  /*d8f0*/  VIADD R2, R18.reuse, 0x40 ;  /* 0x0000004012027836 */ /* 0x040fe20000000000 */
[----:B------:R-:W-:Y:S01]  /*d900*/  ULDC UR4, c[0x0][0xa8c] ;  /* 0x0002a30000047ab9 */ /* 0x000fe20000000800 */
[C---:B------:R-:W-:Y:S01]  /*d910*/  VIADD R3, R18.reuse, 0x80 ;  /* 0x0000008012037836 */ /* 0x040fe20000000000 */
[----:B------:R-:W-:Y:S01]  /*d920*/  ULDC.64 UR6, c[0x0][0xad8] ;  /* 0x0002b60000067ab9 */ /* 0x000fe20000000a00 */
[----:B------:R-:W-:Y:S01]  /*d930*/  IADD3 R4, R18, 0xc0, RZ ;  /* 0x000000c012047810 */ /* 0x000fe20007ffe0ff */
[----:B------:R-:W-:Y:S01]  /*d940*/  IMAD R13, R11, UR6, RZ ;  /* 0x000000060b0d7c24 */ /* 0x000fe2000f8e02ff */
[----:B------:R-:W-:Y:S01]  /*d950*/  ISETP.GE.AND P4, PT, R2, UR4, PT ;  /* 0x0000000402007c0c */ /* 0x000fe2000bf86270 */
[----:B------:R-:W-:Y:S01]  /*d960*/  IMAD.MOV.U32 R2, RZ, RZ, R8 ;  /* 0x000000ffff027224 */ /* 0x000fe200078e0008 */
[----:B------:R-:W-:Y:S01]  /*d970*/  ISETP.GE.AND P5, PT, R3, UR4, PT ;  /* 0x0000000403007c0c */ /* 0x000fe2000bfa6270 */
[----:B------:R-:W-:Y:S01]  /*d980*/  IMAD.MOV.U32 R3, RZ, RZ, R19 ;  /* 0x000000ffff037224 */ /* 0x000fe200078e0013 */
[----:B------:R-:W-:Y:S01]  /*d990*/  ISETP.GE.AND P3, PT, R18, UR4, PT ;  /* 0x0000000412007c0c */ /* 0x000fe2000bf66270 */
[----:B------:R-:W-:Y:S01]  /*d9a0*/  IMAD R13, R10, UR7, R13 ;  /* 0x000000070a0d7c24 */ /* 0x000fe2000f8e020d */
[----:B------:R-:W-:Y:S01]  /*d9b0*/  ISETP.GE.AND P6, PT, R4, UR4, PT ;  /* 0x0000000404007c0c */ /* 0x000fe2000bfc6270 */
[----:B------:R-:W-:Y:S01]  /*d9c0*/  IMAD.WIDE.U32 R2, R10, UR6, R2 ;  /* 0x000000060a027c25 */ /* 0x000fe2000f8e0002 */
[----:B------:R-:W-:Y:S01]  /*d9d0*/  ULDC.64 UR6, c[0x0][0xa80] ;  /* 0x0002a00000067ab9 */ /* 0x000fe20000000a00 */
[----:B------:R-:W-:-:S02]  /*d9e0*/  ULDC.64 UR8, c[0x0][0x208] ;  /* 0x0000820000087ab9 */ /* 0x000fc40000000a00 */
[----:B------:R-:W-:Y:S01]  /*d9f0*/  IMAD.IADD R3, R3, 0x1, R13 ;  /* 0x0000000103037824 */ /* 0x000fe200078e020d */
[----:B------:R-:W-:-:S04]  /*da00*/  LEA R12, P2, R2, UR6, 0x1 ;  /* 0x00000006020c7c11 */ /* 0x000fc8000f8408ff */
[----:B------:R-:W-:-:S05]  /*da10*/  LEA.HI.X R13, R2, UR7, R3, 0x1, P2 ;  /* 0x00000007020d7c11 */ /* 0x000fca00090f0c03 */
[----:B------:R0:W-:Y:S04]  /*da20*/  @!P3 STG.E.128 desc[UR8][R12.64], RZ ;  /* 0x000000ff0c00b986 */ /* 0x0001e8000c101d08 */
[----:B------:R0:W-:Y:S04]  /*da30*/  @!P4 STG.E.128 desc[UR8][R12.64+0x80], RZ ;  /* 0x000080ff0c00c986 */ /* 0x0001e8000c101d08 */
[----:B------:R0:W-:Y:S04]  /*da40*/  @!P5 STG.E.128 desc[UR8][R12.64+0x100], RZ ;  /* 0x000100ff0c00d986 */ /* 0x0001e8000c101d08 */
[----:B------:R0:W-:Y:S02]  /*da50*/  @!P6 STG.E.128 desc[UR8][R12.64+0x180], RZ ;  /* 0x000180ff0c00e986 */ /* 0x0001e4000c101d08 */
.L_x_296:
[----:B------:R-:W-:Y:S05]  /*da60*/  BSYNC B1 ;  /* 0x0000000000017941 */ /* 0x000fea0003800000 */
.L_x_295:
[----:B------:R-:W-:Y:S01]  /*da70*/  BSSY B1, `(.L_x_297) ;  /* 0x000001c000017945 */ /* 0x000fe20003800000 */
[----:B------:R-:W-:-:S03]  /*da80*/  ISETP.GE.AND P2, PT, R0, R15, PT ;  /* 0x0000000f0000720c */ /* 0x000fc60003f46270 */
[----:B------:R-:W-:Y:S10]  /*da90*/  @P1 BRA `(.L_x_298) ;  /* 0x0000000000641947 */ /* 0x000ff40003800000 */
[----:B0-----:R-:W-:Y:S01]  /*daa0*/  IADD3 R13, P1, R10, 0x20, RZ ;  /* 0x000000200a0d7810 */ /* 0x001fe20007f3e0ff */
        /* <DEDUP_REMOVED lines=17> */
[----:B------:R-:W-:Y:S01]  /*dbc0*/  LEA R12, P1, R2, UR6, 0x1 ;  /* 0x00000006020c7c11 */ /* 0x000fe2000f8208ff */
[----:B------:R-:W-:-:S05]  /*dbd0*/  IMAD.IADD R3, R3, 0x1, R13 ;  /* 0x0000000103037824 */ /* 0x000fca00078e020d */
[----:B------:R-:W-:-:S05]  /*dbe0*/  LEA.HI.X R13, R2, UR7, R3, 0x1, P1 ;  /* 0x00000007020d7c11 */ /* 0x000fca00088f0c03 */
[----:B------:R1:W-:Y:S04]  /*dbf0*/  @!P3 STG.E.128 desc[UR8][R12.64], RZ ;  /* 0x000000ff0c00b986 */ /* 0x0003e8000c101d08 */
[----:B------:R1:W-:Y:S04]  /*dc00*/  @!P4 STG.E.128 desc[UR8][R12.64+0x80], RZ ;  /* 0x000080ff0c00c986 */ /* 0x0003e8000c101d08 */
[----:B------:R1:W-:Y:S04]  /*dc10*/  @!P5 STG.E.128 desc[UR8][R12.64+0x100], RZ ;  /* 0x000100ff0c00d986 */ /* 0x0003e8000c101d08 */
[----:B------:R1:W-:Y:S02]  /*dc20*/  @!P6 STG.E.128 desc[UR8][R12.64+0x180], RZ ;  /* 0x000180ff0c00e986 */ /* 0x0003e4000c101d08 */
.L_x_298:
[----:B------:R-:W-:Y:S05]  /*dc30*/  BSYNC B1 ;  /* 0x0000000000017941 */ /* 0x000fea0003800000 */
.L_x_297:
[----:B------:R-:W-:Y:S04]  /*dc40*/  BSSY B1, `(.L_x_299) ;  /* 0x000001b000017945 */ /* 0x000fe80003800000 */
[----:B------:R-:W-:Y:S05]  /*dc50*/  @P0 BRA `(.L_x_300) ;  /* 0x0000000000640947 */ /* 0x000fea0003800000 */
[----:B01----:R-:W-:Y:S01]  /*dc60*/  IADD3 R13, P0, R10, 0x40, RZ ;  /* 0x000000400a0d7810 */ /* 0x003fe20007f1e0ff */
[C---:B------:R-:W-:Y:S01]  /*dc70*/  VIADD R2, R18.reuse, 0x40 ;  /* 0x0000004012027836 */ /* 0x040fe20000000000 */
[----:B------:R-:W-:Y:S01]  /*dc80*/  ULDC UR4, c[0x0][0xa8c] ;  /* 0x0002a30000047ab9 */ /* 0x000fe20000000800 */
[----:B------:R-:W-:Y:S01]  /*dc90*/  VIADD R3, R18, 0x80 ;  /* 0x0000008012037836 */ /* 0x000fe20000000000 */
[----:B------:R-:W-:Y:S01]  /*dca0*/  IADD3.X R0, RZ, R11, RZ, P0, !PT ;  /* 0x0000000bff007210 */ /* 0x000fe200007fe4ff */
[----:B------:R-:W-:Y:S01]  /*dcb0*/  ULDC.64 UR6, c[0x0][0xad8] ;  /* 0x0002b60000067ab9 */ /* 0x000fe20000000a00 */
[----:B------:R-:W-:Y:S01]  /*dcc0*/  ISETP.GE.AND P3, PT, R2, UR4, PT ;  /* 0x0000000402007c0c */ /* 0x000fe2000bf66270 */
[----:B------:R-:W-:Y:S01]  /*dcd0*/  IMAD.MOV.U32 R2, RZ, RZ, R8 ;  /* 0x000000ffff027224 */ /* 0x000fe200078e0008 */
        /* <DEDUP_REMOVED lines=17> */
.L_x_300:
[----:B------:R-:W-:Y:S05]  /*ddf0*/  BSYNC B1 ;  /* 0x0000000000017941 */ /* 0x000fea0003800000 */
.L_x_299:
[----:B------:R-:W-:Y:S05]  /*de00*/  @P2 BRA `(.L_x_291) ;  /* 0x0000000000642947 */ /* 0x000fea0003800000 */
[----:B------:R-:W-:Y:S01]  /*de10*/  IADD3 R9, P0, R10, 0x60, RZ ;  /* 0x000000600a097810 */ /* 0x000fe20007f1e0ff */
[----:B------:R-:W-:Y:S01]  /*de20*/  VIADD R0, R18, 0x40 ;  /* 0x0000004012007836 */ /* 0x000fe20000000000 */
[----:B------:R-:W-:Y:S01]  /*de30*/  ULDC UR4, c[0x0][0xa8c] ;  /* 0x0002a30000047ab9 */ /* 0x000fe20000000800 */
[----:B------:R-:W-:Y:S01]  /*de40*/  MOV R3, R19 ;  /* 0x0000001300037202 */ /* 0x000fe20000000f00 */
[----:B------:R-:W-:Y:S01]  /*de50*/  ULDC.64 UR6, c[0x0][0xad8] ;  /* 0x0002b60000067ab9 */ /* 0x000fe20000000a00 */
[----:B------:R-:W-:Y:S01]  /*de60*/  IMAD.X R10, RZ, RZ, R11, P0 ;  /* 0x000000ffff0a7224 */ /* 0x000fe200000e060b */
[----:B------:R-:W-:Y:S01]  /*de70*/  ISETP.GE.AND P2, PT, R0, UR4, PT ;  /* 0x0000000400007c0c */ /* 0x000fe2000bf46270 */
[----:B------:R-:W-:Y:S01]  /*de80*/  IMAD.MOV.U32 R2, RZ, RZ, R8 ;  /* 0x000000ffff027224 */ /* 0x000fe200078e0008 */
[C---:B------:R-:W-:Y:S01]  /*de90*/  ISETP.GE.AND P1, PT, R18.reuse, UR4, PT ;  /* 0x0000000412007c0c */ /* 0x040fe2000bf26270 */
[----:B------:R-:W-:Y:S01]  /*dea0*/  VIADD R4, R18, 0x80 ;  /* 0x0000008012047836 */ /* 0x000fe20000000000 */
[----:B------:R-:W-:Y:S01]  /*deb0*/  ULDC.64 UR8, c[0x0][0x208] ;  /* 0x0000820000087ab9 */ /* 0x000fe20000000a00 */
[----:B------:R-:W-:-:S02]  /*dec0*/  IMAD R10, R10, UR6, RZ ;  /* 0x000000060a0a7c24 */ /* 0x000fc4000f8e02ff */
[----:B------:R-:W-:Y:S01]  /*ded0*/  VIADD R0, R18, 0xc0 ;  /* 0x000000c012007836 */ /* 0x000fe20000000000 */
[----:B------:R-:W-:Y:S01]  /*dee0*/  ISETP.GE.AND P3, PT, R4, UR4, PT ;  /* 0x0000000404007c0c */ /* 0x000fe2000bf66270 */
        /* <DEDUP_REMOVED lines=11> */
.L_x_291:
[----:B------:R-:W-:Y:S05]  /*dfa0*/  BSYNC B0 ;  /* 0x0000000000007941 */ /* 0x000fea0003800000 */
.L_x_282:
[----:B------:R-:W-:Y:S02]  /*dfb0*/  ULDC UR4, c[0x0][0xc14] ;  /* 0x0003050000047ab9 */ /* 0x000fe40000000800 */
[----:B------:R-:W-:-:S13]  /*dfc0*/  ISETP.GE.AND P0, PT, R7, UR4, PT ;  /* 0x0000000407007c0c */ /* 0x000fda000bf06270 */
[----:B------:R-:W-:Y:S05]  /*dfd0*/  @!P0 BRA `(.L_x_301) ;  /* 0xffffff2c00788947 */ /* 0x000fea000383ffff */
[----:B------:R-:W-:Y:S05]  /*dfe0*/  EXIT ;  /* 0x000000000000794d */ /* 0x000fea0003800000 */
.L_x_257:
[----:B------:R-:W-:-:S08]  /*dff0*/  NOP ;  /* 0x0000000000007918 */ /* 0x000fd00000000000 */
[----:B0-----:R-:W0:-:S00]  /*e000*/  USETMAXREG.DEALLOC.CTAPOOL 0x18 ;  /* 0x00000018000079c8 */ /* 0x001e0000080e0500 */
[----:B0-----:R-:W-:-:S06]  /*e010*/  LOP3.LUT R0, R0, 0x3, RZ, 0xc0, !PT ;  /* 0x0000000300007812 */ /* 0x001fcc00078ec0ff */
[----:B------:R-:W0:Y:S02]  /*e020*/  SHFL.IDX PT, R0, R0, RZ, 0x1f ;  /* 0x00001fff00007589 */ /* 0x000e2400000e0000 */
[----:B0-----:R-:W-:-:S13]  /*e030*/  ISETP.NE.AND P0, PT, R0, RZ, PT ;  /* 0x000000ff0000720c */ /* 0x001fda0003f05270 */
[----:B------:R-:W-:Y:S05]  /*e040*/  @P0 EXIT ;  /* 0x000000000000094d */ /* 0x000fea0003800000 */
[----:B------:R-:W0:Y:S01]  /*e050*/  S2R R2, SR_TID.X ;  /* 0x0000000000027919 */ /* 0x000e220000002100 */
[----:B------:R-:W-:Y:S01]  /*e060*/  LOP3.LUT R4, R4, 0xffffffdf, RZ, 0xc0, !PT ;  /* 0xffffffdf04047812 */ /* 0x000fe200078ec0ff */
[----:B------:R-:W-:Y:S01]  /*e070*/  ULDC UR5, c[0x0][0xc14] ;  /* 0x0003050000057ab9 */ /* 0x000fe20000000800 */
[----:B------:R-:W-:Y:S01]  /*e080*/  MOV R0, RZ ;  /* 0x000000ff00007202 */ /* 0x000fe20000000f00 */
[----:B------:R-:W-:Y:S01]  /*e090*/  ULDC.64 UR6, c[0x0][0x208] ;  /* 0x0000820000067ab9 */ /* 0x000fe20000000a00 */
[----:B------:R-:W-:Y:S01]  /*e0a0*/  ULDC UR4, c[0x0][0xc10] ;  /* 0x0003040000047ab9 */ /* 0x000fe20000000800 */
[----:B0-----:R-:W-:-:S04]  /*e0b0*/  LOP3.LUT R8, R2, 0x1f, RZ, 0xc0, !PT ;  /* 0x0000001f02087812 */ /* 0x001fc800078ec0ff */
[----:B------:R-:W-:-:S13]  /*e0c0*/  ISETP.NE.AND P0, PT, R8, 0x1f, PT ;  /* 0x0000001f0800780c */ /* 0x000fda0003f05270 */
[----:B------:R-:W-:Y:S02]  /*e0d0*/  @P0 LOP3.LUT R4, R4, 0x20, RZ, 0xfc, !PT ;  /* 0x0000002004040812 */ /* 0x000fe400078efcff */
[----:B------:R-:W-:-:S13]  /*e0e0*/  ISETP.GE.OR P0, PT, R8, UR5, !P0 ;  /* 0x0000000508007c0c */ /* 0x000fda000c706670 */
[----:B------:R-:W0:Y:S02]  /*e0f0*/  @!P0 LDC.64 R2, c[0x0][0xc58] ;  /* 0x00031600ff028b82 */ /* 0x000e240000000a00 */
[----:B0-----:R-:W-:-:S05]  /*e100*/  @!P0 IMAD.WIDE.U32 R2, R8, 0x4, R2 ;  /* 0x0000000408028825 */ /* 0x001fca00078e0002 */
[----:B------:R-:W2:Y:S01]  /*e110*/  @!P0 LDG.E R0, desc[UR6][R2.64] ;  /* 0x0000000602008981 */ /* 0x000ea2000c1e1900 */
[C---:B------:R-:W-:Y:S01]  /*e120*/  ISETP.NE.AND P1, PT, R8.reuse, RZ, PT ;  /* 0x000000ff0800720c */ /* 0x040fe20003f25270 */
[----:B------:R-:W0:Y:S01]  /*e130*/  S2UR UR6, SR_CTAID.X ;  /* 0x00000000000679c3 */ /* 0x000e220000002500 */
[----:B------:R-:W-:Y:S01]  /*e140*/  ISETP.GE.U32.AND P0, PT, R8, 0x2, PT ;  /* 0x000000020800780c */ /* 0x000fe20003f06070 */
[----:B------:R-:W-:Y:S01]  /*e150*/  IMAD.MOV.U32 R19, RZ, RZ, RZ ;  /* 0x000000ffff137224 */ /* 0x000fe200078e00ff */
[----:B------:R-:W-:Y:S02]  /*e160*/  LOP3.LUT R4, R4, 0xfffffffe, RZ, 0xc0, !PT ;  /* 0xfffffffe04047812 */ /* 0x000fe400078ec0ff */
[----:B------:R-:W-:-:S07]  /*e170*/  MOV R16, RZ ;  /* 0x000000ff00107202 */ /* 0x000fce0000000f00 */
[----:B------:R-:W-:-:S04]  /*e180*/  @P1 LOP3.LUT R4, R4, 0x1, RZ, 0xfc, !PT ;  /* 0x0000000104041812 */ /* 0x000fc800078efcff */
[----:B------:R-:W-:-:S04]  /*e190*/  LOP3.LUT R4, R4, 0xffffffef, RZ, 0xc0, !PT ;  /* 0xffffffef04047812 */ /* 0x000fc800078ec0ff */
[----:B------:R-:W-:-:S04]  /*e1a0*/  @P0 LOP3.LUT R4, R4, 0x10, RZ, 0xfc, !PT ;  /* 0x0000001004040812 */ /* 0x000fc800078efcff */
[----:B------:R-:W-:Y:S01]  /*e1b0*/  LOP3.LUT R4, R4, 0xfffffff7, RZ, 0xc0, !PT ;  /* 0xfffffff704047812 */ /* 0x000fe200078ec0ff */
[----:B--2---:R-:W1:Y:S02]  /*e1c0*/  SHFL.UP PT, R5, R0, 0x1, RZ ;  /* 0x0420000000057989 */ /* 0x004e6400000e00ff */
[----:B-1----:R-:W-:-:S05]  /*e1d0*/  SEL R5, R5, RZ, P1 ;  /* 0x000000ff05057207 */ /* 0x002fca0000800000 */
[----:B------:R-:W-:-:S05]  /*e1e0*/  IMAD.IADD R5, R0, 0x1, R5 ;  /* 0x0000000100057824 */ /* 0x000fca00078e0205 */
[----:B------:R-:W1:Y:S02]  /*e1f0*/  SHFL.UP PT, R6, R5, 0x2, RZ ;  /* 0x0440000005067989 */ /* 0x000e6400000e00ff */
[----:B-1----:R-:W-:Y:S02]  /*e200*/  SEL R6, R6, RZ, P0 ;  /* 0x000000ff06067207 */ /* 0x002fe40000000000 */
[----:B------:R-:W-:-:S03]  /*e210*/  ISETP.GE.U32.AND P0, PT, R8, 0x4, PT ;  /* 0x000000040800780c */ /* 0x000fc60003f06070 */
[----:B------:R-:W-:-:S05]  /*e220*/  IMAD.IADD R6, R5, 0x1, R6 ;  /* 0x0000000105067824 */ /* 0x000fca00078e0206 */
[----:B------:R-:W1:Y:S05]  /*e230*/  SHFL.UP PT, R7, R6, 0x4, RZ ;  /* 0x0480000006077989 */ /* 0x000e6a00000e00ff */
[----:B------:R-:W-:-:S04]  /*e240*/  @P0 LOP3.LUT R4, R4, 0x8, RZ, 0xfc, !PT ;  /* 0x0000000804040812 */ /* 0x000fc800078efcff */
[----:B------:R-:W-:Y:S02]  /*e250*/  LOP3.LUT R4, R4, 0xfffffffb, RZ, 0xc0, !PT ;  /* 0xfffffffb04047812 */ /* 0x000fe400078ec0ff */
        /* <DEDUP_REMOVED lines=10> */
[----:B------:R-:W-:Y:S02]  /*e300*/  @P0 LOP3.LUT R4, R4, 0x2, RZ, 0xfc, !PT ;  /* 0x0000000204040812 */ /* 0x000fe400078efcff */
[----:B-1----:R-:W-:-:S05]  /*e310*/  SEL R2, R2, RZ, P0 ;  /* 0x000000ff02027207 */ /* 0x002fca0000000000 */
[----:B------:R-:W-:-:S05]  /*e320*/  IMAD.IADD R2, R3, 0x1, R2 ;  /* 0x0000000103027824 */ /* 0x000fca00078e0202 */
[----:B------:R-:W1:Y:S02]  /*e330*/  SHFL.IDX PT, R5, R2, 0x1f, 0x1f ;  /* 0x03e01f0002057f89 */ /* 0x000e6400000e0000 */
[----:B-1----:R-:W-:-:S04]  /*e340*/  IMAD R5, R5, UR4, RZ ;  /* 0x0000000405057c24 */ /* 0x002fc8000f8e02ff */
[----:B------:R-:W-:Y:S01]  /*e350*/  IMAD.MOV.U32 R6, RZ, RZ, R5 ;  /* 0x000000ffff067224 */ /* 0x000fe200078e0005 */
[----:B0-----:R-:W-:-:S13]  /*e360*/  ISETP.GT.AND P0, PT, R5, UR6, PT ;  /* 0x0000000605007c0c */ /* 0x001fda000bf04270 */
[----:B------:R-:W-:Y:S05]  /*e370*/  @P0 BRA `(.L_x_302) ;  /* 0x0000000000c40947 */ /* 0x000fea0003800000 */
[----:B------:R-:W-:Y:S01]  /*e380*/  IMAD.MOV.U32 R5, RZ, RZ, R6 ;  /* 0x000000ffff057224 */ /* 0x000fe200078e0006 */
[----:B------:R-:W-:Y:S01]  /*e390*/  ULDC UR5, c[0x0][0xc14] ;  /* 0x0003050000057ab9 */ /* 0x000fe20000000800 */
[----:B------:R-:W-:Y:S01]  /*e3a0*/  IMAD.MOV.U32 R19, RZ, RZ, RZ ;  /* 0x000000ffff137224 */ /* 0x000fe200078e00ff */
[----:B------:R-:W-:Y:S01]  /*e3b0*/  ULDC UR7, c[0x0][0xc14] ;  /* 0x0003050000077ab9 */ /* 0x000fe20000000800 */
[----:B------:R-:W-:-:S05]  /*e3c0*/  ULDC UR4, c[0x0][0xc10] ;  /* 0x0003040000047ab9 */ /* 0x000fca0000000800 */
.L_x_306:
[----:B------:R-:W-:Y:S01]  /*e3d0*/  VIADD R0, R19, 0x1f ;  /* 0x0000001f13007836 */ /* 0x000fe20000000000 */
[----:B------:R-:W-:-:S04]  /*e3e0*/  MOV R19, UR7 ;  /* 0x0000000700137c02 */ /* 0x000fc80008000f00 */
[----:B------:R-:W-:-:S13]  /*e3f0*/  ISETP.GE.AND P0, PT, R0, UR5, PT ;  /* 0x0000000500007c0c */ /* 0x000fda000bf06270 */
[----:B------:R-:W-:Y:S05]  /*e400*/  @P0 BRA `(.L_x_303) ;  /* 0x0000000400440947 */ /* 0x000fea0003800000 */
[----:B------:R-:W0:Y:S01]  /*e410*/  S2R R2, SR_TID.X ;  /* 0x0000000000027919 */ /* 0x000e220000002100 */
[----:B------:R-:W-:Y:S01]  /*e420*/  IMAD.MOV.U32 R19, RZ, RZ, R0 ;  /* 0x000000ffff137224 */ /* 0x000fe200078e0000 */
[----:B------:R-:W-:Y:S01]  /*e430*/  BSSY B0, `(.L_x_304) ;  /* 0x000000b000007945 */ /* 0x000fe20003800000 */
[----:B------:R-:W-:Y:S01]  /*e440*/  IMAD.MOV.U32 R0, RZ, RZ, RZ ;  /* 0x000000ffff007224 */ /* 0x000fe200078e00ff */
[----:B0-----:R-:W-:-:S04]  /*e450*/  LOP3.LUT R8, R2, 0x1f, RZ, 0xc0, !PT ;  /* 0x0000001f02087812 */ /* 0x001fc800078ec0ff */
[C---:B------:R-:W-:Y:S01]  /*e460*/  ISETP.NE.AND P1, PT, R8.reuse, 0x1f, PT ;  /* 0x0000001f0800780c */ /* 0x040fe20003f25270 */
[----:B------:R-:W-:-:S05]  /*e470*/  IMAD.IADD R7, R8, 0x1, R19 ;  /* 0x0000000108077824 */ /* 0x000fca00078e0213 */
[----:B------:R-:W-:-:S13]  /*e480*/  ISETP.GE.OR P0, PT, R7, UR5, !P1 ;  /* 0x0000000507007c0c */ /* 0x000fda000cf06670 */
[----:B------:R-:W-:Y:S05]  /*e490*/  @P0 BRA `(.L_x_305) ;  /* 0x0000000000100947 */ /* 0x000fea0003800000 */
[----:B------:R-:W0:Y:S01]  /*e4a0*/  LDC.64 R2, c[0x0][0xc58] ;  /* 0x00031600ff027b82 */ /* 0x000e220000000a00 */
[----:B------:R-:W-:Y:S01]  /*e4b0*/  ULDC.64 UR8, c[0x0][0x208] ;  /* 0x0000820000087ab9 */ /* 0x000fe20000000a00 */
[----:B0-----:R-:W-:-:S05]  /*e4c0*/  IMAD.WIDE R2, R7, 0x4, R2 ;  /* 0x0000000407027825 */ /* 0x001fca00078e0202 */
[----:B------:R0:W5:Y:S02]  /*e4d0*/  LDG.E R0, desc[UR8][R2.64] ;  /* 0x0000000802007981 */ /* 0x000164000c1e1900 */
.L_x_305:
[----:B------:R-:W-:Y:S05]  /*e4e0*/  BSYNC B0 ;  /* 0x0000000000007941 */ /* 0x000fea0003800000 */
.L_x_304:
[----:B0----5:R-:W0:Y:S01]  /*e4f0*/  SHFL.UP PT, R2, R0, 0x1, RZ ;  /* 0x0420000000027989 */ /* 0x021e2200000e00ff */
[C---:B------:R-:W-:Y:S02]  /*e500*/  ISETP.NE.AND P0, PT, R8.reuse, RZ, PT ;  /* 0x000000ff0800720c */ /* 0x040fe40003f05270 */
[----:B------:R-:W-:Y:S02]  /*e510*/  ISETP.GE.U32.AND P1, PT, R8, 0x2, PT ;  /* 0x000000020800780c */ /* 0x000fe40003f26070 */
[----:B0-----:R-:W-:Y:S02]  /*e520*/  SEL R3, R2, RZ, P0 ;  /* 0x000000ff02037207 */ /* 0x001fe40000000000 */
[----:B------:R-:W-:-:S03]  /*e530*/  ISETP.GE.U32.AND P0, PT, R8, 0x4, PT ;  /* 0x000000040800780c */ /* 0x000fc60003f06070 */
[----:B------:R-:W-:-:S05]  /*e540*/  IMAD.IADD R3, R0, 0x1, R3 ;  /* 0x0000000100037824 */ /* 0x000fca00078e0203 */
[----:B------:R-:W0:Y:S02]  /*e550*/  SHFL.UP PT, R2, R3, 0x2, RZ ;  /* 0x0440000003027989 */ /* 0x000e2400000e00ff */
[----:B0-----:R-:W-:Y:S02]  /*e560*/  SEL R2, R2, RZ, P1 ;  /* 0x000000ff02027207 */ /* 0x001fe40000800000 */
[----:B------:R-:W-:-:S03]  /*e570*/  ISETP.GE.U32.AND P1, PT, R8, 0x8, PT ;  /* 0x000000080800780c */ /* 0x000fc60003f26070 */
[----:B------:R-:W-:-:S05]  /*e580*/  IMAD.IADD R2, R3, 0x1, R2 ;  /* 0x0000000103027824 */ /* 0x000fca00078e0202 */
[----:B------:R-:W0:Y:S02]  /*e590*/  SHFL.UP PT, R6, R2, 0x4, RZ ;  /* 0x0480000002067989 */ /* 0x000e2400000e00ff */
[----:B0-----:R-:W-:Y:S02]  /*e5a0*/  SEL R7, R6, RZ, P0 ;  /* 0x000000ff06077207 */ /* 0x001fe40000000000 */
[----:B------:R-:W-:Y:S02]  /*e5b0*/  ISETP.GE.U32.AND P0, PT, R8, 0x10, PT ;  /* 0x000000100800780c */ /* 0x000fe40003f06070 */
[----:B------:R-:W-:-:S05]  /*e5c0*/  IADD3 R7, R2, R7, RZ ;  /* 0x0000000702077210 */ /* 0x000fca0007ffe0ff */
[----:B------:R-:W0:Y:S02]  /*e5d0*/  SHFL.UP PT, R6, R7, 0x8, RZ ;  /* 0x0500000007067989 */ /* 0x000e2400000e00ff */
[----:B0-----:R-:W-:-:S05]  /*e5e0*/  SEL R6, R6, RZ, P1 ;  /* 0x000000ff06067207 */ /* 0x001fca0000800000 */
[----:B------:R-:W-:-:S05]  /*e5f0*/  IMAD.IADD R6, R7, 0x1, R6 ;  /* 0x0000000107067824 */ /* 0x000fca00078e0206 */
[----:B------:R-:W0:Y:S02]  /*e600*/  SHFL.UP PT, R8, R6, 0x10, RZ ;  /* 0x0600000006087989 */ /* 0x000e2400000e00ff */
[----:B0-----:R-:W-:-:S05]  /*e610*/  SEL R9, R8, RZ, P0 ;  /* 0x000000ff08097207 */ /* 0x001fca0000000000 */
[----:B------:R-:W-:-:S05]  /*e620*/  IMAD.IADD R9, R6, 0x1, R9 ;  /* 0x0000000106097824 */ /* 0x000fca00078e0209 */
[----:B------:R-:W0:Y:S02]  /*e630*/  SHFL.IDX PT, R3, R9, 0x1f, 0x1f ;  /* 0x03e01f0009037f89 */ /* 0x000e2400000e0000 */
[----:B0-----:R-:W-:-:S04]  /*e640*/  IMAD R6, R3, UR4, RZ ;  /* 0x0000000403067c24 */ /* 0x001fc8000f8e02ff */
[----:B------:R-:W-:-:S05]  /*e650*/  IMAD.IADD R5, R6, 0x1, R5 ;  /* 0x0000000106057824 */ /* 0x000fca00078e0205 */
[----:B------:R-:W-:-:S13]  /*e660*/  ISETP.GT.AND P0, PT, R5, UR6, PT ;  /* 0x0000000605007c0c */ /* 0x000fda000bf04270 */
[----:B------:R-:W-:Y:S05]  /*e670*/  @!P0 BRA `(.L_x_306) ;  /* 0xfffffffc00548947 */ /* 0x000fea000383ffff */
[----:B------:R-:W-:-:S07]  /*e680*/  IMAD.MOV.U32 R2, RZ, RZ, R9 ;  /* 0x000000ffff027224 */ /* 0x000fce00078e0009 */
.L_x_302:
[----:B------:R-:W-:-:S04]  /*e690*/  IMAD.IADD R7, R5, 0x1, -R6 ;  /* 0x0000000105077824 */ /* 0x000fc800078e0a06 */
[----:B------:R-:W-:-:S05]  /*e6a0*/  IMAD R3, R2, UR4, R7 ;  /* 0x0000000402037c24 */ /* 0x000fca000f8e0207 */
[----:B------:R-:W-:-:S13]  /*e6b0*/  ISETP.GT.AND P0, PT, R3, UR6, PT ;  /* 0x0000000603007c0c */ /* 0x000fda000bf04270 */
[----:B------:R-:W-:-:S04]  /*e6c0*/  VOTE.ANY R8, PT, !P0 ;  /* 0x0000000000087806 */ /* 0x000fc800040e0100 */
[----:B------:R-:W0:Y:S01]  /*e6d0*/  POPC R5, R8 ;  /* 0x0000000800057309 */ /* 0x000e220000000000 */
[----:B------:R-:W-:Y:S01]  /*e6e0*/  ISETP.NE.AND P0, PT, R8, RZ, PT ;  /* 0x000000ff0800720c */ /* 0x000fe20003f05270 */
[----:B0-----:R-:W0:Y:S02]  /*e6f0*/  SHFL.IDX PT, R0, R0, R5, 0x1f ;  /* 0x00001f0500007589 */ /* 0x001e2400000e0000 */
[----:B0-----:R-:W-:-:S04]  /*e700*/  IABS R6, R0 ;  /* 0x0000000000067213 */ /* 0x001fc80000000000 */
[----:B------:R-:W0:Y:S08]  /*e710*/  I2F.RP R9, R6 ;  /* 0x0000000600097306 */ /* 0x000e300000209400 */
[----:B0-----:R-:W0:Y:S02]  /*e720*/  MUFU.RCP R9, R9 ;  /* 0x0000000900097308 */ /* 0x001e240000001000 */
[----:B0-----:R-:W-:-:S06]  /*e730*/  IADD3 R3, R9, 0xffffffe, RZ ;  /* 0x0ffffffe09037810 */ /* 0x001fcc0007ffe0ff */
[----:B------:R-:W0:Y:S02]  /*e740*/  F2I.FTZ.U32.TRUNC.NTZ R3, R3 ;  /* 0x0000000300037305 */ /* 0x000e24000021f000 */
[----:B0-----:R-:W-:Y:S01]  /*e750*/  IMAD.MOV R11, RZ, RZ, -R3 ;  /* 0x000000ffff0b7224 */ /* 0x001fe200078e0a03 */
[----:B------:R-:W-:Y:S06]  /*e760*/  @!P0 BRA `(.L_x_307) ;  /* 0x0000000000088947 */ /* 0x000fec0003800000 */
[----:B------:R-:W-:-:S05]  /*e770*/  VIADD R9, R5, 0xffffffff ;  /* 0xffffffff05097836 */ /* 0x000fca0000000000 */
[----:B------:R0:W1:Y:S02]  /*e780*/  SHFL.IDX PT, R16, R2, R9, 0x1f ;  /* 0x00001f0902107589 */ /* 0x00006400000e0000 */
.L_x_307:
[----:B-1----:R-:W-:Y:S02]  /*e790*/  IMAD R16, R16, UR4, R7 ;  /* 0x0000000410107c24 */ /* 0x002fe4000f8e0207 */
[----:B------:R-:W-:Y:S02]  /*e7a0*/  IMAD R7, R11, R6, RZ ;  /* 0x000000060b077224 */ /* 0x000fe400078e02ff */
[----:B0-----:R-:W-:Y:S01]  /*e7b0*/  IMAD.MOV.U32 R2, RZ, RZ, RZ ;  /* 0x000000ffff027224 */ /* 0x001fe200078e00ff */
[----:B------:R-:W-:Y:S01]  /*e7c0*/  IADD3 R17, -R16, UR6, RZ ;  /* 0x0000000610117c10 */ /* 0x000fe2000fffe1ff */
[----:B------:R-:W-:Y:S02]  /*e7d0*/  IMAD.IADD R19, R5, 0x1, R19 ;  /* 0x0000000105137824 */ /* 0x000fe400078e0213 */
[----:B------:R-:W-:Y:S01]  /*e7e0*/  IMAD.HI.U32 R2, R3, R7, R2 ;  /* 0x0000000703027227 */ /* 0x000fe200078e0002 */
[----:B------:R-:W-:Y:S02]  /*e7f0*/  IABS R7, R0 ;  /* 0x0000000000077213 */ /* 0x000fe40000000000 */
[----:B------:R-:W-:-:S03]  /*e800*/  IABS R3, R17 ;  /* 0x0000001100037213 */ /* 0x000fc60000000000 */
[----:B------:R-:W-:Y:S02]  /*e810*/  IMAD.MOV R7, RZ, RZ, -R7 ;  /* 0x000000ffff077224 */ /* 0x000fe400078e0a07 */
[----:B------:R-:W-:-:S04]  /*e820*/  IMAD.HI.U32 R2, R2, R3, RZ ;  /* 0x0000000302027227 */ /* 0x000fc800078e00ff */
[----:B------:R-:W-:-:S05]  /*e830*/  IMAD R3, R2, R7, R3 ;  /* 0x0000000702037224 */ /* 0x000fca00078e0203 */
[----:B------:R-:W-:-:S13]  /*e840*/  ISETP.GT.U32.AND P0, PT, R6, R3, PT ;  /* 0x000000030600720c */ /* 0x000fda0003f04070 */
[----:B------:R-:W-:Y:S01]  /*e850*/  @!P0 IADD3 R3, R3, -R6, RZ ;  /* 0x8000000603038210 */ /* 0x000fe20007ffe0ff */
[----:B------:R-:W-:-:S03]  /*e860*/  @!P0 VIADD R2, R2, 0x1 ;  /* 0x0000000102028836 */ /* 0x000fc60000000000 */
[----:B------:R-:W-:Y:S02]  /*e870*/  ISETP.GE.U32.AND P0, PT, R3, R6, PT ;  /* 0x000000060300720c */ /* 0x000fe40003f06070 */
[----:B------:R-:W-:-:S11]  /*e880*/  LOP3.LUT R3, R17, R0, RZ, 0x3c, !PT ;  /* 0x0000000011037212 */ /* 0x000fd600078e3cff */
[----:B------:R-:W-:Y:S01]  /*e890*/  @P0 VIADD R2, R2, 0x1 ;  /* 0x0000000102020836 */ /* 0x000fe20000000000 */
[----:B------:R-:W-:-:S13]  /*e8a0*/  ISETP.GE.AND P0, PT, R3, RZ, PT ;  /* 0x000000ff0300720c */ /* 0x000fda0003f06270 */
[----:B------:R-:W-:Y:S01]  /*e8b0*/  @!P0 IMAD.MOV R2, RZ, RZ, -R2 ;  /* 0x000000ffff028224 */ /* 0x000fe200078e0a02 */
[----:B------:R-:W-:-:S13]  /*e8c0*/  ISETP.NE.AND P0, PT, R0, RZ, PT ;  /* 0x000000ff0000720c */ /* 0x000fda0003f05270 */
[----:B------:R-:W-:-:S05]  /*e8d0*/  @!P0 LOP3.LUT R2, RZ, R0, RZ, 0x33, !PT ;  /* 0x00000000ff028212 */ /* 0x000fca00078e33ff */
[--C-:B------:R-:W-:Y:S02]  /*e8e0*/  IMAD.MOV R3, RZ, RZ, -R2.reuse ;  /* 0x000000ffff037224 */ /* 0x100fe400078e0a02 */
[----:B------:R-:W-:Y:S02]  /*e8f0*/  IMAD.MOV.U32 R18, RZ, RZ, R2 ;  /* 0x000000ffff127224 */ /* 0x000fe400078e0002 */
[----:B------:R-:W-:Y:S01]  /*e900*/  IMAD R17, R0, R3, R17 ;  /* 0x0000000300117224 */ /* 0x000fe200078e0211 */
[----:B------:R-:W-:Y:S06]  /*e910*/  BRA `(.L_x_308) ;  /* 0x00000000000c7947 */ /* 0x000fec0003800000 */
.L_x_303:
[----:B------:R-:W-:Y:S01]  /*e920*/  MOV R17, RZ ;  /* 0x000000ff00117202 */ /* 0x000fe20000000f00 */
[----:B------:R-:W-:Y:S02]  /*e930*/  IMAD.U32 R16, RZ, RZ, UR6 ;  /* 0x00000006ff107e24 */ /* 0x000fe4000f8e00ff */
[----:B------:R-:W-:-:S07]  /*e940*/  IMAD.MOV.U32 R18, RZ, RZ, RZ ;  /* 0x000000ffff127224 */ /* 0x000fce00078e00ff */
.L_x_308:
[----:B------:R-:W0:Y:S01]  /*e950*/  S2R R0, SR_TID.X ;  /* 0x0000000000007919 */ /* 0x000e220000002100 */
[----:B------:R-:W-:Y:S01]  /*e960*/  STL [R1+0x28], RZ ;  /* 0x000028ff01007387 */ /* 0x000fe20000100800 */
[----:B0-----:R-:W-:-:S04]  /*e970*/  LOP3.LUT R0, R0, 0x1f, RZ, 0xc0, !PT ;  /* 0x0000001f00007812 */ /* 0x001fc800078ec0ff */
[----:B------:R-:W-:-:S13]  /*e980*/  ISETP.NE.AND P0, PT, R0, RZ, PT ;  /* 0x000000ff0000720c */ /* 0x000fda0003f05270 */
[----:B------:R-:W0:Y:S01]  /*e990*/  @!P0 S2R R3, SR_CgaCtaId ;  /* 0x0000000000038919 */ /* 0x000e220000008800 */
[----:B------:R-:W-:-:S04]  /*e9a0*/  @!P0 MOV R0, 0x400 ;  /* 0x0000040000008802 */ /* 0x000fc80000000f00 */
[----:B0-----:R-:W-:-:S05]  /*e9b0*/  @!P0 LEA R0, R3, R0, 0x18 ;  /* 0x0000000003008211 */ /* 0x001fca00078ec0ff */
[----:B------:R0:W-:Y:S01]  /*e9c0*/  @!P0 STS.128 [R0+0x388d0], R16 ;  /* 0x0388d01000008388 */ /* 0x0001e20000000c00 */
[----:B------:R-:W-:Y:S06]  /*e9d0*/  BAR.ARV 0x5, 0x120 ;  /* 0x0144800000007b1d */ /* 0x000fec0000002000 */
[----:B------:R-:W-:Y:S01]  /*e9e0*/  ISETP.GE.AND P0, PT, R19, UR5, PT ;  /* 0x0000000513007c0c */ /* 0x000fe2000bf06270 */
[----:B0-----:R-:W-:-:S05]  /*e9f0*/  IMAD.MOV.U32 R0, RZ, RZ, 0x1 ;  /* 0x00000001ff007424 */ /* 0x001fca00078e00ff */
[----:B------:R0:W-:Y:S04]  /*ea00*/  STL [R1+0x8], R0 ;  /* 0x0000080001007387 */ /* 0x0001e80000100800 */
[----:B------:R0:W-:Y:S03]  /*ea10*/  STL [R1], RZ ;  /* 0x000000ff01007387 */ /* 0x0001e60000100800 */
[----:B------:R-:W-:Y:S05]  /*ea20*/  @P0 BRA `(.L_x_309) ;  /* 0x0000004400140947 */ /* 0x000fea0003800000 */
[----:B0-----:R-:W-:Y:S01]  /*ea30*/  IMAD.MOV.U32 R0, RZ, RZ, 0x1 ;  /* 0x00000001ff007424 */ /* 0x001fe200078e00ff */
[----:B------:R0:W-:Y:S01]  /*ea40*/  STL [R1], RZ ;  /* 0x000000ff01007387 */ /* 0x0001e20000100800 */
[----:B------:R-:W-:Y:S01]  /*ea50*/  ULDC UR38, c[0x0][0xc] ;  /* 0x0000030000267ab9 */ /* 0x000fe20000000800 */
[----:B------:R-:W-:Y:S02]  /*ea60*/  ULDC.64 UR36, c[0x0][0x198] ;  /* 0x0000660000247ab9 */ /* 0x000fe40000000a00 */
[----:B------:R0:W-:Y:S04]  /*ea70*/  STL [R1+0x8], R0 ;  /* 0x0000080001007387 */ /* 0x0001e80000100800 */
[----:B------:R0:W-:Y:S02]  /*ea80*/  STL [R1+0x28], RZ ;  /* 0x000028ff01007387 */ /* 0x0001e40000100800 */
.L_x_375:
[----:B-1----:R-:W1:Y:S01]  /*ea90*/  LDC.64 R2, c[0x0][0xc60] ;  /* 0x00031800ff027b82 */ /* 0x002e620000000a00 */
[----:B------:R-:W-:Y:S01]  /*eaa0*/  ULDC.64 UR4, c[0x0][0x208] ;  /* 0x0000820000047ab9 */ /* 0x000fe20000000a00 */
[----:B-1----:R-:W-:-:S05]  /*eab0*/  IMAD.WIDE R2, R19, 0x4, R2 ;  /* 0x0000000413027825 */ /* 0x002fca00078e0202 */
[----:B------:R-:W2:Y:S01]  /*eac0*/  LDG.E R5, desc[UR4][R2.64] ;  /* 0x0000000402057981 */ /* 0x000ea2000c1e1900 */
[----:B------:R-:W-:Y:S05]  /*ead0*/  YIELD ;  /* 0x0000000000007946 */ /* 0x000fea0003800000 */
[----:B------:R-:W-:Y:S01]  /*eae0*/  ULDC.64 UR4, c[0x0][0xa28] ;  /* 0x00028a0000047ab9 */ /* 0x000fe20000000a00 */
[----:B0-----:R-:W-:Y:S01]  /*eaf0*/  IMAD.MOV.U32 R0, RZ, RZ, RZ ;  /* 0x000000ffff007224 */ /* 0x001fe200078e00ff */
[----:B------:R-:W-:Y:S01]  /*eb00*/  ISETP.NE.U32.AND P0, PT, RZ, UR4, PT ;  /* 0x00000004ff007c0c */ /* 0x000fe2000bf05070 */
[----:B------:R-:W-:-:S03]  /*eb10*/  ULDC.64 UR6, c[0x0][0x208] ;  /* 0x0000820000067ab9 */ /* 0x000fc60000000a00 */
[----:B------:R-:W-:Y:S02]  /*eb20*/  ISETP.NE.AND.EX P0, PT, RZ, UR5, PT, P0 ;  /* 0x00000005ff007c0c */ /* 0x000fe4000bf05300 */
[----:B------:R-:W-:Y:S02]  /*eb30*/  MOV R6, RZ ;  /* 0x000000ff00067202 */ /* 0x000fe40000000f00 */
[----:B--2---:R-:W-:Y:S01]  /*eb40*/  SHF.R.S32.HI R4, RZ, 0x1f, R5 ;  /* 0x0000001fff047819 */ /* 0x004fe20000011405 */
[----:B------:R-:W-:-:S08]  /*eb50*/  IMAD.SHL.U32 R7, R5, 0x4, RZ ;  /* 0x0000000405077824 */ /* 0x000fd000078e00ff */
[C---:B------:R-:W-:Y:S01]  /*eb60*/  @P0 LEA R2, P1, R5.reuse, UR4, 0x2 ;  /* 0x0000000405020c11 */ /* 0x040fe2000f8210ff */
[----:B------:R-:W-:Y:S03]  /*eb70*/  STL [R1+0x14], R5 ;  /* 0x0000140501007387 */ /* 0x000fe60000100800 */
[----:B------:R-:W-:Y:S01]  /*eb80*/  @P0 LEA.HI.X R3, R5, UR5, R4, 0x2, P1 ;  /* 0x0000000505030c11 */ /* 0x000fe200088f1404 */
[----:B------:R-:W-:-:S04]  /*eb90*/  ULDC.64 UR4, c[0x0][0xa00] ;  /* 0x0002800000047ab9 */ /* 0x000fc80000000a00 */
[----:B------:R0:W5:Y:S01]  /*eba0*/  @P0 LDG.E R0, desc[UR6][R2.64] ;  /* 0x0000000602000981 */ /* 0x000162000c1e1900 */
[----:B------:R-:W-:-:S04]  /*ebb0*/  ISETP.NE.U32.AND P0, PT, RZ, UR4, PT ;  /* 0x00000004ff007c0c */ /* 0x000fc8000bf05070 */
[----:B------:R-:W-:-:S13]  /*ebc0*/  ISETP.NE.AND.EX P0, PT, RZ, UR5, PT, P0 ;  /* 0x00000005ff007c0c */ /* 0x000fda000bf05300 */
[----:B0-----:R-:W-:-:S04]  /*ebd0*/  @P0 LEA R2, P1, R5, UR4, 0x2 ;  /* 0x0000000405020c11 */ /* 0x001fc8000f8210ff */
[----:B------:R-:W-:Y:S01]  /*ebe0*/  @P0 LEA.HI.X R3, R5, UR5, R4, 0x2, P1 ;  /* 0x0000000505030c11 */ /* 0x000fe200088f1404 */
[----:B------:R-:W-:-:S04]  /*ebf0*/  ULDC.64 UR4, c[0x0][0xa20] ;  /* 0x0002880000047ab9 */ /* 0x000fc80000000a00 */
[----:B------:R-:W2:Y:S01]  /*ec00*/  @P0 LDG.E R6, desc[UR6][R2.64] ;  /* 0x0000000602060981 */ /* 0x000ea2000c1e1900 */
[----:B------:R-:W-:-:S04]  /*ec10*/  ISETP.NE.U32.AND P0, PT, RZ, UR4, PT ;  /* 0x00000004ff007c0c */ /* 0x000fc8000bf05070 */
[----:B------:R-:W-:Y:S01]  /*ec20*/  ISETP.NE.AND.EX P0, PT, RZ, UR5, PT, P0 ;  /* 0x00000005ff007c0c */ /* 0x000fe2000bf05300 */
[----:B--2---:R0:W-:Y:S04]  /*ec30*/  STL [R1+0x2c], R6 ;  /* 0x00002c0601007387 */ /* 0x0041e80000100800 */
[----:B------:R1:W-:Y:S01]  /*ec40*/  STL [R1+0x1c], R7 ;  /* 0x00001c0701007387 */ /* 0x0003e20000100800 */
[----:B0-----:R-:W-:-:S07]  /*ec50*/  SHF.L.U64.HI R6, R5, 0x2, R4 ;  /* 0x0000000205067819 */ /* 0x001fce0000010204 */
[C---:B------:R-:W-:Y:S01]  /*ec60*/  @P0 IADD3 R4, P1, R7.reuse, UR4, RZ ;  /* 0x0000000407040c10 */ /* 0x040fe2000ff3e0ff */
[----:B------:R0:W-:Y:S03]  /*ec70*/  STL [R1+0x20], R6 ;  /* 0x0000200601007387 */ /* 0x0001e60000100800 */
[----:B------:R-:W-:Y:S01]  /*ec80*/  @P0 IADD3.X R5, R6, UR5, RZ, P1, !PT ;  /* 0x0000000506050c10 */ /* 0x000fe20008ffe4ff */
[----:B------:R-:W-:Y:S02]  /*ec90*/  ULDC.64 UR4, c[0x0][0xa08] ;  /* 0x0002820000047ab9 */ /* 0x000fe40000000a00 */
[----:B------:R-:W-:Y:S01]  /*eca0*/  IADD3 R2, P1, R7, UR4, RZ ;  /* 0x0000000407027c10 */ /* 0x000fe2000ff3e0ff */
[----:B-1----:R-:W-:-:S03]  /*ecb0*/  IMAD.MOV.U32 R7, RZ, RZ, RZ ;  /* 0x000000ffff077224 */ /* 0x002fc600078e00ff */
[----:B------:R-:W-:Y:S02]  /*ecc0*/  IADD3.X R3, R6, UR5, RZ, P1, !PT ;  /* 0x0000000506037c10 */ /* 0x000fe40008ffe4ff */
[----:B------:R-:W-:-:S04]  /*ecd0*/  ISETP.NE.U32.AND P1, PT, RZ, UR4, PT ;  /* 0x00000004ff007c0c */ /* 0x000fc8000bf25070 */
[----:B------:R-:W-:Y:S01]  /*ece0*/  ISETP.NE.AND.EX P1, PT, RZ, UR5, PT, P1 ;  /* 0x00000005ff007c0c */ /* 0x000fe2000bf25310 */
[----:B------:R-:W-:Y:S02]  /*ecf0*/  ULDC.64 UR4, c[0x0][0x3f8] ;  /* 0x0000fe0000047ab9 */ /* 0x000fe40000000a00 */
[----:B------:R-:W-:-:S03]  /*ed00*/  UISETP.NE.U32.AND UP0, UPT, UR4, URZ, UPT ;  /* 0x0000003f0400728c */ /* 0x000fc6000bf05070 */
[----:B------:R-:W-:Y:S01]  /*ed10*/  ULDC UR4, c[0x0][0x404] ;  /* 0x0001010000047ab9 */ /* 0x000fe20000000800 */
[----:B------:R-:W-:-:S03]  /*ed20*/  UISETP.NE.AND.EX UP0, UPT, UR5, URZ, UPT, UP0 ;  /* 0x0000003f0500728c */ /* 0x000fc6000bf05300 */
[----:B------:R-:W-:Y:S01]  /*ed30*/  ULDC UR5, c[0x0][0x2e0] ;  /* 0x0000b80000057ab9 */ /* 0x000fe20000000800 */
[----:B------:R-:W-:Y:S02]  /*ed40*/  USEL UR4, UR4, 0x1, UP0 ;  /* 0x0000000104047887 */ /* 0x000fe40008000000 */
[----:B------:R1:W5:Y:S02]  /*ed50*/  @P1 LDG.E R7, desc[UR6][R2.64] ;  /* 0x0000000602071981 */ /* 0x000364000c1e1900 */
[----:B------:R-:W-:-:S06]  /*ed60*/  UIMAD UR4, UR4, UR5, URZ ;  /* 0x00000005040472a4 */ /* 0x000fcc000f8e023f */
[----:B0-----:R-:W-:-:S06]  /*ed70*/  IMAD.U32 R6, RZ, RZ, UR4 ;  /* 0x00000004ff067e24 */ /* 0x001fcc000f8e00ff */
[----:B------:R1:W5:Y:S01]  /*ed80*/  @P0 LDG.E R6, desc[UR6][R4.64] ;  /* 0x0000000604060981 */ /* 0x000362000c1e1900 */
[----:B------:R-:W-:Y:S05]  /*ed90*/  @P0 BRA `(.L_x_310) ;  /* 0x0000000000140947 */ /* 0x000fea0003800000 */
[----:B------:R-:W-:Y:S05]  /*eda0*/  @!P1 BRA `(.L_x_310) ;  /* 0x0000000000109947 */ /* 0x000fea0003800000 */
[----:B------:R-:W-:Y:S02]  /*edb0*/  ULDC.64 UR4, c[0x0][0x208] ;  /* 0x0000820000047ab9 */ /* 0x000fe40000000a00 */
[----:B-----5:R-:W2:Y:S04]  /*edc0*/  LDG.E R6, desc[UR4][R2.64] ;  /* 0x0000000402067981 */ /* 0x020ea8000c1e1900 */
[----:B-1----:R-:W2:Y:S02]  /*edd0*/  LDG.E R5, desc[UR4][R2.64+0x4] ;  /* 0x0000040402057981 */ /* 0x002ea4000c1e1900 */
[----:B--2---:R-:W-:-:S07]  /*ede0*/  IMAD.IADD R6, R5, 0x1, -R6 ;  /* 0x0000000105067824 */ /* 0x004fce00078e0a06 */
.L_x_310:
[----:B-1---5:R-:W-:Y:S01]  /*edf0*/  IADD3 R2, -R0, R6, RZ ;  /* 0x0000000600027210 */ /* 0x022fe20007ffe1ff */
[----:B------:R-:W-:Y:S01]  /*ee00*/  IMAD.IADD R3, R7, 0x1, R0 ;  /* 0x0000000107037824 */ /* 0x000fe200078e0200 */
[----:B------:R-:W-:Y:S02]  /*ee10*/  BSSY B6, `(.L_x_311) ;  /* 0x0000367000067945 */ /* 0x000fe40003800000 */
[C---:B------:R-:W-:Y:S01]  /*ee20*/  ISETP.GT.AND P0, PT, R2.reuse, RZ, PT ;  /* 0x000000ff0200720c */ /* 0x040fe20003f04270 */
[----:B------:R-:W-:Y:S01]  /*ee30*/  VIADD R0, R2, 0x4f ;  /* 0x0000004f02007836 */ /* 0x000fe20000000000 */
[----:B------:R-:W-:Y:S03]  /*ee40*/  STL [R1+0x24], R2 ;  /* 0x0000240201007387 */ /* 0x000fe60000100800 */
[----:B------:R-:W-:Y:S01]  /*ee50*/  IMAD.HI R0, R0, 0x66666667, RZ ;  /* 0x6666666700007827 */ /* 0x000fe200078e02ff */
[----:B------:R0:W-:Y:S04]  /*ee60*/  STL [R1+0x4], R3 ;  /* 0x0000040301007387 */ /* 0x0001e80000100800 */
[----:B0-----:R-:W-:-:S04]  /*ee70*/  SHF.R.U32.HI R3, RZ, 0x1f, R0 ;  /* 0x0000001fff037819 */ /* 0x001fc80000011600 */
[----:B------:R-:W-:-:S05]  /*ee80*/  LEA.HI.SX32 R0, R0, R3, 0x1b ;  /* 0x0000000300007211 */ /* 0x000fca00078fdaff */
[----:B------:R0:W-:Y:S01]  /*ee90*/  STL [R1+0x18], R0 ;  /* 0x0000180001007387 */ /* 0x0001e20000100800 */
[----:B------:R-:W-:Y:S05]  /*eea0*/  @P0 BRA `(.L_x_312) ;  /* 0x0000000000480947 */ /* 0x000fea0003800000 */
[----:B------:R-:W1:Y:S02]  /*eeb0*/  S2R R2, SR_TID.X ;  /* 0x0000000000027919 */ /* 0x000e640000002100 */
[----:B-1----:R-:W-:-:S04]  /*eec0*/  LOP3.LUT R2, R2, 0x1f, RZ, 0xc0, !PT ;  /* 0x0000001f02027812 */ /* 0x002fc800078ec0ff */
[----:B------:R-:W-:-:S13]  /*eed0*/  ISETP.NE.AND P1, PT, R2, RZ, PT ;  /* 0x000000ff0200720c */ /* 0x000fda0003f25270 */
[----:B------:R-:W-:Y:S05]  /*eee0*/  @P1 BRA `(.L_x_313) ;  /* 0x0000003400641947 */ /* 0x000fea0003800000 */
[----:B------:R-:W1:Y:S01]  /*eef0*/  S2R R7, SR_LANEID ;  /* 0x0000000000077919 */ /* 0x000e620000000000 */
[----:B------:R-:W-:Y:S01]  /*ef00*/  VOTEU.ANY UR4, UPT, PT ;  /* 0x0000000000047886 */ /* 0x000fe200038e0100 */
[----:B------:R-:W2:Y:S01]  /*ef10*/  LDC.64 R2, c[0x0][0xc38] ;  /* 0x00030e00ff027b82 */ /* 0x000ea20000000a00 */
[----:B0-----:R-:W1:Y:S01]  /*ef20*/  FLO.U32 R0, UR4 ;  /* 0x0000000400007d00 */ /* 0x001e6200080e0000 */
[----:B------:R-:W-:-:S07]  /*ef30*/  ULDC.64 UR6, c[0x0][0x208] ;  /* 0x0000820000067ab9 */ /* 0x000fce0000000a00 */
[----:B------:R-:W2:Y:S01]  /*ef40*/  POPC R5, UR4 ;  /* 0x0000000400057d09 */ /* 0x000ea20008000000 */
[----:B-1----:R-:W-:-:S13]  /*ef50*/  ISETP.EQ.U32.AND P0, PT, R0, R7, PT ;  /* 0x000000070000720c */ /* 0x002fda0003f02070 */
[----:B--2---:R-:W2:Y:S01]  /*ef60*/  @P0 ATOMG.E.ADD.STRONG.GPU PT, R3, desc[UR6][R2.64], R5 ;  /* 0x00000005020309a8 */ /* 0x004ea200081ee1c6 */
[----:B------:R-:W0:Y:S02]  /*ef70*/  S2R R4, SR_LTMASK ;  /* 0x0000000000047919 */ /* 0x000e240000003900 */
[----:B0-----:R-:W-:-:S04]  /*ef80*/  LOP3.LUT R4, R4, UR4, RZ, 0xc0, !PT ;  /* 0x0000000404047c12 */ /* 0x001fc8000f8ec0ff */
[----:B------:R-:W0:Y:S01]  /*ef90*/  POPC R7, R4 ;  /* 0x0000000400077309 */ /* 0x000e220000000000 */
[----:B--2---:R-:W0:Y:S02]  /*efa0*/  SHFL.IDX PT, R0, R3, R0, 0x1f ;  /* 0x00001f0003007589 */ /* 0x004e2400000e0000 */
[----:B0-----:R-:W-:Y:S01]  /*efb0*/  IADD3 R16, R0, UR38, R7 ;  /* 0x0000002600107c10 */ /* 0x001fe2000fffe007 */
[----:B------:R-:W-:Y:S06]  /*efc0*/  BRA `(.L_x_313) ;  /* 0x00000034002c7947 */ /* 0x000fec0003800000 */
.L_x_312:
[----:B------:R-:W1:Y:S01]  /*efd0*/  S2R R3, SR_CgaCtaId ;  /* 0x0000000000037919 */ /* 0x000e620000008800 */
[----:B0-----:R-:W-:-:S04]  /*efe0*/  MOV R0, 0x400 ;  /* 0x0000040000007802 */ /* 0x001fc80000000f00 */
[----:B-1----:R-:W-:-:S05]  /*eff0*/  LEA R2, R3, R0, 0x18 ;  /* 0x0000000003027211 */ /* 0x002fca00078ec0ff */
[----:B------:R0:W-:Y:S01]  /*f000*/  STL [R1+0x10], R2 ;  /* 0x0000100201007387 */ /* 0x0001e20000100800 */
[----:B------:R-:W-:-:S05]  /*f010*/  VIADD R0, R2, 0x24400 ;  /* 0x0002440002007836 */ /* 0x000fca0000000000 */
[----:B------:R-:W-:-:S13]  /*f020*/  LOP3.LUT P0, RZ, R0, 0x3ff, RZ, 0xc0, !PT ;  /* 0x000003ff00ff7812 */ /* 0x000fda000780c0ff */
[----:B0-----:R-:W-:Y:S05]  /*f030*/  @!P0 BRA `(.L_x_314) ;  /* 0x0000000000408947 */ /* 0x001fea0003800000 */
[----:B------:R-:W-:Y:S01]  /*f040*/  MOV R2, 0x0 ;  /* 0x0000000000027802 */ /* 0x000fe20000000f00 */
[----:B------:R-:W-:Y:S01]  /*f050*/  ULDC.64 UR6, c[0x4][0xa8] ;  /* 0x01002a0000067ab9 */ /* 0x000fe20000000a00 */
[----:B------:R-:W-:Y:S01]  /*f060*/  ULDC.64 UR8, c[0x4][0xb0] ;  /* 0x01002c0000087ab9 */ /* 0x000fe20000000a00 */
[----:B------:R-:W-:Y:S01]  /*f070*/  ULDC.64 UR4, c[0x4][0x8] ;  /* 0x0100020000047ab9 */ /* 0x000fe20000000a00 */
[----:B------:R-:W-:Y:S01]  /*f080*/  IMAD.U32 R4, RZ, RZ, UR6 ;  /* 0x00000006ff047e24 */ /* 0x000fe2000f8e00ff */
[----:B------:R-:W-:Y:S01]  /*f090*/  MOV R7, UR9 ;  /* 0x0000000900077c02 */ /* 0x000fe20008000f00 */
[----:B------:R-:W0:Y:S01]  /*f0a0*/  LDC.64 R2, c[0x4][R2] ;  /* 0x0100000002027b82 */ /* 0x000e220000000a00 */
[----:B------:R-:W-:Y:S02]  /*f0b0*/  IMAD.U32 R5, RZ, RZ, UR7 ;  /* 0x00000007ff057e24 */ /* 0x000fe4000f8e00ff */
[----:B------:R-:W-:Y:S02]  /*f0c0*/  IMAD.U32 R6, RZ, RZ, UR8 ;  /* 0x00000008ff067e24 */ /* 0x000fe4000f8e00ff */
[----:B------:R-:W-:-:S02]  /*f0d0*/  IMAD.U32 R10, RZ, RZ, UR4 ;  /* 0x00000004ff0a7e24 */ /* 0x000fc4000f8e00ff */
[----:B------:R-:W-:Y:S02]  /*f0e0*/  IMAD.U32 R11, RZ, RZ, UR5 ;  /* 0x00000005ff0b7e24 */ /* 0x000fe4000f8e00ff */
[----:B------:R-:W-:Y:S02]  /*f0f0*/  IMAD.MOV.U32 R8, RZ, RZ, 0x70 ;  /* 0x00000070ff087424 */ /* 0x000fe400078e00ff */
[----:B------:R-:W-:Y:S02]  /*f100*/  IMAD.MOV.U32 R12, RZ, RZ, 0x1 ;  /* 0x00000001ff0c7424 */ /* 0x000fe400078e00ff */
[----:B------:R-:W-:-:S07]  /*f110*/  IMAD.MOV.U32 R13, RZ, RZ, RZ ;  /* 0x000000ffff0d7224 */ /* 0x000fce00078e00ff */
[----:B------:R-:W-:-:S07]  /*f120*/  LEPC R20, `(.L_x_314) ;  /* 0x000000001014794e */ /* 0x000fce0000000000 */
[----:B0-----:R-:W-:Y:S05]  /*f130*/  CALL.ABS.NOINC R2 ;  /* 0x0000000002007343 */ /* 0x001fea0003c00000 */
.L_x_314:
        /* <DEDUP_REMOVED lines=8> */
[----:B------:R0:W1:Y:S01]  /*f1c0*/  LDC.64 R2, c[0x4][R0] ;  /* 0x0100000000027b82 */ /* 0x0000620000000a00 */
[----:B------:R-:W-:Y:S01]  /*f1d0*/  IMAD.U32 R4, RZ, RZ, UR6 ;  /* 0x00000006ff047e24 */ /* 0x000fe2000f8e00ff */
[----:B------:R-:W-:Y:S01]  /*f1e0*/  MOV R11, UR5 ;  /* 0x00000005000b7c02 */ /* 0x000fe20008000f00 */
[----:B------:R-:W-:Y:S02]  /*f1f0*/  IMAD.U32 R5, RZ, RZ, UR7 ;  /* 0x00000007ff057e24 */ /* 0x000fe4000f8e00ff */
[----:B------:R-:W-:Y:S02]  /*f200*/  IMAD.U32 R6, RZ, RZ, UR8 ;  /* 0x00000008ff067e24 */ /* 0x000fe4000f8e00ff */
[----:B------:R-:W-:-:S02]  /*f210*/  IMAD.U32 R7, RZ, RZ, UR9 ;  /* 0x00000009ff077e24 */ /* 0x000fc4000f8e00ff */
[----:B------:R-:W-:Y:S02]  /*f220*/  IMAD.U32 R10, RZ, RZ, UR4 ;  /* 0x00000004ff0a7e24 */ /* 0x000fe4000f8e00ff */
[----:B------:R-:W-:Y:S02]  /*f230*/  IMAD.MOV.U32 R8, RZ, RZ, 0x70 ;  /* 0x00000070ff087424 */ /* 0x000fe400078e00ff */
[----:B------:R-:W-:Y:S02]  /*f240*/  IMAD.MOV.U32 R12, RZ, RZ, 0x1 ;  /* 0x00000001ff0c7424 */ /* 0x000fe400078e00ff */
[----:B0-----:R-:W-:-:S07]  /*f250*/  IMAD.MOV.U32 R13, RZ, RZ, RZ ;  /* 0x000000ffff0d7224 */ /* 0x001fce00078e00ff */
[----:B------:R-:W-:-:S07]  /*f260*/  LEPC R20, `(.L_x_316) ;  /* 0x000000001014794e */ /* 0x000fce0000000000 */
[----:B-1----:R-:W-:Y:S05]  /*f270*/  CALL.ABS.NOINC R2 ;  /* 0x0000000002007343 */ /* 0x002fea0003c00000 */
.L_x_316:
[----:B------:R-:W-:Y:S01]  /*f280*/  MOV R2, 0x0 ;  /* 0x0000000000027802 */ /* 0x000fe20000000f00 */
[----:B------:R-:W-:Y:S01]  /*f290*/  ULDC.64 UR6, c[0x4][0xa8] ;  /* 0x01002a0000067ab9 */ /* 0x000fe20000000a00 */
[----:B------:R-:W-:Y:S01]  /*f2a0*/  ULDC.64 UR8, c[0x4][0xb0] ;  /* 0x01002c0000087ab9 */ /* 0x000fe20000000a00 */
[----:B------:R-:W-:Y:S01]  /*f2b0*/  ULDC.64 UR4, c[0x4][0x18] ;  /* 0x0100060000047ab9 */ /* 0x000fe20000000a00 */
[----:B------:R-:W-:Y:S01]  /*f2c0*/  IMAD.U32 R4, RZ, RZ, UR6 ;  /* 0x00000006ff047e24 */ /* 0x000fe2000f8e00ff */
[----:B------:R-:W-:Y:S01]  /*f2d0*/  MOV R6, UR8 ;  /* 0x0000000800067c02 */ /* 0x000fe20008000f00 */
[----:B------:R-:W0:Y:S01]  /*f2e0*/  LDC.64 R2, c[0x4][R2] ;  /* 0x0100000002027b82 */ /* 0x000e220000000a00 */
[----:B------:R-:W-:Y:S01]  /*f2f0*/  IMAD.U32 R5, RZ, RZ, UR7 ;  /* 0x00000007ff057e24 */ /* 0x000fe2000f8e00ff */
[----:B------:R-:W-:Y:S01]  /*f300*/  MOV R13, RZ ;  /* 0x000000ff000d7202 */ /* 0x000fe20000000f00 */
[----:B------:R-:W-:Y:S02]  /*f310*/  IMAD.U32 R7, RZ, RZ, UR9 ;  /* 0x00000009ff077e24 */ /* 0x000fe4000f8e00ff */
[----:B------:R-:W-:-:S02]  /*f320*/  IMAD.U32 R10, RZ, RZ, UR4 ;  /* 0x00000004ff0a7e24 */ /* 0x000fc4000f8e00ff */
[----:B------:R-:W-:Y:S02]  /*f330*/  IMAD.U32 R11, RZ, RZ, UR5 ;  /* 0x00000005ff0b7e24 */ /* 0x000fe4000f8e00ff */
[----:B------:R-:W-:Y:S02]  /*f340*/  IMAD.MOV.U32 R8, RZ, RZ, 0x70 ;  /* 0x00000070ff087424 */ /* 0x000fe400078e00ff */
[----:B------:R-:W-:-:S07]  /*f350*/  IMAD.MOV.U32 R12, RZ, RZ, 0x1 ;  /* 0x00000001ff0c7424 */ /* 0x000fce00078e00ff */
[----:B------:R-:W-:-:S07]  /*f360*/  LEPC R20, `(.L_x_315) ;  /* 0x000000001014794e */ /* 0x000fce0000000000 */
[----:B0-----:R-:W-:Y:S05]  /*f370*/  CALL.ABS.NOINC R2 ;  /* 0x0000000002007343 */ /* 0x001fea0003c00000 */
.L_x_315:
[----:B------:R-:W2:Y:S01]  /*f380*/  LDL.LU R2, [R1+0x1c] ;  /* 0x00001c0001027983 */ /* 0x000ea20000300800 */
[----:B------:R-:W-:-:S03]  /*f390*/  ULDC.64 UR4, c[0x0][0x9f8] ;  /* 0x00027e0000047ab9 */ /* 0x000fc60000000a00 */
[----:B------:R-:W3:Y:S04]  /*f3a0*/  LDL.LU R0, [R1+0x20] ;  /* 0x0000200001007983 */ /* 0x000ee80000300800 */
[----:B------:R-:W4:Y:S04]  /*f3b0*/  LDL.LU R4, [R1+0x2c] ;  /* 0x00002c0001047983 */ /* 0x000f280000300800 */
[----:B------:R-:W4:Y:S01]  /*f3c0*/  LDL.LU R8, [R1+0x14] ;  /* 0x0000140001087983 */ /* 0x000f220000300800 */
[----:B------:R-:W-:Y:S01]  /*f3d0*/  ISETP.NE.U32.AND P0, PT, RZ, UR4, PT ;  /* 0x00000004ff007c0c */ /* 0x000fe2000bf05070 */
[----:B------:R-:W-:-:S03]  /*f3e0*/  ULDC.64 UR6, c[0x0][0x208] ;  /* 0x0000820000067ab9 */ /* 0x000fc60000000a00 */
[----:B------:R-:W-:Y:S01]  /*f3f0*/  ISETP.NE.AND.EX P0, PT, RZ, UR5, PT, P0 ;  /* 0x00000005ff007c0c */ /* 0x000fe2000bf05300 */
[----:B------:R-:W0:Y:S02]  /*f400*/  S2R R9, SR_TID.X ;  /* 0x0000000000097919 */ /* 0x000e240000002100 */
[----:B0-----:R-:W-:-:S04]  /*f410*/  LOP3.LUT R9, R9, 0x1f, RZ, 0xc0, !PT ;  /* 0x0000001f09097812 */ /* 0x001fc800078ec0ff */
[----:B------:R-:W-:-:S13]  /*f420*/  ISETP.NE.AND P6, PT, R9, RZ, PT ;  /* 0x000000ff0900720c */ /* 0x000fda0003fc5270 */
[----:B------:R-:W-:-:S05]  /*f430*/  VOTEU.ALL UP1, P6 ;  /* 0x00000000003f7886 */ /* 0x000fca0003020000 */
[----:B------:R-:W-:-:S04]  /*f440*/  @!UP1 UIADD3 UR8, UP0, UR36, 0x270, URZ ;  /* 0x0000027024089890 */ /* 0x000fc8000ff1e03f */
[----:B------:R-:W-:-:S03]  /*f450*/  @!UP1 UIADD3.X UR9, URZ, UR37, URZ, UP0, !UPT ;  /* 0x000000253f099290 */ /* 0x000fc600087fe43f */
[----:B------:R-:W-:Y:S01]  /*f460*/  VOTEU.ALL UP0, P6 ;  /* 0x00000000003f7886 */ /* 0x000fe20003000000 */
[----:B--2---:R-:W-:-:S04]  /*f470*/  @P0 IADD3 R2, P1, R2, UR4, RZ ;  /* 0x0000000402020c10 */ /* 0x004fc8000ff3e0ff */
[----:B---3--:R-:W-:Y:S01]  /*f480*/  @P0 IADD3.X R3, R0, UR5, RZ, P1, !PT ;  /* 0x0000000500030c10 */ /* 0x008fe20008ffe4ff */
[----:B------:R-:W-:Y:S01]  /*f490*/  ULDC.64 UR4, c[0x0][0xa00] ;  /* 0x0002800000047ab9 */ /* 0x000fe20000000a00 */
[----:B----4-:R-:W-:Y:S02]  /*f4a0*/  IMAD R17, R17, 0x80, R4 ;  /* 0x0000008011117824 */ /* 0x010fe400078e0204 */
[----:B------:R-:W0:Y:S01]  /*f4b0*/  LDC R4, c[0x0][0x428] ;  /* 0x00010a00ff047b82 */ /* 0x000e220000000800 */
[----:B------:R-:W-:-:S06]  /*f4c0*/  IMAD.MOV.U32 R0, RZ, RZ, R8 ;  /* 0x000000ffff007224 */ /* 0x000fcc00078e0008 */
[----:B------:R1:W5:Y:S01]  /*f4d0*/  @P0 LDG.E R0, desc[UR6][R2.64] ;  /* 0x0000000602000981 */ /* 0x000362000c1e1900 */
[----:B------:R-:W-:Y:S02]  /*f4e0*/  PLOP3.LUT P1, PT, P6, PT, PT, 0x8, 0x0 ;  /* 0x000000000000781c */ /* 0x000fe4000372e170 */
[----:B0-----:R-:W-:Y:S01]  /*f4f0*/  ISETP.NE.AND P0, PT, R4, 0x1, PT ;  /* 0x000000010400780c */ /* 0x001fe20003f05270 */
[----:B------:R-:W-:-:S12]  /*f500*/  IMAD.MOV.U32 R4, RZ, RZ, R18 ;  /* 0x000000ffff047224 */ /* 0x000fd800078e0012 */
[----:B------:R-:W0:Y:S08]  /*f510*/  @P0 LDC R7, c[0x0][0x42c] ;  /* 0x00010b00ff070b82 */ /* 0x000e300000000800 */
[----:B------:R-:W2:Y:S01]  /*f520*/  @P0 LDC R5, c[0x0][0x430] ;  /* 0x00010c00ff050b82 */ /* 0x000ea20000000800 */
[----:B0-----:R-:W-:-:S05]  /*f530*/  @P0 IMAD.HI.U32 R6, R18, R7, RZ ;  /* 0x0000000712060227 */ /* 0x001fca00078e00ff */
[----:B--2---:R-:W-:Y:S02]  /*f540*/  @P0 SHF.R.U32.HI R4, RZ, R5, R6 ;  /* 0x00000005ff040219 */ /* 0x004fe40000011606 */
[----:B------:R-:W-:-:S04]  /*f550*/  ISETP.NE.U32.AND P0, PT, RZ, UR4, PT ;  /* 0x00000004ff007c0c */ /* 0x000fc8000bf05070 */
[----:B------:R-:W-:-:S04]  /*f560*/  ISETP.NE.AND.EX P0, PT, RZ, UR5, PT, P0 ;  /* 0x00000005ff007c0c */ /* 0x000fc8000bf05300 */
[----:B-1----:R-:W-:-:S09]  /*f570*/  SEL R6, R8, RZ, !P0 ;  /* 0x000000ff08067207 */ /* 0x002fd20004000000 */
.L_x_317:
        /* <DEDUP_REMOVED lines=9> */
[----:B0-----:R-:W-:Y:S05]  /*f610*/  @P1 BRA.U.ANY `(.L_x_317) ;  /* 0xfffffffd00d81947 */ /* 0x001fea000393ffff */
[----:B------:R-:W0:Y:S01]  /*f620*/  S2R R2, SR_TID.X ;  /* 0x0000000000027919 */ /* 0x000e220000002100 */
[----:B------:R-:W-:Y:S01]  /*f630*/  UMOV UR4, 0x40 ;  /* 0x0000004000047882 */ /* 0x000fe20000000000 */
[----:B0-----:R-:W-:-:S04]  /*f640*/  LOP3.LUT R2, R2, 0x1f, RZ, 0xc0, !PT ;  /* 0x0000001f02027812 */ /* 0x001fc800078ec0ff */
[----:B------:R-:W-:-:S04]  /*f650*/  ISETP.NE.AND P2, PT, R2, RZ, PT ;  /* 0x000000ff0200720c */ /* 0x000fc80003f45270 */
[----:B------:R-:W-:-:S09]  /*f660*/  PLOP3.LUT P1, PT, P2, PT, PT, 0x8, 0x0 ;  /* 0x000000000000781c */ /* 0x000fd2000172e170 */
[----:B------:R-:W-:-:S05]  /*f670*/  VOTEU.ALL UP0, P2 ;  /* 0x00000000003f7886 */ /* 0x000fca0001000000 */
.L_x_318:
        /* <DEDUP_REMOVED lines=15> */
.L_x_319:
        /* <DEDUP_REMOVED lines=15> */
.L_x_320:
        /* <DEDUP_REMOVED lines=9> */
[----:B------:R-:W0:Y:S01]  /*f8f0*/  LDC.64 R2, c[0x0][0x3f8] ;  /* 0x0000fe00ff027b82 */ /* 0x000e220000000a00 */
[----:B------:R-:W-:Y:S02]  /*f900*/  ULDC.64 UR4, c[0x0][0xa08] ;  /* 0x0002820000047ab9 */ /* 0x000fe40000000a00 */
[----:B0-----:R-:W-:Y:S01]  /*f910*/  LOP3.LUT P0, RZ, R2, UR4, RZ, 0xfc, !PT ;  /* 0x0000000402ff7c12 */ /* 0x001fe2000f80fcff */
[----:B------:R-:W-:-:S03]  /*f920*/  UMOV UR4, 0xffffffff ;  /* 0xffffffff00047882 */ /* 0x000fc60000000000 */
[----:B------:R-:W-:-:S04]  /*f930*/  LOP3.LUT P0, RZ, R3, UR5, RZ, 0xfc, P0 ;  /* 0x0000000503ff7c12 */ /* 0x000fc8000800fcff */
[----:B-----5:R-:W-:Y:S01]  /*f940*/  SEL R5, R0, RZ, !P0 ;  /* 0x000000ff00057207 */ /* 0x020fe20004000000 */
[----:B------:R-:W-:Y:S08]  /*f950*/  BRA.DIV UR4, `(.L_x_321) ;  /* 0x0000003a04b47947 */ /* 0x000ff0000b800000 */
.L_x_391:
[----:B------:R-:W2:Y:S01]  /*f960*/  LDL R7, [R1+0x18] ;  /* 0x0000180001077983 */ /* 0x000ea20000100800 */
[----:B------:R-:W-:Y:S01]  /*f970*/  UMOV UR4, 0xffffffff ;  /* 0xffffffff00047882 */ /* 0x000fe20000000000 */
[----:B------:R-:W-:Y:S01]  /*f980*/  SHF.R.S32.HI R12, RZ, 0x1f, R0 ;  /* 0x0000001fff0c7819 */ /* 0x000fe20000011400 */
[----:B--2---:R-:W-:Y:S01]  /*f990*/  VIADD R7, R7, 0xffffffff ;  /* 0xffffffff07077836 */ /* 0x004fe20000000000 */
[----:B------:R-:W-:Y:S06]  /*f9a0*/  BRA.DIV UR4, `(.L_x_322) ;  /* 0x0000003a04d47947 */ /* 0x000fec000b800000 */
[----:B------:R-:W-:-:S13]  /*f9b0*/  ELECT P6, URZ, PT ;  /* 0x00000000003f782f */ /* 0x000fda00038c0000 */
.L_x_394:
[----:B------:R-:W-:Y:S05]  /*f9c0*/  @!P6 BRA `(.L_x_323) ;  /* 0x000000040048e947 */ /* 0x000fea0003800000 */
[----:B------:R0:W-:Y:S01]  /*f9d0*/  STL [R1+0xc], R7 ;  /* 0x00000c0701007387 */ /* 0x0001e20000100800 */
[----:B------:R-:W-:-:S04]  /*f9e0*/  ISETP.NE.U32.AND P0, PT, R2, RZ, PT ;  /* 0x000000ff0200720c */ /* 0x000fc80003f05070 */
[----:B------:R-:W-:-:S13]  /*f9f0*/  ISETP.NE.AND.EX P0, PT, R3, RZ, PT, P0 ;  /* 0x000000ff0300720c */ /* 0x000fda0003f05300 */
[----:B0-----:R-:W-:Y:S05]  /*fa00*/  @!P0 BRA `(.L_x_324) ;  /* 0x0000000000508947 */ /* 0x001fea0003800000 */
[----:B------:R-:W0:Y:S01]  /*fa10*/  LDC R10, c[0x0][0x41c] ;  /* 0x00010700ff0a7b82 */ /* 0x000e220000000800 */
[----:B------:R-:W-:Y:S01]  /*fa20*/  IMAD.MOV.U32 R5, RZ, RZ, R7 ;  /* 0x000000ffff057224 */ /* 0x000fe200078e0007 */
[----:B------:R-:W-:Y:S01]  /*fa30*/  ULDC.64 UR4, c[0x0][0x408] ;  /* 0x0001020000047ab9 */ /* 0x000fe20000000a00 */
[----:B------:R-:W-:Y:S01]  /*fa40*/  ULDC.64 UR6, c[0x0][0x208] ;  /* 0x0000820000067ab9 */ /* 0x000fe20000000a00 */
[----:B0-----:R-:W-:-:S13]  /*fa50*/  ISETP.NE.AND P0, PT, R10, 0x1, PT ;  /* 0x000000010a00780c */ /* 0x001fda0003f05270 */
[----:B------:R-:W0:Y:S02]  /*fa60*/  @P0 LDC.64 R8, c[0x0][0x420] ;  /* 0x00010800ff080b82 */ /* 0x000e240000000a00 */
[----:B0-----:R-:W-:-:S05]  /*fa70*/  @P0 IMAD.HI.U32 R8, R7, R8, RZ ;  /* 0x0000000807080227 */ /* 0x001fca00078e00ff */
[----:B------:R-:W-:-:S04]  /*fa80*/  @P0 SHF.R.U32.HI R5, RZ, R9, R8 ;  /* 0x00000009ff050219 */ /* 0x000fc80000011608 */
[----:B------:R-:W-:-:S05]  /*fa90*/  IADD3 R8, -R5, RZ, RZ ;  /* 0x000000ff05087210 */ /* 0x000fca0007ffe1ff */
[----:B------:R-:W-:Y:S02]  /*faa0*/  IMAD R9, R10, R8, R7 ;  /* 0x000000080a097224 */ /* 0x000fe400078e0207 */
[----:B------:R-:W-:-:S03]  /*fab0*/  IMAD R8, R12, UR4, RZ ;  /* 0x000000040c087c24 */ /* 0x000fc6000f8e02ff */
[----:B------:R0:W-:Y:S01]  /*fac0*/  STL [R1+0xc], R9 ;  /* 0x00000c0901007387 */ /* 0x0001e20000100800 */
[----:B------:R-:W-:Y:S02]  /*fad0*/  IMAD R10, R0, UR5, R8 ;  /* 0x00000005000a7c24 */ /* 0x000fe4000f8e0208 */
[--C-:B------:R-:W-:Y:S01]  /*fae0*/  IMAD.MOV.U32 R8, RZ, RZ, R5.reuse ;  /* 0x000000ffff087224 */ /* 0x100fe200078e0005 */
[----:B0-----:R-:W-:-:S03]  /*faf0*/  SHF.R.S32.HI R9, RZ, 0x1f, R5 ;  /* 0x0000001fff097819 */ /* 0x001fc60000011405 */
[----:B------:R-:W-:-:S04]  /*fb00*/  IMAD.WIDE.U32 R8, R0, UR4, R8 ;  /* 0x0000000400087c25 */ /* 0x000fc8000f8e0008 */
[----:B------:R-:W-:Y:S01]  /*fb10*/  IMAD.IADD R5, R9, 0x1, R10 ;  /* 0x0000000109057824 */ /* 0x000fe200078e020a */
[----:B------:R-:W-:-:S04]  /*fb20*/  LEA R10, P0, R8, R2, 0x2 ;  /* 0x00000002080a7211 */ /* 0x000fc800078010ff */
[----:B------:R-:W-:-:S05]  /*fb30*/  LEA.HI.X R11, R8, R3, R5, 0x2, P0 ;  /* 0x00000003080b7211 */ /* 0x000fca00000f1405 */
[----:B------:R0:W5:Y:S04]  /*fb40*/  LDG.E R5, desc[UR6][R10.64] ;  /* 0x000000060a057981 */ /* 0x000168000c1e1900 */
.L_x_324:
[----:B------:R-:W2:Y:S01]  /*fb50*/  LDL R8, [R1] ;  /* 0x0000000001087983 */ /* 0x000ea20000100800 */
[----:B0-----:R-:W-:-:S03]  /*fb60*/  MOV R10, 0x400 ;  /* 0x00000400000a7802 */ /* 0x001fc60000000f00 */
[----:B------:R-:W3:Y:S01]  /*fb70*/  LDL R9, [R1+0x8] ;  /* 0x0000080001097983 */ /* 0x000ee20000100800 */
[----:B------:R-:W0:Y:S02]  /*fb80*/  S2R R11, SR_CgaCtaId ;  /* 0x00000000000b7919 */ /* 0x000e240000008800 */
[----:B0-----:R-:W-:-:S05]  /*fb90*/  LEA R10, R11, R10, 0x18 ;  /* 0x0000000a0b0a7211 */ /* 0x001fca00078ec0ff */
[----:B--2---:R-:W-:Y:S01]  /*fba0*/  IMAD R8, R8, 0x8, R10 ;  /* 0x0000000808087824 */ /* 0x004fe200078e020a */
[----:B---3--:R-:W-:-:S04]  /*fbb0*/  SHF.L.U32 R9, R9, 0x1f, RZ ;  /* 0x0000001f09097819 */ /* 0x008fc800000006ff */
[----:B------:R-:W0:Y:S02]  /*fbc0*/  SYNCS.PHASECHK.TRANS64.TRYWAIT P0, [R8+URZ+0x38840], R9 ;  /* 0x03884009080075a7 */ /* 0x000e24000800017f */
[----:B0-----:R-:W-:Y:S05]  /*fbd0*/  @!P0 BRA `(.L_x_325) ;  /* 0x0000003800688947 */ /* 0x001fea0003800000 */
.L_x_395:
[----:B------:R-:W1:Y:S02]  /*fbe0*/  S2R R10, SR_TID.X ;  /* 0x00000000000a7919 */ /* 0x000e640000002100 */
[----:B-1----:R-:W-:-:S04]  /*fbf0*/  LOP3.LUT R10, R10, 0x7f, RZ, 0xc0, !PT ;  /* 0x0000007f0a0a7812 */ /* 0x002fc800078ec0ff */
[----:B------:R-:W-:-:S13]  /*fc00*/  ISETP.NE.AND P0, PT, R10, RZ, PT ;  /* 0x000000ff0a00720c */ /* 0x000fda0003f05270 */
[----:B------:R-:W-:Y:S05]  /*fc10*/  @P0 BRA `(.L_x_326) ;  /* 0x00000000001c0947 */ /* 0x000fea0003800000 */
[----:B------:R-:W1:Y:S01]  /*fc20*/  S2R R10, SR_TID.X ;  /* 0x00000000000a7919 */ /* 0x000e620000002100 */
[----:B0-----:R-:W-:-:S04]  /*fc30*/  IMAD.MOV.U32 R9, RZ, RZ, 0xa000 ;  /* 0x0000a000ff097424 */ /* 0x001fc800078e00ff */
[----:B------:R2:W-:Y:S01]  /*fc40*/  SYNCS.ARRIVE.TRANS64 RZ, [R8+URZ+0x38830], R9 ;  /* 0x0388300908ff79a7 */ /* 0x0005e2000800003f */
[----:B-1----:R-:W-:-:S04]  /*fc50*/  LOP3.LUT R10, R10, 0x1f, RZ, 0xc0, !PT ;  /* 0x0000001f0a0a7812 */ /* 0x002fc800078ec0ff */
[----:B------:R-:W-:-:S13]  /*fc60*/  ISETP.NE.AND P1, PT, R10, RZ, PT ;  /* 0x000000ff0a00720c */ /* 0x000fda0003f25270 */
[----:B--2---:R-:W-:Y:S05]  /*fc70*/  @!P1 BRA `(.L_x_326) ;  /* 0x0000000000049947 */ /* 0x004fea0003800000 */
[----:B------:R-:W-:Y:S01]  /*fc80*/  BPT.TRAP 0x1 ;  /* 0x000000040000795c */ /* 0x000fe20000300000 */
.L_x_326:
[----:B------:R-:W2:Y:S01]  /*fc90*/  LDL R11, [R1] ;  /* 0x00000000010b7983 */ /* 0x000ea20000100800 */
[----:B------:R-:W-:-:S03]  /*fca0*/  MOV R13, 0x400 ;  /* 0x00000400000d7802 */ /* 0x000fc60000000f00 */
[----:B------:R-:W3:Y:S04]  /*fcb0*/  LDL R10, [R1+0xc] ;  /* 0x00000c00010a7983 */ /* 0x000ee80000100800 */
[----:B0-----:R-:W4:Y:S01]  /*fcc0*/  LDL R9, [R1+0x4] ;  /* 0x0000040001097983 */ /* 0x001f220000100800 */
[----:B------:R-:W0:Y:S01]  /*fcd0*/  S2R R14, SR_CgaCtaId ;  /* 0x00000000000e7919 */ /* 0x000e220000008800 */
[----:B------:R-:W-:Y:S01]  /*fce0*/  R2UR UR9, R8 ;  /* 0x00000000080972ca */ /* 0x000fe200000e0000 */
[----:B------:R-:W-:Y:S01]  /*fcf0*/  UIADD3 UR4, UP0, UR36, 0x370, URZ ;  /* 0x0000037024047890 */ /* 0x000fe2000ff1e03f */
[----:B------:R-:W-:Y:S02]  /*fd00*/  R2UR UR12, R4 ;  /* 0x00000000040c72ca */ /* 0x000fe400000e0000 */
[----:B-----5:R-:W-:-:S02]  /*fd10*/  R2UR UR13, R5 ;  /* 0x00000000050d72ca */ /* 0x020fc400000e0000 */
[----:B0-----:R-:W-:-:S07]  /*fd20*/  LEA R13, R14, R13, 0x18 ;  /* 0x0000000d0e0d7211 */ /* 0x001fce00078ec0ff */
[----:B------:R-:W-:Y:S01]  /*fd30*/  UIADD3 UR9, UR9, 0x38830, URZ ;  /* 0x0003883009097890 */ /* 0x000fe2000fffe03f */
[----:B------:R-:W-:Y:S01]  /*fd40*/  UMOV UR10, URZ ;  /* 0x0000003f000a7c82 */ /* 0x000fe20008000000 */
[----:B------:R-:W-:Y:S01]  /*fd50*/  UMOV UR6, 0x0 ;  /* 0x0000000000067882 */ /* 0x000fe20000000000 */
[----:B------:R-:W-:Y:S01]  /*fd60*/  UMOV UR7, 0x14f00000 ;  /* 0x14f0000000077882 */ /* 0x000fe20000000000 */
[----:B------:R-:W-:Y:S01]  /*fd70*/  UMOV UR16, 0x40 ;  /* 0x0000004000107882 */ /* 0x000fe20000000000 */
[----:B--2---:R-:W-:Y:S01]  /*fd80*/  IMAD R8, R11, 0xa000, R13 ;  /* 0x0000a0000b087824 */ /* 0x004fe200078e020d */
[----:B---3--:R-:W-:-:S04]  /*fd90*/  R2UR UR11, R10 ;  /* 0x000000000a0b72ca */ /* 0x008fc800000e0000 */
[----:B------:R-:W-:Y:S02]  /*fda0*/  R2UR UR14, R8 ;  /* 0x00000000080e72ca */ /* 0x000fe400000e0000 */
[----:B----4-:R-:W-:-:S11]  /*fdb0*/  R2UR UR5, R9 ;  /* 0x00000000090572ca */ /* 0x010fd600000e0000 */
[----:B------:R-:W-:Y:S02]  /*fdc0*/  UIADD3 UR8, UR14, 0x24400, URZ ;  /* 0x000244000e087890 */ /* 0x000fe4000fffe03f */
[----:B------:R-:W-:Y:S02]  /*fdd0*/  UIMAD UR11, UR11, 0x50, UR5 ;  /* 0x000000500b0b78a4 */ /* 0x000fe4000f8e0205 */
[----:B------:R-:W-:Y:S02]  /*fde0*/  UIADD3.X UR5, URZ, UR37, URZ, UP0, !UPT ;  /* 0x000000253f057290 */ /* 0x000fe400087fe43f */
[----:B------:R-:W-:Y:S02]  /*fdf0*/  UIADD3 UR15, UR14, 0x26c00, URZ ;  /* 0x00026c000e0f7890 */ /* 0x000fe4000fffe03f */
[----:B------:R-:W-:Y:S02]  /*fe00*/  UIADD3 UR17, UR14, 0x29400, URZ ;  /* 0x000294000e117890 */ /* 0x000fe4000fffe03f */
[----:B------:R-:W-:-:S03]  /*fe10*/  UIADD3 UR18, UR14, 0x2bc00, URZ ;  /* 0x0002bc000e127890 */ /* 0x000fc6000fffe03f */
[----:B------:R0:W-:Y:S01]  /*fe20*/  UTMALDG.4D [UR8], [UR4], desc[UR6] ;  /* 0x00000608040075b4 */ /* 0x0001e20008019000 */
[----:B------:R-:W-:Y:S01]  /*fe30*/  UMOV UR14, 0x80 ;  /* 0x00000080000e7882 */ /* 0x000fe20000000000 */
[----:B0-----:R-:W-:Y:S01]  /*fe40*/  UMOV UR8, UR15 ;  /* 0x0000000f00087c82 */ /* 0x001fe20008000000 */
[----:B------:R-:W-:Y:S02]  /*fe50*/  UMOV UR10, UR16 ;  /* 0x00000010000a7c82 */ /* 0x000fe40008000000 */
[----:B------:R0:W-:Y:S02]  /*fe60*/  UTMALDG.4D [UR8], [UR4], desc[UR6] ;  /* 0x00000608040075b4 */ /* 0x0001e40008019000 */
[----:B0-----:R-:W-:Y:S01]  /*fe70*/  UMOV UR8, UR17 ;  /* 0x0000001100087c82 */ /* 0x001fe20008000000 */
[----:B------:R-:W-:Y:S01]  /*fe80*/  UMOV UR10, UR14 ;  /* 0x0000000e000a7c82 */ /* 0x000fe20008000000 */
[----:B------:R-:W-:Y:S01]  /*fe90*/  UMOV UR14, 0xc0 ;  /* 0x000000c0000e7882 */ /* 0x000fe20000000000 */
[----:B------:R0:W-:Y:S02]  /*fea0*/  UTMALDG.4D [UR8], [UR4], desc[UR6] ;  /* 0x00000608040075b4 */ /* 0x0001e40008019000 */
[----:B0-----:R-:W-:Y:S01]  /*feb0*/  UMOV UR8, UR18 ;  /* 0x0000001200087c82 */ /* 0x001fe20008000000 */
[----:B------:R-:W-:-:S02]  /*fec0*/  UMOV UR10, UR14 ;  /* 0x0000000e000a7c82 */ /* 0x000fc40008000000 */
[----:B------:R0:W-:Y:S02]  /*fed0*/  UTMALDG.4D [UR8], [UR4], desc[UR6] ;  /* 0x00000608040075b4 */ /* 0x0001e40008019000 */
[----:B0-----:R-:W-:Y:S01]  /*fee0*/  NOP ;  /* 0x0000000000007918 */ /* 0x001fe20000000000 */
.L_x_323:
[----:B------:R-:W2:Y:S01]  /*fef0*/  LDL.LU R11, [R1+0x28] ;  /* 0x00002800010b7983 */ /* 0x000ea20000300800 */
[----:B------:R-:W-:Y:S01]  /*ff00*/  MOV R9, 0x400 ;  /* 0x0000040000097802 */ /* 0x000fe20000000f00 */
[----:B------:R-:W-:Y:S05]  /*ff10*/  WARPSYNC.ALL ;  /* 0x0000000000007948 */ /* 0x000fea0003800000 */
[----:B------:R-:W0:Y:S01]  /*ff20*/  S2R R10, SR_CgaCtaId ;  /* 0x00000000000a7919 */ /* 0x000e220000008800 */
[----:B------:R-:W-:-:S13]  /*ff30*/  ELECT P0, URZ, PT ;  /* 0x00000000003f782f */ /* 0x000fda0003800000 */
[----:B------:R-:W-:Y:S01]  /*ff40*/  @P0 R2UR UR13, R6 ;  /* 0x00000000060d02ca */ /* 0x000fe200000e0000 */
[----:B------:R-:W-:Y:S01]  /*ff50*/  UIADD3 UR4, UP0, UR36, 0x270, URZ ;  /* 0x0000027024047890 */ /* 0x000fe2000ff1e03f */
[----:B------:R-:W-:Y:S01]  /*ff60*/  @P0 R2UR UR12, R18 ;  /* 0x00000000120c02ca */ /* 0x000fe200000e0000 */
[----:B------:R-:W-:Y:S01]  /*ff70*/  UMOV UR6, 0x0 ;  /* 0x0000000000067882 */ /* 0x000fe20000000000 */
[C---:B------:R-:W-:Y:S01]  /*ff80*/  @P0 R2UR UR11, R17.reuse ;  /* 0x00000000110b02ca */ /* 0x040fe200000e0000 */
[----:B------:R-:W-:Y:S01]  /*ff90*/  UIADD3.X UR5, URZ, UR37, URZ, UP0, !UPT ;  /* 0x000000253f057290 */ /* 0x000fe200087fe43f */
[----:B------:R-:W-:Y:S01]  /*ffa0*/  @P0 R2UR UR21, R6 ;  /* 0x00000000061502ca */ /* 0x000fe200000e0000 */
[----:B------:R-:W-:Y:S01]  /*ffb0*/  UMOV UR7, 0x12f00000 ;  /* 0x12f0000000077882 */ /* 0x000fe20000000000 */
[----:B------:R-:W-:Y:S01]  /*ffc0*/  UMOV UR10, URZ ;  /* 0x0000003f000a7c82 */ /* 0x000fe20008000000 */
[----:B------:R-:W-:Y:S01]  /*ffd0*/  @P0 R2UR UR20, R18 ;  /* 0x00000000121402ca */ /* 0x000fe200000e0000 */
[----:B------:R-:W-:Y:S01]  /*ffe0*/  UMOV UR14, 0x0 ;  /* 0x00000000000e7882 */ /* 0x000fe20000000000 */
[----:B------:R-:W-:Y:S01]  /*fff0*/  @P0 R2UR UR19, R17 ;  /* 0x00000000111302ca */ /* 0x000fe200000e0000 */
[----:B------:R-:W-:Y:S01]  /*10000*/  @P0 IMAD.MOV.U32 R8, RZ, RZ, 0x10000 ;  /* 0x00010000ff080424 */ /* 0x000fe200078e00ff */
[----:B------:R-:W-:Y:S01]  /*10010*/  UMOV UR15, 0x12f00000 ;  /* 0x12f00000000f7882 */ /* 0x000fe20000000000 */
[----:B------:R-:W-:Y:S01]  /*10020*/  UMOV UR18, 0x40 ;  /* 0x0000004000127882 */ /* 0x000fe20000000000 */
[----:B------:R-:W-:Y:S01]  /*10030*/  UMOV UR22, 0x0 ;  /* 0x0000000000167882 */ /* 0x000fe20000000000 */
[----:B------:R-:W-:Y:S01]  /*10040*/  UMOV UR23, 0x12f00000 ;  /* 0x12f0000000177882 */ /* 0x000fe20000000000 */
[----:B------:R-:W-:Y:S01]  /*10050*/  BSSY B0, `(.L_x_327) ;  /* 0x0000021000007945 */ /* 0x000fe20003800000 */
[----:B0-----:R-:W-:Y:S01]  /*10060*/  LEA R9, R10, R9, 0x18 ;  /* 0x000000090a097211 */ /* 0x001fe200078ec0ff */
[----:B------:R-:W-:Y:S03]  /*10070*/  BAR.SYNC.DEFER_BLOCKING 0x8, 0x120 ;  /* 0x0204800000007b1d */ /* 0x000fe60000010000 */
[----:B------:R-:W-:-:S13]  /*10080*/  R2UR UR24, R9 ;  /* 0x00000000091872ca */ /* 0x000fda00000e0000 */
[----:B------:R-:W-:Y:S02]  /*10090*/  UIADD3 UR8, UR24, 0x14400, URZ ;  /* 0x0001440018087890 */ /* 0x000fe4000fffe03f */
[----:B------:R-:W-:Y:S02]  /*100a0*/  UIADD3 UR9, UR24, 0x38800, URZ ;  /* 0x0003880018097890 */ /* 0x000fe4000fffe03f */
[----:B------:R-:W-:Y:S01]  /*100b0*/  UIADD3 UR16, UR24, 0x18400, URZ ;  /* 0x0001840018107890 */ /* 0x000fe2000fffe03f */
[----:B------:R0:W-:Y:S04]  /*100c0*/  @P0 SYNCS.ARRIVE.TRANS64 RZ, [R9+URZ+0x38800], R8 ;  /* 0x0388000809ff09a7 */ /* 0x0001e8000800003f */
[----:B------:R-:W-:Y:S02]  /*100d0*/  UMOV UR17, UR9 ;  /* 0x0000000900117c82 */ /* 0x000fe40008000000 */
[----:B------:R1:W-:Y:S02]  /*100e0*/  UTMALDG.4D [UR8], [UR4], desc[UR6] ;  /* 0x00000608040075b4 */ /* 0x0003e40008019000 */
[----:B------:R-:W-:Y:S01]  /*100f0*/  UTMALDG.4D [UR16], [UR4], desc[UR14] ;  /* 0x00000e10040075b4 */ /* 0x000fe20008019000 */
[----:B-1----:R-:W-:Y:S01]  /*10100*/  @P0 R2UR UR13, R6 ;  /* 0x00000000060d02ca */ /* 0x002fe200000e0000 */
[----:B------:R-:W-:Y:S01]  /*10110*/  UIADD3 UR8, UR24, 0x1c400, URZ ;  /* 0x0001c40018087890 */ /* 0x000fe2000fffe03f */
[----:B------:R-:W-:Y:S01]  /*10120*/  @P0 R2UR UR12, R18 ;  /* 0x00000000120c02ca */ /* 0x000fe200000e0000 */
[----:B------:R-:W-:Y:S01]  /*10130*/  UMOV UR10, 0x80 ;  /* 0x00000080000a7882 */ /* 0x000fe20000000000 */
[----:B------:R-:W-:Y:S01]  /*10140*/  @P0 R2UR UR11, R17 ;  /* 0x00000000110b02ca */ /* 0x000fe200000e0000 */
[----:B------:R-:W-:Y:S01]  /*10150*/  UMOV UR6, 0x0 ;  /* 0x0000000000067882 */ /* 0x000fe20000000000 */
[----:B------:R-:W-:-:S11]  /*10160*/  UMOV UR7, 0x12f00000 ;  /* 0x12f0000000077882 */ /* 0x000fd60000000000 */
[----:B------:R1:W-:Y:S02]  /*10170*/  UTMALDG.4D [UR8], [UR4], desc[UR22] ;  /* 0x00001608040075b4 */ /* 0x0003e40008019000 */
[----:B-1----:R-:W-:Y:S01]  /*10180*/  @P0 R2UR UR13, R6 ;  /* 0x00000000060d02ca */ /* 0x002fe200000e0000 */
[----:B------:R-:W-:Y:S01]  /*10190*/  UIADD3 UR8, UR24, 0x20400, URZ ;  /* 0x0002040018087890 */ /* 0x000fe2000fffe03f */
[----:B------:R-:W-:Y:S01]  /*101a0*/  @P0 R2UR UR12, R18 ;  /* 0x00000000120c02ca */ /* 0x000fe200000e0000 */
[----:B------:R-:W-:Y:S01]  /*101b0*/  UMOV UR10, 0xc0 ;  /* 0x000000c0000a7882 */ /* 0x000fe20000000000 */
[----:B------:R-:W-:-:S13]  /*101c0*/  @P0 R2UR UR11, R17 ;  /* 0x00000000110b02ca */ /* 0x000fda00000e0000 */
[----:B------:R0:W-:Y:S01]  /*101d0*/  UTMALDG.4D [UR8], [UR4], desc[UR6] ;  /* 0x00000608040075b4 */ /* 0x0001e20008019000 */
[----:B--2---:R-:W-:-:S04]  /*101e0*/  IADD3 R11, R11, 0x1, RZ ;  /* 0x000000010b0b7810 */ /* 0x004fc80007ffe0ff */
[----:B------:R-:W-:Y:S01]  /*101f0*/  LEA.HI R6, R11, R11, RZ, 0x1 ;  /* 0x0000000b0b067211 */ /* 0x000fe200078f08ff */
[----:B------:R0:W-:Y:S03]  /*10200*/  STL [R1+0x28], R11 ;  /* 0x0000280b01007387 */ /* 0x0001e60000100800 */
[----:B------:R-:W-:-:S05]  /*10210*/  LOP3.LUT R6, R6, 0xfffffffe, RZ, 0xc0, !PT ;  /* 0xfffffffe06067812 */ /* 0x000fca00078ec0ff */
[----:B------:R-:W-:-:S05]  /*10220*/  IMAD.IADD R6, R11, 0x1, -R6 ;  /* 0x000000010b067824 */ /* 0x000fca00078e0a06 */
[----:B------:R-:W-:-:S04]  /*10230*/  SHF.L.U32 R6, R6, 0x1f, RZ ;  /* 0x0000001f06067819 */ /* 0x000fc800000006ff */
[----:B------:R-:W1:Y:S02]  /*10240*/  SYNCS.PHASECHK.TRANS64.TRYWAIT P0, [R9+URZ+0x38820], R6 ;  /* 0x03882006090075a7 */ /* 0x000e64000800017f */
[----:B01----:R-:W-:Y:S05]  /*10250*/  @!P0 BRA `(.L_x_328) ;  /* 0x0000003000dc8947 */ /* 0x003fea0003800000 */
.L_x_396:
[----:B------:R-:W-:Y:S05]  /*10260*/  BSYNC B0 ;  /* 0x0000000000007941 */ /* 0x000fea0003800000 */
.L_x_327:
[----:B0-----:R-:W2:Y:S01]  /*10270*/  LDL.LU R8, [R1+0x24] ;  /* 0x0000240001087983 */ /* 0x001ea20000300800 */
[----:B------:R-:W-:Y:S01]  /*10280*/  BSSY B0, `(.L_x_329) ;  /* 0x00001c6000007945 */ /* 0x000fe20003800000 */
[----:B--2---:R-:W-:-:S13]  /*10290*/  ISETP.GE.AND P0, PT, R8, 0x51, PT ;  /* 0x000000510800780c */ /* 0x004fda0003f06270 */
[----:B------:R-:W-:Y:S05]  /*102a0*/  @!P0 BRA `(.L_x_330) ;  /* 0x0000001c000c8947 */ /* 0x000fea0003800000 */
[----:B------:R-:W2:Y:S01]  /*102b0*/  LDL R8, [R1+0x18] ;  /* 0x0000180001087983 */ /* 0x000ea20000100800 */
[----:B------:R-:W-:Y:S01]  /*102c0*/  IMAD.MOV.U32 R6, RZ, RZ, 0x1 ;  /* 0x00000001ff067424 */ /* 0x000fe200078e00ff */
[----:B------:R-:W-:Y:S01]  /*102d0*/  BSSY B1, `(.L_x_331) ;  /* 0x000009e000017945 */ /* 0x000fe20003800000 */
[----:B--2---:R-:W-:-:S05]  /*102e0*/  IMAD.MOV R14, RZ, RZ, -R8 ;  /* 0x000000ffff0e7224 */ /* 0x004fca00078e0a08 */
[----:B------:R-:W-:-:S05]  /*102f0*/  VIADDMNMX R14, R14, R6, 0xffffffff, !PT ;  /* 0xffffffff0e0e7446 */ /* 0x000fca0007800106 */
[----:B------:R-:W-:-:S05]  /*10300*/  IMAD.IADD R6, R8, 0x1, R14 ;  /* 0x0000000108067824 */ /* 0x000fca00078e020e */
[----:B------:R-:W-:-:S04]  /*10310*/  LOP3.LUT R6, R6, 0x1, RZ, 0xc0, !PT ;  /* 0x0000000106067812 */ /* 0x000fc800078ec0ff */
[----:B------:R-:W-:Y:S01]  /*10320*/  ISETP.NE.U32.AND P0, PT, R6, 0x1, PT ;  /* 0x000000010600780c */ /* 0x000fe20003f05070 */
[----:B------:R-:W-:-:S12]  /*10330*/  VIADD R6, R8, 0xfffffffe ;  /* 0xfffffffe08067836 */ /* 0x000fd80000000000 */
[----:B------:R-:W-:Y:S05]  /*10340*/  @P0 BRA `(.L_x_332) ;  /* 0x0000000800580947 */ /* 0x000fea0003800000 */
[----:B------:R-:W2:Y:S04]  /*10350*/  LDL R9, [R1] ;  /* 0x0000000001097983 */ /* 0x000ea80000100800 */
[----:B------:R-:W3:Y:S01]  /*10360*/  LDL R8, [R1+0x8] ;  /* 0x0000080001087983 */ /* 0x000ee20000100800 */
[----:B------:R-:W-:Y:S01]  /*10370*/  BSSY B2, `(.L_x_333) ;  /* 0x000008f000027945 */ /* 0x000fe20003800000 */
[----:B--2---:R-:W-:-:S04]  /*10380*/  IADD3 R13, R9, 0x1, RZ ;  /* 0x00000001090d7810 */ /* 0x004fc80007ffe0ff */
[----:B------:R-:W-:-:S04]  /*10390*/  ISETP.NE.AND P0, PT, R13, 0x2, PT ;  /* 0x000000020d00780c */ /* 0x000fc80003f05270 */
[----:B------:R-:W-:Y:S02]  /*103a0*/  SEL R15, RZ, 0x1, P0 ;  /* 0x00000001ff0f7807 */ /* 0x000fe40000000000 */
[----:B------:R-:W-:Y:S02]  /*103b0*/  SEL R13, R13, RZ, P0 ;  /* 0x000000ff0d0d7207 */ /* 0x000fe40000000000 */
[----:B---3--:R-:W-:Y:S01]  /*103c0*/  LOP3.LUT R15, R8, R15, RZ, 0x3c, !PT ;  /* 0x0000000f080f7212 */ /* 0x008fe200078e3cff */
[----:B------:R-:W-:Y:S06]  /*103d0*/  @!P6 BRA `(.L_x_334) ;  /* 0x000000080020e947 */ /* 0x000fec0003800000 */
[----:B------:R-:W-:Y:S01]  /*103e0*/  ISETP.NE.U32.AND P0, PT, R2, RZ, PT ;  /* 0x000000ff0200720c */ /* 0x000fe20003f05070 */
[----:B------:R-:W-:-:S03]  /*103f0*/  IMAD.MOV.U32 R8, RZ, RZ, R5 ;  /* 0x000000ffff087224 */ /* 0x000fc600078e0005 */
[----:B------:R-:W-:-:S13]  /*10400*/  ISETP.NE.AND.EX P0, PT, R3, RZ, PT, P0 ;  /* 0x000000ff0300720c */ /* 0x000fda0003f05300 */
[----:B------:R-:W-:Y:S05]  /*10410*/  @!P0 BRA `(.L_x_335) ;  /* 0x0000000000488947 */ /* 0x000fea0003800000 */
[----:B------:R-:W0:Y:S01]  /*10420*/  LDC R18, c[0x0][0x41c] ;  /* 0x00010700ff127b82 */ /* 0x000e220000000800 */
[----:B------:R-:W-:Y:S01]  /*10430*/  ULDC.64 UR4, c[0x0][0x408] ;  /* 0x0001020000047ab9 */ /* 0x000fe20000000a00 */
[----:B------:R-:W-:Y:S01]  /*10440*/  ULDC.64 UR6, c[0x0][0x208] ;  /* 0x0000820000067ab9 */ /* 0x000fe20000000a00 */
[----:B0-----:R-:W-:-:S13]  /*10450*/  ISETP.NE.AND P0, PT, R18, 0x1, PT ;  /* 0x000000011200780c */ /* 0x001fda0003f05270 */
[----:B------:R-:W0:Y:S02]  /*10460*/  @P0 LDC.64 R8, c[0x0][0x420] ;  /* 0x00010800ff080b82 */ /* 0x000e240000000a00 */
[----:B0-----:R-:W-:-:S04]  /*10470*/  @P0 IMAD.HI.U32 R10, R6, R8, RZ ;  /* 0x00000008060a0227 */ /* 0x001fc800078e00ff */
[----:B------:R-:W-:Y:S01]  /*10480*/  IMAD.MOV.U32 R8, RZ, RZ, R6 ;  /* 0x000000ffff087224 */ /* 0x000fe200078e0006 */
[----:B------:R-:W-:Y:S01]  /*10490*/  @P0 SHF.R.U32.HI R8, RZ, R9, R10 ;  /* 0x00000009ff080219 */ /* 0x000fe2000001160a */
[----:B------:R-:W-:-:S03]  /*104a0*/  IMAD R10, R12, UR4, RZ ;  /* 0x000000040c0a7c24 */ /* 0x000fc6000f8e02ff */
[----:B------:R-:W-:Y:S01]  /*104b0*/  SHF.R.S32.HI R9, RZ, 0x1f, R8 ;  /* 0x0000001fff097819 */ /* 0x000fe20000011408 */
[C---:B------:R-:W-:Y:S02]  /*104c0*/  IMAD R17, R0.reuse, UR5, R10 ;  /* 0x0000000500117c24 */ /* 0x040fe4000f8e020a */
[----:B------:R-:W-:-:S04]  /*104d0*/  IMAD.WIDE.U32 R10, R0, UR4, R8 ;  /* 0x00000004000a7c25 */ /* 0x000fc8000f8e0008 */
[----:B------:R-:W-:Y:S01]  /*104e0*/  IMAD.IADD R17, R17, 0x1, R11 ;  /* 0x0000000111117824 */ /* 0x000fe200078e020b */
[----:B------:R-:W-:Y:S01]  /*104f0*/  LEA R2, P0, R10, R2, 0x2 ;  /* 0x000000020a027211 */ /* 0x000fe200078010ff */
[----:B------:R-:W-:-:S03]  /*10500*/  IMAD.MOV R8, RZ, RZ, -R8 ;  /* 0x000000ffff087224 */ /* 0x000fc600078e0a08 */
[----:B------:R-:W-:Y:S01]  /*10510*/  LEA.HI.X R3, R10, R3, R17, 0x2, P0 ;  /* 0x000000030a037211 */ /* 0x000fe200000f1411 */
[----:B------:R-:W-:-:S04]  /*10520*/  IMAD R6, R18, R8, R6 ;  /* 0x0000000812067224 */ /* 0x000fc800078e0206 */
[----:B------:R0:W5:Y:S04]  /*10530*/  LDG.E R8, desc[UR6][R2.64] ;  /* 0x0000000602087981 */ /* 0x000168000c1e1900 */
.L_x_335:
[----:B0-----:R-:W0:Y:S01]  /*10540*/  S2R R3, SR_CgaCtaId ;  /* 0x0000000000037919 */ /* 0x001e220000008800 */
[----:B------:R-:W-:-:S04]  /*10550*/  MOV R2, 0x400 ;  /* 0x0000040000027802 */ /* 0x000fc80000000f00 */
[----:B0-----:R-:W-:Y:S02]  /*10560*/  LEA R2, R3, R2, 0x18 ;  /* 0x0000000203027211 */ /* 0x001fe400078ec0ff */
[----:B------:R-:W-:-:S03]  /*10570*/  SHF.L.U32 R3, R15, 0x1f, RZ ;  /* 0x0000001f0f037819 */ /* 0x000fc600000006ff */
[----:B------:R-:W-:-:S04]  /*10580*/  IMAD R2, R13, 0x8, R2 ;  /* 0x000000080d027824 */ /* 0x000fc800078e0202 */
[----:B------:R-:W0:Y:S02]  /*10590*/  SYNCS.PHASECHK.TRANS64.TRYWAIT P0, [R2+URZ+0x38840], R3 ;  /* 0x03884003020075a7 */ /* 0x000e24000800017f */
[----:B0-----:R-:W-:Y:S05]  /*105a0*/  @!P0 BRA `(.L_x_336) ;  /* 0x0000003000288947 */ /* 0x001fea0003800000 */
.L_x_397:
[----:B------:R-:W1:Y:S02]  /*105b0*/  S2R R9, SR_TID.X ;  /* 0x0000000000097919 */ /* 0x000e640000002100 */
[----:B-1----:R-:W-:-:S04]  /*105c0*/  LOP3.LUT R9, R9, 0x7f, RZ, 0xc0, !PT ;  /* 0x0000007f09097812 */ /* 0x002fc800078ec0ff */
[----:B------:R-:W-:-:S13]  /*105d0*/  ISETP.NE.AND P1, PT, R9, RZ, PT ;  /* 0x000000ff0900720c */ /* 0x000fda0003f25270 */
[----:B------:R-:W-:Y:S05]  /*105e0*/  @P1 BRA `(.L_x_337) ;  /* 0x00000000001c1947 */ /* 0x000fea0003800000 */
[----:B------:R-:W1:Y:S01]  /*105f0*/  S2R R9, SR_TID.X ;  /* 0x0000000000097919 */ /* 0x000e620000002100 */
[----:B0-----:R-:W-:-:S04]  /*10600*/  MOV R3, 0xa000 ;  /* 0x0000a00000037802 */ /* 0x001fc80000000f00 */
[----:B------:R2:W-:Y:S01]  /*10610*/  SYNCS.ARRIVE.TRANS64 RZ, [R2+URZ+0x38830], R3 ;  /* 0x0388300302ff79a7 */ /* 0x0005e2000800003f */
[----:B-1----:R-:W-:-:S04]  /*10620*/  LOP3.LUT R9, R9, 0x1f, RZ, 0xc0, !PT ;  /* 0x0000001f09097812 */ /* 0x002fc800078ec0ff */
[----:B------:R-:W-:-:S13]  /*10630*/  ISETP.NE.AND P0, PT, R9, RZ, PT ;  /* 0x000000ff0900720c */ /* 0x000fda0003f05270 */
[----:B--2---:R-:W-:Y:S05]  /*10640*/  @!P0 BRA `(.L_x_337) ;  /* 0x0000000000048947 */ /* 0x004fea0003800000 */
[----:B------:R-:W-:Y:S01]  /*10650*/  BPT.TRAP 0x1 ;  /* 0x000000040000795c */ /* 0x000fe20000300000 */
.L_x_337:
[----:B------:R-:W2:Y:S04]  /*10660*/  LDL R17, [R1+0x4] ;  /* 0x0000040001117983 */ /* 0x000ea80000100800 */
[----:B------:R-:W3:Y:S01]  /*10670*/  LDL.LU R11, [R1+0x8] ;  /* 0x00000800010b7983 */ /* 0x000ee20000300800 */
[----:B0-----:R-:W-:-:S03]  /*10680*/  MOV R3, 0x400 ;  /* 0x0000040000037802 */ /* 0x001fc60000000f00 */
[----:B------:R-:W4:Y:S01]  /*10690*/  LDL R9, [R1] ;  /* 0x0000000001097983 */ /* 0x000f220000100800 */
[----:B------:R-:W0:Y:S01]  /*106a0*/  S2R R10, SR_CgaCtaId ;  /* 0x00000000000a7919 */ /* 0x000e220000008800 */
[----:B------:R-:W-:Y:S02]  /*106b0*/  R2UR UR9, R2 ;  /* 0x00000000020972ca */ /* 0x000fe400000e0000 */
[----:B------:R-:W-:Y:S01]  /*106c0*/  R2UR UR11, R6 ;  /* 0x00000000060b72ca */ /* 0x000fe200000e0000 */
[----:B------:R-:W-:Y:S01]  /*106d0*/  UIADD3 UR4, UP0, UR36, 0x370, URZ ;  /* 0x0000037024047890 */ /* 0x000fe2000ff1e03f */
[----:B------:R-:W-:Y:S02]  /*106e0*/  R2UR UR12, R4 ;  /* 0x00000000040c72ca */ /* 0x000fe400000e0000 */
[----:B-----5:R-:W-:Y:S02]  /*106f0*/  R2UR UR13, R8 ;  /* 0x00000000080d72ca */ /* 0x020fe400000e0000 */
[----:B0-----:R-:W-:-:S05]  /*10700*/  LEA R3, R10, R3, 0x18 ;  /* 0x000000030a037211 */ /* 0x001fca00078ec0ff */
        /* <DEDUP_REMOVED lines=11> */
[----:B------:R-:W-:Y:S01]  /*107c0*/  VIADD R3, R3, 0x38800 ;  /* 0x0003880003037836 */ /* 0x000fe20000000000 */
[----:B------:R-:W-:Y:S01]  /*107d0*/  UMOV UR18, 0x80 ;  /* 0x0000008000127882 */ /* 0x000fe20000000000 */
[----:B------:R-:W-:Y:S01]  /*107e0*/  UMOV UR19, 0xc0 ;  /* 0x000000c000137882 */ /* 0x000fe20000000000 */
[----:B--2---:R-:W-:-:S13]  /*107f0*/  R2UR UR5, R17 ;  /* 0x00000000110572ca */ /* 0x004fda00000e0000 */
[----:B------:R-:W-:Y:S02]  /*10800*/  UIMAD UR11, UR11, 0x50, UR5 ;  /* 0x000000500b0b78a4 */ /* 0x000fe4000f8e0205 */
[----:B------:R-:W-:Y:S01]  /*10810*/  UIADD3.X UR5, URZ, UR37, URZ, UP0, !UPT ;  /* 0x000000253f057290 */ /* 0x000fe200087fe43f */
[----:B---3--:R-:W-:Y:S01]  /*10820*/  SHF.L.U32 R2, R11, 0x1f, RZ ;  /* 0x0000001f0b027819 */ /* 0x008fe200000006ff */
[----:B----4-:R-:W-:-:S07]  /*10830*/  IMAD R3, R9, 0x8, R3 ;  /* 0x0000000809037824 */ /* 0x010fce00078e0203 */
[----:B------:R0:W-:Y:S02]  /*10840*/  UTMALDG.4D [UR8], [UR4], desc[UR6] ;  /* 0x00000608040075b4 */ /* 0x0001e40008019000 */
[----:B0-----:R-:W-:Y:S01]  /*10850*/  UMOV UR8, UR15 ;  /* 0x0000000f00087c82 */ /* 0x001fe20008000000 */
[----:B------:R-:W-:Y:S02]  /*10860*/  UMOV UR10, UR17 ;  /* 0x00000011000a7c82 */ /* 0x000fe40008000000 */
[----:B------:R0:W-:Y:S02]  /*10870*/  UTMALDG.4D [UR8], [UR4], desc[UR6] ;  /* 0x00000608040075b4 */ /* 0x0001e40008019000 */
[----:B0-----:R-:W-:Y:S01]  /*10880*/  UMOV UR8, UR16 ;  /* 0x0000001000087c82 */ /* 0x001fe20008000000 */
[----:B------:R-:W-:Y:S02]  /*10890*/  UMOV UR10, UR18 ;  /* 0x00000012000a7c82 */ /* 0x000fe40008000000 */
[----:B------:R0:W-:Y:S02]  /*108a0*/  UTMALDG.4D [UR8], [UR4], desc[UR6] ;  /* 0x00000608040075b4 */ /* 0x0001e40008019000 */
[----:B0-----:R-:W-:Y:S01]  /*108b0*/  UMOV UR8, UR14 ;  /* 0x0000000e00087c82 */ /* 0x001fe20008000000 */
[----:B------:R-:W-:-:S02]  /*108c0*/  UMOV UR10, UR19 ;  /* 0x00000013000a7c82 */ /* 0x000fc40008000000 */
[----:B------:R0:W-:Y:S01]  /*108d0*/  UTMALDG.4D [UR8], [UR4], desc[UR6] ;  /* 0x00000608040075b4 */ /* 0x0001e20008019000 */
[----:B------:R-:W1:Y:S02]  /*108e0*/  SYNCS.PHASECHK.TRANS64.TRYWAIT P0, [R3+URZ+0x60], R2 ;  /* 0x00006002030075a7 */ /* 0x000e64000800017f */
[----:B01----:R-:W-:Y:S05]  /*108f0*/  @!P0 BRA `(.L_x_338) ;  /* 0x0000002c00688947 */ /* 0x003fea0003800000 */
.L_x_398:
[----:B------:R-:W-:Y:S05]  /*10900*/  @P1 BRA `(.L_x_339) ;  /* 0x0000000000301947 */ /* 0x000fea0003800000 */
[----:B------:R-:W1:Y:S01]  /*10910*/  S2R R9, SR_TID.X ;  /* 0x0000000000097919 */ /* 0x000e620000002100 */
[----:B------:R-:W-:Y:S01]  /*10920*/  MOV R10, 0x400 ;  /* 0x00000400000a7802 */ /* 0x000fe20000000f00 */
[----:B------:R-:W2:Y:S01]  /*10930*/  S2R R11, SR_CgaCtaId ;  /* 0x00000000000b7919 */ /* 0x000ea20000008800 */
[----:B-1----:R-:W-:Y:S02]  /*10940*/  LOP3.LUT R17, R9, 0x1f, RZ, 0xc0, !PT ;  /* 0x0000001f09117812 */ /* 0x002fe400078ec0ff */
[----:B------:R-:W3:Y:S02]  /*10950*/  LDL R9, [R1] ;  /* 0x0000000001097983 */ /* 0x000ee40000100800 */
[----:B------:R-:W-:Y:S02]  /*10960*/  ISETP.NE.AND P0, PT, R17, RZ, PT ;  /* 0x000000ff1100720c */ /* 0x000fe40003f05270 */
[----:B--2---:R-:W-:Y:S01]  /*10970*/  LEA R10, R11, R10, 0x18 ;  /* 0x0000000a0b0a7211 */ /* 0x004fe200078ec0ff */
[----:B0-----:R-:W-:-:S04]  /*10980*/  IMAD.MOV.U32 R3, RZ, RZ, 0xa000 ;  /* 0x0000a000ff037424 */ /* 0x001fc800078e00ff */
[----:B---3--:R-:W-:-:S04]  /*10990*/  IMAD R2, R9, 0x8, R10 ;  /* 0x0000000809027824 */ /* 0x008fc800078e020a */
[----:B------:R1:W-:Y:S02]  /*109a0*/  SYNCS.ARRIVE.TRANS64 RZ, [R2+URZ+0x38850], R3 ;  /* 0x0388500302ff79a7 */ /* 0x0003e4000800003f */
[----:B------:R-:W-:Y:S05]  /*109b0*/  @!P0 BRA `(.L_x_339) ;  /* 0x0000000000048947 */ /* 0x000fea0003800000 */
[----:B------:R-:W-:Y:S01]  /*109c0*/  BPT.TRAP 0x1 ;  /* 0x000000040000795c */ /* 0x000fe20000300000 */
.L_x_339:
[----:B01----:R-:W2:Y:S01]  /*109d0*/  LDL.LU R2, [R1+0xc] ;  /* 0x00000c0001027983 */ /* 0x003ea20000300800 */
[----:B------:R-:W-:-:S03]  /*109e0*/  MOV R10, 0x400 ;  /* 0x00000400000a7802 */ /* 0x000fc60000000f00 */
[----:B------:R-:W3:Y:S04]  /*109f0*/  LDL.LU R9, [R1] ;  /* 0x0000000001097983 */ /* 0x000ee80000300800 */
[----:B------:R-:W4:Y:S01]  /*10a00*/  LDL R3, [R1+0x4] ;  /* 0x0000040001037983 */ /* 0x000f220000100800 */
[----:B------:R-:W0:Y:S01]  /*10a10*/  S2R R11, SR_CgaCtaId ;  /* 0x00000000000b7919 */ /* 0x000e220000008800 */
[----:B------:R-:W-:Y:S01]  /*10a20*/  R2UR UR13, R5 ;  /* 0x00000000050d72ca */ /* 0x000fe200000e0000 */
[----:B------:R-:W-:Y:S01]  /*10a30*/  UIADD3 UR4, UP0, UR36, 0x470, URZ ;  /* 0x0000047024047890 */ /* 0x000fe2000ff1e03f */
[----:B------:R-:W-:Y:S02]  /*10a40*/  R2UR UR12, R4 ;  /* 0x00000000040c72ca */ /* 0x000fe400000e0000 */
[----:B0-----:R-:W-:Y:S01]  /*10a50*/  LEA R10, R11, R10, 0x18 ;  /* 0x0000000a0b0a7211 */ /* 0x001fe200078ec0ff */
[----:B------:R-:W-:Y:S01]  /*10a60*/  UMOV UR10, URZ ;  /* 0x0000003f000a7c82 */ /* 0x000fe20008000000 */
[----:B------:R-:W-:Y:S01]  /*10a70*/  UMOV UR6, 0x0 ;  /* 0x0000000000067882 */ /* 0x000fe20000000000 */
[----:B------:R-:W-:Y:S01]  /*10a80*/  UMOV UR7, 0x14f00000 ;  /* 0x14f0000000077882 */ /* 0x000fe20000000000 */
[----:B------:R-:W-:Y:S01]  /*10a90*/  UMOV UR17, 0x40 ;  /* 0x0000004000117882 */ /* 0x000fe20000000000 */
[----:B------:R0:W-:Y:S01]  /*10aa0*/  STL [R1+0xc], R6 ;  /* 0x00000c0601007387 */ /* 0x0001e20000100800 */
[----:B------:R-:W-:-:S02]  /*10ab0*/  MOV R5, R8 ;  /* 0x0000000800057202 */ /* 0x000fc40000000f00 */
[----:B--2---:R-:W-:Y:S01]  /*10ac0*/  R2UR UR11, R2 ;  /* 0x00000000020b72ca */ /* 0x004fe200000e0000 */
[----:B---3--:R-:W-:-:S05]  /*10ad0*/  IMAD R2, R9, 0x8, R10 ;  /* 0x0000000809027824 */ /* 0x008fca00078e020a */
[----:B------:R-:W-:Y:S01]  /*10ae0*/  R2UR UR9, R2 ;  /* 0x00000000020972ca */ /* 0x000fe200000e0000 */
[----:B------:R-:W-:Y:S01]  /*10af0*/  IMAD R2, R9, 0xa000, R10 ;  /* 0x0000a00009027824 */ /* 0x000fe200078e020a */
[----:B----4-:R-:W-:-:S04]  /*10b00*/  R2UR UR5, R3 ;  /* 0x00000000030572ca */ /* 0x010fc800000e0000 */
[----:B------:R-:W-:-:S07]  /*10b10*/  R2UR UR16, R2 ;  /* 0x00000000021072ca */ /* 0x000fce00000e0000 */
[----:B------:R-:W-:Y:S02]  /*10b20*/  UIADD3 UR9, UR9, 0x38850, URZ ;  /* 0x0003885009097890 */ /* 0x000fe4000fffe03f */
[----:B------:R-:W-:Y:S02]  /*10b30*/  UIMAD UR11, UR11, 0x50, UR5 ;  /* 0x000000500b0b78a4 */ /* 0x000fe4000f8e0205 */
[----:B------:R-:W-:Y:S02]  /*10b40*/  UIADD3.X UR5, URZ, UR37, URZ, UP0, !UPT ;  /* 0x000000253f057290 */ /* 0x000fe400087fe43f */
[----:B------:R-:W-:Y:S02]  /*10b50*/  UIADD3 UR8, UR16, 0x400, URZ ;  /* 0x0000040010087890 */ /* 0x000fe4000fffe03f */
[----:B------:R-:W-:Y:S02]  /*10b60*/  UIADD3 UR14, UR16, 0x2c00, URZ ;  /* 0x00002c00100e7890 */ /* 0x000fe4000fffe03f */
[----:B------:R-:W-:-:S02]  /*10b70*/  UIADD3 UR15, UR16, 0x5400, URZ ;  /* 0x00005400100f7890 */ /* 0x000fc4000fffe03f */
[----:B------:R-:W-:-:S03]  /*10b80*/  UIADD3 UR16, UR16, 0x7c00, URZ ;  /* 0x00007c0010107890 */ /* 0x000fc6000fffe03f */
        /* <DEDUP_REMOVED lines=12> */
[----:B0-----:R-:W-:Y:S01]  /*10c50*/  NOP ;  /* 0x0000000000007918 */ /* 0x001fe20000000000 */
.L_x_334:
[----:B------:R-:W-:Y:S05]  /*10c60*/  BSYNC B2 ;  /* 0x0000000000027941 */ /* 0x000fea0003800000 */
.L_x_333:
[----:B------:R-:W2:Y:S04]  /*10c70*/  LDL.LU R2, [R1+0x18] ;  /* 0x0000180001027983 */ /* 0x000ea80000300800 */
[----:B------:R0:W-:Y:S04]  /*10c80*/  STL [R1], R13 ;  /* 0x0000000d01007387 */ /* 0x0001e80000100800 */
[----:B------:R0:W-:Y:S02]  /*10c90*/  STL [R1+0x8], R15 ;  /* 0x0000080f01007387 */ /* 0x0001e40000100800 */
[----:B0-2---:R-:W-:-:S07]  /*10ca0*/  VIADD R6, R2, 0xfffffffd ;  /* 0xfffffffd02067836 */ /* 0x005fce0000000000 */
.L_x_332:
[----:B------:R-:W-:Y:S05]  /*10cb0*/  BSYNC B1 ;  /* 0x0000000000017941 */ /* 0x000fea0003800000 */
.L_x_331:
[----:B------:R-:W-:-:S05]  /*10cc0*/  IMAD.MOV R14, RZ, RZ, -R14 ;  /* 0x000000ffff0e7224 */ /* 0x000fca00078e0a0e */
[----:B------:R-:W-:-:S13]  /*10cd0*/  ISETP.NE.AND P0, PT, R7, R14, PT ;  /* 0x0000000e0700720c */ /* 0x000fda0003f05270 */
[----:B------:R-:W-:Y:S05]  /*10ce0*/  @!P0 BRA `(.L_x_330) ;  /* 0x00000010007c8947 */ /* 0x000fea0003800000 */
[----:B------:R-:W-:-:S07]  /*10cf0*/  IMAD.MOV.U32 R10, RZ, RZ, R5 ;  /* 0x000000ffff0a7224 */ /* 0x000fce00078e0005 */
.L_x_354:
[----:B------:R-:W2:Y:S04]  /*10d00*/  LDL R3, [R1] ;  /* 0x0000000001037983 */ /* 0x000ea80000100800 */
[----:B------:R-:W3:Y:S01]  /*10d10*/  LDL R2, [R1+0x8] ;  /* 0x0000080001027983 */ /* 0x000ee20000100800 */
[----:B------:R-:W-:Y:S05]  /*10d20*/  YIELD ;  /* 0x0000000000007946 */ /* 0x000fea0003800000 */
[----:B------:R-:W-:Y:S01]  /*10d30*/  BSSY B1, `(.L_x_340) ;  /* 0x000008a000017945 */ /* 0x000fe20003800000 */
[----:B--2---:R-:W-:-:S05]  /*10d40*/  VIADD R7, R3, 0x1 ;  /* 0x0000000103077836 */ /* 0x004fca0000000000 */
[----:B------:R-:W-:-:S04]  /*10d50*/  ISETP.NE.AND P0, PT, R7, 0x2, PT ;  /* 0x000000020700780c */ /* 0x000fc80003f05270 */
[----:B------:R-:W-:Y:S02]  /*10d60*/  SEL R8, RZ, 0x1, P0 ;  /* 0x00000001ff087807 */ /* 0x000fe40000000000 */
[----:B------:R-:W-:Y:S02]  /*10d70*/  SEL R7, R7, RZ, P0 ;  /* 0x000000ff07077207 */ /* 0x000fe40000000000 */
[----:B---3--:R-:W-:Y:S01]  /*10d80*/  LOP3.LUT R8, R2, R8, RZ, 0x3c, !PT ;  /* 0x0000000802087212 */ /* 0x008fe200078e3cff */
[----:B0-----:R-:W-:Y:S06]  /*10d90*/  @!P6 BRA `(.L_x_341) ;  /* 0x00000008000ce947 */ /* 0x001fec0003800000 */
[----:B------:R-:W-:Y:S01]  /*10da0*/  ULDC.64 UR4, c[0x0][0x3f8] ;  /* 0x0000fe0000047ab9 */ /* 0x000fe20000000a00 */
[----:B------:R-:W-:Y:S01]  /*10db0*/  IMAD.MOV.U32 R9, RZ, RZ, R6 ;  /* 0x000000ffff097224 */ /* 0x000fe200078e0006 */
[----:B------:R-:W-:-:S04]  /*10dc0*/  ISETP.NE.U32.AND P0, PT, RZ, UR4, PT ;  /* 0x00000004ff007c0c */ /* 0x000fc8000bf05070 */
[----:B------:R-:W-:-:S13]  /*10dd0*/  ISETP.NE.AND.EX P0, PT, RZ, UR5, PT, P0 ;  /* 0x00000005ff007c0c */ /* 0x000fda000bf05300 */
[----:B------:R-:W-:Y:S05]  /*10de0*/  @!P0 BRA `(.L_x_342) ;  /* 0x0000000000488947 */ /* 0x000fea0003800000 */
[----:B------:R-:W0:Y:S01]  /*10df0*/  LDC R9, c[0x0][0x41c] ;  /* 0x00010700ff097b82 */ /* 0x000e220000000800 */
[----:B------:R-:W-:Y:S01]  /*10e00*/  ULDC.64 UR6, c[0x0][0x408] ;  /* 0x0001020000067ab9 */ /* 0x000fe20000000a00 */
[----:B------:R-:W-:Y:S01]  /*10e10*/  ULDC.64 UR8, c[0x0][0x208] ;  /* 0x0000820000087ab9 */ /* 0x000fe20000000a00 */
[----:B0-----:R-:W-:-:S13]  /*10e20*/  ISETP.NE.AND P0, PT, R9, 0x1, PT ;  /* 0x000000010900780c */ /* 0x001fda0003f05270 */
[----:B------:R-:W0:Y:S02]  /*10e30*/  @P0 LDC.64 R2, c[0x0][0x420] ;  /* 0x00010800ff020b82 */ /* 0x000e240000000a00 */
[----:B0-----:R-:W-:Y:S01]  /*10e40*/  @P0 IMAD.HI.U32 R10, R6, R2, RZ ;  /* 0x00000002060a0227 */ /* 0x001fe200078e00ff */
[----:B------:R-:W-:-:S04]  /*10e50*/  MOV R2, R6 ;  /* 0x0000000600027202 */ /* 0x000fc80000000f00 */
[----:B------:R-:W-:Y:S01]  /*10e60*/  @P0 SHF.R.U32.HI R2, RZ, R3, R10 ;  /* 0x00000003ff020219 */ /* 0x000fe2000001160a */
[----:B------:R-:W-:-:S04]  /*10e70*/  IMAD R10, R12, UR6, RZ ;  /* 0x000000060c0a7c24 */ /* 0x000fc8000f8e02ff */
[----:B------:R-:W-:Y:S02]  /*10e80*/  IMAD.MOV R3, RZ, RZ, -R2 ;  /* 0x000000ffff037224 */ /* 0x000fe400078e0a02 */
[----:B------:R-:W-:Y:S02]  /*10e90*/  IMAD R10, R0, UR7, R10 ;  /* 0x00000007000a7c24 */ /* 0x000fe4000f8e020a */
[----:B------:R-:W-:Y:S01]  /*10ea0*/  IMAD R9, R9, R3, R6 ;  /* 0x0000000309097224 */ /* 0x000fe200078e0206 */
[----:B------:R-:W-:-:S03]  /*10eb0*/  SHF.R.S32.HI R3, RZ, 0x1f, R2 ;  /* 0x0000001fff037819 */ /* 0x000fc60000011402 */
[----:B------:R-:W-:-:S04]  /*10ec0*/  IMAD.WIDE.U32 R2, R0, UR6, R2 ;  /* 0x0000000600027c25 */ /* 0x000fc8000f8e0002 */
[----:B------:R-:W-:Y:S01]  /*10ed0*/  IMAD.IADD R3, R10, 0x1, R3 ;  /* 0x000000010a037824 */ /* 0x000fe200078e0203 */
[----:B------:R-:W-:-:S04]  /*10ee0*/  LEA R10, P0, R2, UR4, 0x2 ;  /* 0x00000004020a7c11 */ /* 0x000fc8000f8010ff */
[----:B------:R-:W-:-:S05]  /*10ef0*/  LEA.HI.X R11, R2, UR5, R3, 0x2, P0 ;  /* 0x00000005020b7c11 */ /* 0x000fca00080f1403 */
[----:B------:R0:W5:Y:S04]  /*10f00*/  LDG.E R10, desc[UR8][R10.64] ;  /* 0x000000080a0a7981 */ /* 0x000168000c1e1900 */
.L_x_342:
[----:B------:R-:W1:Y:S01]  /*10f10*/  S2R R3, SR_CgaCtaId ;  /* 0x0000000000037919 */ /* 0x000e620000008800 */
[----:B------:R-:W-:-:S04]  /*10f20*/  MOV R2, 0x400 ;  /* 0x0000040000027802 */ /* 0x000fc80000000f00 */
[----:B-1----:R-:W-:Y:S02]  /*10f30*/  LEA R2, R3, R2, 0x18 ;  /* 0x0000000203027211 */ /* 0x002fe400078ec0ff */
[----:B------:R-:W-:-:S03]  /*10f40*/  SHF.L.U32 R3, R8, 0x1f, RZ ;  /* 0x0000001f08037819 */ /* 0x000fc600000006ff */
[----:B------:R-:W-:-:S04]  /*10f50*/  IMAD R2, R7, 0x8, R2 ;  /* 0x0000000807027824 */ /* 0x000fc800078e0202 */
[----:B------:R-:W1:Y:S02]  /*10f60*/  SYNCS.PHASECHK.TRANS64.TRYWAIT P0, [R2+URZ+0x38840], R3 ;  /* 0x03884003020075a7 */ /* 0x000e64000800017f */
[----:B-1----:R-:W-:Y:S05]  /*10f70*/  @!P0 BRA `(.L_x_343) ;  /* 0x0000002400dc8947 */ /* 0x002fea0003800000 */
.L_x_399:
[----:B0-----:R-:W0:Y:S02]  /*10f80*/  S2R R11, SR_TID.X ;  /* 0x00000000000b7919 */ /* 0x001e240000002100 */
[----:B0-----:R-:W-:-:S04]  /*10f90*/  LOP3.LUT R11, R11, 0x7f, RZ, 0xc0, !PT ;  /* 0x0000007f0b0b7812 */ /* 0x001fc800078ec0ff */
[----:B------:R-:W-:-:S13]  /*10fa0*/  ISETP.NE.AND P0, PT, R11, RZ, PT ;  /* 0x000000ff0b00720c */ /* 0x000fda0003f05270 */
[----:B------:R-:W-:Y:S05]  /*10fb0*/  @P0 BRA `(.L_x_344) ;  /* 0x00000000001c0947 */ /* 0x000fea0003800000 */
[----:B------:R-:W0:Y:S01]  /*10fc0*/  S2R R11, SR_TID.X ;  /* 0x00000000000b7919 */ /* 0x000e220000002100 */
[----:B-1----:R-:W-:-:S04]  /*10fd0*/  IMAD.MOV.U32 R3, RZ, RZ, 0xa000 ;  /* 0x0000a000ff037424 */ /* 0x002fc800078e00ff */
[----:B------:R2:W-:Y:S01]  /*10fe0*/  SYNCS.ARRIVE.TRANS64 RZ, [R2+URZ+0x38830], R3 ;  /* 0x0388300302ff79a7 */ /* 0x0005e2000800003f */
[----:B0-----:R-:W-:-:S04]  /*10ff0*/  LOP3.LUT R11, R11, 0x1f, RZ, 0xc0, !PT ;  /* 0x0000001f0b0b7812 */ /* 0x001fc800078ec0ff */
[----:B------:R-:W-:-:S13]  /*11000*/  ISETP.NE.AND P1, PT, R11, RZ, PT ;  /* 0x000000ff0b00720c */ /* 0x000fda0003f25270 */
[----:B--2---:R-:W-:Y:S05]  /*11010*/  @!P1 BRA `(.L_x_344) ;  /* 0x0000000000049947 */ /* 0x004fea0003800000 */
[----:B------:R-:W-:Y:S01]  /*11020*/  BPT.TRAP 0x1 ;  /* 0x000000040000795c */ /* 0x000fe20000300000 */
.L_x_344:
[----:B------:R-:W2:Y:S04]  /*11030*/  LDL R15, [R1+0x4] ;  /* 0x00000400010f7983 */ /* 0x000ea80000100800 */
[----:B-1----:R-:W3:Y:S01]  /*11040*/  LDL.LU R3, [R1+0x8] ;  /* 0x0000080001037983 */ /* 0x002ee20000300800 */
[----:B------:R-:W-:-:S03]  /*11050*/  MOV R13, 0x400 ;  /* 0x00000400000d7802 */ /* 0x000fc60000000f00 */
        /* <DEDUP_REMOVED lines=25> */
[----:B---3--:R-:W-:Y:S02]  /*111f0*/  SHF.L.U32 R3, R3, 0x1f, RZ ;  /* 0x0000001f03037819 */ /* 0x008fe400000006ff */
[----:B----4-:R-:W-:-:S06]  /*11200*/  LEA R2, R11, R2, 0x3 ;  /* 0x000000020b027211 */ /* 0x010fcc00078e18ff */
        /* <DEDUP_REMOVED lines=12> */
.L_x_400:
        /* <DEDUP_REMOVED lines=8> */
.L_x_346:
[----:B------:R-:W2:Y:S01]  /*11350*/  LDL.LU R15, [R1+0xc] ;  /* 0x00000c00010f7983 */ /* 0x000ea20000300800 */
[----:B------:R-:W-:-:S03]  /*11360*/  MOV R13, 0x400 ;  /* 0x00000400000d7802 */ /* 0x000fc60000000f00 */
[----:B0-----:R-:W3:Y:S04]  /*11370*/  LDL.LU R3, [R1] ;  /* 0x0000000001037983 */ /* 0x001ee80000300800 */
[----:B------:R-:W4:Y:S01]  /*11380*/  LDL R11, [R1+0x4] ;  /* 0x00000400010b7983 */ /* 0x000f220000100800 */
[----:B------:R-:W0:Y:S01]  /*11390*/  S2R R14, SR_CgaCtaId ;  /* 0x00000000000e7919 */ /* 0x000e220000008800 */
[----:B------:R-:W-:Y:S01]  /*113a0*/  R2UR UR9, R2 ;  /* 0x00000000020972ca */ /* 0x000fe200000e0000 */
[----:B------:R-:W-:Y:S01]  /*113b0*/  UIADD3 UR4, UP0, UR36, 0x470, URZ ;  /* 0x0000047024047890 */ /* 0x000fe2000ff1e03f */
[----:B------:R-:W-:Y:S02]  /*113c0*/  R2UR UR13, R5 ;  /* 0x00000000050d72ca */ /* 0x000fe400000e0000 */
[----:B------:R-:W-:-:S02]  /*113d0*/  R2UR UR12, R4 ;  /* 0x00000000040c72ca */ /* 0x000fc400000e0000 */
[----:B0-----:R-:W-:-:S07]  /*113e0*/  LEA R13, R14, R13, 0x18 ;  /* 0x0000000d0e0d7211 */ /* 0x001fce00078ec0ff */
[----:B------:R-:W-:Y:S01]  /*113f0*/  UIADD3 UR9, UR9, 0x50, URZ ;  /* 0x0000005009097890 */ /* 0x000fe2000fffe03f */
[----:B------:R-:W-:Y:S01]  /*11400*/  UMOV UR10, URZ ;  /* 0x0000003f000a7c82 */ /* 0x000fe20008000000 */
[----:B------:R-:W-:Y:S01]  /*11410*/  UMOV UR6, 0x0 ;  /* 0x0000000000067882 */ /* 0x000fe20000000000 */
[----:B------:R-:W-:Y:S01]  /*11420*/  UMOV UR7, 0x14f00000 ;  /* 0x14f0000000077882 */ /* 0x000fe20000000000 */
[----:B------:R-:W-:Y:S01]  /*11430*/  UMOV UR17, 0x40 ;  /* 0x0000004000117882 */ /* 0x000fe20000000000 */
[----:B------:R0:W-:Y:S01]  /*11440*/  STL [R1+0xc], R9 ;  /* 0x00000c0901007387 */ /* 0x0001e20000100800 */
[----:B------:R-:W-:Y:S01]  /*11450*/  IMAD.MOV.U32 R5, RZ, RZ, R10 ;  /* 0x000000ffff057224 */ /* 0x000fe200078e000a */
[----:B--2---:R-:W-:Y:S01]  /*11460*/  R2UR UR11, R15 ;  /* 0x000000000f0b72ca */ /* 0x004fe200000e0000 */
[----:B---3--:R-:W-:Y:S01]  /*11470*/  IMAD R3, R3, 0xa000, R13 ;  /* 0x0000a00003037824 */ /* 0x008fe200078e020d */
[----:B----4-:R-:W-:-:S04]  /*11480*/  R2UR UR5, R11 ;  /* 0x000000000b0572ca */ /* 0x010fc800000e0000 */
[----:B------:R-:W-:-:S09]  /*11490*/  R2UR UR14, R3 ;  /* 0x00000000030e72ca */ /* 0x000fd200000e0000 */
[----:B------:R-:W-:-:S04]  /*114a0*/  UIMAD UR11, UR11, 0x50, UR5 ;  /* 0x000000500b0b78a4 */ /* 0x000fc8000f8e0205 */
[----:B------:R-:W-:Y:S02]  /*114b0*/  UIADD3 UR8, UR14, 0x400, URZ ;  /* 0x000004000e087890 */ /* 0x000fe4000fffe03f */
[----:B------:R-:W-:Y:S02]  /*114c0*/  UIADD3.X UR5, URZ, UR37, URZ, UP0, !UPT ;  /* 0x000000253f057290 */ /* 0x000fe400087fe43f */
[----:B------:R-:W-:Y:S02]  /*114d0*/  UIADD3 UR15, UR14, 0x2c00, URZ ;  /* 0x00002c000e0f7890 */ /* 0x000fe4000fffe03f */
[----:B------:R-:W-:Y:S02]  /*114e0*/  UIADD3 UR16, UR14, 0x5400, URZ ;  /* 0x000054000e107890 */ /* 0x000fe4000fffe03f */
        /* <DEDUP_REMOVED lines=14> */
.L_x_341:
[----:B------:R-:W-:Y:S05]  /*115d0*/  BSYNC B1 ;  /* 0x0000000000017941 */ /* 0x000fea0003800000 */
.L_x_340:
[----:B------:R-:W-:Y:S01]  /*115e0*/  VIADD R2, R7, 0x1 ;  /* 0x0000000107027836 */ /* 0x000fe20000000000 */
[----:B------:R-:W-:Y:S04]  /*115f0*/  BSSY B1, `(.L_x_347) ;  /* 0x000008a000017945 */ /* 0x000fe80003800000 */
[----:B------:R-:W-:-:S04]  /*11600*/  ISETP.NE.AND P0, PT, R2, 0x2, PT ;  /* 0x000000020200780c */ /* 0x000fc80003f05270 */
[----:B------:R-:W-:Y:S02]  /*11610*/  SEL R3, RZ, 0x1, P0 ;  /* 0x00000001ff037807 */ /* 0x000fe40000000000 */
[----:B------:R-:W-:Y:S02]  /*11620*/  SEL R14, R2, RZ, P0 ;  /* 0x000000ff020e7207 */ /* 0x000fe40000000000 */
[----:B------:R-:W-:-:S05]  /*11630*/  LOP3.LUT R13, R8, R3, RZ, 0x3c, !PT ;  /* 0x00000003080d7212 */ /* 0x000fca00078e3cff */
[----:B------:R0:W-:Y:S04]  /*11640*/  STL [R1+0x8], R13 ;  /* 0x0000080d01007387 */ /* 0x0001e80000100800 */
[----:B------:R0:W-:Y:S01]  /*11650*/  STL [R1], R14 ;  /* 0x0000000e01007387 */ /* 0x0001e20000100800 */
[----:B------:R-:W-:Y:S05]  /*11660*/  @!P6 BRA `(.L_x_348) ;  /* 0x000000080008e947 */ /* 0x000fea0003800000 */
[----:B------:R-:W-:Y:S01]  /*11670*/  ULDC.64 UR4, c[0x0][0x3f8] ;  /* 0x0000fe0000047ab9 */ /* 0x000fe20000000a00 */
[----:B------:R-:W-:Y:S01]  /*11680*/  VIADD R9, R6, 0xffffffff ;  /* 0xffffffff06097836 */ /* 0x000fe20000000000 */
[----:B------:R-:W-:-:S04]  /*11690*/  ISETP.NE.U32.AND P0, PT, RZ, UR4, PT ;  /* 0x00000004ff007c0c */ /* 0x000fc8000bf05070 */
[----:B------:R-:W-:-:S13]  /*116a0*/  ISETP.NE.AND.EX P0, PT, RZ, UR5, PT, P0 ;  /* 0x00000005ff007c0c */ /* 0x000fda000bf05300 */
[----:B------:R-:W-:Y:S05]  /*116b0*/  @!P0 BRA `(.L_x_349) ;  /* 0x0000000000488947 */ /* 0x000fea0003800000 */
        /* <DEDUP_REMOVED lines=15> */
[----:B------:R-:W-:-:S04]  /*117b0*/  LEA R10, P0, R2, UR4, 0x2 ;  /* 0x00000004020a7c11 */ /* 0x000fc8000f8010ff */
[----:B------:R-:W-:-:S05]  /*117c0*/  LEA.HI.X R11, R2, UR5, R3, 0x2, P0 ;  /* 0x00000005020b7c11 */ /* 0x000fca00080f1403 */
[----:B------:R1:W5:Y:S04]  /*117d0*/  LDG.E R10, desc[UR8][R10.64] ;  /* 0x000000080a0a7981 */ /* 0x000368000c1e1900 */
.L_x_349:
[----:B------:R-:W2:Y:S01]  /*117e0*/  S2R R3, SR_CgaCtaId ;  /* 0x0000000000037919 */ /* 0x000ea20000008800 */
[----:B------:R-:W-:-:S04]  /*117f0*/  MOV R2, 0x400 ;  /* 0x0000040000027802 */ /* 0x000fc80000000f00 */
[----:B--2---:R-:W-:Y:S02]  /*11800*/  LEA R2, R3, R2, 0x18 ;  /* 0x0000000203027211 */ /* 0x004fe400078ec0ff */
[----:B------:R-:W-:-:S03]  /*11810*/  SHF.L.U32 R3, R13, 0x1f, RZ ;  /* 0x0000001f0d037819 */ /* 0x000fc600000006ff */
[----:B------:R-:W-:-:S04]  /*11820*/  IMAD R2, R14, 0x8, R2 ;  /* 0x000000080e027824 */ /* 0x000fc800078e0202 */
[----:B------:R-:W2:Y:S02]  /*11830*/  SYNCS.PHASECHK.TRANS64.TRYWAIT P0, [R2+URZ+0x38840], R3 ;  /* 0x03884003020075a7 */ /* 0x000ea4000800017f */
[----:B--2---:R-:W-:Y:S05]  /*11840*/  @!P0 BRA `(.L_x_350) ;  /* 0x0000001c00d08947 */ /* 0x004fea0003800000 */
.L_x_401:
        /* <DEDUP_REMOVED lines=11> */
.L_x_351:
[----:B0-----:R-:W3:Y:S01]  /*11900*/  LDL R13, [R1] ;  /* 0x00000000010d7983 */ /* 0x001ee20000100800 */
[----:B------:R-:W-:-:S03]  /*11910*/  MOV R14, 0x400 ;  /* 0x00000400000e7802 */ /* 0x000fc60000000f00 */
[----:B------:R-:W4:Y:S01]  /*11920*/  LDL R11, [R1+0x4] ;  /* 0x00000400010b7983 */ /* 0x000f220000100800 */
[----:B------:R-:W0:Y:S01]  /*11930*/  S2R R15, SR_CgaCtaId ;  /* 0x00000000000f7919 */ /* 0x000e220000008800 */
[----:B------:R-:W-:Y:S01]  /*11940*/  R2UR UR11, R9 ;  /* 0x00000000090b72ca */ /* 0x000fe200000e0000 */
[----:B------:R-:W-:Y:S01]  /*11950*/  UIADD3 UR4, UP0, UR36, 0x370, URZ ;  /* 0x0000037024047890 */ /* 0x000fe2000ff1e03f */
[----:B------:R-:W-:Y:S02]  /*11960*/  R2UR UR12, R4 ;  /* 0x00000000040c72ca */ /* 0x000fe400000e0000 */
[----:B0-----:R-:W-:-:S05]  /*11970*/  LEA R14, R15, R14, 0x18 ;  /* 0x0000000e0f0e7211 */ /* 0x001fca00078ec0ff */
[----:B--2---:R-:W-:Y:S01]  /*11980*/  VIADD R2, R14, 0x38800 ;  /* 0x000388000e027836 */ /* 0x004fe20000000000 */
[----:B-----5:R-:W-:Y:S01]  /*11990*/  R2UR UR13, R10 ;  /* 0x000000000a0d72ca */ /* 0x020fe200000e0000 */
[----:B------:R-:W-:Y:S01]  /*119a0*/  UMOV UR10, URZ ;  /* 0x0000003f000a7c82 */ /* 0x000fe20008000000 */
[----:B------:R-:W-:Y:S01]  /*119b0*/  UMOV UR6, 0x0 ;  /* 0x0000000000067882 */ /* 0x000fe20000000000 */
[----:B------:R-:W-:Y:S01]  /*119c0*/  UMOV UR7, 0x14f00000 ;  /* 0x14f0000000077882 */ /* 0x000fe20000000000 */
[----:B------:R-:W-:Y:S01]  /*119d0*/  UMOV UR17, 0x40 ;  /* 0x0000004000117882 */ /* 0x000fe20000000000 */
[----:B------:R-:W-:Y:S01]  /*119e0*/  UMOV UR18, 0x80 ;  /* 0x0000008000127882 */ /* 0x000fe20000000000 */
[----:B------:R-:W-:Y:S01]  /*119f0*/  UMOV UR19, 0xc0 ;  /* 0x000000c000137882 */ /* 0x000fe20000000000 */
[----:B------:R-:W-:Y:S01]  /*11a00*/  SHF.L.U32 R8, R8, 0x1f, RZ ;  /* 0x0000001f08087819 */ /* 0x000fe200000006ff */
        /* <DEDUP_REMOVED lines=12> */
[----:B------:R0:W-:Y:S01]  /*11ad0*/  UTMALDG.4D [UR8], [UR4], desc[UR6] ;  /* 0x00000608040075b4 */ /* 0x0001e20008019000 */
[----:B------:R-:W-:Y:S01]  /*11ae0*/  LEA R2, R7, R2, 0x3 ;  /* 0x0000000207027211 */ /* 0x000fe200078e18ff */
        /* <DEDUP_REMOVED lines=11> */
.L_x_402:
[----:B------:R-:W-:Y:S05]  /*11ba0*/  @P0 BRA `(.L_x_353) ;  /* 0x00000000001c0947 */ /* 0x000fea0003800000 */
[----:B------:R-:W1:Y:S02]  /*11bb0*/  S2R R3, SR_TID.X ;  /* 0x0000000000037919 */ /* 0x000e640000002100 */
[----:B-1----:R-:W-:-:S04]  /*11bc0*/  LOP3.LUT R3, R3, 0x1f, RZ, 0xc0, !PT ;  /* 0x0000001f03037812 */ /* 0x002fc800078ec0ff */
[----:B------:R-:W-:Y:S01]  /*11bd0*/  ISETP.NE.AND P1, PT, R3, RZ, PT ;  /* 0x000000ff0300720c */ /* 0x000fe20003f25270 */
[----:B------:R-:W-:-:S04]  /*11be0*/  IMAD.MOV.U32 R3, RZ, RZ, 0xa000 ;  /* 0x0000a000ff037424 */ /* 0x000fc800078e00ff */
[----:B------:R1:W-:Y:S08]  /*11bf0*/  SYNCS.ARRIVE.TRANS64 RZ, [R2+URZ+0x50], R3 ;  /* 0x0000500302ff79a7 */ /* 0x0003f0000800003f */
[----:B------:R-:W-:Y:S05]  /*11c00*/  @!P1 BRA `(.L_x_353) ;  /* 0x0000000000049947 */ /* 0x000fea0003800000 */
[----:B------:R-:W-:Y:S01]  /*11c10*/  BPT.TRAP 0x1 ;  /* 0x000000040000795c */ /* 0x000fe20000300000 */
.L_x_353:
[----:B------:R-:W2:Y:S01]  /*11c20*/  LDL.LU R13, [R1+0xc] ;  /* 0x00000c00010d7983 */ /* 0x000ea20000300800 */
[----:B0-----:R-:W-:-:S03]  /*11c30*/  MOV R8, 0x400 ;  /* 0x0000040000087802 */ /* 0x001fc60000000f00 */
[----:B-1----:R-:W3:Y:S01]  /*11c40*/  LDL R3, [R1+0x4] ;  /* 0x0000040001037983 */ /* 0x002ee20000100800 */
[----:B------:R-:W0:Y:S01]  /*11c50*/  S2R R11, SR_CgaCtaId ;  /* 0x00000000000b7919 */ /* 0x000e220000008800 */
[----:B------:R-:W-:Y:S01]  /*11c60*/  R2UR UR9, R2 ;  /* 0x00000000020972ca */ /* 0x000fe200000e0000 */
[----:B------:R-:W-:Y:S01]  /*11c70*/  UIADD3 UR4, UP0, UR36, 0x470, URZ ;  /* 0x0000047024047890 */ /* 0x000fe2000ff1e03f */
[----:B------:R-:W-:Y:S02]  /*11c80*/  R2UR UR13, R5 ;  /* 0x00000000050d72ca */ /* 0x000fe400000e0000 */
[----:B------:R-:W-:Y:S02]  /*11c90*/  R2UR UR12, R4 ;  /* 0x00000000040c72ca */ /* 0x000fe400000e0000 */
        /* <DEDUP_REMOVED lines=12> */
[----:B------:R1:W-:Y:S01]  /*11d60*/  STL [R1+0xc], R9 ;  /* 0x00000c0901007387 */ /* 0x0003e20000100800 */
[----:B------:R-:W-:Y:S01]  /*11d70*/  IMAD.MOV.U32 R5, RZ, RZ, R10 ;  /* 0x000000ffff057224 */ /* 0x000fe200078e000a */
[----:B--2---:R-:W-:Y:S02]  /*11d80*/  R2UR UR11, R13 ;  /* 0x000000000d0b72ca */ /* 0x004fe400000e0000 */
[----:B---3--:R-:W-:-:S13]  /*11d90*/  R2UR UR5, R3 ;  /* 0x00000000030572ca */ /* 0x008fda00000e0000 */
[----:B------:R-:W-:Y:S02]  /*11da0*/  UIMAD UR11, UR11, 0x50, UR5 ;  /* 0x000000500b0b78a4 */ /* 0x000fe4000f8e0205 */
[----:B------:R-:W-:-:S09]  /*11db0*/  UIADD3.X UR5, URZ, UR37, URZ, UP0, !UPT ;  /* 0x000000253f057290 */ /* 0x000fd200087fe43f */
[----:B------:R0:W-:Y:S02]  /*11dc0*/  UTMALDG.4D [UR8], [UR4], desc[UR6] ;  /* 0x00000608040075b4 */ /* 0x0001e40008019000 */
[----:B0-----:R-:W-:Y:S01]  /*11dd0*/  UMOV UR8, UR14 ;  /* 0x0000000e00087c82 */ /* 0x001fe20008000000 */
[----:B------:R-:W-:Y:S01]  /*11de0*/  UMOV UR10, UR17 ;  /* 0x00000011000a7c82 */ /* 0x000fe20008000000 */
[----:B------:R-:W-:Y:S01]  /*11df0*/  UMOV UR14, 0x80 ;  /* 0x00000080000e7882 */ /* 0x000fe20000000000 */
        /* <DEDUP_REMOVED lines=8> */
[----:B-1----:R-:W-:Y:S01]  /*11e80*/  NOP ;  /* 0x0000000000007918 */ /* 0x002fe20000000000 */
.L_x_348:
[----:B------:R-:W-:Y:S05]  /*11e90*/  BSYNC B1 ;  /* 0x0000000000017941 */ /* 0x000fea0003800000 */
.L_x_347:
[C---:B------:R-:W-:Y:S01]  /*11ea0*/  ISETP.GT.AND P0, PT, R6.reuse, 0x1, PT ;  /* 0x000000010600780c */ /* 0x040fe20003f04270 */
[----:B------:R-:W-:-:S04]  /*11eb0*/  VIADD R2, R6, 0xfffffffe ;  /* 0xfffffffe06027836 */ /* 0x000fc80000000000 */
[----:B------:R-:W-:-:S08]  /*11ec0*/  IMAD.MOV.U32 R6, RZ, RZ, R2 ;  /* 0x000000ffff067224 */ /* 0x000fd000078e0002 */
[----:B------:R-:W-:Y:S05]  /*11ed0*/  @P0 BRA `(.L_x_354) ;  /* 0xffffffec00880947 */ /* 0x000fea000383ffff */
.L_x_330:
[----:B------:R-:W-:Y:S05]  /*11ee0*/  BSYNC B0 ;  /* 0x0000000000007941 */ /* 0x000fea0003800000 */
.L_x_329:
[----:B------:R-:W1:Y:S01]  /*11ef0*/  S2R R2, SR_TID.X ;  /* 0x0000000000027919 */ /* 0x000e620000002100 */
[----:B------:R-:W-:Y:S01]  /*11f00*/  BSSY B0, `(.L_x_355) ;  /* 0x0000011000007945 */ /* 0x000fe20003800000 */
[----:B-1----:R-:W-:-:S04]  /*11f10*/  LOP3.LUT R2, R2, 0x1f, RZ, 0xc0, !PT ;  /* 0x0000001f02027812 */ /* 0x002fc800078ec0ff */
[----:B------:R-:W-:-:S13]  /*11f20*/  ISETP.NE.AND P0, PT, R2, RZ, PT ;  /* 0x000000ff0200720c */ /* 0x000fda0003f05270 */
[----:B------:R-:W-:Y:S05]  /*11f30*/  @P0 BRA `(.L_x_356) ;  /* 0x0000000000340947 */ /* 0x000fea0003800000 */
[----:B------:R-:W1:Y:S01]  /*11f40*/  S2R R9, SR_LANEID ;  /* 0x0000000000097919 */ /* 0x000e620000000000 */
[----:B------:R-:W-:Y:S01]  /*11f50*/  VOTEU.ANY UR4, UPT, PT ;  /* 0x0000000000047886 */ /* 0x000fe200038e0100 */
[----:B------:R-:W2:Y:S01]  /*11f60*/  LDC.64 R2, c[0x0][0xc38] ;  /* 0x00030e00ff027b82 */ /* 0x000ea20000000a00 */
[----:B------:R-:W1:Y:S01]  /*11f70*/  FLO.U32 R0, UR4 ;  /* 0x0000000400007d00 */ /* 0x000e6200080e0000 */
[----:B------:R-:W-:-:S07]  /*11f80*/  ULDC.64 UR6, c[0x0][0x208] ;  /* 0x0000820000067ab9 */ /* 0x000fce0000000a00 */
[----:B------:R-:W2:Y:S01]  /*11f90*/  POPC R7, UR4 ;  /* 0x0000000400077d09 */ /* 0x000ea20008000000 */
[----:B-1----:R-:W-:-:S13]  /*11fa0*/  ISETP.EQ.U32.AND P0, PT, R0, R9, PT ;  /* 0x000000090000720c */ /* 0x002fda0003f02070 */
[----:B--2---:R-:W2:Y:S01]  /*11fb0*/  @P0 ATOMG.E.ADD.STRONG.GPU PT, R3, desc[UR6][R2.64], R7 ;  /* 0x00000007020309a8 */ /* 0x004ea200081ee1c6 */
[----:B------:R-:W1:Y:S02]  /*11fc0*/  S2R R6, SR_LTMASK ;  /* 0x0000000000067919 */ /* 0x000e640000003900 */
[----:B-1----:R-:W-:-:S04]  /*11fd0*/  LOP3.LUT R6, R6, UR4, RZ, 0xc0, !PT ;  /* 0x0000000406067c12 */ /* 0x002fc8000f8ec0ff */
[----:B------:R-:W1:Y:S01]  /*11fe0*/  POPC R9, R6 ;  /* 0x0000000600097309 */ /* 0x000e620000000000 */
[----:B--2---:R-:W1:Y:S02]  /*11ff0*/  SHFL.IDX PT, R0, R3, R0, 0x1f ;  /* 0x00001f0003007589 */ /* 0x004e6400000e0000 */
[----:B-1----:R-:W-:-:S07]  /*12000*/  IADD3 R16, R0, UR38, R9 ;  /* 0x0000002600107c10 */ /* 0x002fce000fffe009 */
.L_x_356:
[----:B------:R-:W-:Y:S05]  /*12010*/  BSYNC B0 ;  /* 0x0000000000007941 */ /* 0x000fea0003800000 */
.L_x_355:
[----:B------:R-:W-:Y:S04]  /*12020*/  BSSY B0, `(.L_x_357) ;  /* 0x000003c000007945 */ /* 0x000fe80003800000 */
[----:B------:R-:W-:Y:S05]  /*12030*/  @!P6 BRA `(.L_x_358) ;  /* 0x0000000000e8e947 */ /* 0x000fea0003800000 */
[----:B------:R-:W2:Y:S01]  /*12040*/  LDL R2, [R1] ;  /* 0x0000000001027983 */ /* 0x000ea20000100800 */
[----:B------:R-:W-:-:S03]  /*12050*/  MOV R3, 0x400 ;  /* 0x0000040000037802 */ /* 0x000fc60000000f00 */
[----:B------:R-:W3:Y:S01]  /*12060*/  LDL R0, [R1+0x8] ;  /* 0x0000080001007983 */ /* 0x000ee20000100800 */
[----:B------:R-:W1:Y:S02]  /*12070*/  S2R R6, SR_CgaCtaId ;  /* 0x0000000000067919 */ /* 0x000e640000008800 */
[----:B-1----:R-:W-:-:S05]  /*12080*/  LEA R3, R6, R3, 0x18 ;  /* 0x0000000306037211 */ /* 0x002fca00078ec0ff */
[----:B--2---:R-:W-:Y:S01]  /*12090*/  IMAD R3, R2, 0x8, R3 ;  /* 0x0000000802037824 */ /* 0x004fe200078e0203 */
[----:B---3--:R-:W-:-:S04]  /*120a0*/  SHF.L.U32 R0, R0, 0x1f, RZ ;  /* 0x0000001f00007819 */ /* 0x008fc800000006ff */
[----:B------:R-:W1:Y:S02]  /*120b0*/  SYNCS.PHASECHK.TRANS64.TRYWAIT P0, [R3+URZ+0x38860], R0 ;  /* 0x03886000030075a7 */ /* 0x000e64000800017f */
[----:B-1----:R-:W-:Y:S05]  /*120c0*/  @!P0 BRA `(.L_x_359) ;  /* 0x0000001400d88947 */ /* 0x002fea0003800000 */
.L_x_403:
[----:B------:R-:W2:Y:S02]  /*120d0*/  S2R R2, SR_TID.X ;  /* 0x0000000000027919 */ /* 0x000ea40000002100 */
[----:B--2---:R-:W-:-:S04]  /*120e0*/  LOP3.LUT R2, R2, 0x7f, RZ, 0xc0, !PT ;  /* 0x0000007f02027812 */ /* 0x004fc800078ec0ff */
[----:B------:R-:W-:-:S13]  /*120f0*/  ISETP.NE.AND P0, PT, R2, RZ, PT ;  /* 0x000000ff0200720c */ /* 0x000fda0003f05270 */
        /* <DEDUP_REMOVED lines=8> */
.L_x_360:
[----:B-1----:R-:W2:Y:S01]  /*12180*/  LDL R0, [R1] ;  /* 0x0000000001007983 */ /* 0x002ea20000100800 */
[----:B------:R-:W-:-:S03]  /*12190*/  MOV R7, 0x400 ;  /* 0x0000040000077802 */ /* 0x000fc60000000f00 */
[----:B------:R-:W3:Y:S04]  /*121a0*/  LDL.LU R6, [R1+0x4] ;  /* 0x0000040001067983 */ /* 0x000ee80000300800 */
[----:B------:R-:W4:Y:S01]  /*121b0*/  LDL R2, [R1+0xc] ;  /* 0x00000c0001027983 */ /* 0x000f220000100800 */
[----:B------:R-:W1:Y:S01]  /*121c0*/  S2R R8, SR_CgaCtaId ;  /* 0x0000000000087919 */ /* 0x000e620000008800 */
[----:B------:R-:W-:Y:S01]  /*121d0*/  R2UR UR9, R3 ;  /* 0x00000000030972ca */ /* 0x000fe200000e0000 */
[----:B------:R-:W-:Y:S01]  /*121e0*/  UIADD3 UR4, UP0, UR36, 0x470, URZ ;  /* 0x0000047024047890 */ /* 0x000fe2000ff1e03f */
[----:B------:R-:W-:Y:S02]  /*121f0*/  R2UR UR12, R4 ;  /* 0x00000000040c72ca */ /* 0x000fe400000e0000 */
[----:B------:R-:W-:-:S02]  /*12200*/  R2UR UR13, R5 ;  /* 0x00000000050d72ca */ /* 0x000fc400000e0000 */
[----:B-1----:R-:W-:-:S07]  /*12210*/  LEA R7, R8, R7, 0x18 ;  /* 0x0000000708077211 */ /* 0x002fce00078ec0ff */
        /* <DEDUP_REMOVED lines=27> */
[----:B-1----:R-:W-:Y:S01]  /*123d0*/  NOP ;  /* 0x0000000000007918 */ /* 0x002fe20000000000 */
.L_x_358:
[----:B------:R-:W-:Y:S05]  /*123e0*/  BSYNC B0 ;  /* 0x0000000000007941 */ /* 0x000fea0003800000 */
.L_x_357:
[----:B------:R-:W2:Y:S04]  /*123f0*/  LDL.LU R0, [R1] ;  /* 0x0000000001007983 */ /* 0x000ea80000300800 */
[----:B------:R-:W3:Y:S01]  /*12400*/  LDL.LU R3, [R1+0x8] ;  /* 0x0000080001037983 */ /* 0x000ee20000300800 */
[----:B--2---:R-:W-:-:S05]  /*12410*/  VIADD R0, R0, 0x1 ;  /* 0x0000000100007836 */ /* 0x004fca0000000000 */
[----:B------:R-:W-:-:S04]  /*12420*/  ISETP.NE.AND P0, PT, R0, 0x2, PT ;  /* 0x000000020000780c */ /* 0x000fc80003f05270 */
[----:B------:R-:W-:Y:S02]  /*12430*/  SEL R2, RZ, 0x1, P0 ;  /* 0x00000001ff027807 */ /* 0x000fe40000000000 */
[----:B------:R-:W-:Y:S02]  /*12440*/  SEL R0, R0, RZ, P0 ;  /* 0x000000ff00007207 */ /* 0x000fe40000000000 */
[----:B---3--:R-:W-:-:S05]  /*12450*/  LOP3.LUT R3, R3, R2, RZ, 0x3c, !PT ;  /* 0x0000000203037212 */ /* 0x008fca00078e3cff */
[----:B------:R1:W-:Y:S04]  /*12460*/  STL [R1+0x8], R3 ;  /* 0x0000080301007387 */ /* 0x0003e80000100800 */
[----:B------:R1:W-:Y:S02]  /*12470*/  STL [R1], R0 ;  /* 0x0000000001007387 */ /* 0x0003e40000100800 */
.L_x_313:
[----:B------:R-:W-:Y:S05]  /*12480*/  BSYNC B6 ;  /* 0x0000000000067941 */ /* 0x000fea0003800000 */
.L_x_311:
[----:B------:R-:W-:-:S03]  /*12490*/  UMOV UR4, 0xffffffff ;  /* 0xffffffff00047882 */ /* 0x000fc60000000000 */
[----:B------:R-:W-:Y:S05]  /*124a0*/  BRA.DIV UR4, `(.L_x_361) ;  /* 0x0000001204f47947 */ /* 0x000fea000b800000 */
[----:B------:R2:W3:Y:S04]  /*124b0*/  SHFL.IDX PT, R4, R16, RZ, 0x1f ;  /* 0x00001fff10047589 */ /* 0x0004e800000e0000 */
[----:B------:R2:W4:Y:S02]  /*124c0*/  SHFL.IDX PT, R5, R16, 0x1, 0x1f ;  /* 0x00201f0010057f89 */ /* 0x00052400000e0000 */
.L_x_407:
[----:B01----:R-:W0:Y:S01]  /*124d0*/  S2R R0, SR_TID.X ;  /* 0x0000000000007919 */ /* 0x003e220000002100 */
[----:B------:R-:W-:Y:S01]  /*124e0*/  ULDC UR4, c[0x0][0xc14] ;  /* 0x0003050000047ab9 */ /* 0x000fe20000000800 */
[----:B------:R-:W-:Y:S01]  /*124f0*/  BSSY B0, `(.L_x_362) ;  /* 0x000000c000007945 */ /* 0x000fe20003800000 */
[----:B------:R-:W-:Y:S01]  /*12500*/  IMAD.MOV.U32 R3, RZ, RZ, RZ ;  /* 0x000000ffff037224 */ /* 0x000fe200078e00ff */
[----:B0-----:R-:W-:Y:S01]  /*12510*/  LOP3.LUT R9, R0, 0x1f, RZ, 0xc0, !PT ;  /* 0x0000001f00097812 */ /* 0x001fe200078ec0ff */
[----:B------:R-:W-:-:S03]  /*12520*/  IMAD.U32 R0, RZ, RZ, UR4 ;  /* 0x00000004ff007e24 */ /* 0x000fc6000f8e00ff */
[C---:B------:R-:W-:Y:S01]  /*12530*/  ISETP.NE.AND P0, PT, R9.reuse, 0x1f, PT ;  /* 0x0000001f0900780c */ /* 0x040fe20003f05270 */
[----:B------:R-:W-:-:S05]  /*12540*/  IMAD.IADD R7, R9, 0x1, R19 ;  /* 0x0000000109077824 */ /* 0x000fca00078e0213 */
[----:B------:R-:W-:-:S13]  /*12550*/  ISETP.GE.OR P0, PT, R7, R0, !P0 ;  /* 0x000000000700720c */ /* 0x000fda0004706670 */
[----:B------:R-:W-:Y:S05]  /*12560*/  @P0 BRA `(.L_x_363) ;  /* 0x0000000000100947 */ /* 0x000fea0003800000 */
[----:B------:R-:W0:Y:S01]  /*12570*/  LDC.64 R2, c[0x0][0xc58] ;  /* 0x00031600ff027b82 */ /* 0x000e220000000a00 */
[----:B------:R-:W-:Y:S01]  /*12580*/  ULDC.64 UR4, c[0x0][0x208] ;  /* 0x0000820000047ab9 */ /* 0x000fe20000000a00 */
[----:B0-----:R-:W-:-:S06]  /*12590*/  IMAD.WIDE R2, R7, 0x4, R2 ;  /* 0x0000000407027825 */ /* 0x001fcc00078e0202 */
[----:B------:R0:W5:Y:S02]  /*125a0*/  LDG.E R3, desc[UR4][R2.64] ;  /* 0x0000000402037981 */ /* 0x000164000c1e1900 */
.L_x_363:
[----:B------:R-:W-:Y:S05]  /*125b0*/  BSYNC B0 ;  /* 0x0000000000007941 */ /* 0x000fea0003800000 */
.L_x_362:
[----:B------:R-:W-:-:S03]  /*125c0*/  UMOV UR4, 0xffffffff ;  /* 0xffffffff00047882 */ /* 0x000fc60000000000 */
[----:B------:R-:W-:Y:S05]  /*125d0*/  BRA.DIV UR4, `(.L_x_364) ;  /* 0x0000001204f47947 */ /* 0x000fea000b800000 */
[----:B-----5:R-:W1:Y:S01]  /*125e0*/  SHFL.UP PT, R14, R3, 0x1, RZ ;  /* 0x04200000030e7989 */ /* 0x020e6200000e00ff */
[C---:B------:R-:W-:Y:S02]  /*125f0*/  ISETP.NE.AND P0, PT, R9.reuse, RZ, PT ;  /* 0x000000ff0900720c */ /* 0x040fe40003f05270 */
[C---:B------:R-:W-:Y:S02]  /*12600*/  ISETP.GE.U32.AND P1, PT, R9.reuse, 0x2, PT ;  /* 0x000000020900780c */ /* 0x040fe40003f26070 */
[----:B-1----:R-:W-:Y:S02]  /*12610*/  SEL R14, R14, RZ, P0 ;  /* 0x000000ff0e0e7207 */ /* 0x002fe40000000000 */
[----:B------:R-:W-:-:S03]  /*12620*/  ISETP.GE.U32.AND P0, PT, R9, 0x4, PT ;  /* 0x000000040900780c */ /* 0x000fc60003f06070 */
[----:B------:R-:W-:-:S05]  /*12630*/  IMAD.IADD R13, R3, 0x1, R14 ;  /* 0x00000001030d7824 */ /* 0x000fca00078e020e */
[----:B------:R-:W1:Y:S02]  /*12640*/  SHFL.UP PT, R14, R13, 0x2, RZ ;  /* 0x044000000d0e7989 */ /* 0x000e6400000e00ff */
[----:B-1----:R-:W-:Y:S02]  /*12650*/  SEL R6, R14, RZ, P1 ;  /* 0x000000ff0e067207 */ /* 0x002fe40000800000 */
[----:B------:R-:W-:Y:S02]  /*12660*/  ISETP.GE.U32.AND P1, PT, R9, 0x8, PT ;  /* 0x000000080900780c */ /* 0x000fe40003f26070 */
[----:B------:R-:W-:-:S05]  /*12670*/  IADD3 R6, R13, R6, RZ ;  /* 0x000000060d067210 */ /* 0x000fca0007ffe0ff */
[----:B------:R-:W1:Y:S02]  /*12680*/  SHFL.UP PT, R14, R6, 0x4, RZ ;  /* 0x04800000060e7989 */ /* 0x000e6400000e00ff */
[----:B-1----:R-:W-:Y:S02]  /*12690*/  SEL R7, R14, RZ, P0 ;  /* 0x000000ff0e077207 */ /* 0x002fe40000000000 */
[----:B------:R-:W-:-:S03]  /*126a0*/  ISETP.GE.U32.AND P0, PT, R9, 0x10, PT ;  /* 0x000000100900780c */ /* 0x000fc60003f06070 */
[----:B------:R-:W-:-:S05]  /*126b0*/  IMAD.IADD R7, R6, 0x1, R7 ;  /* 0x0000000106077824 */ /* 0x000fca00078e0207 */
[----:B------:R-:W1:Y:S02]  /*126c0*/  SHFL.UP PT, R14, R7, 0x8, RZ ;  /* 0x05000000070e7989 */ /* 0x000e6400000e00ff */
[----:B-1----:R-:W-:-:S05]  /*126d0*/  SEL R8, R14, RZ, P1 ;  /* 0x000000ff0e087207 */ /* 0x002fca0000800000 */
[----:B------:R-:W-:-:S05]  /*126e0*/  IMAD.IADD R8, R7, 0x1, R8 ;  /* 0x0000000107087824 */ /* 0x000fca00078e0208 */
[----:B------:R-:W1:Y:S02]  /*126f0*/  SHFL.UP PT, R14, R8, 0x10, RZ ;  /* 0x06000000080e7989 */ /* 0x000e6400000e00ff */
[----:B-1----:R-:W-:-:S05]  /*12700*/  SEL R9, R14, RZ, P0 ;  /* 0x000000ff0e097207 */ /* 0x002fca0000000000 */
[----:B0-----:R-:W-:-:S05]  /*12710*/  IMAD.IADD R2, R8, 0x1, R9 ;  /* 0x0000000108027824 */ /* 0x001fca00078e0209 */
[----:B------:R0:W1:Y:S02]  /*12720*/  SHFL.IDX PT, R14, R2, 0x1f, 0x1f ;  /* 0x03e01f00020e7f89 */ /* 0x00006400000e0000 */
.L_x_415:
[----:B------:R-:W-:Y:S02]  /*12730*/  ULDC UR4, c[0x0][0xc10] ;  /* 0x0003040000047ab9 */ /* 0x000fe40000000800 */
[----:B--2---:R-:W-:-:S04]  /*12740*/  IMAD.U32 R16, RZ, RZ, UR4 ;  /* 0x00000004ff107e24 */ /* 0x004fc8000f8e00ff */
[----:B-1----:R-:W-:-:S04]  /*12750*/  IMAD R6, R14, R16, RZ ;  /* 0x000000100e067224 */ /* 0x002fc800078e02ff */
[----:B----4-:R-:W-:-:S05]  /*12760*/  IMAD.IADD R5, R5, 0x1, R6 ;  /* 0x0000000105057824 */ /* 0x010fca00078e0206 */
[----:B---3--:R-:W-:-:S13]  /*12770*/  ISETP.GT.AND P0, PT, R5, R4, PT ;  /* 0x000000040500720c */ /* 0x008fda0003f04270 */
[----:B------:R-:W-:Y:S05]  /*12780*/  @P0 BRA `(.L_x_365) ;  /* 0x0000000000b80947 */ /* 0x000fea0003800000 */
[----:B------:R-:W1:Y:S02]  /*12790*/  LDC R0, c[0x0][0xc14] ;  /* 0x00030500ff007b82 */ /* 0x000e640000000800 */
.L_x_370:
[----:B------:R-:W-:-:S04]  /*127a0*/  IADD3 R19, R19, 0x1f, RZ ;  /* 0x0000001f13137810 */ /* 0x000fc80007ffe0ff */
[----:B-1----:R-:W-:-:S13]  /*127b0*/  ISETP.GE.AND P0, PT, R19, R0, PT ;  /* 0x000000001300720c */ /* 0x002fda0003f06270 */
[----:B------:R-:W-:Y:S05]  /*127c0*/  @P0 BRA `(.L_x_366) ;  /* 0x0000000400600947 */ /* 0x000fea0003800000 */
[----:B0-----:R-:W0:Y:S01]  /*127d0*/  S2R R2, SR_TID.X ;  /* 0x0000000000027919 */ /* 0x001e220000002100 */
[----:B------:R-:W-:Y:S01]  /*127e0*/  BSSY B0, `(.L_x_367) ;  /* 0x000000b000007945 */ /* 0x000fe20003800000 */
[----:B------:R-:W-:Y:S01]  /*127f0*/  IMAD.MOV.U32 R3, RZ, RZ, RZ ;  /* 0x000000ffff037224 */ /* 0x000fe200078e00ff */
[----:B0-----:R-:W-:-:S04]  /*12800*/  LOP3.LUT R8, R2, 0x1f, RZ, 0xc0, !PT ;  /* 0x0000001f02087812 */ /* 0x001fc800078ec0ff */
        /* <DEDUP_REMOVED lines=8> */
.L_x_368:
[----:B------:R-:W-:Y:S05]  /*12890*/  BSYNC B0 ;  /* 0x0000000000007941 */ /* 0x000fea0003800000 */
.L_x_367:
[----:B------:R-:W-:-:S03]  /*128a0*/  UMOV UR4, 0xffffffff ;  /* 0xffffffff00047882 */ /* 0x000fc60000000000 */
[----:B------:R-:W-:Y:S05]  /*128b0*/  BRA.DIV UR4, `(.L_x_369) ;  /* 0x00000016040c7947 */ /* 0x000fea000b800000 */
[----:B-----5:R-:W1:Y:S01]  /*128c0*/  SHFL.UP PT, R14, R3, 0x1, RZ ;  /* 0x04200000030e7989 */ /* 0x020e6200000e00ff */
[C---:B------:R-:W-:Y:S02]  /*128d0*/  ISETP.NE.AND P0, PT, R8.reuse, RZ, PT ;  /* 0x000000ff0800720c */ /* 0x040fe40003f05270 */
[----:B------:R-:W-:Y:S02]  /*128e0*/  ISETP.GE.U32.AND P1, PT, R8, 0x2, PT ;  /* 0x000000020800780c */ /* 0x000fe40003f26070 */
[----:B-1----:R-:W-:Y:S02]  /*128f0*/  SEL R14, R14, RZ, P0 ;  /* 0x000000ff0e0e7207 */ /* 0x002fe40000000000 */
        /* <DEDUP_REMOVED lines=11> */
[----:B0-----:R-:W-:-:S04]  /*129b0*/  SEL R7, R14, RZ, P1 ;  /* 0x000000ff0e077207 */ /* 0x001fc80000800000 */
[----:B------:R-:W-:-:S05]  /*129c0*/  IADD3 R7, R6, R7, RZ ;  /* 0x0000000706077210 */ /* 0x000fca0007ffe0ff */
[----:B------:R-:W0:Y:S02]  /*129d0*/  SHFL.UP PT, R14, R7, 0x10, RZ ;  /* 0x06000000070e7989 */ /* 0x000e2400000e00ff */
[----:B0-----:R-:W-:-:S05]  /*129e0*/  SEL R14, R14, RZ, P0 ;  /* 0x000000ff0e0e7207 */ /* 0x001fca0000000000 */
[----:B------:R-:W-:-:S05]  /*129f0*/  IMAD.IADD R2, R7, 0x1, R14 ;  /* 0x0000000107027824 */ /* 0x000fca00078e020e */
[----:B------:R0:W1:Y:S02]  /*12a00*/  SHFL.IDX PT, R14, R2, 0x1f, 0x1f ;  /* 0x03e01f00020e7f89 */ /* 0x00006400000e0000 */
.L_x_423:
[----:B------:R-:W-:Y:S02]  /*12a10*/  ULDC UR4, c[0x0][0xc10] ;  /* 0x0003040000047ab9 */ /* 0x000fe40000000800 */
[----:B------:R-:W-:-:S04]  /*12a20*/  IMAD.U32 R16, RZ, RZ, UR4 ;  /* 0x00000004ff107e24 */ /* 0x000fc8000f8e00ff */
[----:B-1----:R-:W-:-:S04]  /*12a30*/  IMAD R6, R14, R16, RZ ;  /* 0x000000100e067224 */ /* 0x002fc800078e02ff */
[----:B------:R-:W-:-:S05]  /*12a40*/  IMAD.IADD R5, R6, 0x1, R5 ;  /* 0x0000000106057824 */ /* 0x000fca00078e0205 */
[----:B------:R-:W-:-:S13]  /*12a50*/  ISETP.GT.AND P0, PT, R5, R4, PT ;  /* 0x000000040500720c */ /* 0x000fda0003f04270 */
[----:B------:R-:W-:Y:S05]  /*12a60*/  @!P0 BRA `(.L_x_370) ;  /* 0xfffffffc004c8947 */ /* 0x000fea000383ffff */
.L_x_365:
[----:B------:R-:W-:Y:S01]  /*12a70*/  IMAD.IADD R6, R5, 0x1, -R6 ;  /* 0x0000000105067824 */ /* 0x000fe200078e0a06 */
[----:B------:R-:W-:-:S03]  /*12a80*/  UMOV UR4, 0xffffffff ;  /* 0xffffffff00047882 */ /* 0x000fc60000000000 */
[----:B------:R-:W-:-:S05]  /*12a90*/  IMAD R5, R2, R16, R6 ;  /* 0x0000001002057224 */ /* 0x000fca00078e0206 */
[----:B------:R-:W-:Y:S01]  /*12aa0*/  ISETP.GT.AND P6, PT, R5, R4, PT ;  /* 0x000000040500720c */ /* 0x000fe20003fc4270 */
[----:B------:R-:W-:-:S12]  /*12ab0*/  BRA.DIV UR4, `(.L_x_371) ;  /* 0x00000016045c7947 */ /* 0x000fd8000b800000 */
[----:B------:R-:W-:-:S04]  /*12ac0*/  VOTE.ANY R7, PT, !P6 ;  /* 0x0000000000077806 */ /* 0x000fc800070e0100 */
[----:B------:R-:W1:Y:S02]  /*12ad0*/  POPC R5, R7 ;  /* 0x0000000700057309 */ /* 0x000e640000000000 */
[----:B-1----:R1:W2:Y:S02]  /*12ae0*/  SHFL.IDX PT, R17, R3, R5, 0x1f ;  /* 0x00001f0503117589 */ /* 0x0022a400000e0000 */
.L_x_427:
[----:B------:R-:W-:Y:S01]  /*12af0*/  ISETP.NE.AND P0, PT, R7, RZ, PT ;  /* 0x000000ff0700720c */ /* 0x000fe20003f05270 */
[----:B------:R-:W-:-:S12]  /*12b00*/  IMAD.MOV.U32 R14, RZ, RZ, RZ ;  /* 0x000000ffff0e7224 */ /* 0x000fd800078e00ff */
[----:B------:R-:W-:Y:S05]  /*12b10*/  @!P0 BRA `(.L_x_372) ;  /* 0x0000000000108947 */ /* 0x000fea0003800000 */
[----:B------:R-:W-:Y:S01]  /*12b20*/  UMOV UR4, 0xffffffff ;  /* 0xffffffff00047882 */ /* 0x000fe20000000000 */
[----:B------:R-:W-:Y:S02]  /*12b30*/  IADD3 R12, R5, -0x1, RZ ;  /* 0xffffffff050c7810 */ /* 0x000fe40007ffe0ff */
[----:B------:R-:W-:Y:S05]  /*12b40*/  BRA.DIV UR4, `(.L_x_373) ;  /* 0x0000001604807947 */ /* 0x000fea000b800000 */
[----:B------:R3:W4:Y:S02]  /*12b50*/  SHFL.IDX PT, R14, R2, R12, 0x1f ;  /* 0x00001f0c020e7589 */ /* 0x00072400000e0000 */
.L_x_372:
[-C--:B--2---:R-:W-:Y:S01]  /*12b60*/  IABS R7, R17.reuse ;  /* 0x0000001100077213 */ /* 0x084fe20000000000 */
[----:B----4-:R-:W-:Y:S01]  /*12b70*/  IMAD R16, R14, R16, R6 ;  /* 0x000000100e107224 */ /* 0x010fe200078e0206 */
[----:B------:R-:W-:Y:S01]  /*12b80*/  IABS R6, R17 ;  /* 0x0000001100067213 */ /* 0x000fe20000000000 */
[----:B------:R-:W-:Y:S01]  /*12b90*/  IMAD.IADD R19, R5, 0x1, R19 ;  /* 0x0000000105137824 */ /* 0x000fe200078e0213 */
[----:B------:R-:W2:Y:S03]  /*12ba0*/  I2F.RP R8, R7 ;  /* 0x0000000700087306 */ /* 0x000ea60000209400 */
[----:B------:R-:W-:-:S05]  /*12bb0*/  IMAD.MOV R6, RZ, RZ, -R6 ;  /* 0x000000ffff067224 */ /* 0x000fca00078e0a06 */
[----:B--2---:R-:W2:Y:S02]  /*12bc0*/  MUFU.RCP R8, R8 ;  /* 0x0000000800087308 */ /* 0x004ea40000001000 */
[----:B--2---:R-:W-:-:S06]  /*12bd0*/  VIADD R9, R8, 0xffffffe ;  /* 0x0ffffffe08097836 */ /* 0x004fcc0000000000 */
[----:B-1----:R-:W0:Y:S02]  /*12be0*/  F2I.FTZ.U32.TRUNC.NTZ R3, R9 ;  /* 0x0000000900037305 */ /* 0x002e24000021f000 */
[----:B0--3--:R-:W-:-:S04]  /*12bf0*/  IMAD.MOV R2, RZ, RZ, -R3 ;  /* 0x000000ffff027224 */ /* 0x009fc800078e0a03 */
[----:B------:R-:W-:Y:S02]  /*12c00*/  IMAD R11, R2, R7, RZ ;  /* 0x00000007020b7224 */ /* 0x000fe400078e02ff */
[----:B------:R-:W-:-:S04]  /*12c10*/  IMAD.MOV.U32 R2, RZ, RZ, RZ ;  /* 0x000000ffff027224 */ /* 0x000fc800078e00ff */
[----:B------:R-:W-:-:S04]  /*12c20*/  IMAD.HI.U32 R3, R3, R11, R2 ;  /* 0x0000000b03037227 */ /* 0x000fc800078e0002 */
[----:B------:R-:W-:-:S05]  /*12c30*/  IMAD.IADD R2, R4, 0x1, -R16 ;  /* 0x0000000104027824 */ /* 0x000fca00078e0a10 */
[----:B------:R-:W-:-:S05]  /*12c40*/  IABS R4, R2 ;  /* 0x0000000200047213 */ /* 0x000fca0000000000 */
        /* <DEDUP_REMOVED lines=11> */
[----:B------:R-:W-:-:S04]  /*12d00*/  @!P0 LOP3.LUT R3, RZ, R17, RZ, 0x33, !PT ;  /* 0x00000011ff038212 */ /* 0x000fc800078e33ff */
[----:B------:R-:W-:Y:S01]  /*12d10*/  MOV R18, R3 ;  /* 0x0000000300127202 */ /* 0x000fe20000000f00 */
[----:B------:R-:W-:-:S04]  /*12d20*/  IMAD.MOV R4, RZ, RZ, -R3 ;  /* 0x000000ffff047224 */ /* 0x000fc800078e0a03 */
[----:B------:R-:W-:Y:S01]  /*12d30*/  IMAD R17, R17, R4, R2 ;  /* 0x0000000411117224 */ /* 0x000fe200078e0202 */
[----:B------:R-:W-:Y:S06]  /*12d40*/  BRA `(.L_x_374) ;  /* 0x00000000001c7947 */ /* 0x000fec0003800000 */
.L_x_366:
[----:B------:R-:W-:Y:S01]  /*12d50*/  UMOV UR4, URZ ;  /* 0x0000003f00047c82 */ /* 0x000fe20008000000 */
[----:B------:R-:W-:Y:S01]  /*12d60*/  UMOV UR5, URZ ;  /* 0x0000003f00057c82 */ /* 0x000fe20008000000 */
[----:B------:R-:W-:Y:S01]  /*12d70*/  ULDC UR6, c[0x0][0xc14] ;  /* 0x0003050000067ab9 */ /* 0x000fe20000000800 */
[----:B------:R-:W-:Y:S02]  /*12d80*/  IMAD.MOV.U32 R16, RZ, RZ, R4 ;  /* 0x000000ffff107224 */ /* 0x000fe400078e0004 */
[----:B------:R-:W-:Y:S02]  /*12d90*/  IMAD.U32 R17, RZ, RZ, UR4 ;  /* 0x00000004ff117e24 */ /* 0x000fe4000f8e00ff */
[----:B------:R-:W-:Y:S02]  /*12da0*/  IMAD.U32 R18, RZ, RZ, UR5 ;  /* 0x00000005ff127e24 */ /* 0x000fe4000f8e00ff */
[----:B------:R-:W-:-:S07]  /*12db0*/  IMAD.U32 R19, RZ, RZ, UR6 ;  /* 0x00000006ff137e24 */ /* 0x000fce000f8e00ff */
.L_x_374:
[----:B0-----:R-:W0:Y:S01]  /*12dc0*/  S2R R2, SR_TID.X ;  /* 0x0000000000027919 */ /* 0x001e220000002100 */
[----:B------:R-:W-:Y:S05]  /*12dd0*/  WARPSYNC.ALL ;  /* 0x0000000000007948 */ /* 0x000fea0003800000 */
[----:B------:R-:W-:Y:S01]  /*12de0*/  BAR.SYNC.DEFER_BLOCKING 0x4, 0x120 ;  /* 0x0104800000007b1d */ /* 0x000fe20000010000 */
[----:B0-----:R-:W-:-:S04]  /*12df0*/  LOP3.LUT R2, R2, 0x1f, RZ, 0xc0, !PT ;  /* 0x0000001f02027812 */ /* 0x001fc800078ec0ff */
[----:B------:R-:W-:-:S13]  /*12e00*/  ISETP.NE.AND P0, PT, R2, RZ, PT ;  /* 0x000000ff0200720c */ /* 0x000fda0003f05270 */
[----:B------:R-:W0:Y:S01]  /*12e10*/  @!P0 S2R R3, SR_CgaCtaId ;  /* 0x0000000000038919 */ /* 0x000e220000008800 */
[----:B------:R-:W-:-:S04]  /*12e20*/  @!P0 MOV R2, 0x400 ;  /* 0x0000040000028802 */ /* 0x000fc80000000f00 */
[----:B0-----:R-:W-:-:S05]  /*12e30*/  @!P0 LEA R2, R3, R2, 0x18 ;  /* 0x0000000203028211 */ /* 0x001fca00078ec0ff */
[----:B------:R1:W-:Y:S01]  /*12e40*/  @!P0 STS.128 [R2+0x388d0], R16 ;  /* 0x0388d01002008388 */ /* 0x0003e20000000c00 */
[----:B------:R-:W-:Y:S06]  /*12e50*/  BAR.ARV 0x5, 0x120 ;  /* 0x0144800000007b1d */ /* 0x000fec0000002000 */
[----:B------:R-:W-:-:S13]  /*12e60*/  ISETP.GE.AND P0, PT, R19, R0, PT ;  /* 0x000000001300720c */ /* 0x000fda0003f06270 */
[----:B------:R-:W-:Y:S05]  /*12e70*/  @!P0 BRA `(.L_x_375) ;  /* 0xffffffbc00048947 */ /* 0x000fea000383ffff */
.L_x_309:
[----:B0-----:R-:W2:Y:S01]  /*12e80*/  LDL.LU R0, [R1+0x28] ;  /* 0x0000280001007983 */ /* 0x001ea20000300800 */
[----:B------:R-:W-:Y:S01]  /*12e90*/  BSSY B0, `(.L_x_376) ;  /* 0x000000b000007945 */ /* 0x000fe20003800000 */
[----:B------:R-:W0:Y:S01]  /*12ea0*/  S2R R5, SR_CgaCtaId ;  /* 0x0000000000057919 */ /* 0x000e220000008800 */
[----:B--2---:R-:W-:-:S05]  /*12eb0*/  VIADD R0, R0, 0x1 ;  /* 0x0000000100007836 */ /* 0x004fca0000000000 */
[----:B-1----:R-:W-:-:S04]  /*12ec0*/  LEA.HI R2, R0, R0, RZ, 0x1 ;  /* 0x0000000000027211 */ /* 0x002fc800078f08ff */
[----:B------:R-:W-:-:S04]  /*12ed0*/  LOP3.LUT R3, R2, 0xfffffffe, RZ, 0xc0, !PT ;  /* 0xfffffffe02037812 */ /* 0x000fc800078ec0ff */
[----:B------:R-:W-:Y:S02]  /*12ee0*/  IADD3 R3, R0, -R3, RZ ;  /* 0x8000000300037210 */ /* 0x000fe40007ffe0ff */
[----:B------:R-:W-:Y:S02]  /*12ef0*/  MOV R0, 0x400 ;  /* 0x0000040000007802 */ /* 0x000fe40000000f00 */
[----:B------:R-:W-:Y:S02]  /*12f00*/  SHF.L.U32 R3, R3, 0x1f, RZ ;  /* 0x0000001f03037819 */ /* 0x000fe400000006ff */
[----:B0-----:R-:W-:-:S04]  /*12f10*/  LEA R0, R5, R0, 0x18 ;  /* 0x0000000005007211 */ /* 0x001fc800078ec0ff */
[----:B------:R-:W0:Y:S02]  /*12f20*/  SYNCS.PHASECHK.TRANS64.TRYWAIT P0, [R0+URZ+0x38820], R3 ;  /* 0x03882003000075a7 */ /* 0x000e24000800017f */
[----:B0-----:R-:W-:Y:S05]  /*12f30*/  @!P0 BRA `(.L_x_377) ;  /* 0x0000001000a88947 */ /* 0x001fea0003800000 */
.L_x_430:
[----:B------:R-:W-:Y:S05]  /*12f40*/  BSYNC B0 ;  /* 0x0000000000007941 */ /* 0x000fea0003800000 */
.L_x_376:
[----:B------:R-:W-:-:S03]  /*12f50*/  UMOV UR4, 0xffffffff ;  /* 0xffffffff00047882 */ /* 0x000fc60000000000 */
[----:B------:R-:W-:Y:S05]  /*12f60*/  BRA.DIV UR4, `(.L_x_378) ;  /* 0x0000001204b07947 */ /* 0x000fea000b800000 */
[----:B------:R-:W1:Y:S02]  /*12f70*/  S2R R2, SR_TID.X ;  /* 0x0000000000027919 */ /* 0x000e640000002100 */
[----:B-1----:R-:W-:-:S04]  /*12f80*/  SHF.R.U32.HI R2, RZ, 0x5, R2 ;  /* 0x00000005ff027819 */ /* 0x002fc80000011602 */
[----:B------:R-:W-:-:S05]  /*12f90*/  LOP3.LUT R2, R2, 0x3, RZ, 0xc0, !PT ;  /* 0x0000000302027812 */ /* 0x000fca00078ec0ff */
[----:B------:R1:W2:Y:S02]  /*12fa0*/  SHFL.IDX PT, R14, R2, RZ, 0x1f ;  /* 0x00001fff020e7589 */ /* 0x0002a400000e0000 */
.L_x_433:
[----:B--2---:R-:W-:Y:S01]  /*12fb0*/  ISETP.NE.AND P0, PT, R14, RZ, PT ;  /* 0x000000ff0e00720c */ /* 0x004fe20003f05270 */
[----:B------:R-:W-:-:S12]  /*12fc0*/  BSSY B0, `(.L_x_379) ;  /* 0x0000029000007945 */ /* 0x000fd80003800000 */
[----:B------:R-:W-:Y:S05]  /*12fd0*/  @P0 BRA `(.L_x_380) ;  /* 0x00000000009c0947 */ /* 0x000fea0003800000 */
[----:B------:R-:W-:-:S03]  /*12fe0*/  UMOV UR4, 0xffffffff ;  /* 0xffffffff00047882 */ /* 0x000fc60000000000 */
[----:B------:R-:W-:Y:S05]  /*12ff0*/  BRA.DIV UR4, `(.L_x_381) ;  /* 0x0000001204c07947 */ /* 0x000fea000b800000 */
[----:B------:R-:W-:-:S13]  /*13000*/  ELECT P6, URZ, PT ;  /* 0x00000000003f782f */ /* 0x000fda00038c0000 */
.L_x_436:
[----:B------:R-:W-:Y:S05]  /*13010*/  @!P6 BRA `(.L_x_380) ;  /* 0x00000000008ce947 */ /* 0x000fea0003800000 */
[----:B-1----:R-:W2:Y:S02]  /*13020*/  LDL R2, [R1+0x30] ;  /* 0x0000300001027983 */ /* 0x002ea40000100800 */
[----:B--2---:R-:W-:-:S13]  /*13030*/  R2UR UR4, R2 ;  /* 0x00000000020472ca */ /* 0x004fda00000e0000 */
[----:B------:R-:W-:-:S06]  /*13040*/  ULOP3.LUT UR4, UR4, 0x2, URZ, 0xfc, !UPT ;  /* 0x0000000204047892 */ /* 0x000fcc000f8efc3f */
[----:B------:R-:W-:-:S05]  /*13050*/  IMAD.U32 R2, RZ, RZ, UR4 ;  /* 0x00000004ff027e24 */ /* 0x000fca000f8e00ff */
[----:B------:R-:W-:-:S13]  /*13060*/  ISETP.NE.AND P2, PT, R2, 0x3, PT ;  /* 0x000000030200780c */ /* 0x000fda0003f45270 */
[----:B------:R-:W-:Y:S05]  /*13070*/  @!P2 BRA `(.L_x_382) ;  /* 0x000000000004a947 */ /* 0x000fea0003800000 */
[----:B------:R-:W-:Y:S01]  /*13080*/  BPT.TRAP 0x1 ;  /* 0x000000040000795c */ /* 0x000fe20000300000 */
.L_x_382:
[----:B0-----:R-:W2:Y:S04]  /*13090*/  LDL R3, [R1] ;  /* 0x0000000001037983 */ /* 0x001ea80000100800 */
[----:B------:R-:W3:Y:S01]  /*130a0*/  LDL.LU R7, [R1+0x8] ;  /* 0x0000080001077983 */ /* 0x000ee20000300800 */
[----:B------:R-:W-:-:S04]  /*130b0*/  VIADD R2, R0, 0x38840 ;  /* 0x0003884000027836 */ /* 0x000fc80000000000 */
[C---:B--2---:R-:W-:Y:S02]  /*130c0*/  IMAD R6, R3.reuse, 0x8, R2 ;  /* 0x0000000803067824 */ /* 0x044fe400078e0202 */
[----:B------:R-:W-:Y:S01]  /*130d0*/  VIADD R3, R3, 0x1 ;  /* 0x0000000103037836 */ /* 0x000fe20000000000 */
[----:B---3--:R-:W-:-:S04]  /*130e0*/  SHF.L.U32 R5, R7, 0x1f, RZ ;  /* 0x0000001f07057819 */ /* 0x008fc800000006ff */
[C---:B------:R-:W-:Y:S01]  /*130f0*/  ISETP.NE.AND P1, PT, R3.reuse, 0x2, PT ;  /* 0x000000020300780c */ /* 0x040fe20003f25270 */
[----:B------:R-:W0:Y:S03]  /*13100*/  SYNCS.PHASECHK.TRANS64.TRYWAIT P0, [R6+URZ], R5 ;  /* 0x00000005060075a7 */ /* 0x000e26000800017f */
[----:B------:R-:W-:Y:S02]  /*13110*/  SEL R4, RZ, 0x1, P1 ;  /* 0x00000001ff047807 */ /* 0x000fe40000800000 */
[----:B------:R-:W-:Y:S02]  /*13120*/  SEL R3, R3, RZ, P1 ;  /* 0x000000ff03037207 */ /* 0x000fe40000800000 */
[----:B------:R-:W-:-:S03]  /*13130*/  LOP3.LUT R4, R7, R4, RZ, 0x3c, !PT ;  /* 0x0000000407047212 */ /* 0x000fc600078e3cff */
[----:B------:R-:W-:Y:S01]  /*13140*/  IMAD R7, R3, 0x8, R2 ;  /* 0x0000000803077824 */ /* 0x000fe200078e0202 */
[----:B------:R-:W-:Y:S01]  /*13150*/  SHF.L.U32 R2, R4, 0x1f, RZ ;  /* 0x0000001f04027819 */ /* 0x000fe200000006ff */
[----:B0-----:R-:W-:Y:S06]  /*13160*/  @!P0 BRA `(.L_x_383) ;  /* 0x0000001000848947 */ /* 0x001fec0003800000 */
.L_x_437:
[----:B------:R-:W1:Y:S02]  /*13170*/  SYNCS.PHASECHK.TRANS64.TRYWAIT P0, [R7+URZ], R2 ;  /* 0x00000002070075a7 */ /* 0x000e64000800017f */
[----:B-1----:R-:W-:Y:S05]  /*13180*/  @!P0 BRA `(.L_x_384) ;  /* 0x0000001000908947 */ /* 0x002fea0003800000 */
.L_x_438:
[----:B------:R-:W-:Y:S05]  /*13190*/  @!P2 BRA `(.L_x_385) ;  /* 0x000000000004a947 */ /* 0x000fea0003800000 */
[----:B------:R-:W-:Y:S01]  /*131a0*/  BPT.TRAP 0x1 ;  /* 0x000000040000795c */ /* 0x000fe20000300000 */
.L_x_385:
[----:B------:R-:W2:Y:S01]  /*131b0*/  LDL.LU R4, [R1] ;  /* 0x0000000001047983 */ /* 0x000ea20000300800 */
[----:B------:R-:W-:-:S05]  /*131c0*/  IADD3 R0, R0, 0x38860, RZ ;  /* 0x0003886000007810 */ /* 0x000fca0007ffe0ff */
[----:B--2---:R-:W-:-:S04]  /*131d0*/  IMAD R4, R4, 0x8, R0 ;  /* 0x0000000804047824 */ /* 0x004fc800078e0200 */
[----:B------:R-:W2:Y:S02]  /*131e0*/  SYNCS.PHASECHK.TRANS64.TRYWAIT P0, [R4+URZ], R5 ;  /* 0x00000005040075a7 */ /* 0x000ea4000800017f */
[----:B--2---:R-:W-:Y:S05]  /*131f0*/  @!P0 BRA `(.L_x_386) ;  /* 0x0000001000888947 */ /* 0x004fea0003800000 */
.L_x_439:
[----:B------:R-:W-:-:S07]  /*13200*/  IMAD R3, R3, 0x8, R0 ;  /* 0x0000000803037824 */ /* 0x000fce00078e0200 */
.L_x_387:
[----:B---3--:R3:W4:Y:S02]  /*13210*/  SYNCS.PHASECHK.TRANS64.TRYWAIT P0, [R3+URZ], R2 ;  /* 0x00000002030075a7 */ /* 0x008724000800017f */
[----:B----4-:R-:W-:Y:S05]  /*13220*/  @!P0 NANOSLEEP.SYNCS 0x989680 ;  /* 0x009896800000895d */ /* 0x010fea0003900000 */
[----:B------:R-:W4:Y:S02]  /*13230*/  @!P0 SYNCS.PHASECHK.TRANS64 P0, [R3+URZ], R2 ;  /* 0x00000002030085a7 */ /* 0x000f24000800007f */
[----:B----4-:R-:W-:Y:S05]  /*13240*/  @!P0 BRA `(.L_x_387) ;  /* 0xfffffffc00f08947 */ /* 0x010fea000383ffff */
.L_x_380:
[----:B------:R-:W-:Y:S05]  /*13250*/  BSYNC B0 ;  /* 0x0000000000007941 */ /* 0x000fea0003800000 */
.L_x_379:
[----:B------:R-:W-:Y:S05]  /*13260*/  EXIT ;  /* 0x000000000000794d */ /* 0x000fea0003800000 */
.L_x_263:
[----:B0-----:R0:W1:Y:S02]  /*13270*/  SYNCS.PHASECHK.TRANS64.TRYWAIT P1, [R5+URZ+0x38800], R0 ;  /* 0x03880000050075a7 */ /* 0x001064000802017f */
[----:B-1----:R-:W-:Y:S05]  /*13280*/  @!P1 NANOSLEEP.SYNCS 0x989680 ;  /* 0x009896800000995d */ /* 0x002fea0003900000 */
[----:B------:R-:W1:Y:S02]  /*13290*/  @!P1 SYNCS.PHASECHK.TRANS64 P1, [R5+URZ+0x38800], R0 ;  /* 0x03880000050095a7 */ /* 0x000e64000802007f */
[----:B-1----:R-:W-:Y:S05]  /*132a0*/  @!P1 BRA `(.L_x_263) ;  /* 0xfffffffc00f09947 */ /* 0x002fea000383ffff */
[----:B------:R-:W-:Y:S05]  /*132b0*/  BRA `(.L_x_388) ;  /* 0xfffffee400887947 */ /* 0x000fea000383ffff */
.L_x_267:
[----:B-1----:R1:W2:Y:S02]  /*132c0*/  SYNCS.PHASECHK.TRANS64.TRYWAIT P2, [R0+URZ+0x38830], R3 ;  /* 0x03883003000075a7 */ /* 0x0022a4000804017f */
[----:B--2---:R-:W-:Y:S05]  /*132d0*/  @!P2 NANOSLEEP.SYNCS 0x989680 ;  /* 0x009896800000a95d */ /* 0x004fea0003900000 */
[----:B------:R-:W2:Y:S02]  /*132e0*/  @!P2 SYNCS.PHASECHK.TRANS64 P2, [R0+URZ+0x38830], R3 ;  /* 0x038830030000a5a7 */ /* 0x000ea4000804007f */
[----:B--2---:R-:W-:Y:S05]  /*132f0*/  @!P2 BRA `(.L_x_267) ;  /* 0xfffffffc00f0a947 */ /* 0x004fea000383ffff */
[----:B------:R-:W-:Y:S05]  /*13300*/  BRA `(.L_x_266) ;  /* 0xfffffee400ac7947 */ /* 0x000fea000383ffff */
.L_x_272:
[----:B------:R-:W-:-:S13]  /*13310*/  R2UR UR4, R225 ;  /* 0x00000000e10472ca */ /* 0x000fda00000e0000 */
[----:B-1----:R-:W-:-:S04]  /*13320*/  IMAD.U32 R4, RZ, RZ, UR4 ;  /* 0x00000004ff047e24 */ /* 0x002fc8000f8e00ff */
[----:B------:R1:W2:Y:S03]  /*13330*/  SYNCS.PHASECHK.TRANS64.TRYWAIT P2, [R4+URZ+0x38830], R3 ;  /* 0x03883003040075a7 */ /* 0x0002a6000804017f */
[----:B--2---:R-:W-:Y:S05]  /*13340*/  @!P2 NANOSLEEP.SYNCS 0x989680 ;  /* 0x009896800000a95d */ /* 0x004fea0003900000 */
[----:B------:R-:W2:Y:S02]  /*13350*/  @!P2 SYNCS.PHASECHK.TRANS64 P2, [R4+URZ+0x38830], R3 ;  /* 0x038830030400a5a7 */ /* 0x000ea4000804007f */
[----:B--2---:R-:W-:Y:S05]  /*13360*/  @!P2 BRA `(.L_x_272) ;  /* 0xfffffffc00e8a947 */ /* 0x004fea000383ffff */
[----:B------:R-:W-:Y:S05]  /*13370*/  BRA `(.L_x_271) ;  /* 0xffffff2c00507947 */ /* 0x000fea000383ffff */
.L_x_276:
[----:B01----:R-:W-:-:S04]  /*13380*/  IMAD.U32 R3, RZ, RZ, UR4 ;  /* 0x00000004ff037e24 */ /* 0x003fc8000f8e00ff */
[----:B------:R0:W1:Y:S03]  /*13390*/  SYNCS.PHASECHK.TRANS64.TRYWAIT P2, [R3+URZ+0x38850], R0 ;  /* 0x03885000030075a7 */ /* 0x000066000804017f */
[----:B-1----:R-:W-:Y:S05]  /*133a0*/  @!P2 NANOSLEEP.SYNCS 0x989680 ;  /* 0x009896800000a95d */ /* 0x002fea0003900000 */
[----:B------:R-:W1:Y:S02]  /*133b0*/  @!P2 SYNCS.PHASECHK.TRANS64 P2, [R3+URZ+0x38850], R0 ;  /* 0x038850000300a5a7 */ /* 0x000e64000804007f */
[----:B-1----:R-:W-:Y:S05]  /*133c0*/  @!P2 BRA `(.L_x_276) ;  /* 0xfffffffc00eca947 */ /* 0x002fea000383ffff */
[----:B------:R-:W-:Y:S05]  /*133d0*/  BRA `(.L_x_275) ;  /* 0xffffff5400707947 */ /* 0x000fea000383ffff */
.L_x_281:
[----:B-1----:R1:W2:Y:S02]  /*133e0*/  SYNCS.PHASECHK.TRANS64.TRYWAIT P0, [R11+URZ+0x38850], R0 ;  /* 0x038850000b0075a7 */ /* 0x0022a4000800017f */
[----:B--2---:R-:W-:Y:S05]  /*133f0*/  @!P0 NANOSLEEP.SYNCS 0x989680 ;  /* 0x009896800000895d */ /* 0x004fea0003900000 */
[----:B------:R-:W2:Y:S02]  /*13400*/  @!P0 SYNCS.PHASECHK.TRANS64 P0, [R11+URZ+0x38850], R0 ;  /* 0x038850000b0085a7 */ /* 0x000ea4000800007f */
[----:B--2---:R-:W-:Y:S05]  /*13410*/  @!P0 BRA `(.L_x_281) ;  /* 0xfffffffc00f08947 */ /* 0x004fea000383ffff */
[----:B------:R-:W-:Y:S05]  /*13420*/  BRA `(.L_x_280) ;  /* 0xffffff7000a07947 */ /* 0x000fea000383ffff */
.L_x_321:
[----:B------:R-:W0:Y:S01]  /*13430*/  S2R R7, SR_TID.X ;  /* 0x0000000000077919 */ /* 0x000e220000002100 */
[----:B------:R-:W-:Y:S01]  /*13440*/  BSSY B0, `(.L_x_389) ;  /* 0x000000a000007945 */ /* 0x000fe20003800000 */
[----:B------:R-:W-:Y:S01]  /*13450*/  MOV R12, RZ ;  /* 0x000000ff000c7202 */ /* 0x000fe20000000f00 */
[----:B------:R-:W-:Y:S02]  /*13460*/  IMAD.MOV.U32 R11, RZ, RZ, 0x1f ;  /* 0x0000001fff0b7424 */ /* 0x000fe400078e00ff */
[----:B------:R-:W-:Y:S01]  /*13470*/  IMAD.MOV.U32 R15, RZ, RZ, -0x1 ;  /* 0xffffffffff0f7424 */ /* 0x000fe200078e00ff */
[----:B0-----:R-:W-:-:S04]  /*13480*/  SHF.R.U32.HI R7, RZ, 0x5, R7 ;  /* 0x00000005ff077819 */ /* 0x001fc80000011607 */
[----:B------:R-:W-:-:S05]  /*13490*/  LOP3.LUT R7, R7, 0x3, RZ, 0xc0, !PT ;  /* 0x0000000307077812 */ /* 0x000fca00078ec0ff */
[----:B------:R-:W-:-:S07]  /*134a0*/  IMAD.MOV.U32 R13, RZ, RZ, R7 ;  /* 0x000000ffff0d7224 */ /* 0x000fce00078e0007 */
[----:B------:R-:W-:Y:S05]  /*134b0*/  WARPSYNC.COLLECTIVE R15, `(.L_x_390) ;  /* 0x000000000f087348 */ /* 0x000fea0003c00000 */
[----:B------:R0:W1:Y:S02]  /*134c0*/  SHFL.IDX P6, R14, R13, R12, R11 ;  /* 0x0000000c0d0e7389 */ /* 0x00006400000c000b */
[----:B01----:R-:W-:Y:S01]  /*134d0*/  ENDCOLLECTIVE ;  /* 0x000000000000791b */ /* 0x003fe20003800000 */
.L_x_390:
[----:B------:R-:W-:Y:S05]  /*134e0*/  BSYNC B0 ;  /* 0x0000000000007941 */ /* 0x000fea0003800000 */
.L_x_389:
[----:B------:R-:W-:Y:S05]  /*134f0*/  BRA `(.L_x_391) ;  /* 0xffffffc400187947 */ /* 0x000fea000383ffff */
.L_x_322:
[----:B------:R-:W-:Y:S01]  /*13500*/  BSSY B0, `(.L_x_392) ;  /* 0x0000006000007945 */ /* 0x000fe20003800000 */
[----:B------:R-:W-:-:S07]  /*13510*/  IMAD.MOV.U32 R15, RZ, RZ, -0x1 ;  /* 0xffffffffff0f7424 */ /* 0x000fce00078e00ff */
[----:B------:R-:W-:Y:S05]  /*13520*/  WARPSYNC.COLLECTIVE R15, `(.L_x_393) ;  /* 0x000000000f0c7348 */ /* 0x000fea0003c00000 */
[----:B------:R-:W-:Y:S02]  /*13530*/  ELECT P6, UR62, PT ;  /* 0x00000000003e782f */ /* 0x000fe400038c0000 */
[----:B------:R-:W-:Y:S01]  /*13540*/  MOV R14, UR62 ;  /* 0x0000003e000e7c02 */ /* 0x000fe20008000f00 */
[----:B------:R-:W-:Y:S10]  /*13550*/  ENDCOLLECTIVE ;  /* 0x000000000000791b */ /* 0x000ff40003800000 */
.L_x_393:
[----:B------:R-:W-:Y:S05]  /*13560*/  BSYNC B0 ;  /* 0x0000000000007941 */ /* 0x000fea0003800000 */
.L_x_392:
[----:B------:R-:W-:Y:S05]  /*13570*/  BRA `(.L_x_394) ;  /* 0xffffffc400107947 */ /* 0x000fea000383ffff */
.L_x_325:
[----:B0-----:R0:W1:Y:S02]  /*13580*/  SYNCS.PHASECHK.TRANS64.TRYWAIT P0, [R8+URZ+0x38840], R9 ;  /* 0x03884009080075a7 */ /* 0x001064000800017f */
[----:B-1----:R-:W-:Y:S05]  /*13590*/  @!P0 NANOSLEEP.SYNCS 0x989680 ;  /* 0x009896800000895d */ /* 0x002fea0003900000 */
[----:B------:R-:W1:Y:S02]  /*135a0*/  @!P0 SYNCS.PHASECHK.TRANS64 P0, [R8+URZ+0x38840], R9 ;  /* 0x03884009080085a7 */ /* 0x000e64000800007f */
[----:B-1----:R-:W-:Y:S05]  /*135b0*/  @!P0 BRA `(.L_x_325) ;  /* 0xfffffffc00f08947 */ /* 0x002fea000383ffff */
[----:B------:R-:W-:Y:S05]  /*135c0*/  BRA `(.L_x_395) ;  /* 0xffffffc400847947 */ /* 0x000fea000383ffff */
.L_x_328:
[----:B0-----:R-:W0:Y:S01]  /*135d0*/  S2R R9, SR_CgaCtaId ;  /* 0x0000000000097919 */ /* 0x001e220000008800 */
[----:B------:R-:W-:-:S04]  /*135e0*/  MOV R8, 0x400 ;  /* 0x0000040000087802 */ /* 0x000fc80000000f00 */
[----:B0-----:R-:W-:-:S04]  /*135f0*/  LEA R8, R9, R8, 0x18 ;  /* 0x0000000809087211 */ /* 0x001fc800078ec0ff */
[----:B------:R0:W1:Y:S03]  /*13600*/  SYNCS.PHASECHK.TRANS64.TRYWAIT P0, [R8+URZ+0x38820], R6 ;  /* 0x03882006080075a7 */ /* 0x000066000800017f */
[----:B-1----:R-:W-:Y:S05]  /*13610*/  @!P0 NANOSLEEP.SYNCS 0x989680 ;  /* 0x009896800000895d */ /* 0x002fea0003900000 */
[----:B------:R-:W1:Y:S02]  /*13620*/  @!P0 SYNCS.PHASECHK.TRANS64 P0, [R8+URZ+0x38820], R6 ;  /* 0x03882006080085a7 */ /* 0x000e64000800007f */
[----:B-1----:R-:W-:Y:S05]  /*13630*/  @!P0 BRA `(.L_x_328) ;  /* 0xfffffffc00e48947 */ /* 0x002fea000383ffff */
[----:B------:R-:W-:Y:S05]  /*13640*/  BRA `(.L_x_396) ;  /* 0xffffffcc00047947 */ /* 0x000fea000383ffff */
.L_x_336:
[----:B0-----:R0:W1:Y:S02]  /*13650*/  SYNCS.PHASECHK.TRANS64.TRYWAIT P0, [R2+URZ+0x38840], R3 ;  /* 0x03884003020075a7 */ /* 0x001064000800017f */
[----:B-1----:R-:W-:Y:S05]  /*13660*/  @!P0 NANOSLEEP.SYNCS 0x989680 ;  /* 0x009896800000895d */ /* 0x002fea0003900000 */
[----:B------:R-:W1:Y:S02]  /*13670*/  @!P0 SYNCS.PHASECHK.TRANS64 P0, [R2+URZ+0x38840], R3 ;  /* 0x03884003020085a7 */ /* 0x000e64000800007f */
[----:B-1----:R-:W-:Y:S05]  /*13680*/  @!P0 BRA `(.L_x_336) ;  /* 0xfffffffc00f08947 */ /* 0x002fea000383ffff */
[----:B------:R-:W-:Y:S05]  /*13690*/  BRA `(.L_x_397) ;  /* 0xffffffcc00c47947 */ /* 0x000fea000383ffff */
.L_x_338:
[----:B0-----:R0:W1:Y:S02]  /*136a0*/  SYNCS.PHASECHK.TRANS64.TRYWAIT P0, [R3+URZ+0x60], R2 ;  /* 0x00006002030075a7 */ /* 0x001064000800017f */
[----:B-1----:R-:W-:Y:S05]  /*136b0*/  @!P0 NANOSLEEP.SYNCS 0x989680 ;  /* 0x009896800000895d */ /* 0x002fea0003900000 */
[----:B------:R-:W1:Y:S02]  /*136c0*/  @!P0 SYNCS.PHASECHK.TRANS64 P0, [R3+URZ+0x60], R2 ;  /* 0x00006002030085a7 */ /* 0x000e64000800007f */
[----:B-1----:R-:W-:Y:S05]  /*136d0*/  @!P0 BRA `(.L_x_338) ;  /* 0xfffffffc00f08947 */ /* 0x002fea000383ffff */
[----:B------:R-:W-:Y:S05]  /*136e0*/  BRA `(.L_x_398) ;  /* 0xffffffd000847947 */ /* 0x000fea000383ffff */
.L_x_343:
[----:B-1----:R1:W2:Y:S02]  /*136f0*/  SYNCS.PHASECHK.TRANS64.TRYWAIT P0, [R2+URZ+0x38840], R3 ;  /* 0x03884003020075a7 */ /* 0x0022a4000800017f */
[----:B--2---:R-:W-:Y:S05]  /*13700*/  @!P0 NANOSLEEP.SYNCS 0x989680 ;  /* 0x009896800000895d */ /* 0x004fea0003900000 */
[----:B------:R-:W2:Y:S02]  /*13710*/  @!P0 SYNCS.PHASECHK.TRANS64 P0, [R2+URZ+0x38840], R3 ;  /* 0x03884003020085a7 */ /* 0x000ea4000800007f */
[----:B--2---:R-:W-:Y:S05]  /*13720*/  @!P0 BRA `(.L_x_343) ;  /* 0xfffffffc00f08947 */ /* 0x004fea000383ffff */
[----:B------:R-:W-:Y:S05]  /*13730*/  BRA `(.L_x_399) ;  /* 0xffffffd800107947 */ /* 0x000fea000383ffff */
.L_x_345:
[----:B0-----:R0:W1:Y:S02]  /*13740*/  SYNCS.PHASECHK.TRANS64.TRYWAIT P1, [R2+URZ+0x60], R3 ;  /* 0x00006003020075a7 */ /* 0x001064000802017f */
[----:B-1----:R-:W-:Y:S05]  /*13750*/  @!P1 NANOSLEEP.SYNCS 0x989680 ;  /* 0x009896800000995d */ /* 0x002fea0003900000 */
[----:B------:R-:W1:Y:S02]  /*13760*/  @!P1 SYNCS.PHASECHK.TRANS64 P1, [R2+URZ+0x60], R3 ;  /* 0x00006003020095a7 */ /* 0x000e64000802007f */
[----:B-1----:R-:W-:Y:S05]  /*13770*/  @!P1 BRA `(.L_x_345) ;  /* 0xfffffffc00f09947 */ /* 0x002fea000383ffff */
[----:B------:R-:W-:Y:S05]  /*13780*/  BRA `(.L_x_400) ;  /* 0xffffffd800d07947 */ /* 0x000fea000383ffff */
.L_x_350:
[----:B--2---:R2:W3:Y:S02]  /*13790*/  SYNCS.PHASECHK.TRANS64.TRYWAIT P0, [R2+URZ+0x38840], R3 ;  /* 0x03884003020075a7 */ /* 0x0044e4000800017f */
[----:B---3--:R-:W-:Y:S05]  /*137a0*/  @!P0 NANOSLEEP.SYNCS 0x989680 ;  /* 0x009896800000895d */ /* 0x008fea0003900000 */
[----:B------:R-:W3:Y:S02]  /*137b0*/  @!P0 SYNCS.PHASECHK.TRANS64 P0, [R2+URZ+0x38840], R3 ;  /* 0x03884003020085a7 */ /* 0x000ee4000800007f */
[----:B---3--:R-:W-:Y:S05]  /*137c0*/  @!P0 BRA `(.L_x_350) ;  /* 0xfffffffc00f08947 */ /* 0x008fea000383ffff */
[----:B------:R-:W-:Y:S05]  /*137d0*/  BRA `(.L_x_401) ;  /* 0xffffffe0001c7947 */ /* 0x000fea000383ffff */
.L_x_352:
[----:B0-----:R0:W1:Y:S02]  /*137e0*/  SYNCS.PHASECHK.TRANS64.TRYWAIT P1, [R2+URZ+0x60], R8 ;  /* 0x00006008020075a7 */ /* 0x001064000802017f */
[----:B-1----:R-:W-:Y:S05]  /*137f0*/  @!P1 NANOSLEEP.SYNCS 0x989680 ;  /* 0x009896800000995d */ /* 0x002fea0003900000 */
[----:B------:R-:W1:Y:S02]  /*13800*/  @!P1 SYNCS.PHASECHK.TRANS64 P1, [R2+URZ+0x60], R8 ;  /* 0x00006008020095a7 */ /* 0x000e64000802007f */
[----:B-1----:R-:W-:Y:S05]  /*13810*/  @!P1 BRA `(.L_x_352) ;  /* 0xfffffffc00f09947 */ /* 0x002fea000383ffff */
[----:B------:R-:W-:Y:S05]  /*13820*/  BRA `(.L_x_402) ;  /* 0xffffffe000dc7947 */ /* 0x000fea000383ffff */
.L_x_359:
[----:B-1----:R1:W2:Y:S02]  /*13830*/  SYNCS.PHASECHK.TRANS64.TRYWAIT P0, [R3+URZ+0x38860], R0 ;  /* 0x03886000030075a7 */ /* 0x0022a4000800017f */
[----:B--2---:R-:W-:Y:S05]  /*13840*/  @!P0 NANOSLEEP.SYNCS 0x989680 ;  /* 0x009896800000895d */ /* 0x004fea0003900000 */
[----:B------:R-:W2:Y:S02]  /*13850*/  @!P0 SYNCS.PHASECHK.TRANS64 P0, [R3+URZ+0x38860], R0 ;  /* 0x03886000030085a7 */ /* 0x000ea4000800007f */
[----:B--2---:R-:W-:Y:S05]  /*13860*/  @!P0 BRA `(.L_x_359) ;  /* 0xfffffffc00f08947 */ /* 0x004fea000383ffff */
[----:B------:R-:W-:Y:S05]  /*13870*/  BRA `(.L_x_403) ;  /* 0xffffffe800147947 */ /* 0x000fea000383ffff */
.L_x_361:
[----:B------:R-:W-:Y:S01]  /*13880*/  BSSY B0, `(.L_x_404) ;  /* 0x0000008000007945 */ /* 0x000fe20003800000 */
[----:B0-----:R-:W-:Y:S01]  /*13890*/  IMAD.MOV.U32 R13, RZ, RZ, R16 ;  /* 0x000000ffff0d7224 */ /* 0x001fe200078e0010 */
[----:B------:R-:W-:Y:S01]  /*138a0*/  MOV R11, 0x1f ;  /* 0x0000001f000b7802 */ /* 0x000fe20000000f00 */
[----:B------:R-:W-:Y:S02]  /*138b0*/  IMAD.MOV.U32 R12, RZ, RZ, RZ ;  /* 0x000000ffff0c7224 */ /* 0x000fe400078e00ff */
[----:B------:R-:W-:-:S07]  /*138c0*/  IMAD.MOV.U32 R15, RZ, RZ, -0x1 ;  /* 0xffffffffff0f7424 */ /* 0x000fce00078e00ff */
[----:B-1----:R-:W-:Y:S05]  /*138d0*/  WARPSYNC.COLLECTIVE R15, `(.L_x_405) ;  /* 0x000000000f087348 */ /* 0x002fea0003c00000 */
[----:B------:R0:W2:Y:S02]  /*138e0*/  SHFL.IDX P6, R14, R13, R12, R11 ;  /* 0x0000000c0d0e7389 */ /* 0x0000a400000c000b */
[----:B012---:R-:W-:Y:S01]  /*138f0*/  ENDCOLLECTIVE ;  /* 0x000000000000791b */ /* 0x007fe20003800000 */
.L_x_405:
[----:B------:R-:W-:Y:S05]  /*13900*/  BSYNC B0 ;  /* 0x0000000000007941 */ /* 0x000fea0003800000 */
.L_x_404:
[----:B------:R-:W-:Y:S01]  /*13910*/  IMAD.MOV.U32 R13, RZ, RZ, R16 ;  /* 0x000000ffff0d7224 */ /* 0x000fe200078e0010 */
[----:B------:R-:W-:Y:S01]  /*13920*/  MOV R15, 0xffffffff ;  /* 0xffffffff000f7802 */ /* 0x000fe20000000f00 */
[----:B------:R-:W-:Y:S02]  /*13930*/  IMAD.MOV.U32 R12, RZ, RZ, 0x1 ;  /* 0x00000001ff0c7424 */ /* 0x000fe400078e00ff */
[----:B------:R-:W-:Y:S02]  /*13940*/  IMAD.MOV.U32 R11, RZ, RZ, 0x1f ;  /* 0x0000001fff0b7424 */ /* 0x000fe400078e00ff */
[----:B------:R-:W-:-:S07]  /*13950*/  IMAD.MOV.U32 R4, RZ, RZ, R14 ;  /* 0x000000ffff047224 */ /* 0x000fce00078e000e */
[----:B------:R-:W-:Y:S05]  /*13960*/  WARPSYNC.COLLECTIVE R15, `(.L_x_406) ;  /* 0x000000000f087348 */ /* 0x000fea0003c00000 */
[----:B------:R0:W1:Y:S02]  /*13970*/  SHFL.IDX P6, R14, R13, R12, R11 ;  /* 0x0000000c0d0e7389 */ /* 0x00006400000c000b */
[----:B01----:R-:W-:Y:S01]  /*13980*/  ENDCOLLECTIVE ;  /* 0x000000000000791b */ /* 0x003fe20003800000 */
.L_x_406:
[----:B------:R-:W-:Y:S01]  /*13990*/  IMAD.MOV.U32 R5, RZ, RZ, R14 ;  /* 0x000000ffff057224 */ /* 0x000fe200078e000e */
[----:B------:R-:W-:Y:S06]  /*139a0*/  BRA `(.L_x_407) ;  /* 0xffffffe800c87947 */ /* 0x000fec000383ffff */
.L_x_364:
[----:B------:R-:W-:Y:S01]  /*139b0*/  BSSY B0, `(.L_x_408) ;  /* 0x0000008000007945 */ /* 0x000fe20003800000 */
[----:B-----5:R-:W-:Y:S02]  /*139c0*/  IMAD.MOV.U32 R13, RZ, RZ, R3 ;  /* 0x000000ffff0d7224 */ /* 0x020fe400078e0003 */
[----:B------:R-:W-:Y:S02]  /*139d0*/  IMAD.MOV.U32 R12, RZ, RZ, 0x1 ;  /* 0x00000001ff0c7424 */ /* 0x000fe400078e00ff */
[----:B------:R-:W-:Y:S02]  /*139e0*/  IMAD.MOV.U32 R11, RZ, RZ, RZ ;  /* 0x000000ffff0b7224 */ /* 0x000fe400078e00ff */
[----:B------:R-:W-:-:S07]  /*139f0*/  IMAD.MOV.U32 R15, RZ, RZ, -0x1 ;  /* 0xffffffffff0f7424 */ /* 0x000fce00078e00ff */
[----:B0-234-:R-:W-:Y:S05]  /*13a00*/  WARPSYNC.COLLECTIVE R15, `(.L_x_409) ;  /* 0x000000000f087348 */ /* 0x01dfea0003c00000 */
[----:B------:R1:W0:Y:S02]  /*13a10*/  SHFL.UP P6, R14, R13, R12, R11 ;  /* 0x0400000c0d0e7389 */ /* 0x00022400000c000b */
[----:B01234-:R-:W-:Y:S01]  /*13a20*/  ENDCOLLECTIVE ;  /* 0x000000000000791b */ /* 0x01ffe20003800000 */
.L_x_409:
[----:B------:R-:W-:Y:S05]  /*13a30*/  BSYNC B0 ;  /* 0x0000000000007941 */ /* 0x000fea0003800000 */
.L_x_408:
[C---:B------:R-:W-:Y:S01]  /*13a40*/  ISETP.NE.AND P0, PT, R9.reuse, RZ, PT ;  /* 0x000000ff0900720c */ /* 0x040fe20003f05270 */
[----:B------:R-:W-:Y:S02]  /*13a50*/  IMAD.MOV.U32 R12, RZ, RZ, 0x2 ;  /* 0x00000002ff0c7424 */ /* 0x000fe400078e00ff */
[----:B------:R-:W-:Y:S01]  /*13a60*/  IMAD.MOV.U32 R11, RZ, RZ, RZ ;  /* 0x000000ffff0b7224 */ /* 0x000fe200078e00ff */
[----:B------:R-:W-:Y:S01]  /*13a70*/  SEL R14, R14, RZ, P0 ;  /* 0x000000ff0e0e7207 */ /* 0x000fe20000000000 */
[----:B------:R-:W-:Y:S01]  /*13a80*/  IMAD.MOV.U32 R15, RZ, RZ, -0x1 ;  /* 0xffffffffff0f7424 */ /* 0x000fe200078e00ff */
[----:B------:R-:W-:Y:S02]  /*13a90*/  ISETP.GE.U32.AND P0, PT, R9, 0x2, PT ;  /* 0x000000020900780c */ /* 0x000fe40003f06070 */
[----:B------:R-:W-:-:S11]  /*13aa0*/  IADD3 R13, R3, R14, RZ ;  /* 0x0000000e030d7210 */ /* 0x000fd60007ffe0ff */
[----:B------:R-:W-:Y:S05]  /*13ab0*/  WARPSYNC.COLLECTIVE R15, `(.L_x_410) ;  /* 0x000000000f087348 */ /* 0x000fea0003c00000 */
[----:B------:R0:W1:Y:S02]  /*13ac0*/  SHFL.UP P6, R14, R13, R12, R11 ;  /* 0x0400000c0d0e7389 */ /* 0x00006400000c000b */
[----:B01----:R-:W-:Y:S01]  /*13ad0*/  ENDCOLLECTIVE ;  /* 0x000000000000791b */ /* 0x003fe20003800000 */
.L_x_410:
[----:B------:R-:W-:Y:S02]  /*13ae0*/  MOV R12, 0x4 ;  /* 0x00000004000c7802 */ /* 0x000fe40000000f00 */
[----:B------:R-:W-:Y:S02]  /*13af0*/  SEL R6, R14, RZ, P0 ;  /* 0x000000ff0e067207 */ /* 0x000fe40000000000 */
[----:B------:R-:W-:-:S03]  /*13b00*/  ISETP.GE.U32.AND P0, PT, R9, 0x4, PT ;  /* 0x000000040900780c */ /* 0x000fc60003f06070 */
[----:B------:R-:W-:-:S04]  /*13b10*/  IMAD.IADD R6, R13, 0x1, R6 ;  /* 0x000000010d067824 */ /* 0x000fc800078e0206 */
[----:B------:R-:W-:-:S07]  /*13b20*/  IMAD.MOV.U32 R13, RZ, RZ, R6 ;  /* 0x000000ffff0d7224 */ /* 0x000fce00078e0006 */
[----:B------:R-:W-:Y:S05]  /*13b30*/  WARPSYNC.COLLECTIVE R15, `(.L_x_411) ;  /* 0x000000000f087348 */ /* 0x000fea0003c00000 */
[----:B------:R0:W1:Y:S02]  /*13b40*/  SHFL.UP P6, R14, R13, R12, R11 ;  /* 0x0400000c0d0e7389 */ /* 0x00006400000c000b */
[----:B01----:R-:W-:Y:S01]  /*13b50*/  ENDCOLLECTIVE ;  /* 0x000000000000791b */ /* 0x003fe20003800000 */
.L_x_411:
[----:B------:R-:W-:Y:S01]  /*13b60*/  IMAD.MOV.U32 R12, RZ, RZ, 0x8 ;  /* 0x00000008ff0c7424 */ /* 0x000fe200078e00ff */
[----:B------:R-:W-:Y:S02]  /*13b70*/  SEL R7, R14, RZ, P0 ;  /* 0x000000ff0e077207 */ /* 0x000fe40000000000 */
[----:B------:R-:W-:-:S03]  /*13b80*/  ISETP.GE.U32.AND P0, PT, R9, 0x8, PT ;  /* 0x000000080900780c */ /* 0x000fc60003f06070 */
[----:B------:R-:W-:-:S04]  /*13b90*/  IMAD.IADD R7, R6, 0x1, R7 ;  /* 0x0000000106077824 */ /* 0x000fc800078e0207 */
[----:B------:R-:W-:-:S07]  /*13ba0*/  IMAD.MOV.U32 R13, RZ, RZ, R7 ;  /* 0x000000ffff0d7224 */ /* 0x000fce00078e0007 */
[----:B------:R-:W-:Y:S05]  /*13bb0*/  WARPSYNC.COLLECTIVE R15, `(.L_x_412) ;  /* 0x000000000f087348 */ /* 0x000fea0003c00000 */
[----:B------:R0:W1:Y:S02]  /*13bc0*/  SHFL.UP P6, R14, R13, R12, R11 ;  /* 0x0400000c0d0e7389 */ /* 0x00006400000c000b */
[----:B01----:R-:W-:Y:S01]  /*13bd0*/  ENDCOLLECTIVE ;  /* 0x000000000000791b */ /* 0x003fe20003800000 */
.L_x_412:
        /* <DEDUP_REMOVED lines=8> */
.L_x_413:
[----:B------:R-:W-:Y:S02]  /*13c60*/  IMAD.MOV.U32 R12, RZ, RZ, 0x1f ;  /* 0x0000001fff0c7424 */ /* 0x000fe400078e00ff */
[----:B------:R-:W-:Y:S01]  /*13c70*/  IMAD.MOV.U32 R11, RZ, RZ, 0x1f ;  /* 0x0000001fff0b7424 */ /* 0x000fe200078e00ff */
[----:B------:R-:W-:-:S05]  /*13c80*/  SEL R7, R14, RZ, P0 ;  /* 0x000000ff0e077207 */ /* 0x000fca0000000000 */
[----:B------:R-:W-:-:S04]  /*13c90*/  IMAD.IADD R2, R8, 0x1, R7 ;  /* 0x0000000108027824 */ /* 0x000fc800078e0207 */
[----:B------:R-:W-:-:S07]  /*13ca0*/  IMAD.MOV.U32 R13, RZ, RZ, R2 ;  /* 0x000000ffff0d7224 */ /* 0x000fce00078e0002 */
[----:B------:R-:W-:Y:S05]  /*13cb0*/  WARPSYNC.COLLECTIVE R15, `(.L_x_414) ;  /* 0x000000000f087348 */ /* 0x000fea0003c00000 */
[----:B------:R0:W1:Y:S02]  /*13cc0*/  SHFL.IDX P6, R14, R13, R12, R11 ;  /* 0x0000000c0d0e7389 */ /* 0x00006400000c000b */
[----:B01----:R-:W-:Y:S01]  /*13cd0*/  ENDCOLLECTIVE ;  /* 0x000000000000791b */ /* 0x003fe20003800000 */
.L_x_414:
[----:B------:R-:W-:Y:S05]  /*13ce0*/  BRA `(.L_x_415) ;  /* 0xffffffe800907947 */ /* 0x000fea000383ffff */
.L_x_369:
[----:B------:R-:W-:Y:S01]  /*13cf0*/  BSSY B0, `(.L_x_416) ;  /* 0x0000008000007945 */ /* 0x000fe20003800000 */
[----:B-----5:R-:W-:Y:S01]  /*13d00*/  IMAD.MOV.U32 R13, RZ, RZ, R3 ;  /* 0x000000ffff0d7224 */ /* 0x020fe200078e0003 */
[----:B------:R-:W-:Y:S01]  /*13d10*/  MOV R12, 0x1 ;  /* 0x00000001000c7802 */ /* 0x000fe20000000f00 */
[----:B------:R-:W-:Y:S02]  /*13d20*/  IMAD.MOV.U32 R11, RZ, RZ, RZ ;  /* 0x000000ffff0b7224 */ /* 0x000fe400078e00ff */
[----:B------:R-:W-:-:S07]  /*13d30*/  IMAD.MOV.U32 R15, RZ, RZ, -0x1 ;  /* 0xffffffffff0f7424 */ /* 0x000fce00078e00ff */
[----:B0-----:R-:W-:Y:S05]  /*13d40*/  WARPSYNC.COLLECTIVE R15, `(.L_x_417) ;  /* 0x000000000f087348 */ /* 0x001fea0003c00000 */
[----:B------:R1:W2:Y:S02]  /*13d50*/  SHFL.UP P6, R14, R13, R12, R11 ;  /* 0x0400000c0d0e7389 */ /* 0x0002a400000c000b */
[----:B012---:R-:W-:Y:S01]  /*13d60*/  ENDCOLLECTIVE ;  /* 0x000000000000791b */ /* 0x007fe20003800000 */
.L_x_417:
[----:B------:R-:W-:Y:S05]  /*13d70*/  BSYNC B0 ;  /* 0x0000000000007941 */ /* 0x000fea0003800000 */
.L_x_416:
[----:B------:R-:W-:Y:S01]  /*13d80*/  ISETP.NE.AND P0, PT, R8, RZ, PT ;  /* 0x000000ff0800720c */ /* 0x000fe20003f05270 */
[----:B------:R-:W-:Y:S01]  /*13d90*/  IMAD.MOV.U32 R12, RZ, RZ, 0x2 ;  /* 0x00000002ff0c7424 */ /* 0x000fe200078e00ff */
[----:B------:R-:W-:Y:S01]  /*13da0*/  MOV R15, 0xffffffff ;  /* 0xffffffff000f7802 */ /* 0x000fe20000000f00 */
[----:B------:R-:W-:Y:S01]  /*13db0*/  IMAD.MOV.U32 R11, RZ, RZ, RZ ;  /* 0x000000ffff0b7224 */ /* 0x000fe200078e00ff */
[----:B------:R-:W-:Y:S02]  /*13dc0*/  SEL R14, R14, RZ, P0 ;  /* 0x000000ff0e0e7207 */ /* 0x000fe40000000000 */
[----:B------:R-:W-:-:S03]  /*13dd0*/  ISETP.GE.U32.AND P0, PT, R8, 0x2, PT ;  /* 0x000000020800780c */ /* 0x000fc60003f06070 */
[----:B------:R-:W-:-:S10]  /*13de0*/  IMAD.IADD R13, R3, 0x1, R14 ;  /* 0x00000001030d7824 */ /* 0x000fd400078e020e */
[----:B------:R-:W-:Y:S05]  /*13df0*/  WARPSYNC.COLLECTIVE R15, `(.L_x_418) ;  /* 0x000000000f087348 */ /* 0x000fea0003c00000 */
[----:B------:R0:W1:Y:S02]  /*13e00*/  SHFL.UP P6, R14, R13, R12, R11 ;  /* 0x0400000c0d0e7389 */ /* 0x00006400000c000b */
[----:B01----:R-:W-:Y:S01]  /*13e10*/  ENDCOLLECTIVE ;  /* 0x000000000000791b */ /* 0x003fe20003800000 */
.L_x_418:
        /* <DEDUP_REMOVED lines=8> */
.L_x_419:
        /* <DEDUP_REMOVED lines=8> */
.L_x_420:
        /* <DEDUP_REMOVED lines=8> */
.L_x_421:
[----:B------:R-:W-:Y:S01]  /*13fa0*/  MOV R12, 0x1f ;  /* 0x0000001f000c7802 */ /* 0x000fe20000000f00 */
[----:B------:R-:W-:Y:S01]  /*13fb0*/  IMAD.MOV.U32 R11, RZ, RZ, 0x1f ;  /* 0x0000001fff0b7424 */ /* 0x000fe200078e00ff */
[----:B------:R-:W-:-:S05]  /*13fc0*/  SEL R2, R14, RZ, P0 ;  /* 0x000000ff0e027207 */ /* 0x000fca0000000000 */
[----:B------:R-:W-:-:S04]  /*13fd0*/  IMAD.IADD R2, R7, 0x1, R2 ;  /* 0x0000000107027824 */ /* 0x000fc800078e0202 */
[----:B------:R-:W-:-:S07]  /*13fe0*/  IMAD.MOV.U32 R13, RZ, RZ, R2 ;  /* 0x000000ffff0d7224 */ /* 0x000fce00078e0002 */
[----:B------:R-:W-:Y:S05]  /*13ff0*/  WARPSYNC.COLLECTIVE R15, `(.L_x_422) ;  /* 0x000000000f087348 */ /* 0x000fea0003c00000 */
[----:B------:R0:W1:Y:S02]  /*14000*/  SHFL.IDX P6, R14, R13, R12, R11 ;  /* 0x0000000c0d0e7389 */ /* 0x00006400000c000b */
[----:B01----:R-:W-:Y:S01]  /*14010*/  ENDCOLLECTIVE ;  /* 0x000000000000791b */ /* 0x003fe20003800000 */
.L_x_422:
[----:B------:R-:W-:Y:S05]  /*14020*/  BRA `(.L_x_423) ;  /* 0xffffffe800787947 */ /* 0x000fea000383ffff */
.L_x_371:
[----:B------:R-:W-:Y:S01]  /*14030*/  BSSY B0, `(.L_x_424) ;  /* 0x0000006000007945 */ /* 0x000fe20003800000 */
[----:B------:R-:W-:Y:S01]  /*14040*/  PLOP3.LUT P6, PT, P6, PT, PT, 0x8, 0x0 ;  /* 0x000000000000781c */ /* 0x000fe200037ce170 */
[----:B------:R-:W-:-:S12]  /*14050*/  IMAD.MOV.U32 R15, RZ, RZ, -0x1 ;  /* 0xffffffffff0f7424 */ /* 0x000fd800078e00ff */
[----:B0-----:R-:W-:Y:S05]  /*14060*/  WARPSYNC.COLLECTIVE R15, `(.L_x_425) ;  /* 0x000000000f087348 */ /* 0x001fea0003c00000 */
[----:B------:R-:W-:Y:S01]  /*14070*/  VOTE.ANY R14, PT, P6 ;  /* 0x00000000000e7806 */ /* 0x000fe200030e0100 */
[----:B0-----:R-:W-:Y:S06]  /*14080*/  ENDCOLLECTIVE ;  /* 0x000000000000791b */ /* 0x001fec0003800000 */
.L_x_425:
[----:B------:R-:W-:Y:S05]  /*14090*/  BSYNC B0 ;  /* 0x0000000000007941 */ /* 0x000fea0003800000 */
.L_x_424:
[----:B------:R-:W-:Y:S01]  /*140a0*/  IMAD.MOV.U32 R7, RZ, RZ, R14 ;  /* 0x000000ffff077224 */ /* 0x000fe200078e000e */
[----:B------:R-:W-:Y:S01]  /*140b0*/  MOV R11, 0x1f ;  /* 0x0000001f000b7802 */ /* 0x000fe20000000f00 */
[----:B------:R-:W-:Y:S02]  /*140c0*/  IMAD.MOV.U32 R13, RZ, RZ, R3 ;  /* 0x000000ffff0d7224 */ /* 0x000fe400078e0003 */
[----:B------:R-:W0:Y:S01]  /*140d0*/  POPC R5, R7 ;  /* 0x0000000700057309 */ /* 0x000e220000000000 */
[----:B------:R-:W-:Y:S02]  /*140e0*/  IMAD.MOV.U32 R15, RZ, RZ, -0x1 ;  /* 0xffffffffff0f7424 */ /* 0x000fe400078e00ff */
[----:B0-----:R-:W-:-:S07]  /*140f0*/  IMAD.MOV.U32 R12, RZ, RZ, R5 ;  /* 0x000000ffff0c7224 */ /* 0x001fce00078e0005 */
[----:B------:R-:W-:Y:S05]  /*14100*/  WARPSYNC.COLLECTIVE R15, `(.L_x_426) ;  /* 0x000000000f087348 */ /* 0x000fea0003c00000 */
[----:B------:R0:W1:Y:S02]  /*14110*/  SHFL.IDX P6, R14, R13, R12, R11 ;  /* 0x0000000c0d0e7389 */ /* 0x00006400000c000b */
[----:B01----:R-:W-:Y:S01]  /*14120*/  ENDCOLLECTIVE ;  /* 0x000000000000791b */ /* 0x003fe20003800000 */
.L_x_426:
[----:B------:R-:W-:Y:S01]  /*14130*/  IMAD.MOV.U32 R17, RZ, RZ, R14 ;  /* 0x000000ffff117224 */ /* 0x000fe200078e000e */
[----:B------:R-:W-:Y:S06]  /*14140*/  BRA `(.L_x_427) ;  /* 0xffffffe800687947 */ /* 0x000fec000383ffff */
.L_x_373:
[----:B------:R-:W-:Y:S01]  /*14150*/  BSSY B0, `(.L_x_428) ;  /* 0x0000007000007945 */ /* 0x000fe20003800000 */
[----:B------:R-:W-:Y:S02]  /*14160*/  IMAD.MOV.U32 R13, RZ, RZ, R2 ;  /* 0x000000ffff0d7224 */ /* 0x000fe400078e0002 */
[----:B------:R-:W-:Y:S02]  /*14170*/  IMAD.MOV.U32 R11, RZ, RZ, 0x1f ;  /* 0x0000001fff0b7424 */ /* 0x000fe400078e00ff */
[----:B------:R-:W-:-:S07]  /*14180*/  IMAD.MOV.U32 R15, RZ, RZ, -0x1 ;  /* 0xffffffffff0f7424 */ /* 0x000fce00078e00ff */
[----:B012---:R-:W-:Y:S05]  /*14190*/  WARPSYNC.COLLECTIVE R15, `(.L_x_429) ;  /* 0x000000000f087348 */ /* 0x007fea0003c00000 */
[----:B------:R3:W4:Y:S02]  /*141a0*/  SHFL.IDX P6, R14, R13, R12, R11 ;  /* 0x0000000c0d0e7389 */ /* 0x00072400000c000b */
[----:B01234-:R-:W-:Y:S01]  /*141b0*/  ENDCOLLECTIVE ;  /* 0x000000000000791b */ /* 0x01ffe20003800000 */
.L_x_429:
[----:B------:R-:W-:Y:S05]  /*141c0*/  BSYNC B0 ;  /* 0x0000000000007941 */ /* 0x000fea0003800000 */
.L_x_428:
[----:B------:R-:W-:Y:S05]  /*141d0*/  BRA `(.L_x_372) ;  /* 0xffffffe800607947 */ /* 0x000fea000383ffff */
.L_x_377:
[----:B0-----:R0:W1:Y:S02]  /*141e0*/  SYNCS.PHASECHK.TRANS64.TRYWAIT P0, [R0+URZ+0x38820], R3 ;  /* 0x03882003000075a7 */ /* 0x001064000800017f */
[----:B-1----:R-:W-:Y:S05]  /*141f0*/  @!P0 NANOSLEEP.SYNCS 0x989680 ;  /* 0x009896800000895d */ /* 0x002fea0003900000 */
[----:B------:R-:W1:Y:S02]  /*14200*/  @!P0 SYNCS.PHASECHK.TRANS64 P0, [R0+URZ+0x38820], R3 ;  /* 0x03882003000085a7 */ /* 0x000e64000800007f */
[----:B-1----:R-:W-:Y:S05]  /*14210*/  @!P0 BRA `(.L_x_377) ;  /* 0xfffffffc00f08947 */ /* 0x002fea000383ffff */
[----:B------:R-:W-:Y:S05]  /*14220*/  BRA `(.L_x_430) ;  /* 0xffffffec00447947 */ /* 0x000fea000383ffff */
.L_x_378:
[----:B------:R-:W1:Y:S01]  /*14230*/  S2R R2, SR_TID.X ;  /* 0x0000000000027919 */ /* 0x000e620000002100 */
[----:B------:R-:W-:Y:S01]  /*14240*/  BSSY B0, `(.L_x_431) ;  /* 0x000000a000007945 */ /* 0x000fe20003800000 */
[----:B------:R-:W-:Y:S02]  /*14250*/  IMAD.MOV.U32 R12, RZ, RZ, RZ ;  /* 0x000000ffff0c7224 */ /* 0x000fe400078e00ff */
[----:B------:R-:W-:Y:S02]  /*14260*/  IMAD.MOV.U32 R11, RZ, RZ, 0x1f ;  /* 0x0000001fff0b7424 */ /* 0x000fe400078e00ff */
[----:B------:R-:W-:Y:S01]  /*14270*/  IMAD.MOV.U32 R15, RZ, RZ, -0x1 ;  /* 0xffffffffff0f7424 */ /* 0x000fe200078e00ff */
[----:B-1----:R-:W-:-:S04]  /*14280*/  SHF.R.U32.HI R2, RZ, 0x5, R2 ;  /* 0x00000005ff027819 */ /* 0x002fc80000011602 */
[----:B------:R-:W-:-:S04]  /*14290*/  LOP3.LUT R2, R2, 0x3, RZ, 0xc0, !PT ;  /* 0x0000000302027812 */ /* 0x000fc800078ec0ff */
[----:B------:R-:W-:-:S07]  /*142a0*/  MOV R13, R2 ;  /* 0x00000002000d7202 */ /* 0x000fce0000000f00 */
[----:B0-----:R-:W-:Y:S05]  /*142b0*/  WARPSYNC.COLLECTIVE R15, `(.L_x_432) ;  /* 0x000000000f087348 */ /* 0x001fea0003c00000 */
[----:B------:R1:W2:Y:S02]  /*142c0*/  SHFL.IDX P6, R14, R13, R12, R11 ;  /* 0x0000000c0d0e7389 */ /* 0x0002a400000c000b */
[----:B012---:R-:W-:Y:S01]  /*142d0*/  ENDCOLLECTIVE ;  /* 0x000000000000791b */ /* 0x007fe20003800000 */
.L_x_432:
[----:B------:R-:W-:Y:S05]  /*142e0*/  BSYNC B0 ;  /* 0x0000000000007941 */ /* 0x000fea0003800000 */
.L_x_431:
[----:B------:R-:W-:Y:S05]  /*142f0*/  BRA `(.L_x_433) ;  /* 0xffffffec002c7947 */ /* 0x000fea000383ffff */
.L_x_381:
[----:B------:R-:W-:Y:S01]  /*14300*/  BSSY B1, `(.L_x_434) ;  /* 0x0000006000017945 */ /* 0x000fe20003800000 */
[----:B------:R-:W-:-:S07]  /*14310*/  IMAD.MOV.U32 R15, RZ, RZ, -0x1 ;  /* 0xffffffffff0f7424 */ /* 0x000fce00078e00ff */
[----:B01----:R-:W-:Y:S05]  /*14320*/  WARPSYNC.COLLECTIVE R15, `(.L_x_435) ;  /* 0x000000000f0c7348 */ /* 0x003fea0003c00000 */
[----:B------:R-:W-:Y:S02]  /*14330*/  ELECT P6, UR62, PT ;  /* 0x00000000003e782f */ /* 0x000fe400038c0000 */
[----:B------:R-:W-:Y:S01]  /*14340*/  MOV R14, UR62 ;  /* 0x0000003e000e7c02 */ /* 0x000fe20008000f00 */
[----:B01----:R-:W-:Y:S10]  /*14350*/  ENDCOLLECTIVE ;  /* 0x000000000000791b */ /* 0x003ff40003800000 */
.L_x_435:
[----:B------:R-:W-:Y:S05]  /*14360*/  BSYNC B1 ;  /* 0x0000000000017941 */ /* 0x000fea0003800000 */
.L_x_434:
[----:B------:R-:W-:Y:S05]  /*14370*/  BRA `(.L_x_436) ;  /* 0xffffffec00247947 */ /* 0x000fea000383ffff */
.L_x_383:
[----:B0-----:R0:W1:Y:S02]  /*14380*/  SYNCS.PHASECHK.TRANS64.TRYWAIT P0, [R6+URZ], R5 ;  /* 0x00000005060075a7 */ /* 0x001064000800017f */
[----:B-1----:R-:W-:Y:S05]  /*14390*/  @!P0 NANOSLEEP.SYNCS 0x989680 ;  /* 0x009896800000895d */ /* 0x002fea0003900000 */
[----:B------:R-:W1:Y:S02]  /*143a0*/  @!P0 SYNCS.PHASECHK.TRANS64 P0, [R6+URZ], R5 ;  /* 0x00000005060085a7 */ /* 0x000e64000800007f */
[----:B-1----:R-:W-:Y:S05]  /*143b0*/  @!P0 BRA `(.L_x_383) ;  /* 0xfffffffc00f08947 */ /* 0x002fea000383ffff */
[----:B------:R-:W-:Y:S05]  /*143c0*/  BRA `(.L_x_437) ;  /* 0xffffffec00687947 */ /* 0x000fea000383ffff */
.L_x_384:
[----:B-1----:R1:W2:Y:S02]  /*143d0*/  SYNCS.PHASECHK.TRANS64.TRYWAIT P0, [R7+URZ], R2 ;  /* 0x00000002070075a7 */ /* 0x0022a4000800017f */
[----:B--2---:R-:W-:Y:S05]  /*143e0*/  @!P0 NANOSLEEP.SYNCS 0x989680 ;  /* 0x009896800000895d */ /* 0x004fea0003900000 */
[----:B------:R-:W2:Y:S02]  /*143f0*/  @!P0 SYNCS.PHASECHK.TRANS64 P0, [R7+URZ], R2 ;  /* 0x00000002070085a7 */ /* 0x000ea4000800007f */
[----:B--2---:R-:W-:Y:S05]  /*14400*/  @!P0 BRA `(.L_x_384) ;  /* 0xfffffffc00f08947 */ /* 0x004fea000383ffff */
[----:B------:R-:W-:Y:S05]  /*14410*/  BRA `(.L_x_438) ;  /* 0xffffffec005c7947 */ /* 0x000fea000383ffff */
.L_x_386:
[----:B--2---:R2:W3:Y:S02]  /*14420*/  SYNCS.PHASECHK.TRANS64.TRYWAIT P0, [R4+URZ], R5 ;  /* 0x00000005040075a7 */ /* 0x0044e4000800017f */
[----:B---3--:R-:W-:Y:S05]  /*14430*/  @!P0 NANOSLEEP.SYNCS 0x989680 ;  /* 0x009896800000895d */ /* 0x008fea0003900000 */
[----:B------:R-:W3:Y:S02]  /*14440*/  @!P0 SYNCS.PHASECHK.TRANS64 P0, [R4+URZ], R5 ;  /* 0x00000005040085a7 */ /* 0x000ee4000800007f */
[----:B---3--:R-:W-:Y:S05]  /*14450*/  @!P0 BRA `(.L_x_386) ;  /* 0xfffffffc00f08947 */ /* 0x008fea000383ffff */
[----:B------:R-:W-:Y:S05]  /*14460*/  BRA `(.L_x_439) ;  /* 0xffffffec00647947 */ /* 0x000fea000383ffff */
.L_x_440:
        /* <DEDUP_REMOVED lines=9> */
.L_x_2840:


//--------------------- .text._ZN7cutlass13device_kernelIN5flash11enable_sm90INS1_16FlashAttnFwdSm90INS1_25CollectiveMainloopFwdSm90ILi2EN4cute5tupleIJNS5_1CILi1EEES8_S8_EEENS6_IJNS7_ILi128EEENS7_ILi80EEENS7_ILi256EEEEEELi256ENS_6half_tEfNS_4arch4Sm90ELb0ELb0ELb1ELb1ELb0ELb1ELb0ELb1ELb1ELb0ELb0ELb0EEENS1_21CollectiveEpilogueFwdINS6_IJSA_SC_SB_EEES9_SE_SG_Li256ELb1ELb0ELb0ELb0EEENS1_36VarlenDynamicPersistentTileSchedulerILi128ELi80ELi256ELi32ELb0ELb0ELb1ELb0ELb1ELb1EEEEEEEEEvNT_6ParamsE --------------------------
	.section	.text._ZN7cutlass13device_kernelIN5flash11enable_sm90INS1_16FlashAttnFwdSm90INS1_25CollectiveMainloopFwdSm90ILi2EN4cute5tupleIJNS5_1CILi1EEES8_S8_EEENS6_IJNS7_ILi128EEENS7_ILi80EEENS7_ILi256EEEEEELi256ENS_6half_tEfNS_4arch4Sm90ELb0ELb0ELb1ELb1ELb0ELb1ELb0ELb1ELb1ELb0ELb0ELb0EEENS1_21CollectiveEpilogueFwdINS6_IJSA_SC_SB_EEES9_SE_SG_Li256ELb1ELb0ELb0ELb0EEENS1_36VarlenDynamicPersistentTileSchedulerILi128ELi80ELi256ELi32ELb0ELb0ELb1ELb0ELb1ELb1EEEEEEEEEvNT_6ParamsE,"ax",@progbits
	.align	128
.text._ZN7cutlass13device_kernelIN5flash11enable_sm90INS1_16FlashAttnFwdSm90INS1_25CollectiveMainloopFwdSm90ILi2EN4cute5tupleIJNS5_1CILi1EEES8_S8_EEENS6_IJNS7_ILi128EEENS7_ILi80EEENS7_ILi256EEEEEELi256ENS_6half_tEfNS_4arch4Sm90ELb0ELb0ELb1ELb1ELb0ELb1ELb0ELb1ELb1ELb0ELb0ELb0EEENS1_21CollectiveEpilogueFwdINS6_IJSA_SC_SB_EEES9_SE_SG_Li256ELb1ELb0ELb0ELb0EEENS1_36VarlenDynamicPersistentTileSchedulerILi128ELi80ELi256ELi32ELb0ELb0ELb1ELb0ELb1ELb1EEEEEEEEEvNT_6ParamsE:
        .type           _ZN7cutlass13device_kernelIN5flash11enable_sm90INS1_16FlashAttnFwdSm90INS1_25CollectiveMainloopFwdSm90ILi2EN4cute5tupleIJNS5_1CILi1EEES8_S8_EEENS6_IJNS7_ILi128EEENS7_ILi80EEENS7_ILi256EEEEEELi256ENS_6half_tEfNS_4arch4Sm90ELb0ELb0ELb1ELb1ELb0ELb1ELb0ELb1ELb1ELb0ELb0ELb0EEENS1_21CollectiveEpilogueFwdINS6_IJSA_SC_SB_EEES9_SE_SG_Li256ELb1ELb0ELb0ELb0EEENS1_36VarlenDynamicPersistentTileSchedulerILi128ELi80ELi256ELi32ELb0ELb0ELb1ELb0ELb1ELb1EEEEEEEEEvNT_6ParamsE,@function
        .size           _ZN7cutlass13device_kernelIN5flash11enable_sm90INS1_16FlashAttnFwdSm90INS1_25CollectiveMainloopFwdSm90ILi2EN4cute5tupleIJNS5_1CILi1EEES8_S8_EEENS6_IJNS7_ILi128EEENS7_ILi80EEENS7_ILi256EEEEEELi256ENS_6half_tEfNS_4arch4Sm90ELb0ELb0ELb1ELb1ELb0ELb1ELb0ELb1ELb1ELb0ELb0ELb0EEENS1_21CollectiveEpilogueFwdINS6_IJSA_SC_SB_EEES9_SE_SG_Li256ELb1ELb0ELb0ELb0EEENS1_36VarlenDynamicPersistentTileSchedulerILi128ELi80ELi256ELi32ELb0ELb0ELb1ELb0ELb1ELb1EEEEEEEEEvNT_6ParamsE,(.L_x_2841 - _ZN7cutlass13device_kernelIN5flash11enable_sm90INS1_16FlashAttnFwdSm90INS1_25CollectiveMainloopFwdSm90ILi2EN4cute5tupleIJNS5_1CILi1EEES8_S8_EEENS6_IJNS7_ILi128EEENS7_ILi80EEENS7_ILi256EEEEEELi256ENS_6half_tEfNS_4arch4Sm90ELb0ELb0ELb1ELb1ELb0ELb1ELb0ELb1ELb1ELb0ELb0ELb0EEENS1_21CollectiveEpilogueFwdINS6_IJSA_SC_SB_EEES9_SE_SG_Li256ELb1ELb0ELb0ELb0EEENS1_36VarlenDynamicPersistentTileSchedulerILi128ELi80ELi256ELi32ELb0ELb0ELb1ELb0ELb1ELb1EEEEEEEEEvNT_6ParamsE)
        .other          _ZN7cutlass13device_kernelIN5flash11enable_sm90INS1_16FlashAttnFwdSm90INS1_25CollectiveMainloopFwdSm90ILi2EN4cute5tupleIJNS5_1CILi1EEES8_S8_EEENS6_IJNS7_ILi128EEENS7_ILi80EEENS7_ILi256EEEEEELi256ENS_6half_tEfNS_4arch4Sm90ELb0ELb0ELb1ELb1ELb0ELb1ELb0ELb1ELb1ELb0ELb0ELb0EEENS1_21CollectiveEpilogueFwdINS6_IJSA_SC_SB_EEES9_SE_SG_Li256ELb1ELb0ELb0ELb0EEENS1_36VarlenDynamicPersistentTileSchedulerILi128ELi80ELi256ELi32ELb0ELb0ELb1ELb0ELb1ELb1EEEEEEEEEvNT_6ParamsE,@"STO_CUDA_ENTRY STV_DEFAULT"
_ZN7cutlass13device_kernelIN5flash11enable_sm90INS1_16FlashAttnFwdSm90INS1_25CollectiveMainloopFwdSm90ILi2EN4cute5tupleIJNS5_1CILi1EEES8_S8_EEENS6_IJNS7_ILi128EEENS7_ILi80EEENS7_ILi256EEEEEELi256ENS_6half_tEfNS_4arch4Sm90ELb0ELb0ELb1ELb1ELb0ELb1ELb0ELb1ELb1ELb0ELb0ELb0EEENS1_21CollectiveEpilogueFwdINS6_IJSA_SC_SB_EEES9_SE_SG_Li256ELb1ELb0ELb0ELb0EEENS1_36VarlenDynamicPersistentTileSchedulerILi128ELi80ELi256ELi32ELb0ELb0ELb1ELb0ELb1ELb1EEEEEEEEEvNT_6ParamsE:
[----:B------:R-:W0:Y:S02]  /*0000*/  LDC R1, c[0x0][0x28] ;  /* 0x00000a00ff017b82 */ /* 0x000e240000000800 */
[----:B0-----:R-:W-:Y:S01]  /*0010*/  VIADD R1, R1, 0xffffff68 ;  /* 0xffffff6801017836 */ /* 0x001fe20000000000 */
[----:B------:R-:W0:Y:S01]  /*0020*/  S2R R3, SR_TID.X ;  /* 0x0000000000037919 */ /* 0x000e220000002100 */
[----:B------:R-:W-:Y:S01]  /*0030*/  ELECT P0, URZ, PT ;  /* 0x00000000003f782f */ /* 0x000fe20003800000 */
[----:B------:R-:W-:Y:S01]  /*0040*/  BSSY B0, `(.L_x_441) ;  /* 0x0000016000007945 */ /* 0x000fe20003800000 */
[----:B0-----:R-:W-:-:S05]  /*0050*/  SHF.R.U32.HI R0, RZ, 0x5, R3 ;  /* 0x00000005ff007819 */ /* 0x001fca0000011603 */
[----:B------:R-:W0:Y:S02]  /*0060*/  SHFL.IDX PT, R2, R0, RZ, 0x1f ;  /* 0x00001fff00027589 */ /* 0x000e2400000e0000 */
[----:B0-----:R-:W-:-:S13]  /*0070*/  ISETP.EQ.AND P0, PT, R2, RZ, P0 ;  /* 0x000000ff0200720c */ /* 0x001fda0000702270 */
[----:B------:R-:W-:Y:S05]  /*0080*/  @!P0 BRA `(.L_x_442) ;  /* 0x0000000000448947 */ /* 0x000fea0003800000 */
[----:B------:R-:W-:Y:S02]  /*0090*/  ULDC.64 UR4, c[0x0][0x198] ;  /* 0x0000660000047ab9 */ /* 0x000fe40000000a00 */
[----:B------:R-:W-:Y:S02]  /*00a0*/  UIADD3 UR6, UP0, UR4, 0x270, URZ ;  /* 0x0000027004067890 */ /* 0x000fe4000ff1e03f */
[----:B------:R-:W-:Y:S02]  /*00b0*/  UIADD3 UR8, UP1, UR4, 0x370, URZ ;  /* 0x0000037004087890 */ /* 0x000fe4000ff3e03f */
[----:B------:R-:W-:Y:S02]  /*00c0*/  UIADD3 UR10, UP2, UR4, 0x470, URZ ;  /* 0x00000470040a7890 */ /* 0x000fe4000ff5e03f */
[----:B------:R-:W-:Y:S02]  /*00d0*/  UIADD3 UR12, UP3, UR4, 0x570, URZ ;  /* 0x00000570040c7890 */ /* 0x000fe4000ff7e03f */
[----:B------:R-:W-:-:S02]  /*00e0*/  UIADD3 UR4, UP4, UR4, 0x670, URZ ;  /* 0x0000067004047890 */ /* 0x000fc4000ff9e03f */
[----:B------:R-:W-:Y:S02]  /*00f0*/  UIADD3.X UR7, URZ, UR5, URZ, UP0, !UPT ;  /* 0x000000053f077290 */ /* 0x000fe400087fe43f */
[----:B------:R-:W-:Y:S02]  /*0100*/  UIADD3.X UR9, URZ, UR5, URZ, UP1, !UPT ;  /* 0x000000053f097290 */ /* 0x000fe40008ffe43f */
[----:B------:R-:W-:Y:S02]  /*0110*/  UIADD3.X UR11, URZ, UR5, URZ, UP2, !UPT ;  /* 0x000000053f0b7290 */ /* 0x000fe400097fe43f */
[----:B------:R-:W-:Y:S02]  /*0120*/  UIADD3.X UR13, URZ, UR5, URZ, UP3, !UPT ;  /* 0x000000053f0d7290 */ /* 0x000fe40009ffe43f */
[----:B------:R-:W-:Y:S01]  /*0130*/  UIADD3.X UR5, URZ, UR5, URZ, UP4, !UPT ;  /* 0x000000053f057290 */ /* 0x000fe2000a7fe43f */
[----:B------:R0:W-:Y:S02]  /*0140*/  UTMACCTL.PF [UR6] ;  /* 0x00000000060079b9 */ /* 0x0001e40008040000 */
[----:B------:R0:W-:Y:S02]  /*0150*/  UTMACCTL.PF [UR8] ;  /* 0x00000000080079b9 */ /* 0x0001e40008040000 */
[----:B------:R0:W-:Y:S02]  /*0160*/  UTMACCTL.PF [UR10] ;  /* 0x000000000a0079b9 */ /* 0x0001e40008040000 */
[----:B------:R0:W-:Y:S02]  /*0170*/  UTMACCTL.PF [UR12] ;  /* 0x000000000c0079b9 */ /* 0x0001e40008040000 */
[----:B------:R0:W-:Y:S02]  /*0180*/  UTMACCTL.PF [UR4] ;  /* 0x00000000040079b9 */ /* 0x0001e40008040000 */
[----:B0-----:R-:W-:Y:S01]  /*0190*/  NOP ;  /* 0x0000000000007918 */ /* 0x001fe20000000000 */
.L_x_442:
[----:B------:R-:W-:Y:S05]  /*01a0*/  BSYNC B0 ;  /* 0x0000000000007941 */ /* 0x000fea0003800000 */
.L_x_441:
[----:B------:R-:W-:Y:S01]  /*01b0*/  VOTEU.ANY UP0, P0 ;  /* 0x00000000003f7886 */ /* 0x000fe20000000100 */
[----:B------:R-:W0:Y:S01]  /*01c0*/  SHFL.IDX PT, R2, R0, RZ, 0x1f ;  /* 0x00001fff00027589 */ /* 0x000e2200000e0000 */
[----:B------:R-:W-:Y:S01]  /*01d0*/  UMOV UR4, 0x1 ;  /* 0x0000000100047882 */ /* 0x000fe20000000000 */
[----:B------:R-:W-:Y:S01]  /*01e0*/  UMOV UR7, 0x100 ;  /* 0x0000010000077882 */ /* 0x000fe20000000000 */
[----:B------:R-:W-:Y:S01]  /*01f0*/  VOTEU.ANY UP1, P0 ;  /* 0x00000000003f7886 */ /* 0x000fe20000020100 */
[----:B------:R-:W1:Y:S01]  /*0200*/  @UP0 S2UR UR8, SR_CgaCtaId ;  /* 0x00000000000809c3 */ /* 0x000e620000008800 */
[----:B------:R-:W-:Y:S01]  /*0210*/  @UP0 UMOV UR6, 0x400 ;  /* 0x0000040000060882 */ /* 0x000fe20000000000 */
[----:B------:R-:W-:-:S04]  /*0220*/  @UP0 UIADD3 UR4, -UR4, 0x100000, URZ ;  /* 0x0010000004040890 */ /* 0x000fc8000fffe13f */
[----:B------:R-:W-:Y:S02]  /*0230*/  @UP0 USHF.L.U32 UR5, UR4, 0xb, URZ ;  /* 0x0000000b04050899 */ /* 0x000fe4000800063f */
[----:B------:R-:W-:Y:S01]  /*0240*/  @UP0 USHF.L.U32 UR4, UR4, 0x1, URZ ;  /* 0x0000000104040899 */ /* 0x000fe2000800063f */
[----:B0-----:R-:W-:Y:S02]  /*0250*/  ISETP.NE.AND P1, PT, R2, RZ, PT ;  /* 0x000000ff0200720c */ /* 0x001fe40003f25270 */
[----:B------:R-:W-:Y:S01]  /*0260*/  SHF.R.U32.HI R2, RZ, 0x7, R3 ;  /* 0x00000007ff027819 */ /* 0x000fe20000011603 */
[----:B-1----:R-:W-:Y:S02]  /*0270*/  @UP0 ULEA UR8, UR8, UR6, 0x18 ;  /* 0x0000000608080291 */ /* 0x002fe4000f8ec03f */
[----:B------:R-:W-:-:S04]  /*0280*/  @UP0 UIADD3 UR6, -UR7, 0x100000, URZ ;  /* 0x0010000007060890 */ /* 0x000fc8000fffe13f */
[----:B------:R-:W-:Y:S02]  /*0290*/  @UP0 USHF.L.U32 UR7, UR6, 0xb, URZ ;  /* 0x0000000b06070899 */ /* 0x000fe4000800063f */
[----:B------:R-:W-:Y:S01]  /*02a0*/  @UP0 USHF.L.U32 UR6, UR6, 0x1, URZ ;  /* 0x0000000106060899 */ /* 0x000fe2000800063f */
[----:B------:R-:W-:Y:S01]  /*02b0*/  VOTEU.ANY UP0, P0 ;  /* 0x00000000003f7886 */ /* 0x000fe20000000100 */
[----:B------:R-:W0:Y:S04]  /*02c0*/  SHFL.IDX PT, R2, R2, RZ, 0x1f ;  /* 0x00001fff02027589 */ /* 0x000e2800000e0000 */
[----:B------:R-:W1:Y:S02]  /*02d0*/  FENCE.VIEW.ASYNC.S ;  /* 0x00000000000073c6 */ /* 0x000e640000000000 */
[----:B-1----:R1:W2:Y:S04]  /*02e0*/  @UP0 SYNCS.EXCH.64 URZ, [UR8+0x38800], UR4 ;  /* 0x03880004083f05b2 */ /* 0x0022a80008000100 */
        /* <DEDUP_REMOVED lines=16> */
[----:B------:R4:W0:Y:S01]  /*03f0*/  SYNCS.EXCH.64 URZ, [UR8+0x38840], UR4 ;  /* 0x03884004083f75b2 */ /* 0x0008220008000100 */
[----:B------:R4:W0:Y:S01]  /*0400*/  SYNCS.EXCH.64 URZ, [UR8+0x38838], UR6 ;  /* 0x03883806083f75b2 */ /* 0x0008220008000100 */
[----:B------:R4:W0:Y:S02]  /*0410*/  SYNCS.EXCH.64 URZ, [UR8+0x38848], UR4 ;  /* 0x03884804083f75b2 */ /* 0x0008240008000100 */
[----:B----4-:R-:W-:Y:S01]  /*0420*/  NOP ;  /* 0x0000000000007918 */ /* 0x010fe20000000000 */
.L_x_443:
[----:B------:R-:W4:Y:S01]  /*0430*/  SHFL.IDX PT, R4, R0, RZ, 0x1f ;  /* 0x00001fff00047589 */ /* 0x000f2200000e0000 */
[----:B------:R-:W-:Y:S01]  /*0440*/  NOP ;  /* 0x0000000000007918 */ /* 0x000fe20000000000 */
[----:B----4-:R-:W-:-:S13]  /*0450*/  ISETP.NE.AND P0, PT, R4, RZ, PT ;  /* 0x000000ff0400720c */ /* 0x010fda0003f05270 */
        /* <DEDUP_REMOVED lines=19> */
.L_x_444:
[----:B------:R-:W4:Y:S01]  /*0590*/  SHFL.IDX PT, R4, R0, RZ, 0x1f ;  /* 0x00001fff00047589 */ /* 0x000f2200000e0000 */
[----:B------:R-:W-:Y:S01]  /*05a0*/  NOP ;  /* 0x0000000000007918 */ /* 0x000fe20000000000 */
[----:B----4-:R-:W-:-:S13]  /*05b0*/  ISETP.NE.AND P0, PT, R4, RZ, PT ;  /* 0x000000ff0400720c */ /* 0x010fda0003f05270 */
[----:B------:R-:W-:Y:S05]  /*05c0*/  @P0 BRA `(.L_x_445) ;  /* 0x0000000000380947 */ /* 0x000fea0003800000 */
[----:B-1----:R-:W1:Y:S01]  /*05d0*/  S2UR UR5, SR_CgaCtaId ;  /* 0x00000000000579c3 */ /* 0x002e620000008800 */
[----:B------:R-:W-:Y:S01]  /*05e0*/  UMOV UR4, 0x400 ;  /* 0x0000040000047882 */ /* 0x000fe20000000000 */
[----:B------:R-:W-:Y:S01]  /*05f0*/  UMOV UR7, 0x1 ;  /* 0x0000000100077882 */ /* 0x000fe20000000000 */
[----:B------:R-:W-:Y:S01]  /*0600*/  ELECT P0, URZ, PT ;  /* 0x00000000003f782f */ /* 0x000fe20003800000 */
[----:B-1----:R-:W-:Y:S02]  /*0610*/  ULEA UR6, UR5, UR4, 0x18 ;  /* 0x0000000405067291 */ /* 0x002fe4000f8ec03f */
[----:B------:R-:W-:-:S04]  /*0620*/  UIADD3 UR4, -UR7, 0x100000, URZ ;  /* 0x0010000007047890 */ /* 0x000fc8000fffe13f */
[----:B------:R-:W-:Y:S02]  /*0630*/  USHF.L.U32 UR5, UR4, 0xb, URZ ;  /* 0x0000000b04057899 */ /* 0x000fe4000800063f */
[----:B------:R-:W-:Y:S01]  /*0640*/  USHF.L.U32 UR4, UR4, 0x1, URZ ;  /* 0x0000000104047899 */ /* 0x000fe2000800063f */
[----:B------:R-:W1:Y:S11]  /*0650*/  FENCE.VIEW.ASYNC.S ;  /* 0x00000000000073c6 */ /* 0x000e760000000000 */
[----:B-1----:R4:W1:Y:S01]  /*0660*/  SYNCS.EXCH.64 URZ, [UR6+0x38870], UR4 ;  /* 0x03887004063f75b2 */ /* 0x0028620008000100 */
[----:B------:R4:W0:Y:S01]  /*0670*/  SYNCS.EXCH.64 URZ, [UR6+0x38880], UR4 ;  /* 0x03888004063f75b2 */ /* 0x0008220008000100 */
[----:B------:R4:W0:Y:S01]  /*0680*/  SYNCS.EXCH.64 URZ, [UR6+0x38878], UR4 ;  /* 0x03887804063f75b2 */ /* 0x0008220008000100 */
[----:B------:R4:W0:Y:S02]  /*0690*/  SYNCS.EXCH.64 URZ, [UR6+0x38888], UR4 ;  /* 0x03888804063f75b2 */ /* 0x0008240008000100 */
[----:B----4-:R-:W-:Y:S01]  /*06a0*/  NOP ;  /* 0x0000000000007918 */ /* 0x010fe20000000000 */
.L_x_445:
        /* <DEDUP_REMOVED lines=22> */
.L_x_446:
        /* <DEDUP_REMOVED lines=22> */
.L_x_447:
[----:B0-----:R-:W-:Y:S01]  /*0970*/  ISETP.NE.AND P0, PT, R2, RZ, PT ;  /* 0x000000ff0200720c */ /* 0x001fe20003f05270 */
[----:B------:R-:W-:Y:S01]  /*0980*/  IMAD.MOV.U32 R2, RZ, RZ, 0x1 ;  /* 0x00000001ff027424 */ /* 0x000fe200078e00ff */
[----:B------:R-:W-:Y:S01]  /*0990*/  NOP ;  /* 0x0000000000007918 */ /* 0x000fe20000000000 */
[----:B------:R-:W-:Y:S03]  /*09a0*/  BSSY B7, `(.L_x_448) ;  /* 0x000250b000077945 */ /* 0x000fe60003800000 */
[----:B------:R-:W-:-:S05]  /*09b0*/  SEL R2, R2, 0x2, !P0 ;  /* 0x0000000202027807 */ /* 0x000fca0004000000 */
[----:B------:R0:W-:Y:S01]  /*09c0*/  STL [R1+0x3c], R2 ;  /* 0x00003c0201007387 */ /* 0x0001e20000100800 */
[----:B-123--:R-:W-:Y:S06]  /*09d0*/  BAR.SYNC.DEFER_BLOCKING 0x0 ;  /* 0x0000000000007b1d */ /* 0x00efec0000010000 */
[----:B------:R-:W-:Y:S05]  /*09e0*/  @!P0 BRA `(.L_x_449) ;  /* 0x000001ec00508947 */ /* 0x000fea0003800000 */
.L_x_450:
        /* <DEDUP_REMOVED lines=8> */
[----:B-1----:R-:W-:-:S06]  /*0a70*/  ULEA UR4, UR5, UR4, 0x18 ;  /* 0x0000000405047291 */ /* 0x002fcc000f8ec03f */
[----:B------:R-:W-:Y:S01]  /*0a80*/  MOV R16, UR4 ;  /* 0x0000000400107c02 */ /* 0x000fe20008000f00 */
[----:B------:R-:W-:-:S04]  /*0a90*/  ULDC UR4, c[0x0][0xc14] ;  /* 0x0003050000047ab9 */ /* 0x000fc80000000800 */
[----:B------:R-:W1:Y:S01]  /*0aa0*/  LDS.128 R148, [R16+0x388d0] ;  /* 0x0388d00010947984 */ /* 0x000e620000000c00 */
[----:B------:R-:W-:Y:S06]  /*0ab0*/  BAR.ARV 0x4, 0x120 ;  /* 0x0104800000007b1d */ /* 0x000fec0000002000 */
[----:B-1----:R-:W-:-:S13]  /*0ac0*/  ISETP.GE.AND P0, PT, R151, UR4, PT ;  /* 0x0000000497007c0c */ /* 0x002fda000bf06270 */
[----:B------:R-:W-:Y:S05]  /*0ad0*/  @P0 BRA `(.L_x_451) ;  /* 0x0000024c00dc0947 */ /* 0x000fea0003800000 */
[----:B------:R-:W-:-:S05]  /*0ae0*/  VIADD R0, R3, 0xffffff80 ;  /* 0xffffff8003007836 */ /* 0x000fca0000000000 */
[----:B------:R-:W-:-:S04]  /*0af0*/  SHF.R.S32.HI R3, RZ, 0x1f, R0 ;  /* 0x0000001fff037819 */ /* 0x000fc80000011400 */
[CC--:B0-----:R-:W-:Y:S02]  /*0b00*/  LEA.HI R2, R3.reuse, R0.reuse, RZ, 0x7 ;  /* 0x0000000003027211 */ /* 0x0c1fe400078f38ff */
[CC--:B------:R-:W-:Y:S02]  /*0b10*/  LEA.HI R18, R3.reuse, R0.reuse, RZ, 0x3 ;  /* 0x0000000003127211 */ /* 0x0c0fe400078f18ff */
[----:B------:R-:W-:Y:S02]  /*0b20*/  LOP3.LUT R5, R2, 0xffffff80, RZ, 0xc0, !PT ;  /* 0xffffff8002057812 */ /* 0x000fe400078ec0ff */
[----:B------:R-:W-:-:S03]  /*0b30*/  LEA.HI R4, R3, R0, RZ, 0x4 ;  /* 0x0000000003047211 */ /* 0x000fc600078f20ff */
[----:B------:R-:W-:Y:S01]  /*0b40*/  IMAD.IADD R12, R0, 0x1, -R5 ;  /* 0x00000001000c7824 */ /* 0x000fe200078e0a05 */
[----:B------:R-:W-:Y:S02]  /*0b50*/  LEA.HI R5, R3, R0, RZ, 0x5 ;  /* 0x0000000003057211 */ /* 0x000fe400078f28ff */
[----:B------:R-:W-:Y:S02]  /*0b60*/  SHF.R.S32.HI R7, RZ, 0x4, R4 ;  /* 0x00000004ff077819 */ /* 0x000fe40000011404 */
[----:B------:R-:W-:Y:S01]  /*0b70*/  SHF.R.S32.HI R8, RZ, 0x1f, R12 ;  /* 0x0000001fff087819 */ /* 0x000fe2000001140c */
[----:B------:R0:W-:Y:S01]  /*0b80*/  STL [R1+0x70], R12 ;  /* 0x0000700c01007387 */ /* 0x0001e20000100800 */
[----:B------:R-:W-:Y:S02]  /*0b90*/  SHF.L.U32 R6, R5, 0x5, RZ ;  /* 0x0000000505067819 */ /* 0x000fe400000006ff */
[----:B------:R-:W-:Y:S02]  /*0ba0*/  LEA.HI R9, R8, R12, RZ, 0x2 ;  /* 0x0000000c08097211 */ /* 0x000fe400078f10ff */
[----:B------:R-:W-:-:S02]  /*0bb0*/  LOP3.LUT R5, R4, 0x3fffff0, RZ, 0xc0, !PT ;  /* 0x03fffff004057812 */ /* 0x000fc400078ec0ff */
[--C-:B------:R-:W-:Y:S02]  /*0bc0*/  SHF.R.S32.HI R10, RZ, 0x2, R9.reuse ;  /* 0x00000002ff0a7819 */ /* 0x100fe40000011409 */
[----:B------:R-:W-:Y:S01]  /*0bd0*/  SHF.R.S32.HI R11, RZ, 0x1f, R9 ;  /* 0x0000001fff0b7819 */ /* 0x000fe20000011409 */
[----:B------:R-:W-:Y:S01]  /*0be0*/  IMAD.IADD R5, R0, 0x1, -R5 ;  /* 0x0000000100057824 */ /* 0x000fe200078e0a05 */
[----:B------:R-:W-:Y:S02]  /*0bf0*/  LOP3.LUT R9, R18, 0xfffffff8, RZ, 0xc0, !PT ;  /* 0xfffffff812097812 */ /* 0x000fe400078ec0ff */
[----:B------:R-:W-:Y:S02]  /*0c00*/  LEA.HI R11, R11, R10, RZ, 0x3 ;  /* 0x0000000a0b0b7211 */ /* 0x000fe400078f18ff */
[----:B------:R-:W-:Y:S02]  /*0c10*/  IADD3 R220, R0, -R9, RZ ;  /* 0x8000000900dc7210 */ /* 0x000fe40007ffe0ff */
[----:B------:R-:W2:Y:S01]  /*0c20*/  LDL.LU R9, [R1+0x3c] ;  /* 0x00003c0001097983 */ /* 0x000ea20000300800 */
[----:B------:R-:W-:-:S02]  /*0c30*/  SHF.R.S32.HI R18, RZ, 0x3, R18 ;  /* 0x00000003ff127819 */ /* 0x000fc40000011412 */
[----:B------:R-:W-:Y:S01]  /*0c40*/  IMAD.SHL.U32 R22, R220, 0x4, RZ ;  /* 0x00000004dc167824 */ /* 0x000fe200078e00ff */
[----:B------:R-:W-:Y:S02]  /*0c50*/  LEA.HI R4, R4, R7, RZ, 0x1 ;  /* 0x0000000704047211 */ /* 0x000fe400078f08ff */
[----:B------:R-:W-:Y:S02]  /*0c60*/  LOP3.LUT R11, R11, 0xfffffff8, RZ, 0xc0, !PT ;  /* 0xfffffff80b0b7812 */ /* 0x000fe400078ec0ff */
[----:B------:R-:W-:Y:S01]  /*0c70*/  LEA.HI R8, R8, R12, RZ, 0x5 ;  /* 0x0000000c08087211 */ /* 0x000fe200078f28ff */
[----:B------:R-:W-:Y:S01]  /*0c80*/  VIADD R214, R22, 0x40 ;  /* 0x0000004016d67836 */ /* 0x000fe20000000000 */
[----:B------:R-:W-:Y:S01]  /*0c90*/  LOP3.LUT R4, R4, 0x1ffffffe, RZ, 0xc0, !PT ;  /* 0x1ffffffe04047812 */ /* 0x000fe200078ec0ff */
[----:B------:R-:W-:Y:S01]  /*0ca0*/  VIADD R13, R18, 0x60 ;  /* 0x00000060120d7836 */ /* 0x000fe20000000000 */
[----:B------:R-:W-:Y:S02]  /*0cb0*/  IADD3 R11, R10, -R11, RZ ;  /* 0x8000000b0a0b7210 */ /* 0x000fe40007ffe0ff */
[----:B------:R-:W-:Y:S01]  /*0cc0*/  SHF.R.S32.HI R8, RZ, 0x5, R8 ;  /* 0x00000005ff087819 */ /* 0x000fe20000011408 */
[----:B------:R-:W-:Y:S01]  /*0cd0*/  IMAD.IADD R213, R22, 0x1, R214 ;  /* 0x0000000116d57824 */ /* 0x000fe200078e02d6 */
[----:B------:R-:W-:Y:S01]  /*0ce0*/  LOP3.LUT R6, R6, 0xfffffc00, RZ, 0xc0, !PT ;  /* 0xfffffc0006067812 */ /* 0x000fe200078ec0ff */
[----:B------:R-:W-:Y:S01]  /*0cf0*/  IMAD.IADD R4, R7, 0x1, -R4 ;  /* 0x0000000107047824 */ /* 0x000fe200078e0a04 */
[----:B0-----:R-:W-:-:S02]  /*0d00*/  SHF.R.S32.HI R12, RZ, 0x7, R2 ;  /* 0x00000007ff0c7819 */ /* 0x001fc40000011402 */
[----:B------:R-:W-:Y:S02]  /*0d10*/  LEA R11, R8, R11, 0x4 ;  /* 0x0000000b080b7211 */ /* 0x000fe400078e20ff */
[----:B------:R-:W-:Y:S01]  /*0d20*/  LEA.HI R0, R3, R0, RZ, 0x6 ;  /* 0x0000000003007211 */ /* 0x000fe200078f30ff */
[----:B------:R-:W-:Y:S01]  /*0d30*/  IMAD.SHL.U32 R7, R13, 0x40, RZ ;  /* 0x000000400d077824 */ /* 0x000fe200078e00ff */
[----:B------:R-:W-:Y:S01]  /*0d40*/  SHF.R.S32.HI R8, RZ, 0x1f, R13 ;  /* 0x0000001fff087819 */ /* 0x000fe2000001140d */
[----:B------:R-:W-:Y:S01]  /*0d50*/  IMAD R5, R5, 0x40, R6 ;  /* 0x0000004005057824 */ /* 0x000fe200078e0206 */
[----:B------:R-:W-:Y:S01]  /*0d60*/  LEA.HI R2, R2, R12, RZ, 0x1 ;  /* 0x0000000c02027211 */ /* 0x000fe200078f08ff */
[----:B------:R-:W-:Y:S01]  /*0d70*/  STL [R1+0x88], R12 ;  /* 0x0000880c01007387 */ /* 0x000fe20000100800 */
[----:B------:R-:W-:Y:S01]  /*0d80*/  SHF.R.S32.HI R6, RZ, 0x1f, R213 ;  /* 0x0000001fff067819 */ /* 0x000fe200000114d5 */
[----:B------:R-:W-:Y:S01]  /*0d90*/  IMAD.SHL.U32 R0, R0, 0x8, RZ ;  /* 0x0000000800007824 */ /* 0x000fe200078e00ff */
[----:B------:R-:W-:Y:S01]  /*0da0*/  LEA.HI R8, R8, R13, RZ, 0x3 ;  /* 0x0000000d08087211 */ /* 0x000fe200078f18ff */
[----:B------:R0:W-:Y:S01]  /*0db0*/  STL [R1+0x74], R13 ;  /* 0x0000740d01007387 */ /* 0x0001e20000100800 */
[----:B------:R-:W-:Y:S01]  /*0dc0*/  LOP3.LUT R2, R2, 0x3fffffe, RZ, 0xc0, !PT ;  /* 0x03fffffe02027812 */ /* 0x000fe200078ec0ff */
[----:B------:R-:W-:Y:S01]  /*0dd0*/  VIADD R217, R18, 0x20 ;  /* 0x0000002012d97836 */ /* 0x000fe20000000000 */
[----:B------:R-:W-:-:S02]  /*0de0*/  SHF.L.U32 R8, R8, 0x6, RZ ;  /* 0x0000000608087819 */ /* 0x000fc400000006ff */
[----:B------:R-:W-:Y:S01]  /*0df0*/  LOP3.LUT R234, R0, 0xfffffe00, RZ, 0xc0, !PT ;  /* 0xfffffe0000ea7812 */ /* 0x000fe200078ec0ff */
[----:B------:R-:W-:Y:S01]  /*0e00*/  IMAD.IADD R2, R12, 0x1, -R2 ;  /* 0x000000010c027824 */ /* 0x000fe200078e0a02 */
[----:B0-----:R-:W-:Y:S02]  /*0e10*/  LOP3.LUT R13, R7, 0x1c0, RZ, 0xc0, !PT ;  /* 0x000001c0070d7812 */ /* 0x001fe400078ec0ff */
[CC--:B------:R-:W-:Y:S02]  /*0e20*/  LEA.HI R7, R6.reuse, R213.reuse, RZ, 0x6 ;  /* 0x000000d506077211 */ /* 0x0c0fe400078f30ff */
[----:B------:R-:W-:Y:S02]  /*0e30*/  LEA.HI R6, R6, R213, RZ, 0x3 ;  /* 0x000000d506067211 */ /* 0x000fe400078f18ff */
[----:B------:R-:W-:Y:S01]  /*0e40*/  SHF.R.S32.HI R0, RZ, 0x1f, R217 ;  /* 0x0000001fff007819 */ /* 0x000fe200000114d9 */
[----:B------:R-:W-:Y:S01]  /*0e50*/  IMAD.SHL.U32 R7, R7, 0x80, RZ ;  /* 0x0000008007077824 */ /* 0x000fe200078e00ff */
[----:B------:R-:W-:-:S02]  /*0e60*/  SHF.R.U32.HI R10, RZ, 0x3, R13 ;  /* 0x00000003ff0a7819 */ /* 0x000fc4000001160d */
[----:B------:R-:W-:Y:S01]  /*0e70*/  LOP3.LUT R8, R8, 0xfffffe00, RZ, 0xc0, !PT ;  /* 0xfffffe0008087812 */ /* 0x000fe200078ec0ff */
[----:B------:R-:W-:Y:S01]  /*0e80*/  IMAD R2, R2, 0x40, R11 ;  /* 0x0000004002027824 */ /* 0x000fe200078e020b */
[----:B------:R-:W-:Y:S02]  /*0e90*/  LOP3.LUT R6, R13, 0x38, R6, 0xf8, !PT ;  /* 0x000000380d067812 */ /* 0x000fe400078ef806 */
[----:B------:R-:W-:Y:S01]  /*0ea0*/  LEA R3, R4, R5, 0x3 ;  /* 0x0000000504037211 */ /* 0x000fe200078e18ff */
[----:B------:R-:W-:Y:S01]  /*0eb0*/  STL [R1+0x78], R13 ;  /* 0x0000780d01007387 */ /* 0x000fe20000100800 */
[----:B------:R-:W-:Y:S02]  /*0ec0*/  LEA.HI R0, R0, R217, RZ, 0x3 ;  /* 0x000000d900007211 */ /* 0x000fe400078f18ff */
[----:B------:R-:W-:Y:S01]  /*0ed0*/  LOP3.LUT R7, R7, 0xffffe000, RZ, 0xc0, !PT ;  /* 0xffffe00007077812 */ /* 0x000fe200078ec0ff */
[----:B------:R-:W-:Y:S01]  /*0ee0*/  STL [R1+0x7c], R10 ;  /* 0x00007c0a01007387 */ /* 0x000fe20000100800 */
[----:B------:R-:W-:Y:S01]  /*0ef0*/  LOP3.LUT R6, R6, R10, RZ, 0x3c, !PT ;  /* 0x0000000a06067212 */ /* 0x000fe200078e3cff */
[----:B------:R-:W-:-:S02]  /*0f00*/  IMAD.SHL.U32 R0, R0, 0x40, RZ ;  /* 0x0000004000007824 */ /* 0x000fc400078e00ff */
[----:B------:R-:W-:Y:S01]  /*0f10*/  STL [R1+0x80], R8 ;  /* 0x0000800801007387 */ /* 0x000fe20000100800 */
[----:B------:R-:W-:-:S03]  /*0f20*/  IADD3 R6, R6, R7, R8 ;  /* 0x0000000706067210 */ /* 0x000fc60007ffe008 */
[----:B------:R-:W-:Y:S04]  /*0f30*/  STL [R1+0x90], R3 ;  /* 0x0000900301007387 */ /* 0x000fe80000100800 */
[----:B------:R0:W-:Y:S01]  /*0f40*/  STL [R1+0x8c], R2 ;  /* 0x00008c0201007387 */ /* 0x0001e20000100800 */
[----:B------:R-:W-:Y:S02]  /*0f50*/  SHF.R.S32.HI R4, RZ, 0x1f, R217 ;  /* 0x0000001fff047819 */ /* 0x000fe400000114d9 */
[----:B------:R-:W-:Y:S01]  /*0f60*/  LOP3.LUT R231, R0, 0xfffffe00, RZ, 0xc0, !PT ;  /* 0xfffffe0000e77812 */ /* 0x000fe200078ec0ff */
[----:B0-----:R-:W-:Y:S01]  /*0f70*/  VIADD R2, R16, 0x14400 ;  /* 0x0001440010027836 */ /* 0x001fe20000000000 */
[----:B------:R0:W-:Y:S04]  /*0f80*/  STL [R1+0x68], RZ ;  /* 0x000068ff01007387 */ /* 0x0001e80000100800 */
[----:B------:R-:W-:Y:S01]  /*0f90*/  LEA R0, R6, R2, 0x1 ;  /* 0x0000000206007211 */ /* 0x000fe200078e08ff */
[----:B------:R0:W-:Y:S01]  /*0fa0*/  STL [R1+0x64], R2 ;  /* 0x0000640201007387 */ /* 0x0001e20000100800 */
[----:B------:R-:W-:-:S03]  /*0fb0*/  VIADD R218, R18, 0x40 ;  /* 0x0000004012da7836 */ /* 0x000fc60000000000 */
[----:B------:R0:W-:Y:S04]  /*0fc0*/  STL [R1+0x58], R4 ;  /* 0x0000580401007387 */ /* 0x0001e80000100800 */
[----:B------:R0:W-:Y:S01]  /*0fd0*/  STL [R1+0x84], R0 ;  /* 0x0000840001007387 */ /* 0x0001e20000100800 */
[----:B------:R-:W-:Y:S02]  /*0fe0*/  SHF.R.S32.HI R3, RZ, 0x1f, R218 ;  /* 0x0000001fff037819 */ /* 0x000fe400000114da */
[----:B------:R-:W-:Y:S01]  /*0ff0*/  SHF.L.U32 R232, R18, 0x6, RZ ;  /* 0x0000000612e87819 */ /* 0x000fe200000006ff */
[----:B------:R-:W-:Y:S01]  /*1000*/  IMAD.SHL.U32 R227, R217, 0x40, RZ ;  /* 0x00000040d9e37824 */ /* 0x000fe200078e00ff */
[----:B------:R-:W-:Y:S01]  /*1010*/  LEA.HI R3, R3, R218, RZ, 0x3 ;  /* 0x000000da03037211 */ /* 0x000fe200078f18ff */
[----:B------:R-:W-:Y:S01]  /*1020*/  IMAD.SHL.U32 R226, R218, 0x40, RZ ;  /* 0x00000040dae27824 */ /* 0x000fe200078e00ff */
[----:B------:R-:W-:-:S02]  /*1030*/  LOP3.LUT R232, R232, 0x1c0, RZ, 0xc0, !PT ;  /* 0x000001c0e8e87812 */ /* 0x000fc400078ec0ff */
[----:B------:R-:W-:Y:S01]  /*1040*/  SHF.L.U32 R212, R220, 0x3, RZ ;  /* 0x00000003dcd47819 */ /* 0x000fe200000006ff */
[----:B------:R-:W-:Y:S01]  /*1050*/  IMAD.SHL.U32 R3, R3, 0x40, RZ ;  /* 0x0000004003037824 */ /* 0x000fe200078e00ff */
[----:B------:R-:W-:Y:S02]  /*1060*/  LOP3.LUT R227, R227, 0x1c0, RZ, 0xc0, !PT ;  /* 0x000001c0e3e37812 */ /* 0x000fe400078ec0ff */
[----:B------:R-:W-:Y:S02]  /*1070*/  LOP3.LUT R226, R226, 0x1c0, RZ, 0xc0, !PT ;  /* 0x000001c0e2e27812 */ /* 0x000fe400078ec0ff */
[----:B------:R-:W-:Y:S02]  /*1080*/  LOP3.LUT R236, R232, 0x38, R212, 0xf8, !PT ;  /* 0x00000038e8ec7812 */ /* 0x000fe400078ef8d4 */
[----:B------:R-:W-:Y:S01]  /*1090*/  SHF.R.U32.HI R233, RZ, 0x3, R232 ;  /* 0x00000003ffe97819 */ /* 0x000fe200000116e8 */
[----:B------:R-:W-:Y:S01]  /*10a0*/  IMAD.MOV.U32 R17, RZ, RZ, RZ ;  /* 0x000000ffff117224 */ /* 0x000fe200078e00ff */
[----:B------:R-:W-:-:S02]  /*10b0*/  MOV R219, RZ ;  /* 0x000000ff00db7202 */ /* 0x000fc40000000f00 */
[----:B------:R-:W-:Y:S02]  /*10c0*/  CS2R R222, SRZ ;  /* 0x0000000000de7805 */ /* 0x000fe4000001ff00 */
[----:B------:R-:W-:Y:S01]  /*10d0*/  SHF.R.S32.HI R237, RZ, 0x1f, R218 ;  /* 0x0000001fffed7819 */ /* 0x000fe200000114da */
[C---:B------:R-:W-:Y:S01]  /*10e0*/  VIADD R216, R22.reuse, 0x60 ;  /* 0x0000006016d87836 */ /* 0x040fe20000000000 */
[----:B------:R-:W-:Y:S01]  /*10f0*/  IADD3 R215, R22, 0x20, RZ ;  /* 0x0000002016d77810 */ /* 0x000fe20007ffe0ff */
[C---:B------:R-:W-:Y:S01]  /*1100*/  VIADD R225, R212.reuse, 0x80 ;  /* 0x00000080d4e17836 */ /* 0x040fe20000000000 */
[----:B------:R-:W-:Y:S02]  /*1110*/  IADD3 R224, R212, 0xc0, RZ ;  /* 0x000000c0d4e07810 */ /* 0x000fe40007ffe0ff */
[----:B------:R-:W-:Y:S02]  /*1120*/  LOP3.LUT R236, R234, R236, R233, 0xf6, !PT ;  /* 0x000000eceaec7212 */ /* 0x000fe400078ef6e9 */
[----:B------:R-:W-:-:S02]  /*1130*/  SHF.R.U32.HI R230, RZ, 0x3, R227 ;  /* 0x00000003ffe67819 */ /* 0x000fc400000116e3 */
[----:B------:R-:W-:Y:S02]  /*1140*/  SHF.R.U32.HI R228, RZ, 0x3, R226 ;  /* 0x00000003ffe47819 */ /* 0x000fe400000116e2 */
[----:B------:R-:W-:Y:S02]  /*1150*/  LOP3.LUT R229, R3, 0xfffffe00, RZ, 0xc0, !PT ;  /* 0xfffffe0003e57812 */ /* 0x000fe400078ec0ff */
[----:B0-2---:R-:W-:-:S07]  /*1160*/  LOP3.LUT R221, R9, 0x1, RZ, 0xfc, !PT ;  /* 0x0000000109dd7812 */ /* 0x005fce00078efcff */
.L_x_682:
[----:B0-----:R-:W0:Y:S01]  /*1170*/  LDC.64 R2, c[0x0][0xc60] ;  /* 0x00031800ff027b82 */ /* 0x001e220000000a00 */
[----:B------:R-:W-:Y:S01]  /*1180*/  ULDC.64 UR10, c[0x0][0x208] ;  /* 0x00008200000a7ab9 */ /* 0x000fe20000000a00 */
[----:B------:R-:W-:Y:S01]  /*1190*/  ULDC.64 UR4, c[0x0][0xa28] ;  /* 0x00028a0000047ab9 */ /* 0x000fe20000000a00 */
[----:B------:R-:W-:Y:S01]  /*11a0*/  ULDC.64 UR8, c[0x0][0xa18] ;  /* 0x0002860000087ab9 */ /* 0x000fe20000000a00 */
[----:B------:R-:W-:Y:S01]  /*11b0*/  ULDC.64 UR6, c[0x0][0xa08] ;  /* 0x0002820000067ab9 */ /* 0x000fe20000000a00 */
[----:B0-----:R-:W-:-:S05]  /*11c0*/  IMAD.WIDE R2, R151, 0x4, R2 ;  /* 0x0000000497027825 */ /* 0x001fca00078e0202 */
[----:B--2345:R-:W2:Y:S01]  /*11d0*/  LDG.E R8, desc[UR10][R2.64] ;  /* 0x0000000a02087981 */ /* 0x03cea2000c1e1900 */
[----:B------:R-:W-:Y:S02]  /*11e0*/  ISETP.NE.U32.AND P2, PT, RZ, UR4, PT ;  /* 0x00000004ff007c0c */ /* 0x000fe4000bf45070 */
[----:B------:R-:W-:Y:S02]  /*11f0*/  ISETP.NE.U32.AND P1, PT, RZ, UR8, PT ;  /* 0x00000008ff007c0c */ /* 0x000fe4000bf25070 */
[----:B------:R-:W-:Y:S02]  /*1200*/  ISETP.NE.AND.EX P2, PT, RZ, UR5, PT, P2 ;  /* 0x00000005ff007c0c */ /* 0x000fe4000bf45320 */
[----:B------:R-:W-:Y:S02]  /*1210*/  ISETP.NE.AND.EX P1, PT, RZ, UR9, PT, P1 ;  /* 0x00000009ff007c0c */ /* 0x000fe4000bf25310 */
[----:B------:R-:W-:Y:S02]  /*1220*/  ISETP.NE.U32.AND P0, PT, RZ, UR6, PT ;  /* 0x00000006ff007c0c */ /* 0x000fe4000bf05070 */
[----:B------:R-:W-:-:S02]  /*1230*/  MOV R26, RZ ;  /* 0x000000ff001a7202 */ /* 0x000fc40000000f00 */
[----:B------:R-:W-:Y:S02]  /*1240*/  ISETP.NE.AND.EX P0, PT, RZ, UR7, PT, P0 ;  /* 0x00000007ff007c0c */ /* 0x000fe4000bf05300 */
[----:B--2---:R-:W-:Y:S01]  /*1250*/  SHF.R.S32.HI R0, RZ, 0x1f, R8 ;  /* 0x0000001fff007819 */ /* 0x004fe20000011408 */
[----:B------:R0:W-:Y:S02]  /*1260*/  STL [R1+0x5c], R8 ;  /* 0x00005c0801007387 */ /* 0x0001e40000100800 */
[C---:B------:R-:W-:Y:S01]  /*1270*/  @P2 LEA R2, P3, R8.reuse, UR4, 0x2 ;  /* 0x0000000408022c11 */ /* 0x040fe2000f8610ff */
[----:B------:R-:W-:Y:S01]  /*1280*/  ULDC UR4, c[0x0][0x288] ;  /* 0x0000a20000047ab9 */ /* 0x000fe20000000800 */
[C-C-:B------:R-:W-:Y:S01]  /*1290*/  SHF.L.U64.HI R29, R8.reuse, 0x2, R0.reuse ;  /* 0x00000002081d7819 */ /* 0x140fe20000010200 */
[----:B------:R0:W-:Y:S01]  /*12a0*/  STL [R1+0x6c], R149 ;  /* 0x00006c9501007387 */ /* 0x0001e20000100800 */
[----:B------:R-:W-:Y:S01]  /*12b0*/  @P2 LEA.HI.X R3, R8, UR5, R0, 0x2, P3 ;  /* 0x0000000508032c11 */ /* 0x000fe200098f1400 */
[----:B------:R-:W-:-:S02]  /*12c0*/  IMAD.MOV.U32 R0, RZ, RZ, RZ ;  /* 0x000000ffff007224 */ /* 0x000fc400078e00ff */
[----:B------:R0:W-:Y:S01]  /*12d0*/  STL [R1+0x60], R150 ;  /* 0x0000609601007387 */ /* 0x0001e20000100800 */
[----:B------:R-:W-:Y:S02]  /*12e0*/  IMAD.SHL.U32 R28, R8, 0x4, RZ ;  /* 0x00000004081c7824 */ /* 0x000fe400078e00ff */
[----:B------:R-:W-:Y:S01]  /*12f0*/  IMAD.U32 R151, RZ, RZ, UR4 ;  /* 0x00000004ff977e24 */ /* 0x000fe2000f8e00ff */
[----:B------:R-:W-:Y:S01]  /*1300*/  ULDC.64 UR4, c[0x0][0x3f8] ;  /* 0x0000fe0000047ab9 */ /* 0x000fe20000000a00 */
[----:B------:R0:W5:Y:S01]  /*1310*/  @P2 LDG.E R0, desc[UR10][R2.64] ;  /* 0x0000000a02002981 */ /* 0x000162000c1e1900 */
[----:B------:R-:W-:Y:S01]  /*1320*/  UISETP.NE.U32.AND UP0, UPT, UR4, URZ, UPT ;  /* 0x0000003f0400728c */ /* 0x000fe2000bf05070 */
[C---:B------:R-:W-:Y:S02]  /*1330*/  @P1 IADD3 R4, P2, R28.reuse, UR8, RZ ;  /* 0x000000081c041c10 */ /* 0x040fe4000ff5e0ff */
[----:B------:R-:W-:Y:S01]  /*1340*/  IADD3 R6, P4, R28, UR6, RZ ;  /* 0x000000061c067c10 */ /* 0x000fe2000ff9e0ff */
[----:B------:R-:W-:Y:S01]  /*1350*/  UISETP.NE.AND.EX UP0, UPT, UR5, URZ, UPT, UP0 ;  /* 0x0000003f0500728c */ /* 0x000fe2000bf05300 */
[C---:B------:R-:W-:Y:S01]  /*1360*/  @P1 IADD3.X R5, R29.reuse, UR9, RZ, P2, !PT ;  /* 0x000000091d051c10 */ /* 0x040fe200097fe4ff */
[----:B------:R-:W-:Y:S01]  /*1370*/  ULDC UR4, c[0x0][0x404] ;  /* 0x0001010000047ab9 */ /* 0x000fe20000000800 */
[----:B------:R-:W-:Y:S01]  /*1380*/  ULDC.64 UR8, c[0x0][0xa20] ;  /* 0x0002880000087ab9 */ /* 0x000fe20000000a00 */
[----:B------:R-:W-:Y:S01]  /*1390*/  IADD3.X R7, R29, UR7, RZ, P4, !PT ;  /* 0x000000071d077c10 */ /* 0x000fe2000a7fe4ff */
[----:B------:R-:W-:Y:S01]  /*13a0*/  USEL UR4, UR4, 0x1, UP0 ;  /* 0x0000000104047887 */ /* 0x000fe20008000000 */
[----:B------:R-:W-:Y:S01]  /*13b0*/  ISETP.NE.U32.AND P2, PT, RZ, UR8, PT ;  /* 0x00000008ff007c0c */ /* 0x000fe2000bf45070 */
[----:B------:R-:W-:Y:S01]  /*13c0*/  ULDC UR5, c[0x0][0x2e0] ;  /* 0x0000b80000057ab9 */ /* 0x000fe20000000800 */
[----:B------:R0:W5:Y:S01]  /*13d0*/  @P1 LDG.E R151, desc[UR10][R4.64] ;  /* 0x0000000a04971981 */ /* 0x000162000c1e1900 */
[----:B------:R-:W-:Y:S01]  /*13e0*/  UIMAD UR4, UR4, UR5, URZ ;  /* 0x00000005040472a4 */ /* 0x000fe2000f8e023f */
[----:B------:R-:W-:-:S02]  /*13f0*/  ISETP.NE.AND.EX P2, PT, RZ, UR9, PT, P2 ;  /* 0x00000009ff007c0c */ /* 0x000fc4000bf45320 */
[----:B------:R0:W5:Y:S01]  /*1400*/  @P0 LDG.E R26, desc[UR10][R6.64] ;  /* 0x0000000a061a0981 */ /* 0x000162000c1e1900 */
[----:B------:R-:W-:Y:S01]  /*1410*/  ULDC UR5, c[0x0][0x338] ;  /* 0x0000ce0000057ab9 */ /* 0x000fe20000000800 */
[----:B------:R-:W-:Y:S01]  /*1420*/  IMAD.MOV.U32 R25, RZ, RZ, R8 ;  /* 0x000000ffff197224 */ /* 0x000fe200078e0008 */
[----:B------:R-:W-:Y:S08]  /*1430*/  @P1 BRA `(.L_x_452) ;  /* 0x0000000000281947 */ /* 0x000ff00003800000 */
[----:B------:R-:W-:Y:S02]  /*1440*/  ULDC.64 UR6, c[0x0][0xa00] ;  /* 0x0002800000067ab9 */ /* 0x000fe40000000a00 */
[----:B------:R-:W-:-:S04]  /*1450*/  ISETP.NE.U32.AND P1, PT, RZ, UR6, PT ;  /* 0x00000006ff007c0c */ /* 0x000fc8000bf25070 */
[----:B------:R-:W-:-:S13]  /*1460*/  ISETP.NE.AND.EX P1, PT, RZ, UR7, PT, P1 ;  /* 0x00000007ff007c0c */ /* 0x000fda000bf25310 */
[----:B------:R-:W-:Y:S05]  /*1470*/  @!P1 BRA `(.L_x_452) ;  /* 0x0000000000189947 */ /* 0x000fea0003800000 */
[----:B0-----:R-:W0:Y:S01]  /*1480*/  LDC.64 R2, c[0x0][0xa00] ;  /* 0x00028000ff027b82 */ /* 0x001e220000000a00 */
[----:B------:R-:W-:Y:S01]  /*1490*/  ULDC.64 UR6, c[0x0][0x208] ;  /* 0x0000820000067ab9 */ /* 0x000fe20000000a00 */
[----:B0-----:R-:W-:-:S05]  /*14a0*/  IMAD.WIDE R2, R25, 0x4, R2 ;  /* 0x0000000419027825 */ /* 0x001fca00078e0202 */
[----:B-----5:R-:W2:Y:S04]  /*14b0*/  LDG.E R151, desc[UR6][R2.64] ;  /* 0x0000000602977981 */ /* 0x020ea8000c1e1900 */
[----:B------:R-:W2:Y:S02]  /*14c0*/  LDG.E R4, desc[UR6][R2.64+0x4] ;  /* 0x0000040602047981 */ /* 0x000ea4000c1e1900 */
[----:B--2---:R-:W-:-:S07]  /*14d0*/  IADD3 R151, -R151, R4, RZ ;  /* 0x0000000497977210 */ /* 0x004fce0007ffe1ff */
.L_x_452:
[----:B0-----:R-:W-:Y:S02]  /*14e0*/  IMAD.U32 R2, RZ, RZ, UR5 ;  /* 0x00000005ff027e24 */ /* 0x001fe4000f8e00ff */
[----:B------:R-:W-:Y:S01]  /*14f0*/  IMAD.U32 R27, RZ, RZ, UR4 ;  /* 0x00000004ff1b7e24 */ /* 0x000fe2000f8e00ff */
[----:B------:R-:W-:Y:S06]  /*1500*/  @!P2 BRA `(.L_x_453) ;  /* 0x000000000014a947 */ /* 0x000fec0003800000 */
[----:B------:R-:W-:Y:S01]  /*1510*/  IADD3 R4, P0, R28, UR8, RZ ;  /* 0x000000081c047c10 */ /* 0x000fe2000ff1e0ff */
[----:B------:R-:W-:-:S03]  /*1520*/  ULDC.64 UR4, c[0x0][0x208] ;  /* 0x0000820000047ab9 */ /* 0x000fc60000000a00 */
[----:B------:R-:W-:-:S05]  /*1530*/  IADD3.X R5, R29, UR9, RZ, P0, !PT ;  /* 0x000000091d057c10 */ /* 0x000fca00087fe4ff */
[----:B------:R0:W5:Y:S01]  /*1540*/  LDG.E R27, desc[UR4][R4.64] ;  /* 0x00000004041b7981 */ /* 0x000162000c1e1900 */
[----:B------:R-:W-:Y:S05]  /*1550*/  BRA `(.L_x_454) ;  /* 0x0000000000147947 */ /* 0x000fea0003800000 */
.L_x_453:
[----:B------:R-:W-:Y:S05]  /*1560*/  @!P0 BRA `(.L_x_454) ;  /* 0x0000000000108947 */ /* 0x000fea0003800000 */
[----:B------:R-:W-:Y:S02]  /*1570*/  ULDC.64 UR4, c[0x0][0x208] ;  /* 0x0000820000047ab9 */ /* 0x000fe40000000a00 */
[----:B------:R-:W2:Y:S04]  /*1580*/  LDG.E R4, desc[UR4][R6.64] ;  /* 0x0000000406047981 */ /* 0x000ea8000c1e1900 */
[----:B------:R-:W2:Y:S02]  /*1590*/  LDG.E R27, desc[UR4][R6.64+0x4] ;  /* 0x00000404061b7981 */ /* 0x000ea4000c1e1900 */
[----:B--2---:R-:W-:-:S07]  /*15a0*/  IADD3 R27, -R4, R27, RZ ;  /* 0x0000001b041b7210 */ /* 0x004fce0007ffe1ff */
.L_x_454:
[----:B------:R-:W-:Y:S01]  /*15b0*/  ULDC.64 UR4, c[0x0][0xa10] ;  /* 0x0002840000047ab9 */ /* 0x000fe20000000a00 */
[----:B------:R-:W-:Y:S01]  /*15c0*/  ULDC.64 UR6, c[0x0][0x208] ;  /* 0x0000820000067ab9 */ /* 0x000fe20000000a00 */
[----:B------:R-:W-:-:S04]  /*15d0*/  ISETP.NE.U32.AND P0, PT, RZ, UR4, PT ;  /* 0x00000004ff007c0c */ /* 0x000fc8000bf05070 */
[----:B------:R-:W-:Y:S01]  /*15e0*/  ISETP.NE.AND.EX P0, PT, RZ, UR5, PT, P0 ;  /* 0x00000005ff007c0c */ /* 0x000fe2000bf05300 */
[----:B-----5:R-:W-:Y:S01]  /*15f0*/  IMAD.IADD R9, R27, 0x1, -R0 ;  /* 0x000000011b097824 */ /* 0x020fe200078e0a00 */
[----:B------:R-:W-:-:S11]  /*1600*/  ULDC.64 UR4, c[0x0][0xa30] ;  /* 0x00028c0000047ab9 */ /* 0x000fd60000000a00 */
[----:B0-----:R-:W0:Y:S02]  /*1610*/  @P0 LDC.64 R4, c[0x0][0xa10] ;  /* 0x00028400ff040b82 */ /* 0x001e240000000a00 */
[----:B0-----:R-:W-:-:S05]  /*1620*/  @P0 IMAD.WIDE R4, R25, 0x4, R4 ;  /* 0x0000000419040825 */ /* 0x001fca00078e0204 */
[----:B------:R-:W2:Y:S04]  /*1630*/  @P0 LDG.E R3, desc[UR6][R4.64] ;  /* 0x0000000604030981 */ /* 0x000ea8000c1e1900 */
[----:B------:R0:W2:Y:S01]  /*1640*/  @P0 LDG.E R8, desc[UR6][R4.64+0x4] ;  /* 0x0000040604080981 */ /* 0x0000a2000c1e1900 */
[----:B------:R-:W-:Y:S01]  /*1650*/  ISETP.NE.U32.AND P1, PT, RZ, UR4, PT ;  /* 0x00000004ff007c0c */ /* 0x000fe2000bf25070 */
[----:B------:R-:W-:-:S03]  /*1660*/  IMAD.MOV.U32 R147, RZ, RZ, R27 ;  /* 0x000000ffff937224 */ /* 0x000fc600078e001b */
[----:B------:R-:W-:Y:S02]  /*1670*/  ISETP.NE.AND.EX P1, PT, RZ, UR5, PT, P1 ;  /* 0x00000005ff007c0c */ /* 0x000fe4000bf25310 */
[----:B0-----:R-:W-:-:S04]  /*1680*/  IADD3 R4, -R9, RZ, RZ ;  /* 0x000000ff09047210 */ /* 0x001fc80007ffe1ff */
[----:B------:R-:W-:-:S07]  /*1690*/  VIMNMX R4, RZ, R4, !PT ;  /* 0x00000004ff047248 */ /* 0x000fce0007fe0100 */
[----:B------:R-:W-:-:S04]  /*16a0*/  @P1 IADD3 R6, P2, R28, UR4, RZ ;  /* 0x000000041c061c10 */ /* 0x000fc8000ff5e0ff */
[----:B------:R-:W-:Y:S02]  /*16b0*/  @P1 IADD3.X R7, R29, UR5, RZ, P2, !PT ;  /* 0x000000051d071c10 */ /* 0x000fe400097fe4ff */
[----:B------:R-:W-:-:S03]  /*16c0*/  PLOP3.LUT P2, PT, PT, PT, PT, 0x80, 0x0 ;  /* 0x000000000000781c */ /* 0x000fc60003f4f070 */
[----:B------:R0:W5:Y:S01]  /*16d0*/  @P1 LDG.E R147, desc[UR6][R6.64] ;  /* 0x0000000606931981 */ /* 0x000162000c1e1900 */
[----:B--2---:R-:W-:-:S05]  /*16e0*/  @P0 IADD3 R2, -R3, R8, RZ ;  /* 0x0000000803020210 */ /* 0x004fca0007ffe1ff */
[----:B------:R-:W-:-:S04]  /*16f0*/  IMAD.IADD R148, R9, 0x1, R2 ;  /* 0x0000000109947824 */ /* 0x000fc800078e0202 */
[----:B------:R-:W-:-:S04]  /*1700*/  VIADD R0, R148, 0x4f ;  /* 0x0000004f94007836 */ /* 0x000fc80000000000 */
[----:B------:R-:W-:-:S05]  /*1710*/  IMAD.HI R0, R0, 0x66666667, RZ ;  /* 0x6666666700007827 */ /* 0x000fca00078e02ff */
[----:B------:R-:W-:-:S04]  /*1720*/  SHF.R.U32.HI R3, RZ, 0x1f, R0 ;  /* 0x0000001fff037819 */ /* 0x000fc80000011600 */
[----:B------:R-:W-:-:S05]  /*1730*/  LEA.HI.SX32 R180, R0, R3, 0x1b ;  /* 0x0000000300b47211 */ /* 0x000fca00078fdaff */
[----:B------:R-:W-:-:S05]  /*1740*/  IMAD R3, R180, 0x50, -R9 ;  /* 0x00000050b4037824 */ /* 0x000fca00078e0a09 */
[----:B------:R-:W-:-:S04]  /*1750*/  VIMNMX R3, R3, R2, PT ;  /* 0x0000000203037248 */ /* 0x000fc80003fe0100 */
[----:B------:R-:W-:Y:S01]  /*1760*/  ISETP.GT.AND P0, PT, R3, R4, PT ;  /* 0x000000040300720c */ /* 0x000fe20003f04270 */
[----:B------:R-:W-:-:S05]  /*1770*/  IMAD.WIDE.U32 R4, R4, -0x33333333, RZ ;  /* 0xcccccccd04047825 */ /* 0x000fca00078e00ff */
[----:B------:R-:W-:-:S05]  /*1780*/  SHF.R.U32.HI R121, RZ, 0x6, R5 ;  /* 0x00000006ff797819 */ /* 0x000fca0000011605 */
[----:B------:R-:W-:Y:S02]  /*1790*/  IMAD.MOV.U32 R24, RZ, RZ, R121 ;  /* 0x000000ffff187224 */ /* 0x000fe400078e0079 */
[----:B------:R-:W-:-:S04]  /*17a0*/  @P0 VIADD R0, R3, 0x4f ;  /* 0x0000004f03000836 */ /* 0x000fc80000000000 */
[----:B------:R-:W-:-:S05]  /*17b0*/  @P0 IMAD.HI R0, R0, 0x66666667, RZ ;  /* 0x6666666700000827 */ /* 0x000fca00078e02ff */
[----:B------:R-:W-:-:S04]  /*17c0*/  @P0 SHF.R.U32.HI R3, RZ, 0x1f, R0 ;  /* 0x0000001fff030819 */ /* 0x000fc80000011600 */
[----:B------:R-:W-:-:S04]  /*17d0*/  @P0 LEA.HI.SX32 R24, R0, R3, 0x1b ;  /* 0x0000000300180211 */ /* 0x000fc800078fdaff */
[----:B------:R-:W-:-:S13]  /*17e0*/  ISETP.GT.AND P0, PT, R24, R121, PT ;  /* 0x000000791800720c */ /* 0x000fda0003f04270 */
[----:B0-----:R-:W-:Y:S05]  /*17f0*/  @!P0 BRA `(.L_x_455) ;  /* 0x0000008800f48947 */ /* 0x001fea0003800000 */
[----:B------:R-:W-:Y:S01]  /*1800*/  IADD3 R0, R16, 0x24400, RZ ;  /* 0x0002440010007810 */ /* 0x000fe20007ffe0ff */
[----:B------:R-:W-:Y:S03]  /*1810*/  BSSY B6, `(.L_x_456) ;  /* 0x0000013000067945 */ /* 0x000fe60003800000 */
[----:B------:R-:W-:-:S13]  /*1820*/  LOP3.LUT P0, RZ, R0, 0x3ff, RZ, 0xc0, !PT ;  /* 0x000003ff00ff7812 */ /* 0x000fda000780c0ff */
[----:B------:R-:W-:Y:S05]  /*1830*/  @!P0 BRA `(.L_x_457) ;  /* 0x0000000000408947 */ /* 0x000fea0003800000 */
[----:B------:R-:W-:Y:S01]  /*1840*/  MOV R0, 0x0 ;  /* 0x0000000000007802 */ /* 0x000fe20000000f00 */
[----:B------:R-:W-:Y:S01]  /*1850*/  ULDC.64 UR4, c[0x4][0xa8] ;  /* 0x01002a0000047ab9 */ /* 0x000fe20000000a00 */
[----:B------:R-:W-:Y:S01]  /*1860*/  ULDC.64 UR6, c[0x4][0x18] ;  /* 0x0100060000067ab9 */ /* 0x000fe20000000a00 */
[----:B------:R-:W-:Y:S01]  /*1870*/  IMAD.U32 R4, RZ, RZ, UR4 ;  /* 0x00000004ff047e24 */ /* 0x000fe2000f8e00ff */
[----:B------:R0:W1:Y:S01]  /*1880*/  LDC.64 R14, c[0x4][R0] ;  /* 0x01000000000e7b82 */ /* 0x0000620000000a00 */
        /* <DEDUP_REMOVED lines=8> */
[----:B0-----:R-:W-:-:S07]  /*1910*/  IMAD.MOV.U32 R12, RZ, RZ, 0x1 ;  /* 0x00000001ff0c7424 */ /* 0x001fce00078e00ff */
[----:B------:R-:W-:-:S07]  /*1920*/  LEPC R20, `(.L_x_457) ;  /* 0x000000001014794e */ /* 0x000fce0000000000 */
[----:B-1---5:R-:W-:Y:S05]  /*1930*/  CALL.ABS.NOINC R14 ;  /* 0x000000000e007343 */ /* 0x022fea0003c00000 */
.L_x_457:
[----:B------:R-:W-:Y:S05]  /*1940*/  BSYNC B6 ;  /* 0x0000000000067941 */ /* 0x000fea0003800000 */
.L_x_456:
[----:B------:R-:W-:Y:S01]  /*1950*/  VIADD R0, R16, 0x400 ;  /* 0x0000040010007836 */ /* 0x000fe20000000000 */
[----:B------:R-:W-:Y:S04]  /*1960*/  BSSY B6, `(.L_x_458) ;  /* 0x0000013000067945 */ /* 0x000fe80003800000 */
[----:B------:R-:W-:-:S13]  /*1970*/  LOP3.LUT P0, RZ, R0, 0x3ff, RZ, 0xc0, !PT ;  /* 0x000003ff00ff7812 */ /* 0x000fda000780c0ff */
[----:B------:R-:W-:Y:S05]  /*1980*/  @!P0 BRA `(.L_x_459) ;  /* 0x0000000000408947 */ /* 0x000fea0003800000 */
[----:B------:R-:W-:Y:S01]  /*1990*/  MOV R0, 0x0 ;  /* 0x0000000000007802 */ /* 0x000fe20000000f00 */
[----:B------:R-:W-:Y:S01]  /*19a0*/  ULDC.64 UR4, c[0x4][0xa8] ;  /* 0x01002a0000047ab9 */ /* 0x000fe20000000a00 */
[----:B------:R-:W-:Y:S01]  /*19b0*/  ULDC.64 UR6, c[0x4][0x18] ;  /* 0x0100060000067ab9 */ /* 0x000fe20000000a00 */
[----:B------:R-:W-:Y:S01]  /*19c0*/  IMAD.U32 R4, RZ, RZ, UR4 ;  /* 0x00000004ff047e24 */ /* 0x000fe2000f8e00ff */
[----:B------:R0:W1:Y:S01]  /*19d0*/  LDC.64 R14, c[0x4][R0] ;  /* 0x01000000000e7b82 */ /* 0x0000620000000a00 */
[----:B------:R-:W-:Y:S01]  /*19e0*/  MOV R5, UR5 ;  /* 0x0000000500057c02 */ /* 0x000fe20008000f00 */
[----:B------:R-:W-:Y:S01]  /*19f0*/  ULDC.64 UR4, c[0x4][0xb0] ;  /* 0x01002c0000047ab9 */ /* 0x000fe20000000a00 */
[----:B------:R-:W-:Y:S01]  /*1a00*/  MOV R10, UR6 ;  /* 0x00000006000a7c02 */ /* 0x000fe20008000f00 */
[----:B------:R-:W-:Y:S01]  /*1a10*/  IMAD.U32 R6, RZ, RZ, UR4 ;  /* 0x00000004ff067e24 */ /* 0x000fe2000f8e00ff */
[----:B------:R-:W-:Y:S01]  /*1a20*/  MOV R12, 0x1 ;  /* 0x00000001000c7802 */ /* 0x000fe20000000f00 */
[----:B------:R-:W-:-:S02]  /*1a30*/  IMAD.U32 R7, RZ, RZ, UR5 ;  /* 0x00000005ff077e24 */ /* 0x000fc4000f8e00ff */
[----:B------:R-:W-:Y:S02]  /*1a40*/  IMAD.U32 R11, RZ, RZ, UR7 ;  /* 0x00000007ff0b7e24 */ /* 0x000fe4000f8e00ff */
[----:B------:R-:W-:Y:S02]  /*1a50*/  IMAD.MOV.U32 R8, RZ, RZ, 0x70 ;  /* 0x00000070ff087424 */ /* 0x000fe400078e00ff */
[----:B0-----:R-:W-:-:S07]  /*1a60*/  IMAD.MOV.U32 R13, RZ, RZ, RZ ;  /* 0x000000ffff0d7224 */ /* 0x001fce00078e00ff */
[----:B------:R-:W-:-:S07]  /*1a70*/  LEPC R20, `(.L_x_459) ;  /* 0x000000001014794e */ /* 0x000fce0000000000 */
[----:B-1---5:R-:W-:Y:S05]  /*1a80*/  CALL.ABS.NOINC R14 ;  /* 0x000000000e007343 */ /* 0x022fea0003c00000 */
.L_x_459:
[----:B------:R-:W-:Y:S05]  /*1a90*/  BSYNC B6 ;  /* 0x0000000000067941 */ /* 0x000fea0003800000 */
.L_x_458:
[----:B------:R-:W-:Y:S01]  /*1aa0*/  ULDC.64 UR4, c[0x0][0x9f8] ;  /* 0x00027e0000047ab9 */ /* 0x000fe20000000a00 */
[----:B------:R-:W-:Y:S01]  /*1ab0*/  ULDC.64 UR6, c[0x0][0x208] ;  /* 0x0000820000067ab9 */ /* 0x000fe20000000a00 */
[----:B------:R-:W-:Y:S01]  /*1ac0*/  ISETP.NE.U32.AND P0, PT, RZ, UR4, PT ;  /* 0x00000004ff007c0c */ /* 0x000fe2000bf05070 */
[----:B------:R-:W0:Y:S08]  /*1ad0*/  LDC R0, c[0x0][0x428] ;  /* 0x00010a00ff007b82 */ /* 0x000e300000000800 */
[----:B------:R-:W1:Y:S01]  /*1ae0*/  LDC.64 R98, c[0x0][0x2f0] ;  /* 0x0000bc00ff627b82 */ /* 0x000e620000000a00 */
[----:B------:R-:W-:Y:S01]  /*1af0*/  ISETP.NE.AND.EX P0, PT, RZ, UR5, PT, P0 ;  /* 0x00000005ff007c0c */ /* 0x000fe2000bf05300 */
[----:B------:R-:W-:Y:S01]  /*1b00*/  IMAD.IADD R113, R26, 0x1, R27 ;  /* 0x000000011a717824 */ /* 0x000fe200078e021b */
[----:B------:R-:W-:-:S05]  /*1b10*/  ULDC.64 UR8, c[0x0][0x320] ;  /* 0x0000c80000087ab9 */ /* 0x000fca0000000a00 */
[----:B------:R-:W2:Y:S06]  /*1b20*/  LDC.64 R104, c[0x0][0x3e8] ;  /* 0x0000fa00ff687b82 */ /* 0x000eac0000000a00 */
[----:B------:R-:W-:Y:S02]  /*1b30*/  @P0 IADD3 R4, P1, R28, UR4, RZ ;  /* 0x000000041c040c10 */ /* 0x000fe4000ff3e0ff */
[----:B------:R-:W3:Y:S02]  /*1b40*/  LDC R120, c[0x0][0x3d4] ;  /* 0x0000f500ff787b82 */ /* 0x000ee40000000800 */
[----:B------:R-:W-:Y:S01]  /*1b50*/  @P0 IADD3.X R5, R29, UR5, RZ, P1, !PT ;  /* 0x000000051d050c10 */ /* 0x000fe20008ffe4ff */
[----:B------:R-:W-:-:S04]  /*1b60*/  ULDC.64 UR4, c[0x0][0x2f8] ;  /* 0x0000be0000047ab9 */ /* 0x000fc80000000a00 */
[----:B------:R4:W3:Y:S01]  /*1b70*/  @P0 LDG.E R25, desc[UR6][R4.64] ;  /* 0x0000000604190981 */ /* 0x0008e2000c1e1900 */
[----:B0-----:R-:W-:Y:S01]  /*1b80*/  ISETP.NE.AND P0, PT, R0, 0x1, PT ;  /* 0x000000010000780c */ /* 0x001fe20003f05270 */
[----:B------:R-:W-:Y:S01]  /*1b90*/  ULDC UR6, c[0x0][0x2e4] ;  /* 0x0000b90000067ab9 */ /* 0x000fe20000000800 */
[----:B------:R-:W-:Y:S01]  /*1ba0*/  SHF.R.S32.HI R10, RZ, 0x1f, R113 ;  /* 0x0000001fff0a7819 */ /* 0x000fe20000011471 */
[----:B------:R-:W0:Y:S01]  /*1bb0*/  LDC.64 R110, c[0x0][0x3d8] ;  /* 0x0000f600ff6e7b82 */ /* 0x000e220000000a00 */
[----:B------:R-:W-:Y:S01]  /*1bc0*/  ISETP.GE.AND P1, PT, R213, UR6, PT ;  /* 0x00000006d5007c0c */ /* 0x000fe2000bf26270 */
[----:B-1----:R-:W-:Y:S01]  /*1bd0*/  IMAD.SHL.U32 R130, R98, 0x20, RZ ;  /* 0x0000002062827824 */ /* 0x002fe200078e00ff */
[----:B------:R-:W-:Y:S01]  /*1be0*/  SHF.R.S32.HI R117, RZ, 0x1f, R18 ;  /* 0x0000001fff757819 */ /* 0x000fe20000011412 */
[-C--:B------:R-:W-:Y:S01]  /*1bf0*/  IMAD R6, R10, R98.reuse, RZ ;  /* 0x000000620a067224 */ /* 0x080fe200078e02ff */
[----:B------:R-:W-:Y:S01]  /*1c00*/  SHF.R.S32.HI R23, RZ, 0x1f, R22 ;  /* 0x0000001fff177819 */ /* 0x000fe20000011416 */
[----:B----4-:R-:W-:Y:S01]  /*1c10*/  IMAD.WIDE.U32 R4, R113, R98, RZ ;  /* 0x0000006271047225 */ /* 0x010fe200078e00ff */
[----:B------:R-:W-:-:S02]  /*1c20*/  ISETP.GE.AND P2, PT, R224, UR6, PT ;  /* 0x00000006e0007c0c */ /* 0x000fc4000bf46270 */
[----:B--2---:R-:W-:Y:S01]  /*1c30*/  SHF.L.U64.HI R34, R104, 0x5, R105 ;  /* 0x0000000568227819 */ /* 0x004fe20000010269 */
[----:B------:R-:W1:Y:S01]  /*1c40*/  @P0 LDC R3, c[0x0][0x42c] ;  /* 0x00010b00ff030b82 */ /* 0x000e620000000800 */
[----:B------:R-:W-:Y:S01]  /*1c50*/  IMAD.WIDE.U32 R100, R18, R104, R22 ;  /* 0x0000006812647225 */ /* 0x000fe200078e0016 */
[C---:B------:R-:W-:Y:S02]  /*1c60*/  SHF.L.U64.HI R33, R104.reuse, 0x6, R105 ;  /* 0x0000000668217819 */ /* 0x040fe40000010269 */
[C---:B------:R-:W-:Y:S01]  /*1c70*/  SHF.L.U32 R32, R104.reuse, 0x5, RZ ;  /* 0x0000000568207819 */ /* 0x040fe200000006ff */
[----:B------:R-:W-:Y:S01]  /*1c80*/  IMAD.SHL.U32 R31, R104, 0x40, RZ ;  /* 0x00000040681f7824 */ /* 0x000fe200078e00ff */
[C-C-:B------:R-:W-:Y:S01]  /*1c90*/  SHF.L.U64.HI R129, R98.reuse, 0x5, R99.reuse ;  /* 0x0000000562817819 */ /* 0x140fe20000010263 */
[C---:B------:R-:W-:Y:S01]  /*1ca0*/  IMAD.SHL.U32 R132, R98.reuse, 0x40, RZ ;  /* 0x0000004062847824 */ /* 0x040fe200078e00ff */
[----:B------:R-:W2:Y:S01]  /*1cb0*/  @P0 LDC R7, c[0x0][0x430] ;  /* 0x00010c00ff070b82 */ /* 0x000ea20000000800 */
[----:B------:R-:W-:-:S02]  /*1cc0*/  SHF.L.U64.HI R131, R98, 0x6, R99 ;  /* 0x0000000662837819 */ /* 0x000fc40000010263 */
[C---:B------:R-:W-:Y:S01]  /*1cd0*/  IADD3 R112, P3, R18.reuse, R113, RZ ;  /* 0x0000007112707210 */ /* 0x040fe20007f7e0ff */
[----:B0-----:R-:W-:Y:S01]  /*1ce0*/  IMAD.WIDE.U32 R106, R18, R110, R22 ;  /* 0x0000006e126a7225 */ /* 0x001fe200078e0016 */
[C-C-:B------:R-:W-:Y:S02]  /*1cf0*/  SHF.L.U64.HI R30, R110.reuse, 0x5, R111.reuse ;  /* 0x000000056e1e7819 */ /* 0x140fe4000001026f */
[C---:B------:R-:W-:Y:S01]  /*1d00*/  SHF.L.U64.HI R29, R110.reuse, 0x6, R111 ;  /* 0x000000066e1d7819 */ /* 0x040fe2000001026f */
[----:B------:R-:W-:Y:S01]  /*1d10*/  IMAD R127, R111, 0x50, RZ ;  /* 0x000000506f7f7824 */ /* 0x000fe200078e02ff */
[C---:B------:R-:W-:Y:S01]  /*1d20*/  SHF.L.U32 R27, R110.reuse, 0x6, RZ ;  /* 0x000000066e1b7819 */ /* 0x040fe200000006ff */
[----:B------:R-:W-:Y:S02]  /*1d30*/  IMAD.SHL.U32 R28, R110, 0x20, RZ ;  /* 0x000000206e1c7824 */ /* 0x000fe400078e00ff */
[----:B-1----:R-:W-:-:S04]  /*1d40*/  @P0 IMAD.HI.U32 R0, R150, R3, RZ ;  /* 0x0000000396000227 */ /* 0x002fc800078e00ff */
[----:B------:R-:W-:Y:S02]  /*1d50*/  IMAD R3, R113, R99, R6 ;  /* 0x0000006371037224 */ /* 0x000fe400078e0206 */
[----:B------:R-:W-:Y:S01]  /*1d60*/  IMAD.X R113, R10, 0x1, R117, P3 ;  /* 0x000000010a717824 */ /* 0x000fe200018e0675 */
[----:B--2---:R-:W-:Y:S02]  /*1d70*/  @P0 SHF.R.U32.HI R150, RZ, R7, R0 ;  /* 0x00000007ff960219 */ /* 0x004fe40000011600 */
[----:B------:R-:W-:Y:S02]  /*1d80*/  IADD3 R5, R5, R3, RZ ;  /* 0x0000000305057210 */ /* 0x000fe40007ffe0ff */
[----:B------:R-:W-:Y:S02]  /*1d90*/  SHF.R.S32.HI R6, RZ, 0x1f, R150 ;  /* 0x0000001fff067819 */ /* 0x000fe40000011496 */
[----:B------:R-:W-:Y:S01]  /*1da0*/  SEL R3, RZ, 0xffffffff, P1 ;  /* 0xffffffffff037807 */ /* 0x000fe20000800000 */
[----:B------:R-:W-:Y:S01]  /*1db0*/  IMAD.WIDE.U32 R4, R150, UR4, R4 ;  /* 0x0000000496047c25 */ /* 0x000fe2000f8e0004 */
[----:B------:R-:W-:-:S02]  /*1dc0*/  ISETP.GE.AND P0, PT, R212, UR6, PT ;  /* 0x00000006d4007c0c */ /* 0x000fc4000bf06270 */
[----:B---3--:R-:W-:Y:S01]  /*1dd0*/  ISETP.GE.AND P1, PT, R213, R120, PT ;  /* 0x00000078d500720c */ /* 0x008fe20003f26270 */
[----:B------:R-:W-:Y:S01]  /*1de0*/  IMAD R7, R6, UR4, RZ ;  /* 0x0000000406077c24 */ /* 0x000fe2000f8e02ff */
[----:B------:R-:W-:Y:S01]  /*1df0*/  SEL R0, RZ, 0x1, P0 ;  /* 0x00000001ff007807 */ /* 0x000fe20000000000 */
[----:B------:R-:W-:Y:S01]  /*1e00*/  IMAD.SHL.U32 R3, R3, 0x2, RZ ;  /* 0x0000000203037824 */ /* 0x000fe200078e00ff */
[----:B------:R-:W-:Y:S01]  /*1e10*/  ISETP.GE.AND P0, PT, R225, UR6, PT ;  /* 0x00000006e1007c0c */ /* 0x000fe2000bf06270 */
[----:B------:R-:W-:Y:S01]  /*1e20*/  IMAD R7, R150, UR5, R7 ;  /* 0x0000000596077c24 */ /* 0x000fe2000f8e0207 */
[----:B------:R-:W-:Y:S01]  /*1e30*/  ULDC.64 UR4, c[0x0][0xa08] ;  /* 0x0002820000047ab9 */ /* 0x000fe20000000a00 */
[----:B------:R-:W-:Y:S01]  /*1e40*/  MOV R38, R4 ;  /* 0x0000000400267202 */ /* 0x000fe20000000f00 */
[----:B------:R-:W-:Y:S01]  /*1e50*/  IMAD.MOV.U32 R4, RZ, RZ, R212 ;  /* 0x000000ffff047224 */ /* 0x000fe200078e00d4 */
[----:B------:R-:W-:Y:S01]  /*1e60*/  LOP3.LUT R0, R3, 0x2, R0, 0xe2, !PT ;  /* 0x0000000203007812 */ /* 0x000fe200078ee200 */
[----:B------:R-:W-:Y:S01]  /*1e70*/  IMAD.IADD R39, R5, 0x1, R7 ;  /* 0x0000000105277824 */ /* 0x000fe200078e0207 */
[----:B------:R-:W-:Y:S01]  /*1e80*/  SEL R3, RZ, 0x4, P0 ;  /* 0x00000004ff037807 */ /* 0x000fe20000000000 */
[----:B------:R-:W-:Y:S01]  /*1e90*/  IMAD R7, R6, UR8, RZ ;  /* 0x0000000806077c24 */ /* 0x000fe2000f8e02ff */
[----:B------:R-:W-:Y:S01]  /*1ea0*/  ISETP.NE.U32.AND P0, PT, RZ, UR4, PT ;  /* 0x00000004ff007c0c */ /* 0x000fe2000bf05070 */
[C---:B------:R-:W-:Y:S01]  /*1eb0*/  IMAD R6, R117.reuse, R104, RZ ;  /* 0x0000006875067224 */ /* 0x040fe200078e02ff */
[----:B------:R-:W-:Y:S01]  /*1ec0*/  LOP3.LUT R3, R0, R3, RZ, 0xfc, !PT ;  /* 0x0000000300037212 */ /* 0x000fe200078efcff */
[----:B------:R-:W-:Y:S01]  /*1ed0*/  IMAD R15, R150, UR9, R7 ;  /* 0x00000009960f7c24 */ /* 0x000fe2000f8e0207 */
[----:B------:R-:W-:Y:S01]  /*1ee0*/  ISETP.NE.AND.EX P0, PT, RZ, UR5, PT, P0 ;  /* 0x00000005ff007c0c */ /* 0x000fe2000bf05300 */
[----:B------:R-:W-:Y:S01]  /*1ef0*/  ULDC.64 UR4, c[0x0][0x300] ;  /* 0x0000c00000047ab9 */ /* 0x000fe20000000a00 */
[----:B------:R-:W-:Y:S01]  /*1f00*/  SHF.R.S32.HI R5, RZ, 0x1f, R212 ;  /* 0x0000001fff057819 */ /* 0x000fe200000114d4 */
[----:B------:R-:W-:Y:S01]  /*1f10*/  IMAD R7, R117, R98, RZ ;  /* 0x0000006275077224 */ /* 0x000fe200078e02ff */
[----:B------:R-:W-:Y:S01]  /*1f20*/  LOP3.LUT R26, R3, 0x1, RZ, 0xc0, !PT ;  /* 0x00000001031a7812 */ /* 0x000fe200078ec0ff */
[----:B------:R-:W-:-:S02]  /*1f30*/  IMAD R13, R18, R105, R6 ;  /* 0x00000069120d7224 */ /* 0x000fc400078e0206 */
[C---:B------:R-:W-:Y:S02]  /*1f40*/  IMAD R35, R18.reuse, R99, R7 ;  /* 0x0000006312237224 */ /* 0x040fe400078e0207 */
[----:B------:R-:W-:Y:S01]  /*1f50*/  IMAD.WIDE.U32 R6, R18, R98, R4 ;  /* 0x0000006212067225 */ /* 0x000fe200078e0004 */
[----:B------:R-:W-:-:S03]  /*1f60*/  IADD3 R101, R101, R13, RZ ;  /* 0x0000000d65657210 */ /* 0x000fc60007ffe0ff */
[----:B------:R-:W-:Y:S02]  /*1f70*/  IMAD.WIDE.U32 R8, R150, UR8, R4 ;  /* 0x0000000896087c25 */ /* 0x000fe4000f8e0004 */
[----:B------:R-:W0:Y:S02]  /*1f80*/  S2R R150, SR_TID.X ;  /* 0x0000000000967919 */ /* 0x000e240000002100 */
[----:B------:R-:W-:Y:S02]  /*1f90*/  IMAD.IADD R9, R9, 0x1, R15 ;  /* 0x0000000109097824 */ /* 0x000fe400078e020f */
[----:B------:R-:W-:-:S04]  /*1fa0*/  IMAD.WIDE.U32 R102, R18, R104, R4 ;  /* 0x0000006812667225 */ /* 0x000fc800078e0004 */
[----:B------:R-:W-:Y:S01]  /*1fb0*/  IMAD.WIDE.U32 R108, R18, R110, R4 ;  /* 0x0000006e126c7225 */ /* 0x000fe200078e0004 */
[----:B------:R-:W-:-:S03]  /*1fc0*/  SEL R4, R120, RZ, P1 ;  /* 0x000000ff78047207 */ /* 0x000fc60000800000 */
[----:B------:R-:W-:Y:S02]  /*1fd0*/  IMAD.IADD R103, R13, 0x1, R103 ;  /* 0x000000010d677824 */ /* 0x000fe400078e0267 */
[----:B------:R-:W-:Y:S02]  /*1fe0*/  IMAD.IADD R5, R213, 0x1, R4 ;  /* 0x00000001d5057824 */ /* 0x000fe400078e0204 */
[----:B-----5:R-:W-:-:S04]  /*1ff0*/  IMAD.WIDE.U32 R100, R147, R104, R100 ;  /* 0x0000006893647225 */ /* 0x020fc800078e0064 */
[----:B------:R-:W-:Y:S01]  /*2000*/  IMAD.WIDE.U32 R102, R147, R104, R102 ;  /* 0x0000006893667225 */ /* 0x000fe200078e0066 */
[----:B0-----:R-:W-:Y:S02]  /*2010*/  LEA.HI R150, R150, 0x8, RZ, 0x19 ;  /* 0x0000000896967811 */ /* 0x001fe400078fc8ff */
[----:B------:R-:W-:Y:S02]  /*2020*/  SHF.R.S32.HI R0, RZ, 0x1f, R25 ;  /* 0x0000001fff007819 */ /* 0x000fe40000011419 */
[----:B------:R-:W-:Y:S02]  /*2030*/  SEL R11, R25, RZ, !P0 ;  /* 0x000000ff190b7207 */ /* 0x000fe40004000000 */
[----:B------:R-:W-:-:S03]  /*2040*/  SEL R0, R0, RZ, !P0 ;  /* 0x000000ff00007207 */ /* 0x000fc60004000000 */
[----:B------:R-:W-:-:S04]  /*2050*/  IMAD.WIDE.U32 R38, R11, UR4, R38 ;  /* 0x000000040b267c25 */ /* 0x000fc8000f8e0026 */
[----:B------:R-:W-:Y:S01]  /*2060*/  IMAD R12, R0, UR4, RZ ;  /* 0x00000004000c7c24 */ /* 0x000fe2000f8e02ff */
[----:B------:R-:W-:Y:S02]  /*2070*/  IADD3 R36, P0, R38, R6, RZ ;  /* 0x0000000626247210 */ /* 0x000fe40007f1e0ff */
[----:B------:R-:W-:Y:S01]  /*2080*/  SHF.R.S32.HI R6, RZ, 0x1f, R5 ;  /* 0x0000001fff067819 */ /* 0x000fe20000011405 */
[----:B------:R-:W-:Y:S01]  /*2090*/  IMAD R37, R11, UR5, R12 ;  /* 0x000000050b257c24 */ /* 0x000fe2000f8e020c */
[----:B------:R-:W-:Y:S02]  /*20a0*/  ULDC.64 UR4, c[0x0][0x328] ;  /* 0x0000ca0000047ab9 */ /* 0x000fe40000000a00 */
[----:B------:R-:W-:Y:S02]  /*20b0*/  IMAD R0, R0, UR4, RZ ;  /* 0x0000000400007c24 */ /* 0x000fe4000f8e02ff */
[----:B------:R-:W-:Y:S02]  /*20c0*/  IMAD.IADD R37, R39, 0x1, R37 ;  /* 0x0000000127257824 */ /* 0x000fe400078e0225 */
[----:B------:R-:W-:-:S02]  /*20d0*/  IMAD R41, R11, UR5, R0 ;  /* 0x000000050b297c24 */ /* 0x000fc4000f8e0200 */
[----:B------:R-:W-:Y:S01]  /*20e0*/  IMAD R0, R117, R110, RZ ;  /* 0x0000006e75007224 */ /* 0x000fe200078e02ff */
[----:B------:R-:W-:Y:S01]  /*20f0*/  IADD3.X R35, R37, R7, R35, P0, !PT ;  /* 0x0000000725237210 */ /* 0x000fe200007fe423 */
[----:B------:R-:W-:Y:S01]  /*2100*/  IMAD.WIDE.U32 R96, R11, UR4, R8 ;  /* 0x000000040b607c25 */ /* 0x000fe2000f8e0008 */
[----:B------:R-:W-:Y:S02]  /*2110*/  ISETP.GE.AND P0, PT, R212, R120, PT ;  /* 0x00000078d400720c */ /* 0x000fe40003f06270 */
[----:B------:R-:W-:Y:S01]  /*2120*/  LEA.HI R11, R6, R5, RZ, 0x3 ;  /* 0x00000005060b7211 */ /* 0x000fe200078f18ff */
[----:B------:R-:W-:Y:S01]  /*2130*/  IMAD R9, R18, R111, R0 ;  /* 0x0000006f12097224 */ /* 0x000fe200078e0200 */
[C---:B------:R-:W-:Y:S01]  /*2140*/  SEL R7, R120.reuse, RZ, P0 ;  /* 0x000000ff78077207 */ /* 0x040fe20000000000 */
[----:B------:R-:W-:Y:S01]  /*2150*/  IMAD.SHL.U32 R120, R120, 0x2, RZ ;  /* 0x0000000278787824 */ /* 0x000fe200078e00ff */
[----:B------:R-:W-:Y:S01]  /*2160*/  LEA.HI R6, R6, R5, RZ, 0x6 ;  /* 0x0000000506067211 */ /* 0x000fe200078f30ff */
[----:B------:R-:W-:Y:S01]  /*2170*/  IMAD.IADD R107, R107, 0x1, R9 ;  /* 0x000000016b6b7824 */ /* 0x000fe200078e0209 */
[----:B------:R-:W-:-:S02]  /*2180*/  IADD3 R7, R212, R7, RZ ;  /* 0x00000007d4077210 */ /* 0x000fc40007ffe0ff */
[----:B------:R-:W-:Y:S01]  /*2190*/  SHF.R.S32.HI R6, RZ, 0x6, R6 ;  /* 0x00000006ff067819 */ /* 0x000fe20000011406 */
[-C--:B------:R-:W-:Y:S01]  /*21a0*/  IMAD.WIDE.U32 R106, R147, R110.reuse, R106 ;  /* 0x0000006e936a7225 */ /* 0x080fe200078e006a */
[----:B------:R-:W-:Y:S02]  /*21b0*/  SHF.R.S32.HI R0, RZ, 0x1f, R7 ;  /* 0x0000001fff007819 */ /* 0x000fe40000011407 */
[----:B------:R-:W-:Y:S01]  /*21c0*/  IADD3 R109, R9, R109, RZ ;  /* 0x0000006d096d7210 */ /* 0x000fe20007ffe0ff */
[----:B------:R-:W-:Y:S01]  /*21d0*/  IMAD R143, R6, 0x1400, R234 ;  /* 0x00001400068f7824 */ /* 0x000fe200078e02ea */
[-C--:B------:R-:W-:Y:S01]  /*21e0*/  LEA.HI R4, R0, R7.reuse, RZ, 0x6 ;  /* 0x0000000700047211 */ /* 0x080fe200078f30ff */
[----:B------:R-:W-:Y:S01]  /*21f0*/  IMAD R141, R6, 0x1400, R231 ;  /* 0x00001400068d7824 */ /* 0x000fe200078e02e7 */
[----:B------:R-:W-:Y:S01]  /*2200*/  LEA.HI R7, R0, R7, RZ, 0x3 ;  /* 0x0000000700077211 */ /* 0x000fe200078f18ff */
[----:B------:R-:W-:Y:S01]  /*2210*/  IMAD R133, R6, 0x1400, R229 ;  /* 0x0000140006857824 */ /* 0x000fe200078e02e5 */
[----:B------:R-:W-:Y:S01]  /*2220*/  SHF.R.S32.HI R4, RZ, 0x6, R4 ;  /* 0x00000006ff047819 */ /* 0x000fe20000011404 */
[----:B------:R-:W-:Y:S01]  /*2230*/  IMAD.WIDE.U32 R108, R147, R110, R108 ;  /* 0x0000006e936c7225 */ /* 0x000fe200078e006c */
[----:B------:R-:W-:-:S02]  /*2240*/  LOP3.LUT R0, R232, 0x38, R7, 0xf8, !PT ;  /* 0x00000038e8007812 */ /* 0x000fc400078ef807 */
[C---:B------:R-:W-:Y:S01]  /*2250*/  LOP3.LUT R9, R227.reuse, 0x38, R7, 0xf8, !PT ;  /* 0x00000038e3097812 */ /* 0x040fe200078ef807 */
[----:B------:R-:W-:Y:S01]  /*2260*/  IMAD R144, R4, 0x1400, R234 ;  /* 0x0000140004907824 */ /* 0x000fe200078e02ea */
[-C--:B------:R-:W-:Y:S01]  /*2270*/  LOP3.LUT R5, R0, R233.reuse, RZ, 0x3c, !PT ;  /* 0x000000e900057212 */ /* 0x080fe200078e3cff */
[----:B------:R-:W-:Y:S01]  /*2280*/  IMAD R142, R4, 0x1400, R231 ;  /* 0x00001400048e7824 */ /* 0x000fe200078e02e7 */
[----:B------:R-:W-:Y:S01]  /*2290*/  LOP3.LUT R0, R232, 0x38, R11, 0xf8, !PT ;  /* 0x00000038e8007812 */ /* 0x000fe200078ef80b */
[----:B------:R-:W-:Y:S01]  /*22a0*/  IMAD R140, R4, 0x1400, R229 ;  /* 0x00001400048c7824 */ /* 0x000fe200078e02e5 */
[----:B------:R-:W-:Y:S01]  /*22b0*/  LOP3.LUT R13, R226, 0x38, R7, 0xf8, !PT ;  /* 0x00000038e20d7812 */ /* 0x000fe200078ef807 */
[----:B------:R-:W-:Y:S01]  /*22c0*/  IMAD.IADD R144, R144, 0x1, R5 ;  /* 0x0000000190907824 */ /* 0x000fe200078e0205 */
[----:B------:R-:W-:Y:S02]  /*22d0*/  LOP3.LUT R5, R227, 0x38, R11, 0xf8, !PT ;  /* 0x00000038e3057812 */ /* 0x000fe400078ef80b */
[----:B------:R-:W-:-:S02]  /*22e0*/  LOP3.LUT R0, R0, R233, RZ, 0x3c, !PT ;  /* 0x000000e900007212 */ /* 0x000fc400078e3cff */
[-C--:B------:R-:W-:Y:S02]  /*22f0*/  LOP3.LUT R4, R5, R230.reuse, RZ, 0x3c, !PT ;  /* 0x000000e605047212 */ /* 0x080fe400078e3cff */
[----:B------:R-:W-:Y:S01]  /*2300*/  SHF.R.S32.HI R5, RZ, 0x1f, R147 ;  /* 0x0000001fff057819 */ /* 0x000fe20000011493 */
[----:B------:R-:W-:Y:S01]  /*2310*/  IMAD.IADD R143, R143, 0x1, R0 ;  /* 0x000000018f8f7824 */ /* 0x000fe200078e0200 */
[----:B------:R-:W-:Y:S01]  /*2320*/  LOP3.LUT R9, R9, R230, RZ, 0x3c, !PT ;  /* 0x000000e609097212 */ /* 0x000fe200078e3cff */
[----:B------:R-:W-:Y:S01]  /*2330*/  IMAD.IADD R141, R141, 0x1, R4 ;  /* 0x000000018d8d7824 */ /* 0x000fe200078e0204 */
[----:B------:R-:W-:Y:S01]  /*2340*/  LOP3.LUT R13, R13, R228, RZ, 0x3c, !PT ;  /* 0x000000e40d0d7212 */ /* 0x000fe200078e3cff */
[----:B------:R-:W-:Y:S01]  /*2350*/  IMAD R0, R5, R104, RZ ;  /* 0x0000006805007224 */ /* 0x000fe200078e02ff */
[----:B------:R-:W-:Y:S01]  /*2360*/  SHF.R.S32.HI R12, RZ, 0x3, R11 ;  /* 0x00000003ff0c7819 */ /* 0x000fe2000001140b */
[----:B------:R-:W-:Y:S01]  /*2370*/  IMAD.IADD R142, R142, 0x1, R9 ;  /* 0x000000018e8e7824 */ /* 0x000fe200078e0209 */
[----:B------:R-:W-:Y:S01]  /*2380*/  LOP3.LUT R9, R226, 0x38, R11, 0xf8, !PT ;  /* 0x00000038e2097812 */ /* 0x000fe200078ef80b */
[----:B------:R-:W-:Y:S01]  /*2390*/  IMAD R21, R147, R105, R0 ;  /* 0x0000006993157224 */ /* 0x000fe200078e0200 */
[----:B------:R-:W-:Y:S01]  /*23a0*/  IADD3 R140, R140, R13, RZ ;  /* 0x0000000d8c8c7210 */ /* 0x000fe20007ffe0ff */
[----:B------:R-:W-:Y:S01]  /*23b0*/  IMAD R0, R5, R110, RZ ;  /* 0x0000006e05007224 */ /* 0x000fe200078e02ff */
[----:B------:R-:W-:Y:S01]  /*23c0*/  LOP3.LUT R6, R9, R228, RZ, 0x3c, !PT ;  /* 0x000000e409067212 */ /* 0x000fe200078e3cff */
[----:B------:R-:W-:Y:S01]  /*23d0*/  IMAD R13, R105, 0x50, RZ ;  /* 0x00000050690d7824 */ /* 0x000fe200078e02ff */
[----:B------:R-:W-:Y:S01]  /*23e0*/  LOP3.LUT R11, R11, 0xfffffff8, RZ, 0xc0, !PT ;  /* 0xfffffff80b0b7812 */ /* 0x000fe200078ec0ff */
[----:B------:R-:W-:Y:S01]  /*23f0*/  IMAD.WIDE.U32 R104, R104, 0x50, RZ ;  /* 0x0000005068687825 */ /* 0x000fe200078e00ff */
[----:B------:R-:W-:-:S02]  /*2400*/  IADD3 R133, R133, R6, RZ ;  /* 0x0000000685857210 */ /* 0x000fc40007ffe0ff */
[----:B------:R-:W-:Y:S01]  /*2410*/  IADD3 R25, R101, R21, RZ ;  /* 0x0000001565197210 */ /* 0x000fe20007ffe0ff */
[----:B------:R-:W-:Y:S01]  /*2420*/  IMAD R15, R147, R111, R0 ;  /* 0x0000006f930f7224 */ /* 0x000fe200078e0200 */
[----:B------:R-:W-:Y:S01]  /*2430*/  SEL R0, RZ, 0x8, P2 ;  /* 0x00000008ff007807 */ /* 0x000fe20001000000 */
[----:B------:R-:W-:Y:S01]  /*2440*/  IMAD R9, R99, 0x50, RZ ;  /* 0x0000005063097824 */ /* 0x000fe200078e02ff */
[----:B------:R-:W-:Y:S01]  /*2450*/  SHF.R.S32.HI R14, RZ, 0x3, R7 ;  /* 0x00000003ff0e7819 */ /* 0x000fe20000011407 */
[----:B------:R-:W-:Y:S01]  /*2460*/  IMAD.WIDE.U32 R98, R98, 0x50, RZ ;  /* 0x0000005062627825 */ /* 0x000fe200078e00ff */
[----:B------:R-:W-:Y:S02]  /*2470*/  LOP3.LUT R0, R3, R0, RZ, 0xfc, !PT ;  /* 0x0000000003007212 */ /* 0x000fe400078efcff */
[----:B------:R-:W-:Y:S01]  /*2480*/  SHF.R.S32.HI R6, RZ, 0x1f, R11 ;  /* 0x0000001fff067819 */ /* 0x000fe2000001140b */
[----:B------:R-:W-:Y:S01]  /*2490*/  IMAD.IADD R128, R105, 0x1, R13 ;  /* 0x0000000169807824 */ /* 0x000fe200078e020d */
[----:B------:R-:W-:Y:S01]  /*24a0*/  LOP3.LUT R13, R7, 0xfffffff8, RZ, 0xc0, !PT ;  /* 0xfffffff8070d7812 */ /* 0x000fe200078ec0ff */
[----:B------:R-:W-:Y:S01]  /*24b0*/  IMAD.WIDE.U32 R110, R110, 0x50, RZ ;  /* 0x000000506e6e7825 */ /* 0x000fe200078e00ff */
[----:B------:R-:W-:-:S02]  /*24c0*/  IADD3 R126, R99, R9, RZ ;  /* 0x00000009637e7210 */ /* 0x000fc40007ffe0ff */
[C---:B------:R-:W-:Y:S01]  /*24d0*/  LOP3.LUT R10, R0.reuse, 0x2, RZ, 0xc0, !PT ;  /* 0x00000002000a7812 */ /* 0x040fe200078ec0ff */
[----:B------:R-:W-:Y:S01]  /*24e0*/  IMAD.IADD R20, R107, 0x1, R15 ;  /* 0x000000016b147824 */ /* 0x000fe200078e020f */
[----:B------:R-:W-:Y:S01]  /*24f0*/  IADD3 R15, R15, R109, RZ ;  /* 0x0000006d0f0f7210 */ /* 0x000fe20007ffe0ff */
[----:B------:R-:W-:Y:S01]  /*2500*/  IMAD.IADD R127, R111, 0x1, R127 ;  /* 0x000000016f7f7824 */ /* 0x000fe200078e027f */
[C---:B------:R-:W-:Y:S01]  /*2510*/  LOP3.LUT R9, R0.reuse, 0x4, RZ, 0xc0, !PT ;  /* 0x0000000400097812 */ /* 0x040fe200078ec0ff */
[----:B------:R-:W-:Y:S01]  /*2520*/  IMAD.IADD R21, R21, 0x1, R103 ;  /* 0x0000000115157824 */ /* 0x000fe200078e0267 */
[----:B------:R-:W-:Y:S01]  /*2530*/  LOP3.LUT R8, R0, 0x8, RZ, 0xc0, !PT ;  /* 0x0000000800087812 */ /* 0x000fe200078ec0ff */
[----:B------:R-:W-:Y:S01]  /*2540*/  IMAD.IADD R5, R97, 0x1, R41 ;  /* 0x0000000161057824 */ /* 0x000fe200078e0229 */
[----:B------:R-:W-:-:S07]  /*2550*/  SHF.R.S32.HI R7, RZ, 0x1f, R13 ;  /* 0x0000001fff077819 */ /* 0x000fce000001140d */
.L_x_567:
[----:B------:R-:W0:Y:S01]  /*2560*/  LDC.64 R118, c[0x0][0x2d8] ;  /* 0x0000b600ff767b82 */ /* 0x000e220000000a00 */
[----:B---3--:R-:W-:Y:S01]  /*2570*/  VIADD R45, R24, 0xffffffff ;  /* 0xffffffff182d7836 */ /* 0x008fe20000000000 */
[----:B------:R-:W-:Y:S05]  /*2580*/  YIELD ;  /* 0x0000000000007946 */ /* 0x000fea0003800000 */
[----:B------:R-:W-:Y:S01]  /*2590*/  SHF.R.S32.HI R42, RZ, 0x1f, R45 ;  /* 0x0000001fff2a7819 */ /* 0x000fe2000001142d */
[----:B-1----:R-:W1:Y:S01]  /*25a0*/  LDC R116, c[0x0][0x3d4] ;  /* 0x0000f500ff747b82 */ /* 0x002e620000000800 */
[-C--:B------:R-:W-:Y:S01]  /*25b0*/  IMAD R3, R126, R45.reuse, RZ ;  /* 0x0000002d7e037224 */ /* 0x080fe200078e02ff */
[----:B------:R-:W-:Y:S01]  /*25c0*/  BSSY B0, `(.L_x_460) ;  /* 0x0000765000007945 */ /* 0x000fe20003800000 */
[----:B------:R-:W-:-:S04]  /*25d0*/  IMAD.WIDE.U32 R124, R98, R45, RZ ;  /* 0x0000002d627c7225 */ /* 0x000fc800078e00ff */
[----:B------:R-:W-:Y:S01]  /*25e0*/  IMAD R3, R42, R98, R3 ;  /* 0x000000622a037224 */ /* 0x000fe200078e0203 */
[CC--:B------:R-:W-:Y:S02]  /*25f0*/  IADD3 R40, P2, R36.reuse, R124.reuse, RZ ;  /* 0x0000007c24287210 */ /* 0x0c0fe40007f5e0ff */
[CC--:B------:R-:W-:Y:S02]  /*2600*/  IADD3 R0, P3, P4, R36.reuse, R124.reuse, R132 ;  /* 0x0000007c24007210 */ /* 0x0c0fe40007c7e084 */
[----:B------:R-:W-:Y:S02]  /*2610*/  IADD3 R92, R125, R3, RZ ;  /* 0x000000037d5c7210 */ /* 0x000fe40007ffe0ff */
[----:B------:R-:W-:Y:S02]  /*2620*/  IADD3 R4, P5, P6, R36, R124, R130 ;  /* 0x0000007c24047210 */ /* 0x000fe40007ebe082 */
[----:B------:R-:W-:Y:S01]  /*2630*/  IADD3.X R3, R35, R92, R131, P3, P4 ;  /* 0x0000005c23037210 */ /* 0x000fe20001fe8483 */
[----:B------:R-:W-:Y:S01]  /*2640*/  IMAD.X R41, R92, 0x1, R35, P2 ;  /* 0x000000015c297824 */ /* 0x000fe200010e0623 */
[----:B0-----:R-:W-:-:S02]  /*2650*/  LEA R52, P2, R0, R118, 0x1 ;  /* 0x0000007600347211 */ /* 0x001fc400078408ff */
[----:B------:R-:W-:Y:S02]  /*2660*/  IADD3.X R24, R35, R92, R129, P5, P6 ;  /* 0x0000005c23187210 */ /* 0x000fe40002fec481 */
[----:B------:R-:W-:Y:S01]  /*2670*/  LEA.HI.X R53, R0, R119, R3, 0x1, P2 ;  /* 0x0000007700357211 */ /* 0x000fe200010f0c03 */
[----:B------:R-:W-:Y:S01]  /*2680*/  IMAD R3, R17, 0x5000, R236 ;  /* 0x0000500011037824 */ /* 0x000fe200078e02ec */
[----:B-1----:R-:W-:Y:S02]  /*2690*/  ISETP.GE.AND P2, PT, R116, 0x1, PT ;  /* 0x000000017400780c */ /* 0x002fe40003f46270 */
[-C--:B------:R-:W-:Y:S02]  /*26a0*/  LEA R54, P5, R4, R118.reuse, 0x1 ;  /* 0x0000007604367211 */ /* 0x080fe400078a08ff */
[----:B------:R-:W-:Y:S02]  /*26b0*/  LEA R60, P6, R40, R118, 0x1 ;  /* 0x00000076283c7211 */ /* 0x000fe400078c08ff */
[----:B------:R-:W-:-:S02]  /*26c0*/  ISETP.GT.AND P3, PT, R45, R121, PT ;  /* 0x000000792d00720c */ /* 0x000fc40003f64270 */
[-C--:B------:R-:W-:Y:S01]  /*26d0*/  LEA.HI.X R55, R4, R119.reuse, R24, 0x1, P5 ;  /* 0x0000007704377211 */ /* 0x080fe200028f0c18 */
[----:B------:R-:W-:Y:S01]  /*26e0*/  IMAD R4, R3, 0x2, R16 ;  /* 0x0000000203047824 */ /* 0x000fe200078e0210 */
[----:B------:R-:W-:Y:S02]  /*26f0*/  LEA.HI.X R61, R40, R119, R41, 0x1, P6 ;  /* 0x00000077283d7211 */ /* 0x000fe400030f0c29 */
[----:B------:R-:W-:Y:S02]  /*2700*/  P2R R114, PR, RZ, 0x8 ;  /* 0x00000008ff727803 */ /* 0x000fe40000000000 */
[----:B------:R-:W-:Y:S01]  /*2710*/  MOV R24, R45 ;  /* 0x0000002d00187202 */ /* 0x000fe20000000f00 */
[----:B------:R-:W-:Y:S06]  /*2720*/  @!P2 BRA `(.L_x_461) ;  /* 0x000000700048a947 */ /* 0x000fec0003800000 */
[----:B------:R-:W-:Y:S01]  /*2730*/  ULDC.U8 UR4, c[0x0][0x3f0] ;  /* 0x0000fc0000047ab9 */ /* 0x000fe20000000000 */
[-C--:B------:R-:W-:Y:S01]  /*2740*/  IMAD R3, R127, R45.reuse, RZ ;  /* 0x0000002d7f037224 */ /* 0x080fe200078e02ff */
[----:B------:R-:W-:Y:S01]  /*2750*/  ISETP.NE.AND P2, PT, RZ, UR4, PT ;  /* 0x00000004ff007c0c */ /* 0x000fe2000bf45270 */
[-C--:B------:R-:W-:Y:S02]  /*2760*/  IMAD R43, R128, R45.reuse, RZ ;  /* 0x0000002d802b7224 */ /* 0x080fe400078e02ff */
[----:B------:R-:W-:Y:S02]  /*2770*/  IMAD R41, R42, R110, R3 ;  /* 0x0000006e2a297224 */ /* 0x000fe400078e0203 */
[----:B------:R-:W-:Y:S02]  /*2780*/  IMAD R3, R24, -0x50, R2 ;  /* 0xffffffb018037824 */ /* 0x000fe400078e0202 */
[----:B------:R-:W-:Y:S02]  /*2790*/  IMAD R43, R42, R104, R43 ;  /* 0x000000682a2b7224 */ /* 0x000fe400078e022b */
[----:B------:R-:W-:Y:S01]  /*27a0*/  IMAD.WIDE.U32 R90, R110, R45, RZ ;  /* 0x0000002d6e5a7225 */ /* 0x000fe200078e00ff */
[----:B------:R-:W-:-:S03]  /*27b0*/  VIMNMX R3, R3, 0x50, PT ;  /* 0x0000005003037848 */ /* 0x000fc60003fe0100 */
[----:B------:R-:W-:-:S04]  /*27c0*/  IMAD.WIDE.U32 R88, R104, R45, RZ ;  /* 0x0000002d68587225 */ /* 0x000fc800078e00ff */
[----:B------:R-:W-:Y:S02]  /*27d0*/  IMAD.IADD R0, R91, 0x1, R41 ;  /* 0x000000015b007824 */ /* 0x000fe400078e0229 */
[----:B------:R-:W-:Y:S01]  /*27e0*/  IMAD.IADD R115, R89, 0x1, R43 ;  /* 0x0000000159737824 */ /* 0x000fe200078e022b */
[----:B------:R-:W-:Y:S06]  /*27f0*/  @!P2 BRA `(.L_x_462) ;  /* 0x000000340020a947 */ /* 0x000fec0003800000 */
[----:B------:R-:W-:Y:S01]  /*2800*/  ISETP.GE.AND P3, PT, R18, R3, PT ;  /* 0x000000031200720c */ /* 0x000fe20003f66270 */
[----:B------:R-:W-:Y:S01]  /*2810*/  BSSY B1, `(.L_x_463) ;  /* 0x000002a000017945 */ /* 0x000fe20003800000 */
        /* <DEDUP_REMOVED lines=8> */
[----:B------:R-:W-:Y:S01]  /*28a0*/  CS2R R124, SRZ ;  /* 0x00000000007c7805 */ /* 0x000fe2000001ff00 */
[----:B------:R-:W-:Y:S06]  /*28b0*/  @P3 BRA `(.L_x_464) ;  /* 0x00000000007c3947 */ /* 0x000fec0003800000 */
[----:B------:R-:W-:Y:S01]  /*28c0*/  IADD3 R41, P2, R106, R90, RZ ;  /* 0x0000005a6a297210 */ /* 0x000fe20007f5e0ff */
[----:B------:R-:W-:Y:S01]  /*28d0*/  ULDC.64 UR4, c[0x0][0x3c8] ;  /* 0x0000f20000047ab9 */ /* 0x000fe20000000a00 */
[----:B------:R-:W-:Y:S02]  /*28e0*/  IADD3 R43, P4, R100, R88, RZ ;  /* 0x00000058642b7210 */ /* 0x000fe40007f9e0ff */
[----:B------:R-:W-:Y:S02]  /*28f0*/  CS2R R122, SRZ ;  /* 0x00000000007a7805 */ /* 0x000fe4000001ff00 */
[----:B------:R-:W-:Y:S02]  /*2900*/  IADD3.X R42, R0, R20, RZ, P2, !PT ;  /* 0x00000014002a7210 */ /* 0x000fe400017fe4ff */
[----:B------:R-:W-:Y:S02]  /*2910*/  CS2R R124, SRZ ;  /* 0x00000000007c7805 */ /* 0x000fe4000001ff00 */
[----:B------:R-:W-:Y:S01]  /*2920*/  LEA R40, P2, R41, UR4, 0x1 ;  /* 0x0000000429287c11 */ /* 0x000fe2000f8408ff */
[----:B------:R-:W-:Y:S01]  /*2930*/  IMAD.X R44, R115, 0x1, R25, P4 ;  /* 0x00000001732c7824 */ /* 0x000fe200020e0619 */
[-C--:B------:R-:W-:Y:S01]  /*2940*/  ISETP.GE.AND P5, PT, R22, R116.reuse, PT ;  /* 0x000000741600720c */ /* 0x080fe20003fa6270 */
[----:B------:R-:W-:Y:S01]  /*2950*/  ULDC.64 UR6, c[0x0][0x208] ;  /* 0x0000820000067ab9 */ /* 0x000fe20000000a00 */
[----:B------:R-:W-:Y:S01]  /*2960*/  LEA.HI.X R41, R41, UR5, R42, 0x1, P2 ;  /* 0x0000000529297c11 */ /* 0x000fe200090f0c2a */
[----:B------:R-:W-:Y:S01]  /*2970*/  ULDC.64 UR4, c[0x0][0x3e0] ;  /* 0x0000f80000047ab9 */ /* 0x000fe20000000a00 */
[----:B------:R-:W-:-:S02]  /*2980*/  ISETP.GE.AND P4, PT, R215, R116, PT ;  /* 0x00000074d700720c */ /* 0x000fc40003f86270 */
[----:B------:R-:W-:-:S04]  /*2990*/  LEA R42, P2, R43, UR4, 0x1 ;  /* 0x000000042b2a7c11 */ /* 0x000fc8000f8408ff */
[----:B------:R-:W-:Y:S02]  /*29a0*/  LEA.HI.X R43, R43, UR5, R44, 0x1, P2 ;  /* 0x000000052b2b7c11 */ /* 0x000fe400090f0c2c */
[-C--:B------:R-:W-:Y:S01]  /*29b0*/  ISETP.GE.AND P2, PT, R214, R116.reuse, PT ;  /* 0x00000074d600720c */ /* 0x080fe20003f46270 */
[----:B------:R0:W5:Y:S04]  /*29c0*/  @!P5 LDG.E.64 R122, desc[UR6][R40.64] ;  /* 0x00000006287ad981 */ /* 0x000168000c1e1b00 */
[----:B------:R0:W5:Y:S01]  /*29d0*/  @!P5 LDG.E.64 R124, desc[UR6][R42.64] ;  /* 0x000000062a7cd981 */ /* 0x000162000c1e1b00 */
[----:B------:R-:W-:Y:S02]  /*29e0*/  ISETP.GE.AND P5, PT, R216, R116, PT ;  /* 0x00000074d800720c */ /* 0x000fe40003fa6270 */
[----:B------:R-:W-:-:S02]  /*29f0*/  CS2R R94, SRZ ;  /* 0x00000000005e7805 */ /* 0x000fc4000001ff00 */
[----:B------:R-:W-:Y:S02]  /*2a00*/  CS2R R86, SRZ ;  /* 0x0000000000567805 */ /* 0x000fe4000001ff00 */
[----:B------:R-:W-:Y:S02]  /*2a10*/  CS2R R82, SRZ ;  /* 0x0000000000527805 */ /* 0x000fe4000001ff00 */
[----:B------:R-:W-:Y:S02]  /*2a20*/  CS2R R118, SRZ ;  /* 0x0000000000767805 */ /* 0x000fe4000001ff00 */
[----:B------:R-:W-:Y:S02]  /*2a30*/  CS2R R92, SRZ ;  /* 0x00000000005c7805 */ /* 0x000fe4000001ff00 */
[----:B------:R-:W-:Y:S01]  /*2a40*/  CS2R R84, SRZ ;  /* 0x0000000000547805 */ /* 0x000fe2000001ff00 */
[----:B------:R0:W5:Y:S04]  /*2a50*/  @!P4 LDG.E.64 R94, desc[UR6][R40.64+0x40] ;  /* 0x00004006285ec981 */ /* 0x000168000c1e1b00 */
[----:B------:R0:W5:Y:S04]  /*2a60*/  @!P2 LDG.E.64 R86, desc[UR6][R40.64+0x80] ;  /* 0x000080062856a981 */ /* 0x000168000c1e1b00 */
[----:B------:R0:W5:Y:S04]  /*2a70*/  @!P5 LDG.E.64 R82, desc[UR6][R40.64+0xc0] ;  /* 0x0000c0062852d981 */ /* 0x000168000c1e1b00 */
[----:B------:R0:W5:Y:S04]  /*2a80*/  @!P4 LDG.E.64 R118, desc[UR6][R42.64+0x40] ;  /* 0x000040062a76c981 */ /* 0x000168000c1e1b00 */
[----:B------:R0:W5:Y:S04]  /*2a90*/  @!P2 LDG.E.64 R92, desc[UR6][R42.64+0x80] ;  /* 0x000080062a5ca981 */ /* 0x000168000c1e1b00 */
[----:B------:R0:W5:Y:S02]  /*2aa0*/  @!P5 LDG.E.64 R84, desc[UR6][R42.64+0xc0] ;  /* 0x0000c0062a54d981 */ /* 0x000164000c1e1b00 */
.L_x_464:
[----:B------:R-:W-:Y:S05]  /*2ab0*/  BSYNC B1 ;  /* 0x0000000000017941 */ /* 0x000fea0003800000 */
.L_x_463:
[----:B0----5:R-:W-:Y:S01]  /*2ac0*/  IMAD.MOV.U32 R40, RZ, RZ, R82 ;  /* 0x000000ffff287224 */ /* 0x021fe200078e0052 */
[----:B------:R-:W-:Y:S01]  /*2ad0*/  MOV R41, R83 ;  /* 0x0000005300297202 */ /* 0x000fe20000000f00 */
[----:B------:R-:W-:Y:S01]  /*2ae0*/  IMAD.MOV.U32 R42, RZ, RZ, R86 ;  /* 0x000000ffff2a7224 */ /* 0x000fe200078e0056 */
[----:B------:R-:W-:Y:S01]  /*2af0*/  ISETP.GE.AND P4, PT, R217, R3, PT ;  /* 0x00000003d900720c */ /* 0x000fe20003f86270 */
[----:B------:R-:W-:Y:S01]  /*2b00*/  BSSY B1, `(.L_x_465) ;  /* 0x000003f000017945 */ /* 0x000fe20003800000 */
[----:B------:R-:W-:Y:S01]  /*2b10*/  PRMT R162, R41, 0x5410, R40 ;  /* 0x0000541029a27816 */ /* 0x000fe20000000028 */
[----:B------:R-:W-:Y:S01]  /*2b20*/  IMAD.MOV.U32 R40, RZ, RZ, R87 ;  /* 0x000000ffff287224 */ /* 0x000fe200078e0057 */
[----:B------:R-:W-:Y:S02]  /*2b30*/  MOV R41, R94 ;  /* 0x0000005e00297202 */ /* 0x000fe40000000f00 */
[----:B------:R-:W-:Y:S02]  /*2b40*/  CS2R R70, SRZ ;  /* 0x0000000000467805 */ /* 0x000fe4000001ff00 */
[----:B------:R-:W-:-:S02]  /*2b50*/  CS2R R74, SRZ ;  /* 0x00000000004a7805 */ /* 0x000fc4000001ff00 */
[----:B------:R-:W-:Y:S02]  /*2b60*/  CS2R R78, SRZ ;  /* 0x00000000004e7805 */ /* 0x000fe4000001ff00 */
[----:B------:R-:W-:Y:S01]  /*2b70*/  PRMT R164, R42, 0x5410, R40 ;  /* 0x000054102aa47816 */ /* 0x000fe20000000028 */
[----:B------:R-:W-:Y:S01]  /*2b80*/  IMAD.MOV.U32 R40, RZ, RZ, R95 ;  /* 0x000000ffff287224 */ /* 0x000fe200078e005f */
[----:B------:R-:W-:Y:S01]  /*2b90*/  CS2R R68, SRZ ;  /* 0x0000000000447805 */ /* 0x000fe2000001ff00 */
[----:B------:R-:W-:Y:S01]  /*2ba0*/  IMAD.MOV.U32 R42, RZ, RZ, R122 ;  /* 0x000000ffff2a7224 */ /* 0x000fe200078e007a */
[----:B------:R-:W-:Y:S02]  /*2bb0*/  CS2R R72, SRZ ;  /* 0x0000000000487805 */ /* 0x000fe4000001ff00 */
[----:B------:R-:W-:Y:S02]  /*2bc0*/  CS2R R76, SRZ ;  /* 0x00000000004c7805 */ /* 0x000fe4000001ff00 */
[----:B------:R-:W-:Y:S01]  /*2bd0*/  PRMT R165, R41, 0x5410, R40 ;  /* 0x0000541029a57816 */ /* 0x000fe20000000028 */
[----:B------:R-:W-:Y:S01]  /*2be0*/  IMAD.MOV.U32 R40, RZ, RZ, R84 ;  /* 0x000000ffff287224 */ /* 0x000fe200078e0054 */
[----:B------:R-:W-:-:S02]  /*2bf0*/  MOV R41, R123 ;  /* 0x0000007b00297202 */ /* 0x000fc40000000f00 */
[----:B------:R-:W-:Y:S02]  /*2c00*/  CS2R R80, SRZ ;  /* 0x0000000000507805 */ /* 0x000fe4000001ff00 */
[----:B------:R-:W-:Y:S02]  /*2c10*/  PRMT R157, R42, 0x7610, R157 ;  /* 0x000076102a9d7816 */ /* 0x000fe4000000009d */
[----:B------:R-:W-:Y:S01]  /*2c20*/  PRMT R159, R41, 0x7610, R159 ;  /* 0x00007610299f7816 */ /* 0x000fe2000000009f */
[----:B------:R-:W-:Y:S01]  /*2c30*/  IMAD.MOV.U32 R41, RZ, RZ, R85 ;  /* 0x000000ffff297224 */ /* 0x000fe200078e0055 */
[----:B------:R-:W-:-:S04]  /*2c40*/  MOV R42, R92 ;  /* 0x0000005c002a7202 */ /* 0x000fc80000000f00 */
[----:B------:R-:W-:Y:S01]  /*2c50*/  PRMT R163, R40, 0x5410, R41 ;  /* 0x0000541028a37816 */ /* 0x000fe20000000029 */
[----:B------:R-:W-:Y:S02]  /*2c60*/  IMAD.MOV.U32 R40, RZ, RZ, R93 ;  /* 0x000000ffff287224 */ /* 0x000fe400078e005d */
[----:B------:R-:W-:-:S03]  /*2c70*/  IMAD.MOV.U32 R41, RZ, RZ, R118 ;  /* 0x000000ffff297224 */ /* 0x000fc600078e0076 */
[----:B------:R-:W-:Y:S01]  /*2c80*/  PRMT R166, R42, 0x5410, R40 ;  /* 0x000054102aa67816 */ /* 0x000fe20000000028 */
[----:B------:R-:W-:Y:S01]  /*2c90*/  IMAD.MOV.U32 R42, RZ, RZ, R124 ;  /* 0x000000ffff2a7224 */ /* 0x000fe200078e007c */
[----:B------:R-:W-:-:S04]  /*2ca0*/  MOV R40, R119 ;  /* 0x0000007700287202 */ /* 0x000fc80000000f00 */
[----:B------:R-:W-:Y:S01]  /*2cb0*/  PRMT R167, R41, 0x5410, R40 ;  /* 0x0000541029a77816 */ /* 0x000fe20000000028 */
[----:B------:R-:W-:Y:S01]  /*2cc0*/  IMAD.MOV.U32 R41, RZ, RZ, R125 ;  /* 0x000000ffff297224 */ /* 0x000fe200078e007d */
[----:B------:R-:W-:-:S04]  /*2cd0*/  PRMT R157, R157, 0x5410, R42 ;  /* 0x000054109d9d7816 */ /* 0x000fc8000000002a */
[----:B------:R-:W-:Y:S01]  /*2ce0*/  PRMT R159, R159, 0x5410, R41 ;  /* 0x000054109f9f7816 */ /* 0x000fe20000000029 */
[----:B------:R-:W-:Y:S06]  /*2cf0*/  @P4 BRA `(.L_x_466) ;  /* 0x00000000007c4947 */ /* 0x000fec0003800000 */
[----:B------:R-:W-:Y:S01]  /*2d00*/  IADD3 R41, P2, P5, R106, R90, R28 ;  /* 0x0000005a6a297210 */ /* 0x000fe20007d5e01c */
[----:B------:R-:W-:Y:S01]  /*2d10*/  ULDC.64 UR4, c[0x0][0x3c8] ;  /* 0x0000f20000047ab9 */ /* 0x000fe20000000a00 */
[----:B------:R-:W-:Y:S01]  /*2d20*/  ULDC.64 UR6, c[0x0][0x3e0] ;  /* 0x0000f80000067ab9 */ /* 0x000fe20000000a00 */
[----:B------:R-:W-:Y:S02]  /*2d30*/  CS2R R78, SRZ ;  /* 0x00000000004e7805 */ /* 0x000fe4000001ff00 */
[----:B------:R-:W-:Y:S02]  /*2d40*/  IADD3.X R46, R20, R0, R30, P2, P5 ;  /* 0x00000000142e7210 */ /* 0x000fe400017ea41e */
[----:B------:R-:W-:Y:S02]  /*2d50*/  CS2R R74, SRZ ;  /* 0x00000000004a7805 */ /* 0x000fe4000001ff00 */
[----:B------:R-:W-:Y:S02]  /*2d60*/  IADD3 R43, P2, P5, R100, R88, R32 ;  /* 0x00000058642b7210 */ /* 0x000fe40007d5e020 */
[----:B------:R-:W-:-:S02]  /*2d70*/  CS2R R80, SRZ ;  /* 0x0000000000507805 */ /* 0x000fc4000001ff00 */
[----:B------:R-:W-:Y:S01]  /*2d80*/  CS2R R76, SRZ ;  /* 0x00000000004c7805 */ /* 0x000fe2000001ff00 */
[----:B------:R-:W-:Y:S01]  /*2d90*/  ULDC.64 UR8, c[0x0][0x208] ;  /* 0x0000820000087ab9 */ /* 0x000fe20000000a00 */
[----:B------:R-:W-:Y:S02]  /*2da0*/  IADD3.X R44, R25, R115, R34, P2, P5 ;  /* 0x00000073192c7210 */ /* 0x000fe400017ea422 */
[----:B------:R-:W-:Y:S02]  /*2db0*/  LEA R40, P2, R41, UR4, 0x1 ;  /* 0x0000000429287c11 */ /* 0x000fe4000f8408ff */
[----:B------:R-:W-:Y:S02]  /*2dc0*/  LEA R42, P5, R43, UR6, 0x1 ;  /* 0x000000062b2a7c11 */ /* 0x000fe4000f8a08ff */
[----:B------:R-:W-:Y:S02]  /*2dd0*/  LEA.HI.X R41, R41, UR5, R46, 0x1, P2 ;  /* 0x0000000529297c11 */ /* 0x000fe400090f0c2e */
[----:B------:R-:W-:-:S02]  /*2de0*/  LEA.HI.X R43, R43, UR7, R44, 0x1, P5 ;  /* 0x000000072b2b7c11 */ /* 0x000fc4000a8f0c2c */
[-C--:B------:R-:W-:Y:S02]  /*2df0*/  ISETP.GE.AND P2, PT, R22, R116.reuse, PT ;  /* 0x000000741600720c */ /* 0x080fe40003f46270 */
[----:B------:R-:W-:Y:S02]  /*2e00*/  ISETP.GE.AND P5, PT, R215, R116, PT ;  /* 0x00000074d700720c */ /* 0x000fe40003fa6270 */
[----:B------:R-:W-:Y:S02]  /*2e10*/  CS2R R70, SRZ ;  /* 0x0000000000467805 */ /* 0x000fe4000001ff00 */
[----:B------:R-:W-:Y:S02]  /*2e20*/  CS2R R66, SRZ ;  /* 0x0000000000427805 */ /* 0x000fe4000001ff00 */
[----:B------:R-:W-:-:S05]  /*2e30*/  CS2R R72, SRZ ;  /* 0x0000000000487805 */ /* 0x000fca000001ff00 */
[----:B------:R0:W5:Y:S04]  /*2e40*/  @!P2 LDG.E.64 R78, desc[UR8][R40.64] ;  /* 0x00000008284ea981 */ /* 0x000168000c1e1b00 */
[----:B------:R0:W5:Y:S01]  /*2e50*/  @!P2 LDG.E.64 R80, desc[UR8][R42.64] ;  /* 0x000000082a50a981 */ /* 0x000162000c1e1b00 */
[----:B------:R-:W-:-:S03]  /*2e60*/  ISETP.GE.AND P2, PT, R214, R116, PT ;  /* 0x00000074d600720c */ /* 0x000fc60003f46270 */
[----:B------:R0:W5:Y:S04]  /*2e70*/  @!P5 LDG.E.64 R74, desc[UR8][R40.64+0x40] ;  /* 0x00004008284ad981 */ /* 0x000168000c1e1b00 */
[----:B------:R0:W5:Y:S01]  /*2e80*/  @!P5 LDG.E.64 R76, desc[UR8][R42.64+0x40] ;  /* 0x000040082a4cd981 */ /* 0x000162000c1e1b00 */
[----:B------:R-:W-:Y:S02]  /*2e90*/  ISETP.GE.AND P5, PT, R216, R116, PT ;  /* 0x00000074d800720c */ /* 0x000fe40003fa6270 */
[----:B------:R-:W-:-:S03]  /*2ea0*/  CS2R R68, SRZ ;  /* 0x0000000000447805 */ /* 0x000fc6000001ff00 */
[----:B------:R0:W5:Y:S04]  /*2eb0*/  @!P2 LDG.E.64 R70, desc[UR8][R40.64+0x80] ;  /* 0x000080082846a981 */ /* 0x000168000c1e1b00 */
[----:B------:R0:W5:Y:S04]  /*2ec0*/  @!P2 LDG.E.64 R72, desc[UR8][R42.64+0x80] ;  /* 0x000080082a48a981 */ /* 0x000168000c1e1b00 */
[----:B------:R0:W5:Y:S04]  /*2ed0*/  @!P5 LDG.E.64 R66, desc[UR8][R40.64+0xc0] ;  /* 0x0000c0082842d981 */ /* 0x000168000c1e1b00 */
[----:B------:R0:W5:Y:S02]  /*2ee0*/  @!P5 LDG.E.64 R68, desc[UR8][R42.64+0xc0] ;  /* 0x0000c0082a44d981 */ /* 0x000164000c1e1b00 */
.L_x_466:
[----:B------:R-:W-:Y:S05]  /*2ef0*/  BSYNC B1 ;  /* 0x0000000000017941 */ /* 0x000fea0003800000 */
.L_x_465:
        /* <DEDUP_REMOVED lines=10> */
[----:B------:R-:W-:Y:S06]  /*2fa0*/  @P5 BRA `(.L_x_468) ;  /* 0x00000000007c5947 */ /* 0x000fec0003800000 */
[----:B------:R-:W-:Y:S01]  /*2fb0*/  IADD3 R90, P2, P6, R106, R27, R90 ;  /* 0x0000001b6a5a7210 */ /* 0x000fe20007e5e05a */
[----:B------:R-:W-:Y:S01]  /*2fc0*/  ULDC.64 UR4, c[0x0][0x3c8] ;  /* 0x0000f20000047ab9 */ /* 0x000fe20000000a00 */
[----:B------:R-:W-:Y:S01]  /*2fd0*/  ULDC.64 UR6, c[0x0][0x3e0] ;  /* 0x0000f80000067ab9 */ /* 0x000fe20000000a00 */
[----:B------:R-:W-:Y:S02]  /*2fe0*/  CS2R R62, SRZ ;  /* 0x00000000003e7805 */ /* 0x000fe4000001ff00 */
[----:B0-----:R-:W-:Y:S02]  /*2ff0*/  IADD3.X R41, R20, R29, R0, P2, P6 ;  /* 0x0000001d14297210 */ /* 0x001fe400017ec400 */
[----:B------:R-:W-:Y:S02]  /*3000*/  CS2R R64, SRZ ;  /* 0x0000000000407805 */ /* 0x000fe4000001ff00 */
[----:B------:R-:W-:Y:S01]  /*3010*/  IADD3 R88, P2, P6, R100, R31, R88 ;  /* 0x0000001f64587210 */ /* 0x000fe20007e5e058 */
[----:B------:R-:W-:-:S03]  /*3020*/  ULDC.64 UR8, c[0x0][0x208] ;  /* 0x0000820000087ab9 */ /* 0x000fc60000000a00 */
[----:B------:R-:W-:Y:S02]  /*3030*/  IADD3.X R115, R25, R33, R115, P2, P6 ;  /* 0x0000002119737210 */ /* 0x000fe400017ec473 */
[----:B------:R-:W-:-:S04]  /*3040*/  LEA R40, P2, R90, UR4, 0x1 ;  /* 0x000000045a287c11 */ /* 0x000fc8000f8408ff */
[----:B------:R-:W-:Y:S02]  /*3050*/  LEA.HI.X R41, R90, UR5, R41, 0x1, P2 ;  /* 0x000000055a297c11 */ /* 0x000fe400090f0c29 */
[----:B------:R-:W-:-:S04]  /*3060*/  LEA R42, P2, R88, UR6, 0x1 ;  /* 0x00000006582a7c11 */ /* 0x000fc8000f8408ff */
[----:B------:R-:W-:Y:S02]  /*3070*/  LEA.HI.X R43, R88, UR7, R115, 0x1, P2 ;  /* 0x00000007582b7c11 */ /* 0x000fe400090f0c73 */
[----:B------:R-:W-:Y:S02]  /*3080*/  ISETP.GE.AND P2, PT, R22, R116, PT ;  /* 0x000000741600720c */ /* 0x000fe40003f46270 */
[----:B------:R-:W-:Y:S02]  /*3090*/  CS2R R56, SRZ ;  /* 0x0000000000387805 */ /* 0x000fe4000001ff00 */
[----:B------:R-:W-:-:S09]  /*30a0*/  CS2R R58, SRZ ;  /* 0x00000000003a7805 */ /* 0x000fd2000001ff00 */
[----:B------:R1:W5:Y:S04]  /*30b0*/  @!P2 LDG.E.64 R62, desc[UR8][R40.64] ;  /* 0x00000008283ea981 */ /* 0x000368000c1e1b00 */
[----:B------:R1:W5:Y:S01]  /*30c0*/  @!P2 LDG.E.64 R64, desc[UR8][R42.64] ;  /* 0x000000082a40a981 */ /* 0x000362000c1e1b00 */
        /* <DEDUP_REMOVED lines=10> */
[----:B------:R-:W-:-:S13]  /*3170*/  ISETP.GE.AND P2, PT, R216, R116, PT ;  /* 0x00000074d800720c */ /* 0x000fda0003f46270 */
[----:B------:R1:W5:Y:S04]  /*3180*/  @!P2 LDG.E.64 R44, desc[UR8][R40.64+0xc0] ;  /* 0x0000c008282ca981 */ /* 0x000368000c1e1b00 */
[----:B------:R1:W5:Y:S02]  /*3190*/  @!P2 LDG.E.64 R46, desc[UR8][R42.64+0xc0] ;  /* 0x0000c0082a2ea981 */ /* 0x000364000c1e1b00 */
.L_x_468:
[----:B------:R-:W-:Y:S05]  /*31a0*/  BSYNC B1 ;  /* 0x0000000000017941 */ /* 0x000fea0003800000 */
.L_x_467:
[----:B01---5:R-:W-:Y:S01]  /*31b0*/  IMAD.MOV.U32 R40, RZ, RZ, R67 ;  /* 0x000000ffff287224 */ /* 0x023fe200078e0043 */
[----:B------:R-:W-:Y:S01]  /*31c0*/  MOV R0, R66 ;  /* 0x0000004200007202 */ /* 0x000fe20000000f00 */
[----:B------:R-:W-:Y:S01]  /*31d0*/  IMAD.MOV.U32 R41, RZ, RZ, R70 ;  /* 0x000000ffff297224 */ /* 0x000fe200078e0046 */
[----:B------:R-:W-:Y:S02]  /*31e0*/  MOV R42, R71 ;  /* 0x00000047002a7202 */ /* 0x000fe40000000f00 */
[----:B------:R-:W-:Y:S01]  /*31f0*/  PRMT R138, R0, 0x5410, R40 ;  /* 0x00005410008a7816 */ /* 0x000fe20000000028 */
[----:B------:R-:W-:Y:S01]  /*3200*/  IMAD.MOV.U32 R0, RZ, RZ, R74 ;  /* 0x000000ffff007224 */ /* 0x000fe200078e004a */
[----:B------:R-:W-:Y:S01]  /*3210*/  PRMT R145, R41, 0x5410, R42 ;  /* 0x0000541029917816 */ /* 0x000fe2000000002a */
[----:B------:R-:W-:Y:S01]  /*3220*/  IMAD.MOV.U32 R40, RZ, RZ, R75 ;  /* 0x000000ffff287224 */ /* 0x000fe200078e004b */
[----:B------:R-:W-:Y:S01]  /*3230*/  MOV R41, R78 ;  /* 0x0000004e00297202 */ /* 0x000fe20000000f00 */
[----:B------:R-:W-:Y:S01]  /*3240*/  IMAD.MOV.U32 R42, RZ, RZ, R79 ;  /* 0x000000ffff2a7224 */ /* 0x000fe200078e004f */
[----:B------:R-:W-:-:S02]  /*3250*/  ISETP.NE.AND P2, PT, R221, 0x3, PT ;  /* 0x00000003dd00780c */ /* 0x000fc40003f45270 */
[----:B------:R-:W-:Y:S01]  /*3260*/  PRMT R152, R0, 0x5410, R40 ;  /* 0x0000541000987816 */ /* 0x000fe20000000028 */
[----:B------:R-:W-:Y:S01]  /*3270*/  IMAD.MOV.U32 R0, RZ, RZ, R68 ;  /* 0x000000ffff007224 */ /* 0x000fe200078e0044 */
[----:B------:R-:W-:Y:S01]  /*3280*/  PRMT R161, R161, 0x5410, R41 ;  /* 0x00005410a1a17816 */ /* 0x000fe20000000029 */
[----:B------:R-:W-:Y:S01]  /*3290*/  IMAD.MOV.U32 R41, RZ, RZ, R72 ;  /* 0x000000ffff297224 */ /* 0x000fe200078e0048 */
[----:B------:R-:W-:Y:S01]  /*32a0*/  PRMT R160, R42, 0x7610, R160 ;  /* 0x000076102aa07816 */ /* 0x000fe200000000a0 */
[----:B------:R-:W-:Y:S01]  /*32b0*/  IMAD.MOV.U32 R42, RZ, RZ, R73 ;  /* 0x000000ffff2a7224 */ /* 0x000fe200078e0049 */
[----:B------:R-:W-:-:S04]  /*32c0*/  MOV R40, R69 ;  /* 0x0000004500287202 */ /* 0x000fc80000000f00 */
[----:B------:R-:W-:Y:S01]  /*32d0*/  PRMT R139, R0, 0x5410, R40 ;  /* 0x00005410008b7816 */ /* 0x000fe20000000028 */
[----:B------:R-:W-:Y:S01]  /*32e0*/  IMAD.MOV.U32 R40, RZ, RZ, R77 ;  /* 0x000000ffff287224 */ /* 0x000fe200078e004d */
[----:B------:R-:W-:Y:S01]  /*32f0*/  PRMT R146, R41, 0x5410, R42 ;  /* 0x0000541029927816 */ /* 0x000fe2000000002a */
[----:B------:R-:W-:Y:S01]  /*3300*/  IMAD.MOV.U32 R41, RZ, RZ, R80 ;  /* 0x000000ffff297224 */ /* 0x000fe200078e0050 */
[----:B------:R-:W-:Y:S02]  /*3310*/  MOV R0, R76 ;  /* 0x0000004c00007202 */ /* 0x000fe40000000f00 */
[----:B------:R-:W-:Y:S02]  /*3320*/  MOV R42, R81 ;  /* 0x00000051002a7202 */ /* 0x000fe40000000f00 */
[----:B------:R-:W-:Y:S01]  /*3330*/  PRMT R153, R0, 0x5410, R40 ;  /* 0x0000541000997816 */ /* 0x000fe20000000028 */
[----:B------:R-:W-:Y:S01]  /*3340*/  IMAD.MOV.U32 R0, RZ, RZ, R44 ;  /* 0x000000ffff007224 */ /* 0x000fe200078e002c */
[----:B------:R-:W-:Y:S01]  /*3350*/  PRMT R160, R160, 0x5410, R42 ;  /* 0x00005410a0a07816 */ /* 0x000fe2000000002a */
[----:B------:R-:W-:Y:S01]  /*3360*/  IMAD.MOV.U32 R40, RZ, RZ, R45 ;  /* 0x000000ffff287224 */ /* 0x000fe200078e002d */
[----:B------:R-:W-:Y:S01]  /*3370*/  PRMT R161, R41, 0x7610, R161 ;  /* 0x0000761029a17816 */ /* 0x000fe200000000a1 */
[----:B------:R-:W-:Y:S01]  /*3380*/  IMAD.MOV.U32 R42, RZ, RZ, R51 ;  /* 0x000000ffff2a7224 */ /* 0x000fe200078e0033 */
[----:B------:R-:W-:-:S02]  /*3390*/  MOV R41, R50 ;  /* 0x0000003200297202 */ /* 0x000fc40000000f00 */
[----:B------:R-:W-:Y:S01]  /*33a0*/  PRMT R88, R0, 0x5410, R40 ;  /* 0x0000541000587816 */ /* 0x000fe20000000028 */
[----:B------:R-:W-:Y:S01]  /*33b0*/  IMAD.MOV.U32 R40, RZ, RZ, R62 ;  /* 0x000000ffff287224 */ /* 0x000fe200078e003e */
[----:B------:R-:W-:Y:S01]  /*33c0*/  PRMT R90, R41, 0x5410, R42 ;  /* 0x00005410295a7816 */ /* 0x000fe2000000002a */
[----:B------:R-:W-:Y:S01]  /*33d0*/  IMAD.MOV.U32 R42, RZ, RZ, R56 ;  /* 0x000000ffff2a7224 */ /* 0x000fe200078e0038 */
[----:B------:R-:W-:Y:S01]  /*33e0*/  MOV R41, R57 ;  /* 0x0000003900297202 */ /* 0x000fe20000000f00 */
[----:B------:R-:W-:-:S03]  /*33f0*/  IMAD.MOV.U32 R0, RZ, RZ, R63 ;  /* 0x000000ffff007224 */ /* 0x000fc600078e003f */
        /* <DEDUP_REMOVED lines=10> */
[----:B------:R-:W-:Y:S01]  /*34a0*/  MOV R40, R64 ;  /* 0x0000004000287202 */ /* 0x000fe20000000f00 */
[----:B------:R-:W-:-:S03]  /*34b0*/  IMAD.MOV.U32 R0, RZ, RZ, R65 ;  /* 0x000000ffff007224 */ /* 0x000fc600078e0041 */
[----:B------:R-:W-:Y:S02]  /*34c0*/  PRMT R135, R42, 0x5410, R41 ;  /* 0x000054102a877816 */ /* 0x000fe40000000029 */
[----:B------:R-:W-:Y:S01]  /*34d0*/  PRMT R137, R40, 0x5410, R0 ;  /* 0x0000541028897816 */ /* 0x000fe20000000000 */
[----:B------:R-:W-:Y:S06]  /*34e0*/  @!P2 BRA `(.L_x_469) ;  /* 0x000000000004a947 */ /* 0x000fec0003800000 */
[----:B------:R-:W-:Y:S01]  /*34f0*/  BPT.TRAP 0x1 ;  /* 0x000000040000795c */ /* 0x000fe20000300000 */
.L_x_469:
[----:B------:R-:W-:Y:S01]  /*3500*/  LEA R0, R17, R16, 0x3 ;  /* 0x0000001011007211 */ /* 0x000fe200078e18ff */
[----:B------:R-:W-:Y:S01]  /*3510*/  BSSY B1, `(.L_x_470) ;  /* 0x0000004000017945 */ /* 0x000fe20003800000 */
[----:B------:R-:W-:-:S04]  /*3520*/  SHF.L.U32 R115, R219, 0x1f, RZ ;  /* 0x0000001fdb737819 */ /* 0x000fc800000006ff */
[----:B------:R-:W0:Y:S02]  /*3530*/  SYNCS.PHASECHK.TRANS64.TRYWAIT P6, [R0+URZ+0x38890], R115 ;  /* 0x03889073000075a7 */ /* 0x000e2400080c017f */
[----:B0-----:R-:W-:Y:S05]  /*3540*/  @!P6 BRA `(.L_x_471) ;  /* 0x000002240048e947 */ /* 0x001fea0003800000 */
.L_x_786:
[----:B------:R-:W-:Y:S05]  /*3550*/  BSYNC B1 ;  /* 0x0000000000017941 */ /* 0x000fea0003800000 */
.L_x_470:
[----:B------:R-:W-:Y:S04]  /*3560*/  BSSY B1, `(.L_x_472) ;  /* 0x00000cf000017945 */ /* 0x000fe80003800000 */
[----:B------:R-:W-:Y:S05]  /*3570*/  @P3 BRA `(.L_x_473) ;  /* 0x0000000c00343947 */ /* 0x000fea0003800000 */
[----:B------:R-:W-:Y:S01]  /*3580*/  ISETP.NE.AND P3, PT, R26, RZ, PT ;  /* 0x000000ff1a00720c */ /* 0x000fe20003f65270 */
[----:B------:R-:W-:-:S12]  /*3590*/  BSSY B2, `(.L_x_474) ;  /* 0x0000032000027945 */ /* 0x000fd80003800000 */
[----:B------:R-:W-:Y:S05]  /*35a0*/  @!P3 BRA `(.L_x_475) ;  /* 0x0000000000c0b947 */ /* 0x000fea0003800000 */
[----:B------:R1:W2:Y:S01]  /*35b0*/  LDS.128 R40, [R4+0x24400] ;  /* 0x0244000004287984 */ /* 0x0002a20000000c00 */
[----:B------:R-:W-:Y:S01]  /*35c0*/  ISETP.GE.AND P3, PT, R22, R116, PT ;  /* 0x000000741600720c */ /* 0x000fe20003f66270 */
[----:B------:R-:W-:-:S12]  /*35d0*/  BSSY B3, `(.L_x_476) ;  /* 0x000002b000037945 */ /* 0x000fd80003800000 */
[----:B-1----:R-:W-:Y:S05]  /*35e0*/  @P3 BRA `(.L_x_477) ;  /* 0x0000000000a43947 */ /* 0x002fea0003800000 */
[----:B------:R-:W-:Y:S01]  /*35f0*/  SHF.R.U64 R154, R122, 0x10, R123 ;  /* 0x000000107a9a7819 */ /* 0x000fe2000000127b */
[----:B--2---:R-:W-:Y:S01]  /*3600*/  HADD2.F32 R156, -RZ, R43.H0_H0 ;  /* 0x2000002bff9c7230 */ /* 0x004fe20000004100 */
[----:B------:R-:W-:Y:S02]  /*3610*/  SHF.R.U32.HI R155, RZ, 0x10, R125 ;  /* 0x00000010ff9b7819 */ /* 0x000fe4000001167d */
[----:B------:R-:W-:Y:S01]  /*3620*/  SHF.R.U32.HI R122, RZ, 0x10, R123 ;  /* 0x00000010ff7a7819 */ /* 0x000fe2000001167b */
[----:B------:R-:W-:Y:S01]  /*3630*/  HADD2.F32 R154, -RZ, R154.H0_H0 ;  /* 0x2000009aff9a7230 */ /* 0x000fe20000004100 */
[----:B------:R-:W-:Y:S01]  /*3640*/  SHF.R.U64 R123, R124, 0x10, R125 ;  /* 0x000000107c7b7819 */ /* 0x000fe2000000127d */
[----:B------:R-:W-:Y:S02]  /*3650*/  HADD2.F32 R155, -RZ, R155.H0_H0 ;  /* 0x2000009bff9b7230 */ /* 0x000fe40000004100 */
[----:B------:R-:W-:Y:S02]  /*3660*/  HADD2.F32 R124, -RZ, R43.H1_H1 ;  /* 0x3000002bff7c7230 */ /* 0x000fe40000004100 */
[----:B------:R-:W-:-:S02]  /*3670*/  HADD2.F32 R158, -RZ, R123.H0_H0 ;  /* 0x2000007bff9e7230 */ /* 0x000fc40000004100 */
[--C-:B------:R-:W-:Y:S02]  /*3680*/  HADD2.F32 R123, -RZ, R41.reuse.H1_H1 ;  /* 0x30000029ff7b7230 */ /* 0x100fe40000004100 */
[-C--:B------:R-:W-:Y:S01]  /*3690*/  FMUL.FTZ R43, R124, R155.reuse ;  /* 0x0000009b7c2b7220 */ /* 0x080fe20000410000 */
[----:B------:R-:W-:Y:S02]  /*36a0*/  HADD2.F32 R41, -RZ, R41.H0_H0 ;  /* 0x20000029ff297230 */ /* 0x000fe40000004100 */
[C---:B------:R-:W-:Y:S01]  /*36b0*/  FMUL.FTZ R155, R156.reuse, R155 ;  /* 0x0000009b9c9b7220 */ /* 0x040fe20000410000 */
[----:B------:R-:W-:Y:S02]  /*36c0*/  HADD2.F32 R125, -RZ, R122.H0_H0 ;  /* 0x2000007aff7d7230 */ /* 0x000fe40000004100 */
[-C--:B------:R-:W-:Y:S01]  /*36d0*/  FMUL.FTZ R122, R123, R158.reuse ;  /* 0x0000009e7b7a7220 */ /* 0x080fe20000410000 */
[----:B------:R-:W-:Y:S02]  /*36e0*/  FMUL.FTZ R158, R41, R158 ;  /* 0x0000009e299e7220 */ /* 0x000fe40000410000 */
[-C--:B------:R-:W-:Y:S01]  /*36f0*/  FFMA.FTZ R43, R156, R125.reuse, -R43 ;  /* 0x0000007d9c2b7223 */ /* 0x080fe2000001082b */
[----:B------:R-:W-:Y:S01]  /*3700*/  FFMA.FTZ R124, R124, R125, R155 ;  /* 0x0000007d7c7c7223 */ /* 0x000fe2000001009b */
[----:B------:R-:W-:-:S02]  /*3710*/  HADD2.F32 R125, -RZ, R157.H1_H1 ;  /* 0x3000009dff7d7230 */ /* 0x000fc40000004100 */
[-C--:B------:R-:W-:Y:S01]  /*3720*/  FFMA.FTZ R41, R41, R154.reuse, -R122 ;  /* 0x0000009a29297223 */ /* 0x080fe2000001087a */
[--C-:B------:R-:W-:Y:S02]  /*3730*/  HADD2.F32 R155, -RZ, R40.reuse.H1_H1 ;  /* 0x30000028ff9b7230 */ /* 0x100fe40000004100 */
[----:B------:R-:W-:Y:S01]  /*3740*/  FFMA.FTZ R122, R123, R154, R158 ;  /* 0x0000009a7b7a7223 */ /* 0x000fe2000001009e */
[----:B------:R-:W-:Y:S01]  /*3750*/  HADD2.F32 R156, -RZ, R40.H0_H0 ;  /* 0x20000028ff9c7230 */ /* 0x000fe20000004100 */
[----:B------:R-:W-:Y:S01]  /*3760*/  F2FP.F16.F32.PACK_AB R43, R124, R43 ;  /* 0x0000002b7c2b723e */ /* 0x000fe200000000ff */
[----:B------:R-:W-:Y:S02]  /*3770*/  HADD2.F32 R123, -RZ, R159.H1_H1 ;  /* 0x3000009fff7b7230 */ /* 0x000fe40000004100 */
[----:B------:R-:W-:Y:S02]  /*3780*/  HADD2.F32 R40, -RZ, R42.H1_H1 ;  /* 0x3000002aff287230 */ /* 0x000fe40000004100 */
[----:B------:R-:W-:Y:S01]  /*3790*/  FMUL.FTZ R158, R156, R125 ;  /* 0x0000007d9c9e7220 */ /* 0x000fe20000410000 */
[----:B------:R-:W-:-:S02]  /*37a0*/  HADD2.F32 R154, -RZ, R157.H0_H0 ;  /* 0x2000009dff9a7230 */ /* 0x000fc40000004100 */
[C---:B------:R-:W-:Y:S01]  /*37b0*/  FMUL.FTZ R157, R155.reuse, R125 ;  /* 0x0000007d9b9d7220 */ /* 0x040fe20000410000 */
[----:B------:R-:W-:Y:S02]  /*37c0*/  HADD2.F32 R42, -RZ, R42.H0_H0 ;  /* 0x2000002aff2a7230 */ /* 0x000fe40000004100 */
[-C--:B------:R-:W-:Y:S01]  /*37d0*/  FMUL.FTZ R125, R40, R123.reuse ;  /* 0x0000007b287d7220 */ /* 0x080fe20000410000 */
[----:B------:R-:W-:Y:S02]  /*37e0*/  HADD2.F32 R159, -RZ, R159.H0_H0 ;  /* 0x2000009fff9f7230 */ /* 0x000fe40000004100 */
[-C--:B------:R-:W-:Y:S01]  /*37f0*/  FFMA.FTZ R157, R156, R154.reuse, -R157 ;  /* 0x0000009a9c9d7223 */ /* 0x080fe2000001089d */
[----:B------:R-:W-:Y:S01]  /*3800*/  FFMA.FTZ R158, R155, R154, R158 ;  /* 0x0000009a9b9e7223 */ /* 0x000fe2000001009e */
[----:B------:R-:W-:Y:S01]  /*3810*/  FMUL.FTZ R123, R42, R123 ;  /* 0x0000007b2a7b7220 */ /* 0x000fe20000410000 */
[----:B------:R-:W-:Y:S01]  /*3820*/  F2FP.F16.F32.PACK_AB R41, R122, R41 ;  /* 0x000000297a29723e */ /* 0x000fe200000000ff */
[----:B------:R-:W-:-:S02]  /*3830*/  FFMA.FTZ R125, R42, R159, -R125 ;  /* 0x0000009f2a7d7223 */ /* 0x000fc4000001087d */
[----:B------:R-:W-:Y:S01]  /*3840*/  FFMA.FTZ R40, R40, R159, R123 ;  /* 0x0000009f28287223 */ /* 0x000fe2000001007b */
[----:B------:R-:W-:-:S04]  /*3850*/  F2FP.F16.F32.PACK_AB R158, R158, R157 ;  /* 0x0000009d9e9e723e */ /* 0x000fc800000000ff */
[----:B------:R-:W-:Y:S01]  /*3860*/  F2FP.F16.F32.PACK_AB R42, R40, R125 ;  /* 0x0000007d282a723e */ /* 0x000fe200000000ff */
[----:B------:R-:W-:-:S07]  /*3870*/  IMAD.MOV.U32 R40, RZ, RZ, R158 ;  /* 0x000000ffff287224 */ /* 0x000fce00078e009e */
.L_x_477:
[----:B------:R-:W-:Y:S05]  /*3880*/  BSYNC B3 ;  /* 0x0000000000037941 */ /* 0x000fea0003800000 */
.L_x_476:
[----:B------:R-:W-:Y:S02]  /*3890*/  ULDC.64 UR4, c[0x0][0x208] ;  /* 0x0000820000047ab9 */ /* 0x000fe40000000a00 */
[----:B--2---:R1:W-:Y:S03]  /*38a0*/  STG.E.128 desc[UR4][R60.64], R40 ;  /* 0x000000283c007986 */ /* 0x0043e6000c101d04 */
.L_x_475:
[----:B------:R-:W-:Y:S05]  /*38b0*/  BSYNC B2 ;  /* 0x0000000000027941 */ /* 0x000fea0003800000 */
.L_x_474:
[----:B------:R-:W-:Y:S01]  /*38c0*/  ISETP.NE.AND P3, PT, R10, RZ, PT ;  /* 0x000000ff0a00720c */ /* 0x000fe20003f65270 */
[----:B------:R-:W-:-:S12]  /*38d0*/  BSSY B2, `(.L_x_478) ;  /* 0x0000032000027945 */ /* 0x000fd80003800000 */
[----:B------:R-:W-:Y:S05]  /*38e0*/  @!P3 BRA `(.L_x_479) ;  /* 0x0000000000c0b947 */ /* 0x000fea0003800000 */
[----:B-1----:R1:W2:Y:S01]  /*38f0*/  LDS.128 R40, [R4+0x26c00] ;  /* 0x026c000004287984 */ /* 0x0022a20000000c00 */
[----:B------:R-:W-:Y:S01]  /*3900*/  ISETP.GE.AND P3, PT, R215, R116, PT ;  /* 0x00000074d700720c */ /* 0x000fe20003f66270 */
[----:B------:R-:W-:-:S12]  /*3910*/  BSSY B3, `(.L_x_480) ;  /* 0x000002b000037945 */ /* 0x000fd80003800000 */
[----:B-1----:R-:W-:Y:S05]  /*3920*/  @P3 BRA `(.L_x_481) ;  /* 0x0000000000a43947 */ /* 0x002fea0003800000 */
[--C-:B------:R-:W-:Y:S01]  /*3930*/  SHF.R.U64 R122, R94, 0x10, R95.reuse ;  /* 0x000000105e7a7819 */ /* 0x100fe2000000125f */
[----:B--2---:R-:W-:Y:S01]  /*3940*/  HADD2.F32 R124, -RZ, R43.H0_H0 ;  /* 0x2000002bff7c7230 */ /* 0x004fe20000004100 */
[----:B------:R-:W-:Y:S01]  /*3950*/  SHF.R.U32.HI R94, RZ, 0x10, R95 ;  /* 0x00000010ff5e7819 */ /* 0x000fe2000001165f */
[----:B------:R-:W-:Y:S01]  /*3960*/  HADD2.F32 R155, -RZ, R165.H1_H1 ;  /* 0x300000a5ff9b7230 */ /* 0x000fe20000004100 */
[--C-:B------:R-:W-:Y:S01]  /*3970*/  SHF.R.U32.HI R123, RZ, 0x10, R119.reuse ;  /* 0x00000010ff7b7819 */ /* 0x100fe20000011677 */
[----:B------:R-:W-:Y:S01]  /*3980*/  HADD2.F32 R122, -RZ, R122.H0_H0 ;  /* 0x2000007aff7a7230 */ /* 0x000fe20000004100 */
[----:B------:R-:W-:Y:S01]  /*3990*/  SHF.R.U64 R95, R118, 0x10, R119 ;  /* 0x00000010765f7819 */ /* 0x000fe20000001277 */
[----:B------:R-:W-:Y:S02]  /*39a0*/  HADD2.F32 R118, -RZ, R43.H1_H1 ;  /* 0x3000002bff767230 */ /* 0x000fe40000004100 */
[----:B------:R-:W-:Y:S02]  /*39b0*/  HADD2.F32 R123, -RZ, R123.H0_H0 ;  /* 0x2000007bff7b7230 */ /* 0x000fe40000004100 */
[----:B------:R-:W-:-:S02]  /*39c0*/  HADD2.F32 R154, -RZ, R95.H0_H0 ;  /* 0x2000005fff9a7230 */ /* 0x000fc40000004100 */
[--C-:B------:R-:W-:Y:S02]  /*39d0*/  HADD2.F32 R95, -RZ, R41.reuse.H1_H1 ;  /* 0x30000029ff5f7230 */ /* 0x100fe40000004100 */
[-C--:B------:R-:W-:Y:S01]  /*39e0*/  FMUL.FTZ R43, R118, R123.reuse ;  /* 0x0000007b762b7220 */ /* 0x080fe20000410000 */
[----:B------:R-:W-:Y:S02]  /*39f0*/  HADD2.F32 R41, -RZ, R41.H0_H0 ;  /* 0x20000029ff297230 */ /* 0x000fe40000004100 */
[C---:B------:R-:W-:Y:S01]  /*3a00*/  FMUL.FTZ R123, R124.reuse, R123 ;  /* 0x0000007b7c7b7220 */ /* 0x040fe20000410000 */
[----:B------:R-:W-:Y:S02]  /*3a10*/  HADD2.F32 R119, -RZ, R94.H0_H0 ;  /* 0x2000005eff777230 */ /* 0x000fe40000004100 */
[-C--:B------:R-:W-:Y:S01]  /*3a20*/  FMUL.FTZ R94, R95, R154.reuse ;  /* 0x0000009a5f5e7220 */ /* 0x080fe20000410000 */
[C---:B------:R-:W-:Y:S02]  /*3a30*/  FMUL.FTZ R154, R41.reuse, R154 ;  /* 0x0000009a299a7220 */ /* 0x040fe40000410000 */
[-C--:B------:R-:W-:Y:S01]  /*3a40*/  FFMA.FTZ R43, R124, R119.reuse, -R43 ;  /* 0x000000777c2b7223 */ /* 0x080fe2000001082b */
[----:B------:R-:W-:Y:S01]  /*3a50*/  FFMA.FTZ R118, R118, R119, R123 ;  /* 0x0000007776767223 */ /* 0x000fe2000001007b */
[----:B------:R-:W-:Y:S01]  /*3a60*/  FFMA.FTZ R41, R41, R122, -R94 ;  /* 0x0000007a29297223 */ /* 0x000fe2000001085e */
[----:B------:R-:W-:-:S02]  /*3a70*/  HADD2.F32 R119, -RZ, R167.H0_H0 ;  /* 0x200000a7ff777230 */ /* 0x000fc40000004100 */
[----:B------:R-:W-:Y:S01]  /*3a80*/  FFMA.FTZ R94, R95, R122, R154 ;  /* 0x0000007a5f5e7223 */ /* 0x000fe2000001009a */
[--C-:B------:R-:W-:Y:S01]  /*3a90*/  HADD2.F32 R123, -RZ, R40.reuse.H1_H1 ;  /* 0x30000028ff7b7230 */ /* 0x100fe20000004100 */
[----:B------:R-:W-:Y:S01]  /*3aa0*/  F2FP.F16.F32.PACK_AB R43, R118, R43 ;  /* 0x0000002b762b723e */ /* 0x000fe200000000ff */
[----:B------:R-:W-:Y:S02]  /*3ab0*/  HADD2.F32 R124, -RZ, R40.H0_H0 ;  /* 0x20000028ff7c7230 */ /* 0x000fe40000004100 */
[----:B------:R-:W-:Y:S02]  /*3ac0*/  HADD2.F32 R95, -RZ, R167.H1_H1 ;  /* 0x300000a7ff5f7230 */ /* 0x000fe40000004100 */
[-C--:B------:R-:W-:Y:S01]  /*3ad0*/  FMUL.FTZ R125, R123, R119.reuse ;  /* 0x000000777b7d7220 */ /* 0x080fe20000410000 */
[--C-:B------:R-:W-:Y:S02]  /*3ae0*/  HADD2.F32 R40, -RZ, R42.reuse.H1_H1 ;  /* 0x3000002aff287230 */ /* 0x100fe40000004100 */
[----:B------:R-:W-:Y:S01]  /*3af0*/  FMUL.FTZ R154, R124, R119 ;  /* 0x000000777c9a7220 */ /* 0x000fe20000410000 */
[----:B------:R-:W-:Y:S01]  /*3b00*/  HADD2.F32 R42, -RZ, R42.H0_H0 ;  /* 0x2000002aff2a7230 */ /* 0x000fe20000004100 */
[----:B------:R-:W-:Y:S01]  /*3b10*/  F2FP.F16.F32.PACK_AB R41, R94, R41 ;  /* 0x000000295e29723e */ /* 0x000fe200000000ff */
[----:B------:R-:W-:-:S02]  /*3b20*/  HADD2.F32 R122, -RZ, R165.H0_H0 ;  /* 0x200000a5ff7a7230 */ /* 0x000fc40000004100 */
[-C--:B------:R-:W-:Y:S01]  /*3b30*/  FMUL.FTZ R119, R40, R95.reuse ;  /* 0x0000005f28777220 */ /* 0x080fe20000410000 */
[----:B------:R-:W-:Y:S02]  /*3b40*/  FMUL.FTZ R95, R42, R95 ;  /* 0x0000005f2a5f7220 */ /* 0x000fe40000410000 */
[-C--:B------:R-:W-:Y:S01]  /*3b50*/  FFMA.FTZ R125, R124, R122.reuse, -R125 ;  /* 0x0000007a7c7d7223 */ /* 0x080fe2000001087d */
[----:B------:R-:W-:Y:S01]  /*3b60*/  FFMA.FTZ R154, R123, R122, R154 ;  /* 0x0000007a7b9a7223 */ /* 0x000fe2000001009a */
[-C--:B------:R-:W-:Y:S01]  /*3b70*/  FFMA.FTZ R119, R42, R155.reuse, -R119 ;  /* 0x0000009b2a777223 */ /* 0x080fe20000010877 */
[----:B------:R-:W-:-:S03]  /*3b80*/  FFMA.FTZ R40, R40, R155, R95 ;  /* 0x0000009b28287223 */ /* 0x000fc6000001005f */
[----:B------:R-:W-:Y:S02]  /*3b90*/  F2FP.F16.F32.PACK_AB R154, R154, R125 ;  /* 0x0000007d9a9a723e */ /* 0x000fe400000000ff */
[----:B------:R-:W-:Y:S02]  /*3ba0*/  F2FP.F16.F32.PACK_AB R42, R40, R119 ;  /* 0x00000077282a723e */ /* 0x000fe400000000ff */
[----:B------:R-:W-:-:S07]  /*3bb0*/  MOV R40, R154 ;  /* 0x0000009a00287202 */ /* 0x000fce0000000f00 */
.L_x_481:
[----:B------:R-:W-:Y:S05]  /*3bc0*/  BSYNC B3 ;  /* 0x0000000000037941 */ /* 0x000fea0003800000 */
.L_x_480:
[----:B------:R-:W-:Y:S02]  /*3bd0*/  ULDC.64 UR4, c[0x0][0x208] ;  /* 0x0000820000047ab9 */ /* 0x000fe40000000a00 */
[----:B--2---:R2:W-:Y:S03]  /*3be0*/  STG.E.128 desc[UR4][R60.64+0x80], R40 ;  /* 0x000080283c007986 */ /* 0x0045e6000c101d04 */
.L_x_479:
[----:B------:R-:W-:Y:S05]  /*3bf0*/  BSYNC B2 ;  /* 0x0000000000027941 */ /* 0x000fea0003800000 */
.L_x_478:
[----:B------:R-:W-:Y:S01]  /*3c00*/  ISETP.NE.AND P3, PT, R9, RZ, PT ;  /* 0x000000ff0900720c */ /* 0x000fe20003f65270 */
[----:B------:R-:W-:-:S12]  /*3c10*/  BSSY B2, `(.L_x_482) ;  /* 0x0000031000027945 */ /* 0x000fd80003800000 */
[----:B------:R-:W-:Y:S05]  /*3c20*/  @!P3 BRA `(.L_x_483) ;  /* 0x0000000000bcb947 */ /* 0x000fea0003800000 */
[----:B-12---:R1:W2:Y:S01]  /*3c30*/  LDS.128 R40, [R4+0x29400] ;  /* 0x0294000004287984 */ /* 0x0062a20000000c00 */
[----:B------:R-:W-:Y:S01]  /*3c40*/  ISETP.GE.AND P3, PT, R214, R116, PT ;  /* 0x00000074d600720c */ /* 0x000fe20003f66270 */
[----:B------:R-:W-:-:S12]  /*3c50*/  BSSY B3, `(.L_x_484) ;  /* 0x000002a000037945 */ /* 0x000fd80003800000 */
[----:B-1----:R-:W-:Y:S05]  /*3c60*/  @P3 BRA `(.L_x_485) ;  /* 0x0000000000a03947 */ /* 0x002fea0003800000 */
[--C-:B------:R-:W-:Y:S01]  /*3c70*/  SHF.R.U64 R92, R92, 0x10, R93.reuse ;  /* 0x000000105c5c7819 */ /* 0x100fe2000000125d */
[--C-:B--2---:R-:W-:Y:S01]  /*3c80*/  HADD2.F32 R95, -RZ, R41.reuse.H1_H1 ;  /* 0x30000029ff5f7230 */ /* 0x104fe20000004100 */
[----:B------:R-:W-:Y:S01]  /*3c90*/  SHF.R.U32.HI R93, RZ, 0x10, R93 ;  /* 0x00000010ff5d7819 */ /* 0x000fe2000001165d */
[----:B------:R-:W-:Y:S01]  /*3ca0*/  HADD2.F32 R41, -RZ, R41.H0_H0 ;  /* 0x20000029ff297230 */ /* 0x000fe20000004100 */
[--C-:B------:R-:W-:Y:S01]  /*3cb0*/  SHF.R.U64 R86, R86, 0x10, R87.reuse ;  /* 0x0000001056567819 */ /* 0x100fe20000001257 */
[----:B------:R-:W-:Y:S01]  /*3cc0*/  HADD2.F32 R92, -RZ, R92.H0_H0 ;  /* 0x2000005cff5c7230 */ /* 0x000fe20000004100 */
[----:B------:R-:W-:Y:S01]  /*3cd0*/  SHF.R.U32.HI R87, RZ, 0x10, R87 ;  /* 0x00000010ff577819 */ /* 0x000fe20000011657 */
[----:B------:R-:W-:Y:S02]  /*3ce0*/  HADD2.F32 R93, -RZ, R93.H0_H0 ;  /* 0x2000005dff5d7230 */ /* 0x000fe40000004100 */
[--C-:B------:R-:W-:Y:S02]  /*3cf0*/  HADD2.F32 R94, -RZ, R43.reuse.H1_H1 ;  /* 0x3000002bff5e7230 */ /* 0x100fe40000004100 */
[----:B------:R-:W-:Y:S01]  /*3d00*/  FMUL.FTZ R122, R95, R92 ;  /* 0x0000005c5f7a7220 */ /* 0x000fe20000410000 */
[----:B------:R-:W-:-:S02]  /*3d10*/  HADD2.F32 R118, -RZ, R43.H0_H0 ;  /* 0x2000002bff767230 */ /* 0x000fc40000004100 */
[C---:B------:R-:W-:Y:S01]  /*3d20*/  FMUL.FTZ R92, R41.reuse, R92 ;  /* 0x0000005c295c7220 */ /* 0x040fe20000410000 */
[----:B------:R-:W-:Y:S02]  /*3d30*/  HADD2.F32 R86, -RZ, R86.H0_H0 ;  /* 0x20000056ff567230 */ /* 0x000fe40000004100 */
[-C--:B------:R-:W-:Y:S01]  /*3d40*/  FMUL.FTZ R43, R94, R93.reuse ;  /* 0x0000005d5e2b7220 */ /* 0x080fe20000410000 */
[----:B------:R-:W-:Y:S02]  /*3d50*/  HADD2.F32 R87, -RZ, R87.H0_H0 ;  /* 0x20000057ff577230 */ /* 0x000fe40000004100 */
[C---:B------:R-:W-:Y:S01]  /*3d60*/  FMUL.FTZ R93, R118.reuse, R93 ;  /* 0x0000005d765d7220 */ /* 0x040fe20000410000 */
[----:B------:R-:W-:Y:S02]  /*3d70*/  HADD2.F32 R119, -RZ, R42.H0_H0 ;  /* 0x2000002aff777230 */ /* 0x000fe40000004100 */
[-C--:B------:R-:W-:Y:S01]  /*3d80*/  FFMA.FTZ R122, R41, R86.reuse, -R122 ;  /* 0x00000056297a7223 */ /* 0x080fe2000001087a */
[----:B------:R-:W-:Y:S01]  /*3d90*/  FFMA.FTZ R95, R95, R86, R92 ;  /* 0x000000565f5f7223 */ /* 0x000fe2000001005c */
[-C--:B------:R-:W-:Y:S01]  /*3da0*/  FFMA.FTZ R43, R118, R87.reuse, -R43 ;  /* 0x00000057762b7223 */ /* 0x080fe2000001082b */
[----:B------:R-:W-:Y:S01]  /*3db0*/  FFMA.FTZ R94, R94, R87, R93 ;  /* 0x000000575e5e7223 */ /* 0x000fe2000001005d */
[----:B------:R-:W-:-:S02]  /*3dc0*/  HADD2.F32 R86, -RZ, R166.H0_H0 ;  /* 0x200000a6ff567230 */ /* 0x000fc40000004100 */
[----:B------:R-:W-:Y:S02]  /*3dd0*/  HADD2.F32 R166, -RZ, R166.H1_H1 ;  /* 0x300000a6ffa67230 */ /* 0x000fe40000004100 */
[----:B------:R-:W-:Y:S01]  /*3de0*/  HADD2.F32 R87, -RZ, R40.H1_H1 ;  /* 0x30000028ff577230 */ /* 0x000fe20000004100 */
[----:B------:R-:W-:Y:S01]  /*3df0*/  F2FP.F16.F32.PACK_AB R43, R94, R43 ;  /* 0x0000002b5e2b723e */ /* 0x000fe200000000ff */
[----:B------:R-:W-:Y:S02]  /*3e00*/  HADD2.F32 R93, -RZ, R42.H1_H1 ;  /* 0x3000002aff5d7230 */ /* 0x000fe40000004100 */
[----:B------:R-:W-:Y:S02]  /*3e10*/  HADD2.F32 R40, -RZ, R40.H0_H0 ;  /* 0x20000028ff287230 */ /* 0x000fe40000004100 */
[----:B------:R-:W-:Y:S01]  /*3e20*/  FMUL.FTZ R123, R87, R86 ;  /* 0x00000056577b7220 */ /* 0x000fe20000410000 */
[--C-:B------:R-:W-:Y:S02]  /*3e30*/  HADD2.F32 R41, -RZ, R164.reuse.H0_H0 ;  /* 0x200000a4ff297230 */ /* 0x100fe40000004100 */
[----:B------:R-:W-:Y:S01]  /*3e40*/  FMUL.FTZ R42, R93, R166 ;  /* 0x000000a65d2a7220 */ /* 0x000fe20000410000 */
[----:B------:R-:W-:-:S02]  /*3e50*/  HADD2.F32 R164, -RZ, R164.H1_H1 ;  /* 0x300000a4ffa47230 */ /* 0x000fc40000004100 */
[C---:B------:R-:W-:Y:S01]  /*3e60*/  FMUL.FTZ R86, R40.reuse, R86 ;  /* 0x0000005628567220 */ /* 0x040fe20000410000 */
[----:B------:R-:W-:Y:S01]  /*3e70*/  FMUL.FTZ R166, R119, R166 ;  /* 0x000000a677a67220 */ /* 0x000fe20000410000 */
[-C--:B------:R-:W-:Y:S02]  /*3e80*/  FFMA.FTZ R123, R40, R41.reuse, -R123 ;  /* 0x00000029287b7223 */ /* 0x080fe4000001087b */
[----:B------:R-:W-:Y:S01]  /*3e90*/  FFMA.FTZ R86, R87, R41, R86 ;  /* 0x0000002957567223 */ /* 0x000fe20000010056 */
[-C--:B------:R-:W-:Y:S01]  /*3ea0*/  FFMA.FTZ R42, R119, R164.reuse, -R42 ;  /* 0x000000a4772a7223 */ /* 0x080fe2000001082a */
[----:B------:R-:W-:Y:S01]  /*3eb0*/  FFMA.FTZ R93, R93, R164, R166 ;  /* 0x000000a45d5d7223 */ /* 0x000fe200000100a6 */
[----:B------:R-:W-:Y:S02]  /*3ec0*/  F2FP.F16.F32.PACK_AB R41, R95, R122 ;  /* 0x0000007a5f29723e */ /* 0x000fe400000000ff */
[----:B------:R-:W-:Y:S02]  /*3ed0*/  F2FP.F16.F32.PACK_AB R40, R86, R123 ;  /* 0x0000007b5628723e */ /* 0x000fe400000000ff */
[----:B------:R-:W-:-:S07]  /*3ee0*/  F2FP.F16.F32.PACK_AB R42, R93, R42 ;  /* 0x0000002a5d2a723e */ /* 0x000fce00000000ff */
.L_x_485:
[----:B------:R-:W-:Y:S05]  /*3ef0*/  BSYNC B3 ;  /* 0x0000000000037941 */ /* 0x000fea0003800000 */
.L_x_484:
[----:B------:R-:W-:Y:S02]  /*3f00*/  ULDC.64 UR4, c[0x0][0x208] ;  /* 0x0000820000047ab9 */ /* 0x000fe40000000a00 */
[----:B--2---:R3:W-:Y:S03]  /*3f10*/  STG.E.128 desc[UR4][R60.64+0x100], R40 ;  /* 0x000100283c007986 */ /* 0x0047e6000c101d04 */
.L_x_483:
[----:B------:R-:W-:Y:S05]  /*3f20*/  BSYNC B2 ;  /* 0x0000000000027941 */ /* 0x000fea0003800000 */
.L_x_482:
[----:B------:R-:W-:-:S13]  /*3f30*/  ISETP.NE.AND P3, PT, R8, RZ, PT ;  /* 0x000000ff0800720c */ /* 0x000fda0003f65270 */
[----:B------:R-:W-:Y:S05]  /*3f40*/  @!P3 BRA `(.L_x_473) ;  /* 0x0000000000c0b947 */ /* 0x000fea0003800000 */
[----:B-123--:R1:W2:Y:S01]  /*3f50*/  LDS.128 R40, [R4+0x2bc00] ;  /* 0x02bc000004287984 */ /* 0x00e2a20000000c00 */
[----:B------:R-:W-:Y:S01]  /*3f60*/  ISETP.GE.AND P3, PT, R216, R116, PT ;  /* 0x00000074d800720c */ /* 0x000fe20003f66270 */
[----:B------:R-:W-:-:S12]  /*3f70*/  BSSY B2, `(.L_x_486) ;  /* 0x000002b000027945 */ /* 0x000fd80003800000 */
[----:B-1----:R-:W-:Y:S05]  /*3f80*/  @P3 BRA `(.L_x_487) ;  /* 0x0000000000a43947 */ /* 0x002fea0003800000 */
[----:B------:R-:W-:Y:S01]  /*3f90*/  SHF.R.U64 R86, R82, 0x10, R83 ;  /* 0x0000001052567819 */ /* 0x000fe20000001253 */
[----:B--2---:R-:W-:Y:S01]  /*3fa0*/  HADD2.F32 R92, -RZ, R41.H1_H1 ;  /* 0x30000029ff5c7230 */ /* 0x004fe20000004100 */
[----:B------:R-:W-:Y:S02]  /*3fb0*/  SHF.R.U64 R87, R84, 0x10, R85 ;  /* 0x0000001054577819 */ /* 0x000fe40000001255 */
[----:B------:R-:W-:Y:S01]  /*3fc0*/  SHF.R.U32.HI R82, RZ, 0x10, R83 ;  /* 0x00000010ff527819 */ /* 0x000fe20000011653 */
[----:B------:R-:W-:Y:S01]  /*3fd0*/  IMAD.MOV.U32 R83, RZ, RZ, R43 ;  /* 0x000000ffff537224 */ /* 0x000fe200078e002b */
[----:B------:R-:W-:Y:S01]  /*3fe0*/  SHF.R.U32.HI R93, RZ, 0x10, R85 ;  /* 0x00000010ff5d7819 */ /* 0x000fe20000011655 */
[----:B------:R-:W-:Y:S02]  /*3ff0*/  HADD2.F32 R43, -RZ, R86.H0_H0 ;  /* 0x20000056ff2b7230 */ /* 0x000fe40000004100 */
[----:B------:R-:W-:Y:S02]  /*4000*/  HADD2.F32 R87, -RZ, R87.H0_H0 ;  /* 0x20000057ff577230 */ /* 0x000fe40000004100 */
[----:B------:R-:W-:-:S02]  /*4010*/  HADD2.F32 R86, -RZ, R41.H0_H0 ;  /* 0x20000029ff567230 */ /* 0x000fc40000004100 */
[----:B------:R-:W-:Y:S02]  /*4020*/  HADD2.F32 R93, -RZ, R93.H0_H0 ;  /* 0x2000005dff5d7230 */ /* 0x000fe40000004100 */
[-C--:B------:R-:W-:Y:S01]  /*4030*/  FMUL.FTZ R41, R92, R87.reuse ;  /* 0x000000575c297220 */ /* 0x080fe20000410000 */
[--C-:B------:R-:W-:Y:S02]  /*4040*/  HADD2.F32 R84, -RZ, R83.reuse.H1_H1 ;  /* 0x30000053ff547230 */ /* 0x100fe40000004100 */
[C---:B------:R-:W-:Y:S01]  /*4050*/  FMUL.FTZ R87, R86.reuse, R87 ;  /* 0x0000005756577220 */ /* 0x040fe20000410000 */
[----:B------:R-:W-:Y:S02]  /*4060*/  HADD2.F32 R83, -RZ, R83.H0_H0 ;  /* 0x20000053ff537230 */ /* 0x000fe40000004100 */
[----:B------:R-:W-:Y:S01]  /*4070*/  FFMA.FTZ R41, R86, R43, -R41 ;  /* 0x0000002b56297223 */ /* 0x000fe20000010829 */
[----:B------:R-:W-:Y:S02]  /*4080*/  HADD2.F32 R85, -RZ, R82.H0_H0 ;  /* 0x20000052ff557230 */ /* 0x000fe40000004100 */
[----:B------:R-:W-:Y:S01]  /*4090*/  FMUL.FTZ R94, R84, R93 ;  /* 0x0000005d545e7220 */ /* 0x000fe20000410000 */
[----:B------:R-:W-:Y:S01]  /*40a0*/  FFMA.FTZ R82, R92, R43, R87 ;  /* 0x0000002b5c527223 */ /* 0x000fe20000010057 */
[----:B------:R-:W-:Y:S01]  /*40b0*/  FMUL.FTZ R93, R83, R93 ;  /* 0x0000005d535d7220 */ /* 0x000fe20000410000 */
[----:B------:R-:W-:-:S02]  /*40c0*/  HADD2.F32 R87, -RZ, R163.H0_H0 ;  /* 0x200000a3ff577230 */ /* 0x000fc40000004100 */
[-C--:B------:R-:W-:Y:S01]  /*40d0*/  FFMA.FTZ R43, R83, R85.reuse, -R94 ;  /* 0x00000055532b7223 */ /* 0x080fe2000001085e */
[--C-:B------:R-:W-:Y:S02]  /*40e0*/  HADD2.F32 R83, -RZ, R40.reuse.H1_H1 ;  /* 0x30000028ff537230 */ /* 0x100fe40000004100 */
[----:B------:R-:W-:Y:S01]  /*40f0*/  FFMA.FTZ R84, R84, R85, R93 ;  /* 0x0000005554547223 */ /* 0x000fe2000001005d */
[----:B------:R-:W-:Y:S01]  /*4100*/  HADD2.F32 R40, -RZ, R40.H0_H0 ;  /* 0x20000028ff287230 */ /* 0x000fe20000004100 */
[----:B------:R-:W-:Y:S01]  /*4110*/  F2FP.F16.F32.PACK_AB R41, R82, R41 ;  /* 0x000000295229723e */ /* 0x000fe200000000ff */
[--C-:B------:R-:W-:Y:S02]  /*4120*/  HADD2.F32 R85, -RZ, R42.reuse.H1_H1 ;  /* 0x3000002aff557230 */ /* 0x100fe40000004100 */
[-C--:B------:R-:W-:Y:S01]  /*4130*/  FMUL.FTZ R93, R83, R87.reuse ;  /* 0x00000057535d7220 */ /* 0x080fe20000410000 */
[----:B------:R-:W-:Y:S02]  /*4140*/  HADD2.F32 R163, -RZ, R163.H1_H1 ;  /* 0x300000a3ffa37230 */ /* 0x000fe40000004100 */
[----:B------:R-:W-:Y:S01]  /*4150*/  FMUL.FTZ R92, R40, R87 ;  /* 0x00000057285c7220 */ /* 0x000fe20000410000 */
[----:B------:R-:W-:Y:S01]  /*4160*/  HADD2.F32 R42, -RZ, R42.H0_H0 ;  /* 0x2000002aff2a7230 */ /* 0x000fe20000004100 */
[----:B------:R-:W-:Y:S01]  /*4170*/  F2FP.F16.F32.PACK_AB R43, R84, R43 ;  /* 0x0000002b542b723e */ /* 0x000fe200000000ff */
[----:B------:R-:W-:-:S02]  /*4180*/  HADD2.F32 R86, -RZ, R162.H1_H1 ;  /* 0x300000a2ff567230 */ /* 0x000fc40000004100 */
[-C--:B------:R-:W-:Y:S01]  /*4190*/  FMUL.FTZ R87, R85, R163.reuse ;  /* 0x000000a355577220 */ /* 0x080fe20000410000 */
[----:B------:R-:W-:Y:S02]  /*41a0*/  HADD2.F32 R162, -RZ, R162.H0_H0 ;  /* 0x200000a2ffa27230 */ /* 0x000fe40000004100 */
[----:B------:R-:W-:Y:S01]  /*41b0*/  FMUL.FTZ R94, R42, R163 ;  /* 0x000000a32a5e7220 */ /* 0x000fe20000410000 */
[-C--:B------:R-:W-:Y:S01]  /*41c0*/  FFMA.FTZ R93, R40, R86.reuse, -R93 ;  /* 0x00000056285d7223 */ /* 0x080fe2000001085d */
[----:B------:R-:W-:Y:S01]  /*41d0*/  FFMA.FTZ R92, R83, R86, R92 ;  /* 0x00000056535c7223 */ /* 0x000fe2000001005c */
[-C--:B------:R-:W-:Y:S01]  /*41e0*/  FFMA.FTZ R87, R42, R162.reuse, -R87 ;  /* 0x000000a22a577223 */ /* 0x080fe20000010857 */
[----:B------:R-:W-:-:S03]  /*41f0*/  FFMA.FTZ R94, R85, R162, R94 ;  /* 0x000000a2555e7223 */ /* 0x000fc6000001005e */
[----:B------:R-:W-:Y:S02]  /*4200*/  F2FP.F16.F32.PACK_AB R40, R92, R93 ;  /* 0x0000005d5c28723e */ /* 0x000fe400000000ff */
[----:B------:R-:W-:-:S07]  /*4210*/  F2FP.F16.F32.PACK_AB R42, R94, R87 ;  /* 0x000000575e2a723e */ /* 0x000fce00000000ff */
.L_x_487:
[----:B------:R-:W-:Y:S05]  /*4220*/  BSYNC B2 ;  /* 0x0000000000027941 */ /* 0x000fea0003800000 */
.L_x_486:
[----:B------:R-:W-:Y:S02]  /*4230*/  ULDC.64 UR4, c[0x0][0x208] ;  /* 0x0000820000047ab9 */ /* 0x000fe40000000a00 */
[----:B--2---:R4:W-:Y:S03]  /*4240*/  STG.E.128 desc[UR4][R60.64+0x180], R40 ;  /* 0x000180283c007986 */ /* 0x0049e6000c101d04 */
.L_x_473:
[----:B------:R-:W-:Y:S05]  /*4250*/  BSYNC B1 ;  /* 0x0000000000017941 */ /* 0x000fea0003800000 */
.L_x_472:
[----:B------:R-:W-:Y:S04]  /*4260*/  BSSY B1, `(.L_x_488) ;  /* 0x00000d1000017945 */ /* 0x000fe80003800000 */
[----:B------:R-:W-:Y:S05]  /*4270*/  @P4 BRA `(.L_x_489) ;  /* 0x0000000c003c4947 */ /* 0x000fea0003800000 */
[----:B------:R-:W-:Y:S01]  /*4280*/  ISETP.NE.AND P3, PT, R26, RZ, PT ;  /* 0x000000ff1a00720c */ /* 0x000fe20003f65270 */
[----:B------:R-:W-:-:S12]  /*4290*/  BSSY B2, `(.L_x_490) ;  /* 0x0000033000027945 */ /* 0x000fd80003800000 */
[----:B------:R-:W-:Y:S05]  /*42a0*/  @!P3 BRA `(.L_x_491) ;  /* 0x0000000000c4b947 */ /* 0x000fea0003800000 */
[----:B-1234-:R1:W2:Y:S01]  /*42b0*/  LDS.128 R40, [R4+0x25400] ;  /* 0x0254000004287984 */ /* 0x01e2a20000000c00 */
[----:B------:R-:W-:Y:S01]  /*42c0*/  ISETP.GE.AND P3, PT, R22, R116, PT ;  /* 0x000000741600720c */ /* 0x000fe20003f66270 */
[----:B------:R-:W-:-:S12]  /*42d0*/  BSSY B3, `(.L_x_492) ;  /* 0x000002c000037945 */ /* 0x000fd80003800000 */
[----:B-1----:R-:W-:Y:S05]  /*42e0*/  @P3 BRA `(.L_x_493) ;  /* 0x0000000000a83947 */ /* 0x002fea0003800000 */
[----:B------:R-:W-:Y:S01]  /*42f0*/  SHF.R.U64 R78, R78, 0x10, R79 ;  /* 0x000000104e4e7819 */ /* 0x000fe2000000124f */
[----:B--2---:R-:W-:Y:S01]  /*4300*/  IMAD.MOV.U32 R61, RZ, RZ, R43 ;  /* 0x000000ffff3d7224 */ /* 0x004fe200078e002b */
[----:B------:R-:W-:Y:S01]  /*4310*/  SHF.R.U32.HI R83, RZ, 0x10, R79 ;  /* 0x00000010ff537819 */ /* 0x000fe2000001164f */
[----:B------:R-:W-:Y:S01]  /*4320*/  HADD2.F32 R43, -RZ, R41.H1_H1 ;  /* 0x30000029ff2b7230 */ /* 0x000fe20000004100 */
[--C-:B------:R-:W-:Y:S01]  /*4330*/  SHF.R.U64 R79, R80, 0x10, R81.reuse ;  /* 0x00000010504f7819 */ /* 0x100fe20000001251 */
[----:B------:R-:W-:Y:S01]  /*4340*/  HADD2.F32 R78, -RZ, R78.H0_H0 ;  /* 0x2000004eff4e7230 */ /* 0x000fe20000004100 */
[----:B------:R-:W-:Y:S01]  /*4350*/  SHF.R.U32.HI R82, RZ, 0x10, R81 ;  /* 0x00000010ff527819 */ /* 0x000fe20000011651 */
[----:B------:R-:W-:Y:S01]  /*4360*/  HADD2.F32 R80, -RZ, R83.H0_H0 ;  /* 0x20000053ff507230 */ /* 0x000fe20000004100 */
[----:B------:R-:W-:Y:S01]  /*4370*/  MOV R60, R40 ;  /* 0x00000028003c7202 */ /* 0x000fe20000000f00 */
[----:B------:R-:W-:Y:S02]  /*4380*/  HADD2.F32 R40, -RZ, R41.H0_H0 ;  /* 0x20000029ff287230 */ /* 0x000fe40000004100 */
[----:B------:R-:W-:-:S02]  /*4390*/  HADD2.F32 R79, -RZ, R79.H0_H0 ;  /* 0x2000004fff4f7230 */ /* 0x000fc40000004100 */
[----:B------:R-:W-:Y:S02]  /*43a0*/  HADD2.F32 R82, -RZ, R82.H0_H0 ;  /* 0x20000052ff527230 */ /* 0x000fe40000004100 */
[--C-:B------:R-:W-:Y:S02]  /*43b0*/  HADD2.F32 R41, -RZ, R61.reuse.H1_H1 ;  /* 0x3000003dff297230 */ /* 0x100fe40000004100 */
[-C--:B------:R-:W-:Y:S01]  /*43c0*/  FMUL.FTZ R81, R43, R79.reuse ;  /* 0x0000004f2b517220 */ /* 0x080fe20000410000 */
[----:B------:R-:W-:Y:S02]  /*43d0*/  HADD2.F32 R61, -RZ, R61.H0_H0 ;  /* 0x2000003dff3d7230 */ /* 0x000fe40000004100 */
[C---:B------:R-:W-:Y:S01]  /*43e0*/  FMUL.FTZ R84, R40.reuse, R79 ;  /* 0x0000004f28547220 */ /* 0x040fe20000410000 */
[----:B------:R-:W-:Y:S01]  /*43f0*/  FMUL.FTZ R86, R41, R82 ;  /* 0x0000005229567220 */ /* 0x000fe20000410000 */
[----:B------:R-:W-:Y:S01]  /*4400*/  FFMA.FTZ R40, R40, R78, -R81 ;  /* 0x0000004e28287223 */ /* 0x000fe20000010851 */
[----:B------:R-:W-:Y:S01]  /*4410*/  FMUL.FTZ R82, R61, R82 ;  /* 0x000000523d527220 */ /* 0x000fe20000410000 */
[----:B------:R-:W-:Y:S01]  /*4420*/  FFMA.FTZ R81, R43, R78, R84 ;  /* 0x0000004e2b517223 */ /* 0x000fe20000010054 */
[----:B------:R-:W-:Y:S01]  /*4430*/  FFMA.FTZ R86, R61, R80, -R86 ;  /* 0x000000503d567223 */ /* 0x000fe20000010856 */
[----:B------:R-:W-:-:S02]  /*4440*/  HADD2.F32 R61, -RZ, R161.H1_H1 ;  /* 0x300000a1ff3d7230 */ /* 0x000fc40000004100 */
[----:B------:R-:W-:Y:S01]  /*4450*/  FFMA.FTZ R85, R41, R80, R82 ;  /* 0x0000005029557223 */ /* 0x000fe20000010052 */
[----:B------:R-:W-:Y:S02]  /*4460*/  HADD2.F32 R78, -RZ, R160.H1_H1 ;  /* 0x300000a0ff4e7230 */ /* 0x000fe40000004100 */
[----:B------:R-:W-:Y:S02]  /*4470*/  HADD2.F32 R41, -RZ, R60.H1_H1 ;  /* 0x3000003cff297230 */ /* 0x000fe40000004100 */
[----:B------:R-:W-:Y:S02]  /*4480*/  HADD2.F32 R43, -RZ, R42.H1_H1 ;  /* 0x3000002aff2b7230 */ /* 0x000fe40000004100 */
[----:B------:R-:W-:Y:S02]  /*4490*/  HADD2.F32 R161, -RZ, R161.H0_H0 ;  /* 0x200000a1ffa17230 */ /* 0x000fe40000004100 */
[----:B------:R-:W-:Y:S02]  /*44a0*/  HADD2.F32 R60, -RZ, R60.H0_H0 ;  /* 0x2000003cff3c7230 */ /* 0x000fe40000004100 */
[----:B------:R-:W-:Y:S01]  /*44b0*/  FMUL.FTZ R83, R43, R78 ;  /* 0x0000004e2b537220 */ /* 0x000fe20000410000 */
[----:B------:R-:W-:-:S02]  /*44c0*/  HADD2.F32 R42, -RZ, R42.H0_H0 ;  /* 0x2000002aff2a7230 */ /* 0x000fc40000004100 */
[CC--:B------:R-:W-:Y:S01]  /*44d0*/  FMUL.FTZ R79, R41.reuse, R161.reuse ;  /* 0x000000a1294f7220 */ /* 0x0c0fe20000410000 */
[----:B------:R-:W-:Y:S02]  /*44e0*/  HADD2.F32 R160, -RZ, R160.H0_H0 ;  /* 0x200000a0ffa07230 */ /* 0x000fe40000004100 */
[----:B------:R-:W-:Y:S01]  /*44f0*/  FMUL.FTZ R80, R60, R161 ;  /* 0x000000a13c507220 */ /* 0x000fe20000410000 */
[----:B------:R-:W-:Y:S01]  /*4500*/  FMUL.FTZ R78, R42, R78 ;  /* 0x0000004e2a4e7220 */ /* 0x000fe20000410000 */
[-C--:B------:R-:W-:Y:S02]  /*4510*/  FFMA.FTZ R79, R60, R61.reuse, -R79 ;  /* 0x0000003d3c4f7223 */ /* 0x080fe4000001084f */
[----:B------:R-:W-:Y:S01]  /*4520*/  FFMA.FTZ R80, R41, R61, R80 ;  /* 0x0000003d29507223 */ /* 0x000fe20000010050 */
[-C--:B------:R-:W-:Y:S01]  /*4530*/  FFMA.FTZ R83, R42, R160.reuse, -R83 ;  /* 0x000000a02a537223 */ /* 0x080fe20000010853 */
[----:B------:R-:W-:Y:S01]  /*4540*/  FFMA.FTZ R78, R43, R160, R78 ;  /* 0x000000a02b4e7223 */ /* 0x000fe2000001004e */
[----:B------:R-:W-:-:S02]  /*4550*/  F2FP.F16.F32.PACK_AB R41, R81, R40 ;  /* 0x000000285129723e */ /* 0x000fc400000000ff */
[----:B------:R-:W-:Y:S02]  /*4560*/  F2FP.F16.F32.PACK_AB R43, R85, R86 ;  /* 0x00000056552b723e */ /* 0x000fe400000000ff */
[----:B------:R-:W-:Y:S02]  /*4570*/  F2FP.F16.F32.PACK_AB R40, R80, R79 ;  /* 0x0000004f5028723e */ /* 0x000fe400000000ff */
[----:B------:R-:W-:-:S07]  /*4580*/  F2FP.F16.F32.PACK_AB R42, R78, R83 ;  /* 0x000000534e2a723e */ /* 0x000fce00000000ff */
.L_x_493:
[----:B------:R-:W-:Y:S05]  /*4590*/  BSYNC B3 ;  /* 0x0000000000037941 */ /* 0x000fea0003800000 */
.L_x_492:
[----:B------:R-:W-:Y:S02]  /*45a0*/  ULDC.64 UR4, c[0x0][0x208] ;  /* 0x0000820000047ab9 */ /* 0x000fe40000000a00 */
[----:B--2---:R1:W-:Y:S03]  /*45b0*/  STG.E.128 desc[UR4][R54.64], R40 ;  /* 0x0000002836007986 */ /* 0x0043e6000c101d04 */
.L_x_491:
[----:B------:R-:W-:Y:S05]  /*45c0*/  BSYNC B2 ;  /* 0x0000000000027941 */ /* 0x000fea0003800000 */
.L_x_490:
[----:B------:R-:W-:Y:S01]  /*45d0*/  ISETP.NE.AND P3, PT, R10, RZ, PT ;  /* 0x000000ff0a00720c */ /* 0x000fe20003f65270 */
[----:B------:R-:W-:-:S12]  /*45e0*/  BSSY B2, `(.L_x_494) ;  /* 0x0000032000027945 */ /* 0x000fd80003800000 */
[----:B------:R-:W-:Y:S05]  /*45f0*/  @!P3 BRA `(.L_x_495) ;  /* 0x0000000000c0b947 */ /* 0x000fea0003800000 */
[----:B-1234-:R1:W2:Y:S01]  /*4600*/  LDS.128 R40, [R4+0x27c00] ;  /* 0x027c000004287984 */ /* 0x01e2a20000000c00 */
        /* <DEDUP_REMOVED lines=9> */
[----:B------:R-:W-:Y:S01]  /*46a0*/  MOV R60, R42 ;  /* 0x0000002a003c7202 */ /* 0x000fe20000000f00 */
[----:B------:R-:W-:Y:S01]  /*46b0*/  HADD2.F32 R42, -RZ, R41.H1_H1 ;  /* 0x30000029ff2a7230 */ /* 0x000fe20000004100 */
[----:B------:R-:W-:Y:S01]  /*46c0*/  SHF.R.U32.HI R78, RZ, 0x10, R77 ;  /* 0x00000010ff4e7819 */ /* 0x000fe2000001164d */
[----:B------:R-:W-:Y:S02]  /*46d0*/  HADD2.F32 R75, -RZ, R75.H0_H0 ;  /* 0x2000004bff4b7230 */ /* 0x000fe40000004100 */
[----:B------:R-:W-:-:S02]  /*46e0*/  HADD2.F32 R41, -RZ, R41.H0_H0 ;  /* 0x20000029ff297230 */ /* 0x000fc40000004100 */
[----:B------:R-:W-:Y:S02]  /*46f0*/  HADD2.F32 R78, -RZ, R78.H0_H0 ;  /* 0x2000004eff4e7230 */ /* 0x000fe40000004100 */
[CC--:B------:R-:W-:Y:S01]  /*4700*/  FMUL.FTZ R80, R42.reuse, R75.reuse ;  /* 0x0000004b2a507220 */ /* 0x0c0fe20000410000 */
[----:B------:R-:W-:Y:S02]  /*4710*/  HADD2.F32 R76, -RZ, R79.H0_H0 ;  /* 0x2000004fff4c7230 */ /* 0x000fe40000004100 */
[C---:B------:R-:W-:Y:S01]  /*4720*/  FMUL.FTZ R75, R41.reuse, R75 ;  /* 0x0000004b294b7220 */ /* 0x040fe20000410000 */
[----:B------:R-:W-:Y:S01]  /*4730*/  FFMA.FTZ R80, R41, R74, -R80 ;  /* 0x0000004a29507223 */ /* 0x000fe20000010850 */
[----:B------:R-:W-:Y:S02]  /*4740*/  FMUL.FTZ R82, R61, R78 ;  /* 0x0000004e3d527220 */ /* 0x000fe40000410000 */
[----:B------:R-:W-:Y:S01]  /*4750*/  FFMA.FTZ R77, R42, R74, R75 ;  /* 0x0000004a2a4d7223 */ /* 0x000fe2000001004b */
[----:B------:R-:W-:-:S02]  /*4760*/  HADD2.F32 R74, -RZ, R153.H0_H0 ;  /* 0x20000099ff4a7230 */ /* 0x000fc40000004100 */
[C---:B------:R-:W-:Y:S01]  /*4770*/  FMUL.FTZ R78, R43.reuse, R78 ;  /* 0x0000004e2b4e7220 */ /* 0x040fe20000410000 */
[----:B------:R-:W-:Y:S02]  /*4780*/  HADD2.F32 R153, -RZ, R153.H1_H1 ;  /* 0x30000099ff997230 */ /* 0x000fe40000004100 */
[-C--:B------:R-:W-:Y:S01]  /*4790*/  FFMA.FTZ R82, R43, R76.reuse, -R82 ;  /* 0x0000004c2b527223 */ /* 0x080fe20000010852 */
[----:B------:R-:W-:Y:S02]  /*47a0*/  HADD2.F32 R41, -RZ, R40.H1_H1 ;  /* 0x30000028ff297230 */ /* 0x000fe40000004100 */
[----:B------:R-:W-:Y:S01]  /*47b0*/  FFMA.FTZ R81, R61, R76, R78 ;  /* 0x0000004c3d517223 */ /* 0x000fe2000001004e */
[----:B------:R-:W-:Y:S02]  /*47c0*/  HADD2.F32 R42, -RZ, R60.H1_H1 ;  /* 0x3000003cff2a7230 */ /* 0x000fe40000004100 */
[----:B------:R-:W-:Y:S02]  /*47d0*/  HADD2.F32 R40, -RZ, R40.H0_H0 ;  /* 0x20000028ff287230 */ /* 0x000fe40000004100 */
[----:B------:R-:W-:Y:S01]  /*47e0*/  FMUL.FTZ R75, R41, R74 ;  /* 0x0000004a294b7220 */ /* 0x000fe20000410000 */
[----:B------:R-:W-:-:S02]  /*47f0*/  HADD2.F32 R60, -RZ, R60.H0_H0 ;  /* 0x2000003cff3c7230 */ /* 0x000fc40000004100 */
[-C--:B------:R-:W-:Y:S01]  /*4800*/  FMUL.FTZ R79, R42, R153.reuse ;  /* 0x000000992a4f7220 */ /* 0x080fe20000410000 */
[--C-:B------:R-:W-:Y:S02]  /*4810*/  HADD2.F32 R43, -RZ, R152.reuse.H0_H0 ;  /* 0x20000098ff2b7230 */ /* 0x100fe40000004100 */
[----:B------:R-:W-:Y:S01]  /*4820*/  FMUL.FTZ R74, R40, R74 ;  /* 0x0000004a284a7220 */ /* 0x000fe20000410000 */
[----:B------:R-:W-:Y:S02]  /*4830*/  HADD2.F32 R61, -RZ, R152.H1_H1 ;  /* 0x30000098ff3d7230 */ /* 0x000fe40000004100 */
[----:B------:R-:W-:Y:S01]  /*4840*/  FMUL.FTZ R153, R60, R153 ;  /* 0x000000993c997220 */ /* 0x000fe20000410000 */
[-C--:B------:R-:W-:Y:S01]  /*4850*/  FFMA.FTZ R75, R40, R43.reuse, -R75 ;  /* 0x0000002b284b7223 */ /* 0x080fe2000001084b */
[----:B------:R-:W-:Y:S01]  /*4860*/  FFMA.FTZ R74, R41, R43, R74 ;  /* 0x0000002b294a7223 */ /* 0x000fe2000001004a */
[-C--:B------:R-:W-:Y:S01]  /*4870*/  FFMA.FTZ R79, R60, R61.reuse, -R79 ;  /* 0x0000003d3c4f7223 */ /* 0x080fe2000001084f */
[----:B------:R-:W-:Y:S01]  /*4880*/  FFMA.FTZ R42, R42, R61, R153 ;  /* 0x0000003d2a2a7223 */ /* 0x000fe20000010099 */
[----:B------:R-:W-:-:S02]  /*4890*/  F2FP.F16.F32.PACK_AB R41, R77, R80 ;  /* 0x000000504d29723e */ /* 0x000fc400000000ff */
[----:B------:R-:W-:Y:S02]  /*48a0*/  F2FP.F16.F32.PACK_AB R43, R81, R82 ;  /* 0x00000052512b723e */ /* 0x000fe400000000ff */
[----:B------:R-:W-:Y:S02]  /*48b0*/  F2FP.F16.F32.PACK_AB R40, R74, R75 ;  /* 0x0000004b4a28723e */ /* 0x000fe400000000ff */
[----:B------:R-:W-:-:S07]  /*48c0*/  F2FP.F16.F32.PACK_AB R42, R42, R79 ;  /* 0x0000004f2a2a723e */ /* 0x000fce00000000ff */
.L_x_497:
[----:B------:R-:W-:Y:S05]  /*48d0*/  BSYNC B3 ;  /* 0x0000000000037941 */ /* 0x000fea0003800000 */
.L_x_496:
[----:B------:R-:W-:Y:S02]  /*48e0*/  ULDC.64 UR4, c[0x0][0x208] ;  /* 0x0000820000047ab9 */ /* 0x000fe40000000a00 */
[----:B--2---:R1:W-:Y:S03]  /*48f0*/  STG.E.128 desc[UR4][R54.64+0x80], R40 ;  /* 0x0000802836007986 */ /* 0x0043e6000c101d04 */
.L_x_495:
[----:B------:R-:W-:Y:S05]  /*4900*/  BSYNC B2 ;  /* 0x0000000000027941 */ /* 0x000fea0003800000 */
.L_x_494:
        /* <DEDUP_REMOVED lines=8> */
[----:B--2---:R-:W-:Y:S01]  /*4990*/  IMAD.MOV.U32 R60, RZ, RZ, R42 ;  /* 0x000000ffff3c7224 */ /* 0x004fe200078e002a */
[----:B------:R-:W-:Y:S01]  /*49a0*/  SHF.R.U32.HI R75, RZ, 0x10, R71 ;  /* 0x00000010ff4b7819 */ /* 0x000fe20000011647 */
[----:B------:R-:W-:Y:S01]  /*49b0*/  HADD2.F32 R42, -RZ, R41.H1_H1 ;  /* 0x30000029ff2a7230 */ /* 0x000fe20000004100 */
[--C-:B------:R-:W-:Y:S01]  /*49c0*/  SHF.R.U64 R71, R72, 0x10, R73.reuse ;  /* 0x0000001048477819 */ /* 0x100fe20000001249 */
[--C-:B------:R-:W-:Y:S01]  /*49d0*/  HADD2.F32 R61, -RZ, R43.reuse.H1_H1 ;  /* 0x3000002bff3d7230 */ /* 0x100fe20000004100 */
[----:B------:R-:W-:Y:S01]  /*49e0*/  SHF.R.U32.HI R74, RZ, 0x10, R73 ;  /* 0x00000010ff4a7819 */ /* 0x000fe20000011649 */
[----:B------:R-:W-:Y:S02]  /*49f0*/  HADD2.F32 R43, -RZ, R43.H0_H0 ;  /* 0x2000002bff2b7230 */ /* 0x000fe40000004100 */
[----:B------:R-:W-:Y:S02]  /*4a00*/  HADD2.F32 R71, -RZ, R71.H0_H0 ;  /* 0x20000047ff477230 */ /* 0x000fe40000004100 */
[----:B------:R-:W-:-:S02]  /*4a10*/  HADD2.F32 R74, -RZ, R74.H0_H0 ;  /* 0x2000004aff4a7230 */ /* 0x000fc40000004100 */
[----:B------:R-:W-:Y:S02]  /*4a20*/  HADD2.F32 R41, -RZ, R41.H0_H0 ;  /* 0x20000029ff297230 */ /* 0x000fe40000004100 */
[-C--:B------:R-:W-:Y:S01]  /*4a30*/  FMUL.FTZ R76, R42, R71.reuse ;  /* 0x000000472a4c7220 */ /* 0x080fe20000410000 */
[----:B------:R-:W-:Y:S02]  /*4a40*/  HADD2.F32 R70, -RZ, R70.H0_H0 ;  /* 0x20000046ff467230 */ /* 0x000fe40000004100 */
[-C--:B------:R-:W-:Y:S01]  /*4a50*/  FMUL.FTZ R78, R61, R74.reuse ;  /* 0x0000004a3d4e7220 */ /* 0x080fe20000410000 */
[----:B------:R-:W-:Y:S02]  /*4a60*/  HADD2.F32 R72, -RZ, R75.H0_H0 ;  /* 0x2000004bff487230 */ /* 0x000fe40000004100 */
[----:B------:R-:W-:Y:S01]  /*4a70*/  FMUL.FTZ R74, R43, R74 ;  /* 0x0000004a2b4a7220 */ /* 0x000fe20000410000 */
[C---:B------:R-:W-:Y:S01]  /*4a80*/  FMUL.FTZ R71, R41.reuse, R71 ;  /* 0x0000004729477220 */ /* 0x040fe20000410000 */
[----:B------:R-:W-:Y:S01]  /*4a90*/  FFMA.FTZ R76, R41, R70, -R76 ;  /* 0x00000046294c7223 */ /* 0x000fe2000001084c */
[----:B------:R-:W-:-:S02]  /*4aa0*/  HADD2.F32 R41, -RZ, R40.H1_H1 ;  /* 0x30000028ff297230 */ /* 0x000fc40000004100 */
[----:B------:R-:W-:Y:S01]  /*4ab0*/  FFMA.FTZ R77, R61, R72, R74 ;  /* 0x000000483d4d7223 */ /* 0x000fe2000001004a */
[----:B------:R-:W-:Y:S01]  /*4ac0*/  FFMA.FTZ R75, R42, R70, R71 ;  /* 0x000000462a4b7223 */ /* 0x000fe20000010047 */
[----:B------:R-:W-:Y:S02]  /*4ad0*/  HADD2.F32 R61, -RZ, R146.H0_H0 ;  /* 0x20000092ff3d7230 */ /* 0x000fe40000004100 */
[----:B------:R-:W-:Y:S01]  /*4ae0*/  FFMA.FTZ R78, R43, R72, -R78 ;  /* 0x000000482b4e7223 */ /* 0x000fe2000001084e */
[----:B------:R-:W-:Y:S02]  /*4af0*/  HADD2.F32 R40, -RZ, R40.H0_H0 ;  /* 0x20000028ff287230 */ /* 0x000fe40000004100 */
[----:B------:R-:W-:Y:S02]  /*4b00*/  HADD2.F32 R71, -RZ, R146.H1_H1 ;  /* 0x30000092ff477230 */ /* 0x000fe40000004100 */
[----:B------:R-:W-:Y:S01]  /*4b10*/  FMUL.FTZ R73, R41, R61 ;  /* 0x0000003d29497220 */ /* 0x000fe20000410000 */
[----:B------:R-:W-:-:S02]  /*4b20*/  HADD2.F32 R42, -RZ, R60.H1_H1 ;  /* 0x3000003cff2a7230 */ /* 0x000fc40000004100 */
[----:B------:R-:W-:Y:S01]  /*4b30*/  FMUL.FTZ R70, R40, R61 ;  /* 0x0000003d28467220 */ /* 0x000fe20000410000 */
[----:B------:R-:W-:Y:S02]  /*4b40*/  HADD2.F32 R60, -RZ, R60.H0_H0 ;  /* 0x2000003cff3c7230 */ /* 0x000fe40000004100 */
[--C-:B------:R-:W-:Y:S02]  /*4b50*/  HADD2.F32 R43, -RZ, R145.reuse.H0_H0 ;  /* 0x20000091ff2b7230 */ /* 0x100fe40000004100 */
[-C--:B------:R-:W-:Y:S01]  /*4b60*/  FMUL.FTZ R61, R42, R71.reuse ;  /* 0x000000472a3d7220 */ /* 0x080fe20000410000 */
        /* <DEDUP_REMOVED lines=10> */
.L_x_501:
[----:B------:R-:W-:Y:S05]  /*4c10*/  BSYNC B3 ;  /* 0x0000000000037941 */ /* 0x000fea0003800000 */
.L_x_500:
[----:B------:R-:W-:Y:S02]  /*4c20*/  ULDC.64 UR4, c[0x0][0x208] ;  /* 0x0000820000047ab9 */ /* 0x000fe40000000a00 */
[----:B--2---:R1:W-:Y:S03]  /*4c30*/  STG.E.128 desc[UR4][R54.64+0x100], R40 ;  /* 0x0001002836007986 */ /* 0x0043e6000c101d04 */
.L_x_499:
[----:B------:R-:W-:Y:S05]  /*4c40*/  BSYNC B2 ;  /* 0x0000000000027941 */ /* 0x000fea0003800000 */
.L_x_498:
[----:B------:R-:W-:-:S13]  /*4c50*/  ISETP.NE.AND P3, PT, R8, RZ, PT ;  /* 0x000000ff0800720c */ /* 0x000fda0003f65270 */
        /* <DEDUP_REMOVED lines=46> */
.L_x_503:
[----:B------:R-:W-:Y:S05]  /*4f40*/  BSYNC B2 ;  /* 0x0000000000027941 */ /* 0x000fea0003800000 */
.L_x_502:
[----:B------:R-:W-:Y:S02]  /*4f50*/  ULDC.64 UR4, c[0x0][0x208] ;  /* 0x0000820000047ab9 */ /* 0x000fe40000000a00 */
[----:B--2---:R1:W-:Y:S03]  /*4f60*/  STG.E.128 desc[UR4][R54.64+0x180], R40 ;  /* 0x0001802836007986 */ /* 0x0043e6000c101d04 */
.L_x_489:
[----:B------:R-:W-:Y:S05]  /*4f70*/  BSYNC B1 ;  /* 0x0000000000017941 */ /* 0x000fea0003800000 */
.L_x_488:
        /* <DEDUP_REMOVED lines=10> */
[----:B------:R-:W-:Y:S01]  /*5020*/  SHF.R.U64 R60, R62, 0x10, R63 ;  /* 0x000000103e3c7819 */ /* 0x000fe2000000123f */
[----:B------:R-:W-:Y:S01]  /*5030*/  HADD2.F32 R42, -RZ, R41.H1_H1 ;  /* 0x30000029ff2a7230 */ /* 0x000fe20000004100 */
[----:B------:R-:W-:Y:S01]  /*5040*/  SHF.R.U32.HI R64, RZ, 0x10, R65 ;  /* 0x00000010ff407819 */ /* 0x000fe20000011641 */
[----:B------:R-:W-:Y:S01]  /*5050*/  HADD2.F32 R61, -RZ, R61.H0_H0 ;  /* 0x2000003dff3d7230 */ /* 0x000fe20000004100 */
[----:B------:R-:W-:Y:S01]  /*5060*/  SHF.R.U32.HI R62, RZ, 0x10, R63 ;  /* 0x00000010ff3e7819 */ /* 0x000fe2000001163f */
[----:B------:R-:W-:Y:S02]  /*5070*/  HADD2.F32 R41, -RZ, R41.H0_H0 ;  /* 0x20000029ff297230 */ /* 0x000fe40000004100 */
[----:B------:R-:W-:Y:S02]  /*5080*/  HADD2.F32 R60, -RZ, R60.H0_H0 ;  /* 0x2000003cff3c7230 */ /* 0x000fe40000004100 */
[----:B------:R-:W-:Y:S01]  /*5090*/  FMUL.FTZ R66, R42, R61 ;  /* 0x0000003d2a427220 */ /* 0x000fe20000410000 */
[----:B------:R-:W-:-:S02]  /*50a0*/  HADD2.F32 R64, -RZ, R64.H0_H0 ;  /* 0x20000040ff407230 */ /* 0x000fc40000004100 */
[C---:B------:R-:W-:Y:S01]  /*50b0*/  FMUL.FTZ R61, R41.reuse, R61 ;  /* 0x0000003d293d7220 */ /* 0x040fe20000410000 */
[--C-:B------:R-:W-:Y:S02]  /*50c0*/  HADD2.F32 R55, -RZ, R43.reuse.H1_H1 ;  /* 0x3000002bff377230 */ /* 0x100fe40000004100 */
[-C--:B------:R-:W-:Y:S01]  /*50d0*/  FFMA.FTZ R66, R41, R60.reuse, -R66 ;  /* 0x0000003c29427223 */ /* 0x080fe20000010842 */
[----:B------:R-:W-:Y:S02]  /*50e0*/  HADD2.F32 R43, -RZ, R43.H0_H0 ;  /* 0x2000002bff2b7230 */ /* 0x000fe40000004100 */
[----:B------:R-:W-:Y:S01]  /*50f0*/  FFMA.FTZ R63, R42, R60, R61 ;  /* 0x0000003c2a3f7223 */ /* 0x000fe2000001003d */
[----:B------:R-:W-:Y:S02]  /*5100*/  HADD2.F32 R62, -RZ, R62.H0_H0 ;  /* 0x2000003eff3e7230 */ /* 0x000fe40000004100 */
[----:B------:R-:W-:Y:S01]  /*5110*/  FMUL.FTZ R68, R55, R64 ;  /* 0x0000004037447220 */ /* 0x000fe20000410000 */
        /* <DEDUP_REMOVED lines=23> */
.L_x_508:
[----:B------:R-:W-:Y:S05]  /*5290*/  BSYNC B2 ;  /* 0x0000000000027941 */ /* 0x000fea0003800000 */
.L_x_507:
[----:B------:R-:W-:Y:S02]  /*52a0*/  ULDC.64 UR4, c[0x0][0x208] ;  /* 0x0000820000047ab9 */ /* 0x000fe40000000a00 */
[----:B--2---:R1:W-:Y:S03]  /*52b0*/  STG.E.128 desc[UR4][R52.64], R40 ;  /* 0x0000002834007986 */ /* 0x0043e6000c101d04 */
.L_x_506:
[----:B------:R-:W-:Y:S05]  /*52c0*/  BSYNC B1 ;  /* 0x0000000000017941 */ /* 0x000fea0003800000 */
.L_x_505:
        /* <DEDUP_REMOVED lines=48> */
.L_x_512:
[----:B------:R-:W-:Y:S05]  /*55d0*/  BSYNC B2 ;  /* 0x0000000000027941 */ /* 0x000fea0003800000 */
.L_x_511:
[----:B------:R-:W-:Y:S02]  /*55e0*/  ULDC.64 UR4, c[0x0][0x208] ;  /* 0x0000820000047ab9 */ /* 0x000fe40000000a00 */
[----:B--2---:R1:W-:Y:S03]  /*55f0*/  STG.E.128 desc[UR4][R52.64+0x80], R40 ;  /* 0x0000802834007986 */ /* 0x0043e6000c101d04 */
.L_x_510:
[----:B------:R-:W-:Y:S05]  /*5600*/  BSYNC B1 ;  /* 0x0000000000017941 */ /* 0x000fea0003800000 */
.L_x_509:
[----:B------:R-:W-:Y:S01]  /*5610*/  ISETP.NE.AND P3, PT, R9, RZ, PT ;  /* 0x000000ff0900720c */ /* 0x000fe20003f65270 */
[----:B------:R-:W-:-:S12]  /*5620*/  BSSY B1, `(.L_x_513) ;  /* 0x0000032000017945 */ /* 0x000fd80003800000 */
[----:B------:R-:W-:Y:S05]  /*5630*/  @!P3 BRA `(.L_x_514) ;  /* 0x0000000000c0b947 */ /* 0x000fea0003800000 */
[----:B-1234-:R1:W2:Y:S01]  /*5640*/  LDS.128 R40, [R4+0x2b400] ;  /* 0x02b4000004287984 */ /* 0x01e2a20000000c00 */
[----:B------:R-:W-:Y:S01]  /*5650*/  ISETP.GE.AND P3, PT, R214, R116, PT ;  /* 0x00000074d600720c */ /* 0x000fe20003f66270 */
[----:B------:R-:W-:-:S12]  /*5660*/  BSSY B2, `(.L_x_515) ;  /* 0x000002b000027945 */ /* 0x000fd80003800000 */
[----:B-1----:R-:W-:Y:S05]  /*5670*/  @P3 BRA `(.L_x_516) ;  /* 0x0000000000a43947 */ /* 0x002fea0003800000 */
[--C-:B------:R-:W-:Y:S02]  /*5680*/  SHF.R.U64 R50, R50, 0x10, R51.reuse ;  /* 0x0000001032327819 */ /* 0x100fe40000001233 */
[----:B------:R-:W-:Y:S02]  /*5690*/  SHF.R.U32.HI R54, RZ, 0x10, R51 ;  /* 0x00000010ff367819 */ /* 0x000fe40000011633 */
[--C-:B------:R-:W-:Y:S01]  /*56a0*/  SHF.R.U64 R51, R48, 0x10, R49.reuse ;  /* 0x0000001030337819 */ /* 0x100fe20000001231 */
[----:B--2---:R-:W-:Y:S01]  /*56b0*/  IMAD.MOV.U32 R48, RZ, RZ, R42 ;  /* 0x000000ffff307224 */ /* 0x004fe200078e002a */
[----:B------:R-:W-:Y:S01]  /*56c0*/  SHF.R.U32.HI R56, RZ, 0x10, R49 ;  /* 0x00000010ff387819 */ /* 0x000fe20000011631 */
[----:B------:R-:W-:Y:S02]  /*56d0*/  HADD2.F32 R42, -RZ, R41.H1_H1 ;  /* 0x30000029ff2a7230 */ /* 0x000fe40000004100 */
[----:B------:R-:W-:Y:S02]  /*56e0*/  HADD2.F32 R51, -RZ, R51.H0_H0 ;  /* 0x20000033ff337230 */ /* 0x000fe40000004100 */
[----:B------:R-:W-:-:S02]  /*56f0*/  HADD2.F32 R41, -RZ, R41.H0_H0 ;  /* 0x20000029ff297230 */ /* 0x000fc40000004100 */
[----:B------:R-:W-:Y:S02]  /*5700*/  HADD2.F32 R50, -RZ, R50.H0_H0 ;  /* 0x20000032ff327230 */ /* 0x000fe40000004100 */
[CC--:B------:R-:W-:Y:S01]  /*5710*/  FMUL.FTZ R58, R42.reuse, R51.reuse ;  /* 0x000000332a3a7220 */ /* 0x0c0fe20000410000 */
[----:B------:R-:W-:Y:S02]  /*5720*/  HADD2.F32 R56, -RZ, R56.H0_H0 ;  /* 0x20000038ff387230 */ /* 0x000fe40000004100 */
[C---:B------:R-:W-:Y:S01]  /*5730*/  FMUL.FTZ R51, R41.reuse, R51 ;  /* 0x0000003329337220 */ /* 0x040fe20000410000 */
[--C-:B------:R-:W-:Y:S02]  /*5740*/  HADD2.F32 R49, -RZ, R43.reuse.H1_H1 ;  /* 0x3000002bff317230 */ /* 0x100fe40000004100 */
[-C--:B------:R-:W-:Y:S01]  /*5750*/  FFMA.FTZ R58, R41, R50.reuse, -R58 ;  /* 0x00000032293a7223 */ /* 0x080fe2000001083a */
[----:B------:R-:W-:Y:S02]  /*5760*/  HADD2.F32 R43, -RZ, R43.H0_H0 ;  /* 0x2000002bff2b7230 */ /* 0x000fe40000004100 */
[----:B------:R-:W-:Y:S01]  /*5770*/  FFMA.FTZ R55, R42, R50, R51 ;  /* 0x000000322a377223 */ /* 0x000fe20000010033 */
[----:B------:R-:W-:-:S02]  /*5780*/  HADD2.F32 R54, -RZ, R54.H0_H0 ;  /* 0x20000036ff367230 */ /* 0x000fc40000004100 */
[-C--:B------:R-:W-:Y:S01]  /*5790*/  FMUL.FTZ R60, R49, R56.reuse ;  /* 0x00000038313c7220 */ /* 0x080fe20000410000 */
[--C-:B------:R-:W-:Y:S02]  /*57a0*/  HADD2.F32 R50, -RZ, R91.reuse.H0_H0 ;  /* 0x2000005bff327230 */ /* 0x100fe40000004100 */
[C---:B------:R-:W-:Y:S01]  /*57b0*/  FMUL.FTZ R56, R43.reuse, R56 ;  /* 0x000000382b387220 */ /* 0x040fe20000410000 */
[----:B------:R-:W-:Y:S02]  /*57c0*/  HADD2.F32 R91, -RZ, R91.H1_H1 ;  /* 0x3000005bff5b7230 */ /* 0x000fe40000004100 */
[-C--:B------:R-:W-:Y:S01]  /*57d0*/  FFMA.FTZ R60, R43, R54.reuse, -R60 ;  /* 0x000000362b3c7223 */ /* 0x080fe2000001083c */
[----:B------:R-:W-:Y:S02]  /*57e0*/  HADD2.F32 R41, -RZ, R40.H1_H1 ;  /* 0x30000028ff297230 */ /* 0x000fe40000004100 */
[----:B------:R-:W-:Y:S01]  /*57f0*/  FFMA.FTZ R59, R49, R54, R56 ;  /* 0x00000036313b7223 */ /* 0x000fe20000010038 */
[----:B------:R-:W-:-:S02]  /*5800*/  HADD2.F32 R42, -RZ, R48.H1_H1 ;  /* 0x30000030ff2a7230 */ /* 0x000fc40000004100 */
[----:B------:R-:W-:Y:S02]  /*5810*/  HADD2.F32 R40, -RZ, R40.H0_H0 ;  /* 0x20000028ff287230 */ /* 0x000fe40000004100 */
[CC--:B------:R-:W-:Y:S01]  /*5820*/  FMUL.FTZ R51, R41.reuse, R50.reuse ;  /* 0x0000003229337220 */ /* 0x0c0fe20000410000 */
[----:B------:R-:W-:Y:S02]  /*5830*/  HADD2.F32 R48, -RZ, R48.H0_H0 ;  /* 0x20000030ff307230 */ /* 0x000fe40000004100 */
        /* <DEDUP_REMOVED lines=13> */
.L_x_516:
[----:B------:R-:W-:Y:S05]  /*5910*/  BSYNC B2 ;  /* 0x0000000000027941 */ /* 0x000fea0003800000 */
.L_x_515:
[----:B------:R-:W-:Y:S02]  /*5920*/  ULDC.64 UR4, c[0x0][0x208] ;  /* 0x0000820000047ab9 */ /* 0x000fe40000000a00 */
[----:B--2---:R1:W-:Y:S03]  /*5930*/  STG.E.128 desc[UR4][R52.64+0x100], R40 ;  /* 0x0001002834007986 */ /* 0x0043e6000c101d04 */
.L_x_514:
[----:B------:R-:W-:Y:S05]  /*5940*/  BSYNC B1 ;  /* 0x0000000000017941 */ /* 0x000fea0003800000 */
.L_x_513:
[----:B------:R-:W-:-:S13]  /*5950*/  ISETP.NE.AND P3, PT, R8, RZ, PT ;  /* 0x000000ff0800720c */ /* 0x000fda0003f65270 */
        /* <DEDUP_REMOVED lines=8> */
[----:B------:R-:W-:Y:S01]  /*59e0*/  HADD2.F32 R46, -RZ, R49.H0_H0 ;  /* 0x20000031ff2e7230 */ /* 0x000fe20000004100 */
[----:B------:R-:W-:Y:S01]  /*59f0*/  SHF.R.U32.HI R50, RZ, 0x10, R47 ;  /* 0x00000010ff327819 */ /* 0x000fe2000001162f */
[----:B------:R-:W-:Y:S01]  /*5a00*/  HADD2.F32 R48, -RZ, R48.H0_H0 ;  /* 0x20000030ff307230 */ /* 0x000fe20000004100 */
[----:B--2---:R-:W-:Y:S01]  /*5a10*/  MOV R44, R42 ;  /* 0x0000002a002c7202 */ /* 0x004fe20000000f00 */
[----:B------:R-:W-:Y:S02]  /*5a20*/  HADD2.F32 R47, -RZ, R45.H0_H0 ;  /* 0x2000002dff2f7230 */ /* 0x000fe40000004100 */
[----:B------:R-:W-:-:S02]  /*5a30*/  HADD2.F32 R42, -RZ, R41.H1_H1 ;  /* 0x30000029ff2a7230 */ /* 0x000fc40000004100 */
[----:B------:R-:W-:Y:S02]  /*5a40*/  HADD2.F32 R41, -RZ, R41.H0_H0 ;  /* 0x20000029ff297230 */ /* 0x000fe40000004100 */
[----:B------:R-:W-:Y:S02]  /*5a50*/  HADD2.F32 R50, -RZ, R50.H0_H0 ;  /* 0x20000032ff327230 */ /* 0x000fe40000004100 */
[-C--:B------:R-:W-:Y:S01]  /*5a60*/  FMUL.FTZ R54, R42, R47.reuse ;  /* 0x0000002f2a367220 */ /* 0x080fe20000410000 */
[--C-:B------:R-:W-:Y:S02]  /*5a70*/  HADD2.F32 R45, -RZ, R43.reuse.H1_H1 ;  /* 0x3000002bff2d7230 */ /* 0x100fe40000004100 */
[C---:B------:R-:W-:Y:S01]  /*5a80*/  FMUL.FTZ R47, R41.reuse, R47 ;  /* 0x0000002f292f7220 */ /* 0x040fe20000410000 */
[----:B------:R-:W-:Y:S02]  /*5a90*/  HADD2.F32 R43, -RZ, R43.H0_H0 ;  /* 0x2000002bff2b7230 */ /* 0x000fe40000004100 */
[----:B------:R-:W-:Y:S01]  /*5aa0*/  FFMA.FTZ R54, R41, R46, -R54 ;  /* 0x0000002e29367223 */ /* 0x000fe20000010836 */
[----:B------:R-:W-:-:S02]  /*5ab0*/  HADD2.F32 R41, -RZ, R40.H1_H1 ;  /* 0x30000028ff297230 */ /* 0x000fc40000004100 */
[----:B------:R-:W-:Y:S01]  /*5ac0*/  FFMA.FTZ R49, R42, R46, R47 ;  /* 0x0000002e2a317223 */ /* 0x000fe2000001002f */
[-C--:B------:R-:W-:Y:S01]  /*5ad0*/  FMUL.FTZ R56, R45, R50.reuse ;  /* 0x000000322d387220 */ /* 0x080fe20000410000 */
[--C-:B------:R-:W-:Y:S02]  /*5ae0*/  HADD2.F32 R46, -RZ, R89.reuse.H0_H0 ;  /* 0x20000059ff2e7230 */ /* 0x100fe40000004100 */
[C---:B------:R-:W-:Y:S01]  /*5af0*/  FMUL.FTZ R50, R43.reuse, R50 ;  /* 0x000000322b327220 */ /* 0x040fe20000410000 */
[----:B------:R-:W-:Y:S02]  /*5b00*/  HADD2.F32 R89, -RZ, R89.H1_H1 ;  /* 0x30000059ff597230 */ /* 0x000fe40000004100 */
[-C--:B------:R-:W-:Y:S01]  /*5b10*/  FFMA.FTZ R56, R43, R48.reuse, -R56 ;  /* 0x000000302b387223 */ /* 0x080fe20000010838 */
[----:B------:R-:W-:Y:S02]  /*5b20*/  HADD2.F32 R42, -RZ, R44.H1_H1 ;  /* 0x3000002cff2a7230 */ /* 0x000fe40000004100 */
[----:B------:R-:W-:Y:S01]  /*5b30*/  FFMA.FTZ R55, R45, R48, R50 ;  /* 0x000000302d377223 */ /* 0x000fe20000010032 */
[----:B------:R-:W-:-:S02]  /*5b40*/  HADD2.F32 R40, -RZ, R40.H0_H0 ;  /* 0x20000028ff287230 */ /* 0x000fc40000004100 */
        /* <DEDUP_REMOVED lines=15> */
.L_x_518:
[----:B------:R-:W-:Y:S05]  /*5c40*/  BSYNC B1 ;  /* 0x0000000000017941 */ /* 0x000fea0003800000 */
.L_x_517:
[----:B------:R-:W-:Y:S02]  /*5c50*/  ULDC.64 UR4, c[0x0][0x208] ;  /* 0x0000820000047ab9 */ /* 0x000fe40000000a00 */
[----:B--2---:R1:W-:Y:S01]  /*5c60*/  STG.E.128 desc[UR4][R52.64+0x180], R40 ;  /* 0x0001802834007986 */ /* 0x0043e2000c101d04 */
[----:B------:R-:W-:Y:S05]  /*5c70*/  BRA `(.L_x_504) ;  /* 0x0000003c00e47947 */ /* 0x000fea0003800000 */
.L_x_462:
        /* <DEDUP_REMOVED lines=14> */
[----:B------:R-:W-:Y:S01]  /*5d60*/  IADD3 R40, P4, R102, R88, RZ ;  /* 0x0000005866287210 */ /* 0x000fe20007f9e0ff */
[----:B------:R-:W-:Y:S01]  /*5d70*/  ULDC.64 UR6, c[0x0][0x3e0] ;  /* 0x0000f80000067ab9 */ /* 0x000fe20000000a00 */
[----:B------:R-:W-:Y:S01]  /*5d80*/  LEA R56, P3, R42, UR4, 0x1 ;  /* 0x000000042a387c11 */ /* 0x000fe2000f8608ff */
[----:B------:R-:W-:Y:S01]  /*5d90*/  IMAD.X R43, R0, 0x1, R15, P2 ;  /* 0x00000001002b7824 */ /* 0x000fe200010e060f */
[----:B------:R-:W-:Y:S02]  /*5da0*/  IADD3.X R41, R115, R21, RZ, P4, !PT ;  /* 0x0000001573297210 */ /* 0x000fe400027fe4ff */
[----:B------:R-:W-:Y:S02]  /*5db0*/  CS2R R46, SRZ ;  /* 0x00000000002e7805 */ /* 0x000fe4000001ff00 */
[----:B------:R-:W-:-:S02]  /*5dc0*/  ISETP.GE.AND P4, PT, R213, R116, PT ;  /* 0x00000074d500720c */ /* 0x000fc40003f86270 */
[----:B------:R-:W-:Y:S02]  /*5dd0*/  CS2R R44, SRZ ;  /* 0x00000000002c7805 */ /* 0x000fe4000001ff00 */
[----:B------:R-:W-:Y:S02]  /*5de0*/  LEA.HI.X R57, R42, UR5, R43, 0x1, P3 ;  /* 0x000000052a397c11 */ /* 0x000fe400098f0c2b */
[----:B------:R-:W-:Y:S02]  /*5df0*/  CS2R R42, SRZ ;  /* 0x00000000002a7805 */ /* 0x000fe4000001ff00 */
[----:B------:R-:W-:Y:S02]  /*5e00*/  ISETP.GE.AND P3, PT, R212, R116, PT ;  /* 0x00000074d400720c */ /* 0x000fe40003f66270 */
[----:B------:R-:W-:Y:S02]  /*5e10*/  CS2R R54, SRZ ;  /* 0x0000000000367805 */ /* 0x000fe4000001ff00 */
[----:B------:R-:W-:-:S02]  /*5e20*/  LEA R60, P2, R40, UR6, 0x1 ;  /* 0x00000006283c7c11 */ /* 0x000fc4000f8408ff */
[----:B------:R-:W-:Y:S02]  /*5e30*/  CS2R R52, SRZ ;  /* 0x0000000000347805 */ /* 0x000fe4000001ff00 */
[----:B------:R-:W-:Y:S02]  /*5e40*/  CS2R R50, SRZ ;  /* 0x0000000000327805 */ /* 0x000fe4000001ff00 */
[----:B------:R-:W-:Y:S02]  /*5e50*/  CS2R R48, SRZ ;  /* 0x0000000000307805 */ /* 0x000fe4000001ff00 */
[----:B------:R-:W-:Y:S02]  /*5e60*/  LEA.HI.X R61, R40, UR7, R41, 0x1, P2 ;  /* 0x00000007283d7c11 */ /* 0x000fe400090f0c29 */
[----:B------:R-:W-:Y:S01]  /*5e70*/  CS2R R40, SRZ ;  /* 0x0000000000287805 */ /* 0x000fe2000001ff00 */
[----:B------:R-:W-:Y:S02]  /*5e80*/  ULDC.64 UR8, c[0x0][0x208] ;  /* 0x0000820000087ab9 */ /* 0x000fe40000000a00 */
[----:B------:R0:W5:Y:S04]  /*5e90*/  @!P4 LDG.E.128 R48, desc[UR8][R60.64+0x80] ;  /* 0x000080083c30c981 */ /* 0x000168000c1e1d00 */
[----:B------:R0:W5:Y:S04]  /*5ea0*/  @!P3 LDG.E.128 R44, desc[UR8][R56.64] ;  /* 0x00000008382cb981 */ /* 0x000168000c1e1d00 */
[----:B------:R0:W5:Y:S04]  /*5eb0*/  @!P4 LDG.E.128 R40, desc[UR8][R56.64+0x80] ;  /* 0x000080083828c981 */ /* 0x000168000c1e1d00 */
[----:B------:R0:W5:Y:S02]  /*5ec0*/  @!P3 LDG.E.128 R52, desc[UR8][R60.64] ;  /* 0x000000083c34b981 */ /* 0x000164000c1e1d00 */
.L_x_520:
[----:B------:R-:W-:Y:S05]  /*5ed0*/  BSYNC B1 ;  /* 0x0000000000017941 */ /* 0x000fea0003800000 */
.L_x_519:
[----:B0----5:R-:W-:Y:S01]  /*5ee0*/  IMAD.MOV.U32 R56, RZ, RZ, R42 ;  /* 0x000000ffff387224 */ /* 0x021fe200078e002a */
[----:B------:R-:W-:Y:S01]  /*5ef0*/  MOV R57, R43 ;  /* 0x0000002b00397202 */ /* 0x000fe20000000f00 */
[----:B------:R-:W-:Y:S01]  /*5f00*/  IMAD.MOV.U32 R60, RZ, RZ, R40 ;  /* 0x000000ffff3c7224 */ /* 0x000fe200078e0028 */
[----:B------:R-:W-:Y:S01]  /*5f10*/  ISETP.GE.AND P3, PT, R217, R3, PT ;  /* 0x00000003d900720c */ /* 0x000fe20003f66270 */
[----:B------:R-:W-:Y:S01]  /*5f20*/  BSSY B1, `(.L_x_521) ;  /* 0x000003e000017945 */ /* 0x000fe20003800000 */
[----:B------:R-:W-:Y:S02]  /*5f30*/  PRMT R178, R178, 0x5410, R56 ;  /* 0x00005410b2b27816 */ /* 0x000fe40000000038 */
[----:B------:R-:W-:Y:S02]  /*5f40*/  CS2R R62, SRZ ;  /* 0x00000000003e7805 */ /* 0x000fe4000001ff00 */
[----:B------:R-:W-:Y:S02]  /*5f50*/  MOV R56, R41 ;  /* 0x0000002900387202 */ /* 0x000fe40000000f00 */
[----:B------:R-:W-:-:S02]  /*5f60*/  CS2R R66, SRZ ;  /* 0x0000000000427805 */ /* 0x000fc4000001ff00 */
[----:B------:R-:W-:Y:S01]  /*5f70*/  PRMT R181, R181, 0x5410, R57 ;  /* 0x00005410b5b57816 */ /* 0x000fe20000000039 */
[----:B------:R-:W-:Y:S01]  /*5f80*/  IMAD.MOV.U32 R57, RZ, RZ, R46 ;  /* 0x000000ffff397224 */ /* 0x000fe200078e002e */
[----:B------:R-:W-:Y:S02]  /*5f90*/  PRMT R182, R56, 0x7610, R182 ;  /* 0x0000761038b67816 */ /* 0x000fe400000000b6 */
[----:B------:R-:W-:Y:S02]  /*5fa0*/  CS2R R64, SRZ ;  /* 0x0000000000407805 */ /* 0x000fe4000001ff00 */
[----:B------:R-:W-:Y:S02]  /*5fb0*/  MOV R56, R47 ;  /* 0x0000002f00387202 */ /* 0x000fe40000000f00 */
[----:B------:R-:W-:Y:S02]  /*5fc0*/  CS2R R70, SRZ ;  /* 0x0000000000467805 */ /* 0x000fe4000001ff00 */
[----:B------:R-:W-:Y:S01]  /*5fd0*/  PRMT R179, R179, 0x5410, R60 ;  /* 0x00005410b3b37816 */ /* 0x000fe2000000003c */
[----:B------:R-:W-:Y:S01]  /*5fe0*/  IMAD.MOV.U32 R60, RZ, RZ, R44 ;  /* 0x000000ffff3c7224 */ /* 0x000fe200078e002c */
[----:B------:R-:W-:Y:S01]  /*5ff0*/  PRMT R167, R57, 0x5410, R56 ;  /* 0x0000541039a77816 */ /* 0x000fe20000000038 */
[----:B------:R-:W-:Y:S01]  /*6000*/  IMAD.MOV.U32 R56, RZ, RZ, R50 ;  /* 0x000000ffff387224 */ /* 0x000fe200078e0032 */
[----:B------:R-:W-:-:S02]  /*6010*/  MOV R57, R45 ;  /* 0x0000002d00397202 */ /* 0x000fc40000000f00 */
[----:B------:R-:W-:Y:S02]  /*6020*/  CS2R R68, SRZ ;  /* 0x0000000000447805 */ /* 0x000fe4000001ff00 */
[----:B------:R-:W-:Y:S01]  /*6030*/  PRMT R183, R60, 0x7610, R183 ;  /* 0x000076103cb77816 */ /* 0x000fe200000000b7 */
[----:B------:R-:W-:Y:S01]  /*6040*/  IMAD.MOV.U32 R60, RZ, RZ, R48 ;  /* 0x000000ffff3c7224 */ /* 0x000fe200078e0030 */
[----:B------:R-:W-:Y:S02]  /*6050*/  PRMT R163, R57, 0x7610, R163 ;  /* 0x0000761039a37816 */ /* 0x000fe400000000a3 */
[----:B------:R-:W-:Y:S02]  /*6060*/  MOV R57, R51 ;  /* 0x0000003300397202 */ /* 0x000fe40000000f00 */
[----:B------:R-:W-:Y:S02]  /*6070*/  PRMT R178, R56, 0x7610, R178 ;  /* 0x0000761038b27816 */ /* 0x000fe400000000b2 */
[----:B------:R-:W-:Y:S01]  /*6080*/  PRMT R181, R57, 0x7610, R181 ;  /* 0x0000761039b57816 */ /* 0x000fe200000000b5 */
[----:B------:R-:W-:Y:S01]  /*6090*/  IMAD.MOV.U32 R57, RZ, RZ, R54 ;  /* 0x000000ffff397224 */ /* 0x000fe200078e0036 */
[----:B------:R-:W-:-:S02]  /*60a0*/  MOV R56, R49 ;  /* 0x0000003100387202 */ /* 0x000fc40000000f00 */
[----:B------:R-:W-:Y:S01]  /*60b0*/  PRMT R179, R60, 0x7610, R179 ;  /* 0x000076103cb37816 */ /* 0x000fe200000000b3 */
[----:B------:R-:W-:Y:S01]  /*60c0*/  IMAD.MOV.U32 R60, RZ, RZ, R52 ;  /* 0x000000ffff3c7224 */ /* 0x000fe200078e0034 */
[----:B------:R-:W-:Y:S02]  /*60d0*/  PRMT R182, R182, 0x5410, R56 ;  /* 0x00005410b6b67816 */ /* 0x000fe40000000038 */
[----:B------:R-:W-:Y:S02]  /*60e0*/  PRMT R183, R183, 0x5410, R57 ;  /* 0x00005410b7b77816 */ /* 0x000fe40000000039 */
[----:B------:R-:W-:Y:S02]  /*60f0*/  MOV R56, R55 ;  /* 0x0000003700387202 */ /* 0x000fe40000000f00 */
[----:B------:R-:W-:Y:S02]  /*6100*/  MOV R57, R53 ;  /* 0x0000003500397202 */ /* 0x000fe40000000f00 */
[----:B------:R-:W-:-:S02]  /*6110*/  PRMT R168, R56, 0x7610, R168 ;  /* 0x0000761038a87816 */ /* 0x000fc400000000a8 */
[----:B------:R-:W-:Y:S02]  /*6120*/  PRMT R184, R60, 0x7610, R184 ;  /* 0x000076103cb87816 */ /* 0x000fe400000000b8 */
[----:B------:R-:W-:Y:S02]  /*6130*/  CS2R R60, SRZ ;  /* 0x00000000003c7805 */ /* 0x000fe4000001ff00 */
[----:B------:R-:W-:Y:S02]  /*6140*/  PRMT R162, R57, 0x7610, R162 ;  /* 0x0000761039a27816 */ /* 0x000fe400000000a2 */
[----:B------:R-:W-:Y:S01]  /*6150*/  CS2R R56, SRZ ;  /* 0x0000000000387805 */ /* 0x000fe2000001ff00 */
        /* <DEDUP_REMOVED lines=9> */
[----:B------:R-:W-:Y:S02]  /*61f0*/  CS2R R68, SRZ ;  /* 0x0000000000447805 */ /* 0x000fe4000001ff00 */
[----:B------:R-:W-:Y:S02]  /*6200*/  CS2R R66, SRZ ;  /* 0x0000000000427805 */ /* 0x000fe4000001ff00 */
[----:B------:R-:W-:Y:S02]  /*6210*/  IADD3.X R57, R21, R115, R34, P2, P4 ;  /* 0x0000007315397210 */ /* 0x000fe400017e8422 */
[----:B------:R-:W-:Y:S02]  /*6220*/  CS2R R64, SRZ ;  /* 0x0000000000407805 */ /* 0x000fe4000001ff00 */
[----:B------:R-:W-:Y:S01]  /*6230*/  LEA R72, P4, R58, UR4, 0x1 ;  /* 0x000000043a487c11 */ /* 0x000fe2000f8808ff */
[----:B------:R-:W-:Y:S01]  /*6240*/  ULDC.64 UR8, c[0x0][0x208] ;  /* 0x0000820000087ab9 */ /* 0x000fe20000000a00 */
[----:B------:R-:W-:-:S02]  /*6250*/  LEA R74, P2, R56, UR6, 0x1 ;  /* 0x00000006384a7c11 */ /* 0x000fc4000f8408ff */
[----:B------:R-:W-:Y:S02]  /*6260*/  LEA.HI.X R73, R58, UR5, R59, 0x1, P4 ;  /* 0x000000053a497c11 */ /* 0x000fe4000a0f0c3b */
[----:B------:R-:W-:Y:S02]  /*6270*/  CS2R R58, SRZ ;  /* 0x00000000003a7805 */ /* 0x000fe4000001ff00 */
[----:B------:R-:W-:Y:S02]  /*6280*/  LEA.HI.X R75, R56, UR7, R57, 0x1, P2 ;  /* 0x00000007384b7c11 */ /* 0x000fe400090f0c39 */
[----:B------:R-:W-:Y:S02]  /*6290*/  CS2R R56, SRZ ;  /* 0x0000000000387805 */ /* 0x000fe4000001ff00 */
[-C--:B------:R-:W-:Y:S02]  /*62a0*/  ISETP.GE.AND P4, PT, R212, R116.reuse, PT ;  /* 0x00000074d400720c */ /* 0x080fe40003f86270 */
[----:B------:R-:W-:-:S11]  /*62b0*/  ISETP.GE.AND P2, PT, R213, R116, PT ;  /* 0x00000074d500720c */ /* 0x000fd60003f46270 */
[----:B------:R0:W5:Y:S04]  /*62c0*/  @!P4 LDG.E.128 R60, desc[UR8][R72.64] ;  /* 0x00000008483cc981 */ /* 0x000168000c1e1d00 */
[----:B------:R0:W5:Y:S04]  /*62d0*/  @!P2 LDG.E.128 R56, desc[UR8][R72.64+0x80] ;  /* 0x000080084838a981 */ /* 0x000168000c1e1d00 */
[----:B------:R0:W5:Y:S04]  /*62e0*/  @!P4 LDG.E.128 R68, desc[UR8][R74.64] ;  /* 0x000000084a44c981 */ /* 0x000168000c1e1d00 */
[----:B------:R0:W5:Y:S02]  /*62f0*/  @!P2 LDG.E.128 R64, desc[UR8][R74.64+0x80] ;  /* 0x000080084a40a981 */ /* 0x000164000c1e1d00 */
.L_x_522:
[----:B------:R-:W-:Y:S05]  /*6300*/  BSYNC B1 ;  /* 0x0000000000017941 */ /* 0x000fea0003800000 */
.L_x_521:
[----:B------:R-:W-:Y:S01]  /*6310*/  ISETP.GE.AND P4, PT, R218, R3, PT ;  /* 0x00000003da00720c */ /* 0x000fe20003f86270 */
[----:B------:R-:W-:Y:S01]  /*6320*/  BSSY B1, `(.L_x_523) ;  /* 0x000001f000017945 */ /* 0x000fe20003800000 */
[----:B0-----:R-:W-:Y:S02]  /*6330*/  CS2R R74, SRZ ;  /* 0x00000000004a7805 */ /* 0x001fe4000001ff00 */
        /* <DEDUP_REMOVED lines=11> */
[----:B------:R-:W-:Y:S01]  /*63f0*/  ULDC.64 UR8, c[0x0][0x208] ;  /* 0x0000820000087ab9 */ /* 0x000fe20000000a00 */
[----:B------:R-:W-:Y:S02]  /*6400*/  IADD3.X R73, R15, R29, R0, P2, P6 ;  /* 0x0000001d0f497210 */ /* 0x000fe400017ec400 */
[----:B------:R-:W-:-:S04]  /*6410*/  IADD3 R0, P2, P6, R102, R31, R88 ;  /* 0x0000001f66007210 */ /* 0x000fc80007e5e058 */
[----:B------:R-:W-:Y:S02]  /*6420*/  IADD3.X R115, R21, R33, R115, P2, P6 ;  /* 0x0000002115737210 */ /* 0x000fe400017ec473 */
[----:B------:R-:W-:-:S04]  /*6430*/  LEA R88, P2, R90, UR4, 0x1 ;  /* 0x000000045a587c11 */ /* 0x000fc8000f8408ff */
[----:B------:R-:W-:Y:S02]  /*6440*/  LEA.HI.X R89, R90, UR5, R73, 0x1, P2 ;  /* 0x000000055a597c11 */ /* 0x000fe400090f0c49 */
[----:B------:R-:W-:-:S04]  /*6450*/  LEA R90, P2, R0, UR6, 0x1 ;  /* 0x00000006005a7c11 */ /* 0x000fc8000f8408ff */
[----:B------:R-:W-:Y:S02]  /*6460*/  LEA.HI.X R91, R0, UR7, R115, 0x1, P2 ;  /* 0x00000007005b7c11 */ /* 0x000fe400090f0c73 */
[----:B------:R-:W-:Y:S02]  /*6470*/  ISETP.GE.AND P2, PT, R212, R116, PT ;  /* 0x00000074d400720c */ /* 0x000fe40003f46270 */
[----:B------:R-:W-:Y:S02]  /*6480*/  CS2R R74, SRZ ;  /* 0x00000000004a7805 */ /* 0x000fe4000001ff00 */
[----:B------:R-:W-:Y:S02]  /*6490*/  CS2R R72, SRZ ;  /* 0x0000000000487805 */ /* 0x000fe4000001ff00 */
[----:B------:R-:W-:Y:S02]  /*64a0*/  CS2R R82, SRZ ;  /* 0x0000000000527805 */ /* 0x000fe4000001ff00 */
[----:B------:R-:W-:-:S05]  /*64b0*/  CS2R R80, SRZ ;  /* 0x0000000000507805 */ /* 0x000fca000001ff00 */
[----:B------:R0:W5:Y:S04]  /*64c0*/  @!P2 LDG.E.128 R76, desc[UR8][R88.64] ;  /* 0x00000008584ca981 */ /* 0x000168000c1e1d00 */
[----:B------:R0:W5:Y:S01]  /*64d0*/  @!P2 LDG.E.128 R84, desc[UR8][R90.64] ;  /* 0x000000085a54a981 */ /* 0x000162000c1e1d00 */
[----:B------:R-:W-:-:S13]  /*64e0*/  ISETP.GE.AND P2, PT, R213, R116, PT ;  /* 0x00000074d500720c */ /* 0x000fda0003f46270 */
[----:B------:R0:W5:Y:S04]  /*64f0*/  @!P2 LDG.E.128 R72, desc[UR8][R88.64+0x80] ;  /* 0x000080085848a981 */ /* 0x000168000c1e1d00 */
[----:B------:R0:W5:Y:S02]  /*6500*/  @!P2 LDG.E.128 R80, desc[UR8][R90.64+0x80] ;  /* 0x000080085a50a981 */ /* 0x000164000c1e1d00 */
.L_x_524:
[----:B------:R-:W-:Y:S05]  /*6510*/  BSYNC B1 ;  /* 0x0000000000017941 */ /* 0x000fea0003800000 */
.L_x_523:
[----:B-----5:R-:W-:Y:S01]  /*6520*/  IMAD.MOV.U32 R0, RZ, RZ, R58 ;  /* 0x000000ffff007224 */ /* 0x020fe200078e003a */
[----:B0-----:R-:W-:Y:S01]  /*6530*/  MOV R88, R59 ;  /* 0x0000003b00587202 */ /* 0x001fe20000000f00 */
[----:B------:R-:W-:Y:S01]  /*6540*/  IMAD.MOV.U32 R89, RZ, RZ, R56 ;  /* 0x000000ffff597224 */ /* 0x000fe200078e0038 */
[----:B------:R-:W-:Y:S02]  /*6550*/  MOV R90, R57 ;  /* 0x00000039005a7202 */ /* 0x000fe40000000f00 */
[----:B------:R-:W-:Y:S01]  /*6560*/  PRMT R169, R0, 0x5410, R88 ;  /* 0x0000541000a97816 */ /* 0x000fe20000000058 */
[----:B------:R-:W-:Y:S01]  /*6570*/  IMAD.MOV.U32 R0, RZ, RZ, R62 ;  /* 0x000000ffff007224 */ /* 0x000fe200078e003e */
[----:B------:R-:W-:Y:S01]  /*6580*/  PRMT R171, R89, 0x5410, R90 ;  /* 0x0000541059ab7816 */ /* 0x000fe2000000005a */
[----:B------:R-:W-:Y:S01]  /*6590*/  IMAD.MOV.U32 R89, RZ, RZ, R60 ;  /* 0x000000ffff597224 */ /* 0x000fe200078e003c */
[----:B------:R-:W-:Y:S02]  /*65a0*/  MOV R88, R63 ;  /* 0x0000003f00587202 */ /* 0x000fe40000000f00 */
[----:B------:R-:W-:-:S02]  /*65b0*/  MOV R90, R61 ;  /* 0x0000003d005a7202 */ /* 0x000fc40000000f00 */
        /* <DEDUP_REMOVED lines=10> */
[----:B------:R-:W-:-:S02]  /*6660*/  MOV R88, R71 ;  /* 0x0000004700587202 */ /* 0x000fc40000000f00 */
[----:B------:R-:W-:Y:S02]  /*6670*/  MOV R90, R69 ;  /* 0x00000045005a7202 */ /* 0x000fe40000000f00 */
        /* <DEDUP_REMOVED lines=12> */
[----:B------:R-:W-:Y:S02]  /*6740*/  ISETP.NE.AND P2, PT, R221, 0x3, PT ;  /* 0x00000003dd00780c */ /* 0x000fe40003f45270 */
        /* <DEDUP_REMOVED lines=12> */
[----:B------:R-:W-:Y:S02]  /*6810*/  PRMT R158, R90, 0x5410, R89 ;  /* 0x000054105a9e7816 */ /* 0x000fe40000000059 */
[----:B------:R-:W-:Y:S01]  /*6820*/  PRMT R159, R88, 0x5410, R0 ;  /* 0x00005410589f7816 */ /* 0x000fe20000000000 */
[----:B------:R-:W-:Y:S06]  /*6830*/  @!P2 BRA `(.L_x_525) ;  /* 0x000000000004a947 */ /* 0x000fec0003800000 */
[----:B------:R-:W-:Y:S01]  /*6840*/  BPT.TRAP 0x1 ;  /* 0x000000040000795c */ /* 0x000fe20000300000 */
.L_x_525:
[----:B------:R-:W-:Y:S01]  /*6850*/  IMAD R0, R17, 0x8, R16 ;  /* 0x0000000811007824 */ /* 0x000fe200078e0210 */
[----:B------:R-:W-:Y:S01]  /*6860*/  SHF.L.U32 R115, R219, 0x1f, RZ ;  /* 0x0000001fdb737819 */ /* 0x000fe200000006ff */
[----:B------:R-:W0:Y:S01]  /*6870*/  LDC R145, c[0x0][0x2e4] ;  /* 0x0000b900ff917b82 */ /* 0x000e220000000800 */
[----:B------:R-:W-:Y:S02]  /*6880*/  BSSY B1, `(.L_x_526) ;  /* 0x0000004000017945 */ /* 0x000fe40003800000 */
[----:B------:R-:W1:Y:S05]  /*6890*/  SYNCS.PHASECHK.TRANS64.TRYWAIT P6, [R0+URZ+0x38890], R115 ;  /* 0x03889073000075a7 */ /* 0x000e6a00080c017f */
[----:B------:R-:W2:Y:S01]  /*68a0*/  LDC.64 R122, c[0x0][0x2f0] ;  /* 0x0000bc00ff7a7b82 */ /* 0x000ea20000000a00 */
[----:B-1----:R-:W-:Y:S05]  /*68b0*/  @!P6 BRA `(.L_x_527) ;  /* 0x000001f00080e947 */ /* 0x002fea0003800000 */
.L_x_787:
[----:B------:R-:W-:Y:S05]  /*68c0*/  BSYNC B1 ;  /* 0x0000000000017941 */ /* 0x000fea0003800000 */
.L_x_526:
[----:B------:R-:W-:Y:S01]  /*68d0*/  BSSY B1, `(.L_x_528) ;  /* 0x00000fc000017945 */ /* 0x000fe20003800000 */
[----:B0-----:R-:W-:Y:S01]  /*68e0*/  IADD3 R146, -R120, R145, RZ ;  /* 0x0000009178927210 */ /* 0x001fe20007ffe1ff */
[----:B------:R-:W-:Y:S02]  /*68f0*/  IMAD.MOV.U32 R125, RZ, RZ, R92 ;  /* 0x000000ffff7d7224 */ /* 0x000fe400078e005c */
[----:B------:R-:W-:Y:S05]  /*6900*/  @P5 BRA `(.L_x_529) ;  /* 0x0000000c00e05947 */ /* 0x000fea0003800000 */
[----:B------:R-:W-:Y:S01]  /*6910*/  ISETP.NE.AND P5, PT, R26, RZ, PT ;  /* 0x000000ff1a00720c */ /* 0x000fe20003fa5270 */
[-C--:B--2---:R-:W-:Y:S01]  /*6920*/  IMAD R88, R117, R122.reuse, RZ ;  /* 0x0000007a75587224 */ /* 0x084fe200078e02ff */
[----:B------:R-:W-:Y:S01]  /*6930*/  BSSY B2, `(.L_x_530) ;  /* 0x000007c000027945 */ /* 0x000fe20003800000 */
[----:B------:R-:W-:-:S04]  /*6940*/  IMAD.WIDE.U32 R134, R18, R122, R124 ;  /* 0x0000007a12867225 */ /* 0x000fc800078e007c */
[----:B------:R-:W-:-:S05]  /*6950*/  IMAD R89, R18, R123, R88 ;  /* 0x0000007b12597224 */ /* 0x000fca00078e0258 */
[----:B------:R-:W-:Y:S01]  /*6960*/  IADD3 R160, R89, R135, RZ ;  /* 0x0000008759a07210 */ /* 0x000fe20007ffe0ff */
[----:B------:R-:W-:Y:S06]  /*6970*/  @!P5 BRA `(.L_x_531) ;  /* 0x0000000400dcd947 */ /* 0x000fec0003800000 */
[----:B------:R-:W-:Y:S01]  /*6980*/  SEL R88, R120, R146, !P0 ;  /* 0x0000009278587207 */ /* 0x000fe20004000000 */
[----:B------:R-:W-:Y:S01]  /*6990*/  BSSY B3, `(.L_x_532) ;  /* 0x0000072000037945 */ /* 0x000fe20003800000 */
[----:B------:R-:W-:Y:S02]  /*69a0*/  IADD3 R92, P5, P6, R38, R134, R13 ;  /* 0x00000086265c7210 */ /* 0x000fe40007ebe00d */
[----:B------:R-:W-:Y:S02]  /*69b0*/  SHF.R.S32.HI R89, RZ, 0x1f, R88 ;  /* 0x0000001fff597819 */ /* 0x000fe40000011458 */
[----:B------:R-:W-:Y:S02]  /*69c0*/  IADD3.X R93, R37, R160, R7, P5, P6 ;  /* 0x000000a0255d7210 */ /* 0x000fe40002fec407 */
[----:B------:R-:W-:Y:S02]  /*69d0*/  LEA.HI R89, R89, R88, RZ, 0x4 ;  /* 0x0000005859597211 */ /* 0x000fe400078f20ff */
[----:B------:R-:W-:-:S02]  /*69e0*/  P2R R94, PR, RZ, 0x2 ;  /* 0x00000002ff5e7803 */ /* 0x000fc40000000000 */
[----:B------:R-:W-:-:S05]  /*69f0*/  LEA.HI.SX32 R88, R89, R14, 0x1c ;  /* 0x0000000e59587211 */ /* 0x000fca00078fe2ff */
[----:B------:R-:W-:-:S05]  /*6a00*/  IMAD.SHL.U32 R89, R88, 0x8, RZ ;  /* 0x0000000858597824 */ /* 0x000fca00078e00ff */
[----:B------:R-:W-:-:S13]  /*6a10*/  ISETP.GE.AND P5, PT, R89, R145, PT ;  /* 0x000000915900720c */ /* 0x000fda0003fa6270 */
[--C-:B------:R-:W-:Y:S02]  /*6a20*/  @!P5 SHF.R.S32.HI R91, RZ, 0x1f, R89.reuse ;  /* 0x0000001fff5bd819 */ /* 0x100fe40000011459 */
[----:B------:R-:W-:-:S04]  /*6a30*/  @!P5 IADD3 R90, P1, P6, R38, R134, R89 ;  /* 0x00000086265ad210 */ /* 0x000fc80007e3e059 */
[----:B------:R-:W-:Y:S02]  /*6a40*/  @!P5 IADD3.X R91, R37, R160, R91, P1, P6 ;  /* 0x000000a0255bd210 */ /* 0x000fe40000fec45b */
[-C--:B------:R-:W-:Y:S02]  /*6a50*/  LEA R136, P6, R92, R118.reuse, 0x1 ;  /* 0x000000765c887211 */ /* 0x080fe400078c08ff */
[----:B------:R-:W-:Y:S02]  /*6a60*/  ISETP.NE.AND P1, PT, R94, RZ, PT ;  /* 0x000000ff5e00720c */ /* 0x000fe40003f25270 */
[----:B------:R-:W-:Y:S02]  /*6a70*/  LEA.HI.X R137, R92, R119, R93, 0x1, P6 ;  /* 0x000000775c897211 */ /* 0x000fe400030f0c5d */
[----:B------:R-:W-:-:S04]  /*6a80*/  @!P5 LEA R138, P6, R90, R118, 0x1 ;  /* 0x000000765a8ad211 */ /* 0x000fc800078c08ff */
[----:B------:R-:W-:Y:S02]  /*6a90*/  @!P5 LEA.HI.X R139, R90, R119, R91, 0x1, P6 ;  /* 0x000000775a8bd211 */ /* 0x000fe400030f0c5b */
[----:B------:R-:W-:Y:S02]  /*6aa0*/  SHF.R.S32.HI R91, RZ, 0x1f, R88 ;  /* 0x0000001fff5b7819 */ /* 0x000fe40000011458 */
[----:B------:R-:W-:Y:S02]  /*6ab0*/  ISETP.GE.AND P6, PT, R212, R116, PT ;  /* 0x00000074d400720c */ /* 0x000fe40003fc6270 */
[----:B------:R-:W-:Y:S02]  /*6ac0*/  LEA.HI R91, R91, R88, RZ, 0x3 ;  /* 0x000000585b5b7211 */ /* 0x000fe400078f18ff */
[----:B------:R-:W-:Y:S02]  /*6ad0*/  LOP3.LUT R88, R232, 0x38, R89, 0xf8, !PT ;  /* 0x00000038e8587812 */ /* 0x000fe400078ef859 */
[----:B------:R-:W-:-:S02]  /*6ae0*/  SHF.R.S32.HI R91, RZ, 0x3, R91 ;  /* 0x00000003ff5b7819 */ /* 0x000fc4000001145b */
[----:B------:R-:W-:-:S03]  /*6af0*/  LOP3.LUT R88, R88, R233, RZ, 0x3c, !PT ;  /* 0x000000e958587212 */ /* 0x000fc600078e3cff */
[----:B------:R-:W-:-:S05]  /*6b00*/  IMAD R91, R91, 0x1400, R234 ;  /* 0x000014005b5b7824 */ /* 0x000fca00078e02ea */
[----:B------:R-:W-:Y:S01]  /*6b10*/  IADD3 R88, R91, R88, RZ ;  /* 0x000000585b587210 */ /* 0x000fe20007ffe0ff */
[----:B------:R-:W-:-:S04]  /*6b20*/  IMAD R91, R17, 0x5000, R144 ;  /* 0x00005000115b7824 */ /* 0x000fc800078e0290 */
[----:B------:R-:W-:Y:S02]  /*6b30*/  IMAD R89, R17, 0x5000, R88 ;  /* 0x0000500011597824 */ /* 0x000fe400078e0258 */
[----:B------:R-:W-:-:S03]  /*6b40*/  IMAD R88, R91, 0x2, R16 ;  /* 0x000000025b587824 */ /* 0x000fc600078e0210 */
[----:B------:R-:W-:-:S03]  /*6b50*/  LEA R92, R89, R16, 0x1 ;  /* 0x00000010595c7211 */ /* 0x000fc600078e08ff */
[----:B------:R-:W0:Y:S04]  /*6b60*/  LDS.128 R88, [R88+0x24400] ;  /* 0x0244000058587984 */ /* 0x000e280000000c00 */
[----:B------:R-:W2:Y:S01]  /*6b70*/  LDS.128 R92, [R92+0x24400] ;  /* 0x024400005c5c7984 */ /* 0x000ea20000000c00 */
[----:B------:R-:W-:Y:S05]  /*6b80*/  @P6 BRA `(.L_x_533) ;  /* 0x0000000400486947 */ /* 0x000fea0003800000 */
[--C-:B------:R-:W-:Y:S01]  /*6b90*/  SHF.R.U64 R44, R44, 0x10, R45.reuse ;  /* 0x000000102c2c7819 */ /* 0x100fe2000000122d */
[----:B------:R-:W-:Y:S01]  /*6ba0*/  HADD2.F32 R163, -RZ, R163.H0_H0 ;  /* 0x200000a3ffa37230 */ /* 0x000fe20000004100 */
[----:B------:R-:W-:Y:S01]  /*6bb0*/  SHF.R.U32.HI R161, RZ, 0x10, R45 ;  /* 0x00000010ffa17819 */ /* 0x000fe2000001162d */
[----:B0-----:R-:W-:Y:S01]  /*6bc0*/  HADD2.F32 R164, -RZ, R89.H0_H0 ;  /* 0x20000059ffa47230 */ /* 0x001fe20000004100 */
[--C-:B------:R-:W-:Y:S01]  /*6bd0*/  SHF.R.U64 R45, R52, 0x10, R53.reuse ;  /* 0x00000010342d7819 */ /* 0x100fe20000001235 */
[----:B--2---:R-:W-:Y:S01]  /*6be0*/  HADD2.F32 R165, -RZ, R93.H1_H1 ;  /* 0x3000005dffa57230 */ /* 0x004fe20000004100 */
[----:B------:R-:W-:Y:S01]  /*6bf0*/  SHF.R.U32.HI R52, RZ, 0x10, R53 ;  /* 0x00000010ff347819 */ /* 0x000fe20000011635 */
[----:B------:R-:W-:Y:S01]  /*6c00*/  HADD2.F32 R89, -RZ, R89.H1_H1 ;  /* 0x30000059ff597230 */ /* 0x000fe20000004100 */
[--C-:B------:R-:W-:Y:S01]  /*6c10*/  SHF.R.U64 R53, R54, 0x10, R55.reuse ;  /* 0x0000001036357819 */ /* 0x100fe20000001237 */
[----:B------:R-:W-:Y:S01]  /*6c20*/  HADD2.F32 R45, -RZ, R45.H0_H0 ;  /* 0x2000002dff2d7230 */ /* 0x000fe20000004100 */
[----:B------:R-:W-:Y:S01]  /*6c30*/  SHF.R.U32.HI R54, RZ, 0x10, R55 ;  /* 0x00000010ff367819 */ /* 0x000fe20000011637 */
[----:B------:R-:W-:Y:S01]  /*6c40*/  HADD2.F32 R55, -RZ, R162.H0_H0 ;  /* 0x200000a2ff377230 */ /* 0x000fe20000004100 */
[--C-:B------:R-:W-:Y:S01]  /*6c50*/  SHF.R.U64 R46, R46, 0x10, R47.reuse ;  /* 0x000000102e2e7819 */ /* 0x100fe2000000122f */
[----:B------:R-:W-:Y:S01]  /*6c60*/  HADD2.F32 R162, -RZ, R93.H0_H0 ;  /* 0x2000005dffa27230 */ /* 0x000fe20000004100 */
[----:B------:R-:W-:Y:S01]  /*6c70*/  SHF.R.U32.HI R47, RZ, 0x10, R47 ;  /* 0x00000010ff2f7819 */ /* 0x000fe2000001162f */
[----:B------:R-:W-:-:S02]  /*6c80*/  HADD2.F32 R52, -RZ, R52.H0_H0 ;  /* 0x20000034ff347230 */ /* 0x000fc40000004100 */
[----:B------:R-:W-:Y:S02]  /*6c90*/  HADD2.F32 R54, -RZ, R54.H0_H0 ;  /* 0x20000036ff367230 */ /* 0x000fe40000004100 */
[-C--:B------:R-:W-:Y:S01]  /*6ca0*/  FMUL.FTZ R93, R162, R55.reuse ;  /* 0x00000037a25d7220 */ /* 0x080fe20000410000 */
[C---:B------:R-:W-:Y:S01]  /*6cb0*/  FMUL.FTZ R55, R164.reuse, R55 ;  /* 0x00000037a4377220 */ /* 0x040fe20000410000 */
[-C--:B------:R-:W-:Y:S01]  /*6cc0*/  FMUL.FTZ R166, R165, R52.reuse ;  /* 0x00000034a5a67220 */ /* 0x080fe20000410000 */
[----:B------:R-:W-:Y:S01]  /*6cd0*/  FMUL.FTZ R52, R89, R52 ;  /* 0x0000003459347220 */ /* 0x000fe20000410000 */
[-C--:B------:R-:W-:Y:S01]  /*6ce0*/  FFMA.FTZ R93, R164, R163.reuse, -R93 ;  /* 0x000000a3a45d7223 */ /* 0x080fe2000001085d */
[----:B------:R-:W-:Y:S02]  /*6cf0*/  HADD2.F32 R164, -RZ, R161.H0_H0 ;  /* 0x200000a1ffa47230 */ /* 0x000fe40000004100 */
[----:B------:R-:W-:Y:S01]  /*6d00*/  FFMA.FTZ R55, R162, R163, R55 ;  /* 0x000000a3a2377223 */ /* 0x000fe20000010037 */
[----:B------:R-:W-:-:S02]  /*6d10*/  HADD2.F32 R162, -RZ, R95.H0_H0 ;  /* 0x2000005fffa27230 */ /* 0x000fc40000004100 */
[----:B------:R-:W-:Y:S02]  /*6d20*/  HADD2.F32 R95, -RZ, R95.H1_H1 ;  /* 0x3000005fff5f7230 */ /* 0x000fe40000004100 */
[-C--:B------:R-:W-:Y:S01]  /*6d30*/  FFMA.FTZ R166, R89, R164.reuse, -R166 ;  /* 0x000000a459a67223 */ /* 0x080fe200000108a6 */
[----:B------:R-:W-:Y:S01]  /*6d40*/  FFMA.FTZ R52, R165, R164, R52 ;  /* 0x000000a4a5347223 */ /* 0x000fe20000010034 */
[----:B------:R-:W-:Y:S02]  /*6d50*/  HADD2.F32 R89, -RZ, R168.H0_H0 ;  /* 0x200000a8ff597230 */ /* 0x000fe40000004100 */
[----:B------:R-:W-:Y:S02]  /*6d60*/  HADD2.F32 R164, -RZ, R91.H0_H0 ;  /* 0x2000005bffa47230 */ /* 0x000fe40000004100 */
[----:B------:R-:W-:Y:S01]  /*6d70*/  FMUL.FTZ R170, R95, R54 ;  /* 0x000000365faa7220 */ /* 0x000fe20000410000 */
[----:B------:R-:W-:Y:S02]  /*6d80*/  HADD2.F32 R168, -RZ, R47.H0_H0 ;  /* 0x2000002fffa87230 */ /* 0x000fe40000004100 */
[----:B------:R-:W-:Y:S01]  /*6d90*/  FMUL.FTZ R47, R162, R89 ;  /* 0x00000059a22f7220 */ /* 0x000fe20000410000 */
[----:B------:R-:W-:-:S02]  /*6da0*/  HADD2.F32 R161, -RZ, R167.H1_H1 ;  /* 0x300000a7ffa17230 */ /* 0x000fc40000004100 */
[----:B------:R-:W-:Y:S01]  /*6db0*/  FMUL.FTZ R89, R164, R89 ;  /* 0x00000059a4597220 */ /* 0x000fe20000410000 */
[----:B------:R-:W-:Y:S01]  /*6dc0*/  HADD2.F32 R91, -RZ, R91.H1_H1 ;  /* 0x3000005bff5b7230 */ /* 0x000fe20000004100 */
[----:B------:R-:W-:Y:S01]  /*6dd0*/  F2FP.F16.F32.PACK_AB R93, R166, R93 ;  /* 0x0000005da65d723e */ /* 0x000fe200000000ff */
[----:B------:R-:W-:Y:S02]  /*6de0*/  HADD2.F32 R163, -RZ, R44.H0_H0 ;  /* 0x2000002cffa37230 */ /* 0x000fe40000004100 */
[-C--:B------:R-:W-:Y:S01]  /*6df0*/  FFMA.FTZ R47, R164, R161.reuse, -R47 ;  /* 0x000000a1a42f7223 */ /* 0x080fe2000001082f */
[----:B------:R-:W-:Y:S01]  /*6e00*/  FFMA.FTZ R89, R162, R161, R89 ;  /* 0x000000a1a2597223 */ /* 0x000fe20000010059 */
[C---:B------:R-:W-:Y:S01]  /*6e10*/  FMUL.FTZ R54, R91.reuse, R54 ;  /* 0x000000365b367220 */ /* 0x040fe20000410000 */
[----:B------:R-:W-:Y:S01]  /*6e20*/  FFMA.FTZ R170, R91, R168, -R170 ;  /* 0x000000a85baa7223 */ /* 0x000fe200000108aa */
[----:B------:R-:W-:Y:S01]  /*6e30*/  HADD2.F32 R91, -RZ, R184.H0_H0 ;  /* 0x200000b8ff5b7230 */ /* 0x000fe20000004100 */
[----:B------:R-:W-:Y:S01]  /*6e40*/  F2FP.F16.F32.PACK_AB R52, R52, R55 ;  /* 0x000000373434723e */ /* 0x000fe200000000ff */
[----:B------:R-:W-:-:S02]  /*6e50*/  HADD2.F32 R164, -RZ, R92.H0_H0 ;  /* 0x2000005cffa47230 */ /* 0x000fc40000004100 */
[----:B------:R-:W-:Y:S01]  /*6e60*/  FFMA.FTZ R54, R95, R168, R54 ;  /* 0x000000a85f367223 */ /* 0x000fe20000010036 */
[----:B------:R-:W-:Y:S02]  /*6e70*/  HADD2.F32 R162, -RZ, R88.H0_H0 ;  /* 0x20000058ffa27230 */ /* 0x000fe40000004100 */
[----:B------:R-:W-:Y:S02]  /*6e80*/  HADD2.F32 R92, -RZ, R92.H1_H1 ;  /* 0x3000005cff5c7230 */ /* 0x000fe40000004100 */
[-C--:B------:R-:W-:Y:S01]  /*6e90*/  FMUL.FTZ R161, R164, R91.reuse ;  /* 0x0000005ba4a17220 */ /* 0x080fe20000410000 */
[--C-:B------:R-:W-:Y:S02]  /*6ea0*/  HADD2.F32 R95, -RZ, R183.reuse.H0_H0 ;  /* 0x200000b7ff5f7230 */ /* 0x100fe40000004100 */
[----:B------:R-:W-:Y:S01]  /*6eb0*/  FMUL.FTZ R165, R162, R91 ;  /* 0x0000005ba2a57220 */ /* 0x000fe20000410000 */
[----:B------:R-:W-:Y:S02]  /*6ec0*/  HADD2.F32 R88, -RZ, R88.H1_H1 ;  /* 0x30000058ff587230 */ /* 0x000fe40000004100 */
[----:B------:R-:W-:Y:S01]  /*6ed0*/  FMUL.FTZ R91, R92, R45 ;  /* 0x0000002d5c5b7220 */ /* 0x000fe20000410000 */
[----:B------:R-:W-:-:S02]  /*6ee0*/  HADD2.F32 R44, -RZ, R183.H1_H1 ;  /* 0x300000b7ff2c7230 */ /* 0x000fc40000004100 */
[-C--:B------:R-:W-:Y:S01]  /*6ef0*/  FFMA.FTZ R161, R162, R95.reuse, -R161 ;  /* 0x0000005fa2a17223 */ /* 0x080fe200000108a1 */
[----:B------:R-:W-:Y:S01]  /*6f00*/  FFMA.FTZ R165, R164, R95, R165 ;  /* 0x0000005fa4a57223 */ /* 0x000fe200000100a5 */
[C---:B------:R-:W-:Y:S01]  /*6f10*/  FMUL.FTZ R45, R88.reuse, R45 ;  /* 0x0000002d582d7220 */ /* 0x040fe20000410000 */
[-C--:B------:R-:W-:Y:S01]  /*6f20*/  FFMA.FTZ R88, R88, R163.reuse, -R91 ;  /* 0x000000a358587223 */ /* 0x080fe2000001085b */
[----:B------:R-:W-:Y:S02]  /*6f30*/  HADD2.F32 R95, -RZ, R94.H0_H0 ;  /* 0x2000005eff5f7230 */ /* 0x000fe40000004100 */
[----:B------:R-:W-:Y:S02]  /*6f40*/  HADD2.F32 R53, -RZ, R53.H0_H0 ;  /* 0x20000035ff357230 */ /* 0x000fe40000004100 */
[----:B------:R-:W-:Y:S01]  /*6f50*/  FFMA.FTZ R92, R92, R163, R45 ;  /* 0x000000a35c5c7223 */ /* 0x000fe2000001002d */
[----:B------:R-:W-:Y:S01]  /*6f60*/  HADD2.F32 R91, -RZ, R90.H0_H0 ;  /* 0x2000005aff5b7230 */ /* 0x000fe20000004100 */
[----:B------:R-:W-:Y:S01]  /*6f70*/  F2FP.F16.F32.PACK_AB R88, R88, R161 ;  /* 0x000000a15858723e */ /* 0x000fe200000000ff */
[----:B------:R-:W-:-:S02]  /*6f80*/  HADD2.F32 R94, -RZ, R94.H1_H1 ;  /* 0x3000005eff5e7230 */ /* 0x000fc40000004100 */
[----:B------:R-:W-:Y:S01]  /*6f90*/  HADD2.F32 R90, -RZ, R90.H1_H1 ;  /* 0x3000005aff5a7230 */ /* 0x000fe20000004100 */
[----:B------:R-:W-:Y:S01]  /*6fa0*/  F2FP.F16.F32.PACK_AB R92, R92, R165 ;  /* 0x000000a55c5c723e */ /* 0x000fe200000000ff */
[----:B------:R-:W-:Y:S02]  /*6fb0*/  HADD2.F32 R45, -RZ, R167.H0_H0 ;  /* 0x200000a7ff2d7230 */ /* 0x000fe40000004100 */
[-C--:B------:R-:W-:Y:S01]  /*6fc0*/  FMUL.FTZ R167, R94, R53.reuse ;  /* 0x000000355ea77220 */ /* 0x080fe20000410000 */
[----:B------:R-:W-:Y:S02]  /*6fd0*/  HADD2.F32 R163, -RZ, R46.H0_H0 ;  /* 0x2000002effa37230 */ /* 0x000fe40000004100 */
[-C--:B------:R-:W-:Y:S01]  /*6fe0*/  FMUL.FTZ R46, R95, R44.reuse ;  /* 0x0000002c5f2e7220 */ /* 0x080fe20000410000 */
[C---:B------:R-:W-:Y:S01]  /*6ff0*/  FMUL.FTZ R44, R91.reuse, R44 ;  /* 0x0000002c5b2c7220 */ /* 0x040fe20000410000 */
[C---:B------:R-:W-:Y:S02]  /*7000*/  FMUL.FTZ R53, R90.reuse, R53 ;  /* 0x000000355a357220 */ /* 0x040fe40000410000 */
[-C--:B------:R-:W-:Y:S01]  /*7010*/  FFMA.FTZ R46, R91, R45.reuse, -R46 ;  /* 0x0000002d5b2e7223 */ /* 0x080fe2000001082e */
[----:B------:R-:W-:Y:S01]  /*7020*/  FFMA.FTZ R44, R95, R45, R44 ;  /* 0x0000002d5f2c7223 */ /* 0x000fe2000001002c */
[-C--:B------:R-:W-:Y:S01]  /*7030*/  FFMA.FTZ R167, R90, R163.reuse, -R167 ;  /* 0x000000a35aa77223 */ /* 0x080fe200000108a7 */
[----:B------:R-:W-:Y:S01]  /*7040*/  FFMA.FTZ R53, R94, R163, R53 ;  /* 0x000000a35e357223 */ /* 0x000fe20000010035 */
[----:B------:R-:W-:Y:S01]  /*7050*/  F2FP.F16.F32.PACK_AB R95, R54, R89 ;  /* 0x00000059365f723e */ /* 0x000fe200000000ff */
[----:B------:R-:W-:Y:S01]  /*7060*/  IMAD.MOV.U32 R89, RZ, RZ, R93 ;  /* 0x000000ffff597224 */ /* 0x000fe200078e005d */
[----:B------:R-:W-:-:S02]  /*7070*/  F2FP.F16.F32.PACK_AB R91, R170, R47 ;  /* 0x0000002faa5b723e */ /* 0x000fc400000000ff */
[----:B------:R-:W-:Y:S02]  /*7080*/  F2FP.F16.F32.PACK_AB R90, R167, R46 ;  /* 0x0000002ea75a723e */ /* 0x000fe400000000ff */
[----:B------:R-:W-:Y:S02]  /*7090*/  F2FP.F16.F32.PACK_AB R94, R53, R44 ;  /* 0x0000002c355e723e */ /* 0x000fe400000000ff */
[----:B------:R-:W-:-:S07]  /*70a0*/  MOV R93, R52 ;  /* 0x00000034005d7202 */ /* 0x000fce0000000f00 */
.L_x_533:
[----:B------:R-:W-:Y:S05]  /*70b0*/  BSYNC B3 ;  /* 0x0000000000037941 */ /* 0x000fea0003800000 */
.L_x_532:
[----:B------:R-:W-:Y:S02]  /*70c0*/  ULDC.64 UR4, c[0x0][0x208] ;  /* 0x0000820000047ab9 */ /* 0x000fe40000000a00 */
[----:B0-----:R0:W-:Y:S04]  /*70d0*/  STG.E.128 desc[UR4][R136.64], R88 ;  /* 0x0000005888007986 */ /* 0x0011e8000c101d04 */
[----:B--2---:R0:W-:Y:S02]  /*70e0*/  @!P5 STG.E.128 desc[UR4][R138.64], R92 ;  /* 0x0000005c8a00d986 */ /* 0x0041e4000c101d04 */
.L_x_531:
[----:B------:R-:W-:Y:S05]  /*70f0*/  BSYNC B2 ;  /* 0x0000000000027941 */ /* 0x000fea0003800000 */
.L_x_530:
[----:B------:R-:W-:-:S13]  /*7100*/  ISETP.NE.AND P5, PT, R10, RZ, PT ;  /* 0x000000ff0a00720c */ /* 0x000fda0003fa5270 */
[----:B------:R-:W-:Y:S05]  /*7110*/  @!P5 BRA `(.L_x_529) ;  /* 0x0000000400dcd947 */ /* 0x000fea0003800000 */
        /* <DEDUP_REMOVED lines=13> */
[CC--:B0-----:R-:W-:Y:S02]  /*71f0*/  LEA R88, P6, R47.reuse, R118.reuse, 0x1 ;  /* 0x000000762f587211 */ /* 0x0c1fe400078c08ff */
[----:B------:R-:W-:Y:S02]  /*7200*/  ISETP.NE.AND P0, PT, R52, RZ, PT ;  /* 0x000000ff3400720c */ /* 0x000fe40003f05270 */
[----:B------:R-:W-:Y:S02]  /*7210*/  LEA.HI.X R89, R47, R119, R46, 0x1, P6 ;  /* 0x000000772f597211 */ /* 0x000fe400030f0c2e */
[----:B------:R-:W-:Y:S02]  /*7220*/  SHF.R.S32.HI R47, RZ, 0x1f, R44 ;  /* 0x0000001fff2f7819 */ /* 0x000fe4000001142c */
[----:B------:R-:W-:-:S02]  /*7230*/  @!P5 LEA R90, P6, R134, R118, 0x1 ;  /* 0x00000076865ad211 */ /* 0x000fc400078c08ff */
[----:B------:R-:W-:Y:S02]  /*7240*/  LEA.HI R47, R47, R44, RZ, 0x3 ;  /* 0x0000002c2f2f7211 */ /* 0x000fe400078f18ff */
[----:B------:R-:W-:Y:S02]  /*7250*/  LOP3.LUT R44, R232, 0x38, R45, 0xf8, !PT ;  /* 0x00000038e82c7812 */ /* 0x000fe400078ef82d */
[----:B------:R-:W-:Y:S02]  /*7260*/  SHF.R.S32.HI R47, RZ, 0x3, R47 ;  /* 0x00000003ff2f7819 */ /* 0x000fe4000001142f */
[----:B------:R-:W-:Y:S02]  /*7270*/  LOP3.LUT R44, R44, R233, RZ, 0x3c, !PT ;  /* 0x000000e92c2c7212 */ /* 0x000fe400078e3cff */
[----:B------:R-:W-:Y:S01]  /*7280*/  @!P5 LEA.HI.X R91, R134, R119, R160, 0x1, P6 ;  /* 0x00000077865bd211 */ /* 0x000fe200030f0ca0 */
[----:B------:R-:W-:Y:S01]  /*7290*/  IMAD R47, R47, 0x1400, R234 ;  /* 0x000014002f2f7824 */ /* 0x000fe200078e02ea */
[----:B------:R-:W-:-:S04]  /*72a0*/  ISETP.GE.AND P6, PT, R213, R116, PT ;  /* 0x00000074d500720c */ /* 0x000fc80003fc6270 */
        /* <DEDUP_REMOVED lines=9> */
[--C-:B--2---:R-:W-:Y:S01]  /*7340*/  HADD2.F32 R94, -RZ, R53.reuse.H0_H0 ;  /* 0x20000035ff5e7230 */ /* 0x104fe20000004100 */
[----:B------:R-:W-:Y:S01]  /*7350*/  SHF.R.U32.HI R92, RZ, 0x10, R41 ;  /* 0x00000010ff5c7819 */ /* 0x000fe20000011629 */
[----:B------:R-:W-:Y:S01]  /*7360*/  HADD2.F32 R53, -RZ, R53.H1_H1 ;  /* 0x30000035ff357230 */ /* 0x000fe20000004100 */
[--C-:B------:R-:W-:Y:S01]  /*7370*/  SHF.R.U64 R41, R48, 0x10, R49.reuse ;  /* 0x0000001030297819 */ /* 0x100fe20000001231 */
[--C-:B0-----:R-:W-:Y:S01]  /*7380*/  HADD2.F32 R134, -RZ, R45.reuse.H0_H0 ;  /* 0x2000002dff867230 */ /* 0x101fe20000004100 */
[----:B------:R-:W-:Y:S01]  /*7390*/  SHF.R.U32.HI R48, RZ, 0x10, R49 ;  /* 0x00000010ff307819 */ /* 0x000fe20000011631 */
[----:B------:R-:W-:Y:S01]  /*73a0*/  HADD2.F32 R45, -RZ, R45.H1_H1 ;  /* 0x3000002dff2d7230 */ /* 0x000fe20000004100 */
[--C-:B------:R-:W-:Y:S01]  /*73b0*/  SHF.R.U64 R49, R50, 0x10, R51.reuse ;  /* 0x0000001032317819 */ /* 0x100fe20000001233 */
[----:B------:R-:W-:Y:S01]  /*73c0*/  HADD2.F32 R92, -RZ, R92.H0_H0 ;  /* 0x2000005cff5c7230 */ /* 0x000fe20000004100 */
[----:B------:R-:W-:Y:S01]  /*73d0*/  SHF.R.U32.HI R50, RZ, 0x10, R51 ;  /* 0x00000010ff327819 */ /* 0x000fe20000011633 */
[----:B------:R-:W-:Y:S01]  /*73e0*/  HADD2.F32 R48, -RZ, R48.H0_H0 ;  /* 0x20000030ff307230 */ /* 0x000fe20000004100 */
[--C-:B------:R-:W-:Y:S01]  /*73f0*/  SHF.R.U64 R42, R42, 0x10, R43.reuse ;  /* 0x000000102a2a7819 */ /* 0x100fe2000000122b */
[--C-:B------:R-:W-:Y:S01]  /*7400*/  HADD2.F32 R51, -RZ, R182.reuse.H1_H1 ;  /* 0x300000b6ff337230 */ /* 0x100fe20000004100 */
[----:B------:R-:W-:Y:S01]  /*7410*/  SHF.R.U32.HI R43, RZ, 0x10, R43 ;  /* 0x00000010ff2b7819 */ /* 0x000fe2000001162b */
[----:B------:R-:W-:-:S02]  /*7420*/  HADD2.F32 R93, -RZ, R182.H0_H0 ;  /* 0x200000b6ff5d7230 */ /* 0x000fc40000004100 */
[-C--:B------:R-:W-:Y:S01]  /*7430*/  FMUL.FTZ R136, R53, R48.reuse ;  /* 0x0000003035887220 */ /* 0x080fe20000410000 */
[C---:B------:R-:W-:Y:S01]  /*7440*/  FMUL.FTZ R48, R45.reuse, R48 ;  /* 0x000000302d307220 */ /* 0x040fe20000410000 */
[-C--:B------:R-:W-:Y:S01]  /*7450*/  FMUL.FTZ R95, R94, R51.reuse ;  /* 0x000000335e5f7220 */ /* 0x080fe20000410000 */
[----:B------:R-:W-:Y:S01]  /*7460*/  FMUL.FTZ R51, R134, R51 ;  /* 0x0000003386337220 */ /* 0x000fe20000410000 */
[-C--:B------:R-:W-:Y:S01]  /*7470*/  FFMA.FTZ R136, R45, R92.reuse, -R136 ;  /* 0x0000005c2d887223 */ /* 0x080fe20000010888 */
[----:B------:R-:W-:Y:S01]  /*7480*/  FFMA.FTZ R48, R53, R92, R48 ;  /* 0x0000005c35307223 */ /* 0x000fe20000010030 */
[----:B------:R-:W-:Y:S02]  /*7490*/  HADD2.F32 R45, -RZ, R181.H0_H0 ;  /* 0x200000b5ff2d7230 */ /* 0x000fe40000004100 */
[-C--:B------:R-:W-:Y:S01]  /*74a0*/  FFMA.FTZ R51, R94, R93.reuse, R51 ;  /* 0x0000005d5e337223 */ /* 0x080fe20000010033 */
[--C-:B------:R-:W-:Y:S02]  /*74b0*/  HADD2.F32 R92, -RZ, R55.reuse.H0_H0 ;  /* 0x20000037ff5c7230 */ /* 0x100fe40000004100 */
[----:B------:R-:W-:Y:S01]  /*74c0*/  FFMA.FTZ R95, R134, R93, -R95 ;  /* 0x0000005d865f7223 */ /* 0x000fe2000001085f */
[----:B------:R-:W-:-:S02]  /*74d0*/  HADD2.F32 R55, -RZ, R55.H1_H1 ;  /* 0x30000037ff377230 */ /* 0x000fc40000004100 */
[----:B------:R-:W-:Y:S02]  /*74e0*/  HADD2.F32 R94, -RZ, R47.H0_H0 ;  /* 0x2000002fff5e7230 */ /* 0x000fe40000004100 */
[----:B------:R-:W-:Y:S01]  /*74f0*/  HADD2.F32 R50, -RZ, R50.H0_H0 ;  /* 0x20000032ff327230 */ /* 0x000fe20000004100 */
[----:B------:R-:W-:Y:S01]  /*7500*/  F2FP.F16.F32.PACK_AB R95, R136, R95 ;  /* 0x0000005f885f723e */ /* 0x000fe200000000ff */
[----:B------:R-:W-:Y:S02]  /*7510*/  HADD2.F32 R134, -RZ, R43.H0_H0 ;  /* 0x2000002bff867230 */ /* 0x000fe40000004100 */
[-C--:B------:R-:W-:Y:S01]  /*7520*/  FMUL.FTZ R43, R92, R45.reuse ;  /* 0x0000002d5c2b7220 */ /* 0x080fe20000410000 */
[----:B------:R-:W-:Y:S02]  /*7530*/  HADD2.F32 R53, -RZ, R181.H1_H1 ;  /* 0x300000b5ff357230 */ /* 0x000fe40000004100 */
[----:B------:R-:W-:Y:S01]  /*7540*/  FMUL.FTZ R45, R94, R45 ;  /* 0x0000002d5e2d7220 */ /* 0x000fe20000410000 */
[----:B------:R-:W-:-:S02]  /*7550*/  HADD2.F32 R47, -RZ, R47.H1_H1 ;  /* 0x3000002fff2f7230 */ /* 0x000fc40000004100 */
[-C--:B------:R-:W-:Y:S01]  /*7560*/  FMUL.FTZ R138, R55, R50.reuse ;  /* 0x00000032378a7220 */ /* 0x080fe20000410000 */
[----:B------:R-:W-:Y:S02]  /*7570*/  HADD2.F32 R41, -RZ, R41.H0_H0 ;  /* 0x20000029ff297230 */ /* 0x000fe40000004100 */
[-C--:B------:R-:W-:Y:S01]  /*7580*/  FFMA.FTZ R43, R94, R53.reuse, -R43 ;  /* 0x000000355e2b7223 */ /* 0x080fe2000001082b */
[----:B------:R-:W-:Y:S01]  /*7590*/  FFMA.FTZ R45, R92, R53, R45 ;  /* 0x000000355c2d7223 */ /* 0x000fe2000001002d */
[C---:B------:R-:W-:Y:S01]  /*75a0*/  FMUL.FTZ R50, R47.reuse, R50 ;  /* 0x000000322f327220 */ /* 0x040fe20000410000 */
[-C--:B------:R-:W-:Y:S01]  /*75b0*/  FFMA.FTZ R138, R47, R134.reuse, -R138 ;  /* 0x000000862f8a7223 */ /* 0x080fe2000001088a */
[----:B------:R-:W-:Y:S02]  /*75c0*/  HADD2.F32 R47, -RZ, R179.H0_H0 ;  /* 0x200000b3ff2f7230 */ /* 0x000fe40000004100 */
[----:B------:R-:W-:Y:S02]  /*75d0*/  HADD2.F32 R94, -RZ, R52.H0_H0 ;  /* 0x20000034ff5e7230 */ /* 0x000fe40000004100 */
[----:B------:R-:W-:Y:S01]  /*75e0*/  FFMA.FTZ R50, R55, R134, R50 ;  /* 0x0000008637327223 */ /* 0x000fe20000010032 */
[----:B------:R-:W-:-:S02]  /*75f0*/  HADD2.F32 R92, -RZ, R44.H0_H0 ;  /* 0x2000002cff5c7230 */ /* 0x000fc40000004100 */
[----:B------:R-:W-:Y:S02]  /*7600*/  HADD2.F32 R52, -RZ, R52.H1_H1 ;  /* 0x30000034ff347230 */ /* 0x000fe40000004100 */
[-C--:B------:R-:W-:Y:S01]  /*7610*/  FMUL.FTZ R55, R94, R47.reuse ;  /* 0x0000002f5e377220 */ /* 0x080fe20000410000 */
[----:B------:R-:W-:Y:S02]  /*7620*/  HADD2.F32 R53, -RZ, R179.H1_H1 ;  /* 0x300000b3ff357230 */ /* 0x000fe40000004100 */
[----:B------:R-:W-:Y:S01]  /*7630*/  FMUL.FTZ R135, R92, R47 ;  /* 0x0000002f5c877220 */ /* 0x000fe20000410000 */
[----:B------:R-:W-:Y:S02]  /*7640*/  HADD2.F32 R44, -RZ, R44.H1_H1 ;  /* 0x3000002cff2c7230 */ /* 0x000fe40000004100 */
[----:B------:R-:W-:Y:S01]  /*7650*/  FMUL.FTZ R47, R52, R41 ;  /* 0x00000029342f7220 */ /* 0x000fe20000410000 */
[----:B------:R-:W-:Y:S02]  /*7660*/  HADD2.F32 R93, -RZ, R40.H0_H0 ;  /* 0x20000028ff5d7230 */ /* 0x000fe40000004100 */
[-C--:B------:R-:W-:Y:S01]  /*7670*/  FFMA.FTZ R55, R92, R53.reuse, -R55 ;  /* 0x000000355c377223 */ /* 0x080fe20000010837 */
[----:B------:R-:W-:Y:S01]  /*7680*/  FFMA.FTZ R135, R94, R53, R135 ;  /* 0x000000355e877223 */ /* 0x000fe20000010087 */
[----:B------:R-:W-:Y:S01]  /*7690*/  FMUL.FTZ R41, R44, R41 ;  /* 0x000000292c297220 */ /* 0x000fe20000410000 */
[----:B------:R-:W-:-:S02]  /*76a0*/  HADD2.F32 R53, -RZ, R54.H0_H0 ;  /* 0x20000036ff357230 */ /* 0x000fc40000004100 */
[-C--:B------:R-:W-:Y:S01]  /*76b0*/  FFMA.FTZ R44, R44, R93.reuse, -R47 ;  /* 0x0000005d2c2c7223 */ /* 0x080fe2000001082f */
[----:B------:R-:W-:Y:S02]  /*76c0*/  HADD2.F32 R40, -RZ, R178.H0_H0 ;  /* 0x200000b2ff287230 */ /* 0x000fe40000004100 */
[----:B------:R-:W-:Y:S01]  /*76d0*/  FFMA.FTZ R52, R52, R93, R41 ;  /* 0x0000005d34347223 */ /* 0x000fe20000010029 */
[----:B------:R-:W-:Y:S01]  /*76e0*/  HADD2.F32 R49, -RZ, R49.H0_H0 ;  /* 0x20000031ff317230 */ /* 0x000fe20000004100 */
[----:B------:R-:W-:Y:S01]  /*76f0*/  F2FP.F16.F32.PACK_AB R50, R50, R45 ;  /* 0x0000002d3232723e */ /* 0x000fe200000000ff */
[----:B------:R-:W-:Y:S01]  /*7700*/  HADD2.F32 R47, -RZ, R46.H0_H0 ;  /* 0x2000002eff2f7230 */ /* 0x000fe20000004100 */
[----:B------:R-:W-:Y:S01]  /*7710*/  F2FP.F16.F32.PACK_AB R44, R44, R55 ;  /* 0x000000372c2c723e */ /* 0x000fe200000000ff */
[----:B------:R-:W-:Y:S01]  /*7720*/  HADD2.F32 R54, -RZ, R54.H1_H1 ;  /* 0x30000036ff367230 */ /* 0x000fe20000004100 */
[----:B------:R-:W-:Y:S01]  /*7730*/  F2FP.F16.F32.PACK_AB R52, R52, R135 ;  /* 0x000000873434723e */ /* 0x000fe200000000ff */
[----:B------:R-:W-:Y:S01]  /*7740*/  HADD2.F32 R46, -RZ, R46.H1_H1 ;  /* 0x3000002eff2e7230 */ /* 0x000fe20000004100 */
[----:B------:R-:W-:Y:S01]  /*7750*/  MOV R55, R50 ;  /* 0x0000003200377202 */ /* 0x000fe20000000f00 */
[----:B------:R-:W-:-:S02]  /*7760*/  HADD2.F32 R93, -RZ, R42.H0_H0 ;  /* 0x2000002aff5d7230 */ /* 0x000fc40000004100 */
[-C--:B------:R-:W-:Y:S01]  /*7770*/  FMUL.FTZ R42, R53, R40.reuse ;  /* 0x00000028352a7220 */ /* 0x080fe20000410000 */
[----:B------:R-:W-:Y:S02]  /*7780*/  HADD2.F32 R41, -RZ, R178.H1_H1 ;  /* 0x300000b2ff297230 */ /* 0x000fe40000004100 */
[-C--:B------:R-:W-:Y:S01]  /*7790*/  FMUL.FTZ R137, R54, R49.reuse ;  /* 0x0000003136897220 */ /* 0x080fe20000410000 */
[C---:B------:R-:W-:Y:S01]  /*77a0*/  FMUL.FTZ R40, R47.reuse, R40 ;  /* 0x000000282f287220 */ /* 0x040fe20000410000 */
[C---:B------:R-:W-:Y:S01]  /*77b0*/  FMUL.FTZ R49, R46.reuse, R49 ;  /* 0x000000312e317220 */ /* 0x040fe20000410000 */
[----:B------:R-:W-:Y:S02]  /*77c0*/  IMAD.MOV.U32 R45, RZ, RZ, R95 ;  /* 0x000000ffff2d7224 */ /* 0x000fe400078e005f */
        /* <DEDUP_REMOVED lines=8> */
.L_x_535:
[----:B------:R-:W-:Y:S05]  /*7850*/  BSYNC B2 ;  /* 0x0000000000027941 */ /* 0x000fea0003800000 */
.L_x_534:
[----:B------:R-:W-:Y:S02]  /*7860*/  ULDC.64 UR4, c[0x0][0x208] ;  /* 0x0000820000047ab9 */ /* 0x000fe40000000a00 */
[----:B0-----:R3:W-:Y:S04]  /*7870*/  STG.E.128 desc[UR4][R88.64], R44 ;  /* 0x0000002c58007986 */ /* 0x0017e8000c101d04 */
[----:B--2---:R3:W-:Y:S02]  /*7880*/  @!P5 STG.E.128 desc[UR4][R90.64], R52 ;  /* 0x000000345a00d986 */ /* 0x0047e4000c101d04 */
.L_x_529:
[----:B------:R-:W-:Y:S05]  /*7890*/  BSYNC B1 ;  /* 0x0000000000017941 */ /* 0x000fea0003800000 */
.L_x_528:
[----:B------:R-:W-:Y:S04]  /*78a0*/  BSSY B1, `(.L_x_536) ;  /* 0x00000f9000017945 */ /* 0x000fe80003800000 */
[----:B------:R-:W-:Y:S05]  /*78b0*/  @P3 BRA `(.L_x_537) ;  /* 0x0000000c00dc3947 */ /* 0x000fea0003800000 */
[----:B------:R-:W4:Y:S01]  /*78c0*/  LDL R40, [R1+0x58] ;  /* 0x0000580001287983 */ /* 0x000f220000100800 */
[----:B------:R-:W-:Y:S01]  /*78d0*/  ISETP.NE.AND P3, PT, R26, RZ, PT ;  /* 0x000000ff1a00720c */ /* 0x000fe20003f65270 */
[-C--:B--2---:R-:W-:Y:S01]  /*78e0*/  IMAD.WIDE.U32 R48, R217, R122.reuse, R124 ;  /* 0x0000007ad9307225 */ /* 0x084fe200078e007c */
[----:B------:R-:W-:Y:S03]  /*78f0*/  BSSY B2, `(.L_x_538) ;  /* 0x000007a000027945 */ /* 0x000fe60003800000 */
[----:B----4-:R-:W-:-:S04]  /*7900*/  IMAD R40, R40, R122, RZ ;  /* 0x0000007a28287224 */ /* 0x010fc800078e02ff */
[----:B------:R-:W-:-:S04]  /*7910*/  IMAD R41, R217, R123, R40 ;  /* 0x0000007bd9297224 */ /* 0x000fc800078e0228 */
[----:B---3--:R-:W-:Y:S01]  /*7920*/  IMAD.IADD R54, R49, 0x1, R41 ;  /* 0x0000000131367824 */ /* 0x008fe200078e0229 */
[----:B------:R-:W-:Y:S06]  /*7930*/  @!P3 BRA `(.L_x_539) ;  /* 0x0000000400d4b947 */ /* 0x000fec0003800000 */
[----:B------:R-:W-:Y:S01]  /*7940*/  SEL R40, R120, R146, !P0 ;  /* 0x0000009278287207 */ /* 0x000fe20004000000 */
[----:B------:R-:W-:Y:S01]  /*7950*/  BSSY B3, `(.L_x_540) ;  /* 0x0000070000037945 */ /* 0x000fe20003800000 */
[----:B------:R-:W-:Y:S02]  /*7960*/  IADD3 R42, P3, P5, R38, R48, R13 ;  /* 0x00000030262a7210 */ /* 0x000fe40007d7e00d */
[----:B------:R-:W-:Y:S02]  /*7970*/  SHF.R.S32.HI R41, RZ, 0x1f, R40 ;  /* 0x0000001fff297819 */ /* 0x000fe40000011428 */
[----:B------:R-:W-:Y:S02]  /*7980*/  IADD3.X R43, R37, R54, R7, P3, P5 ;  /* 0x00000036252b7210 */ /* 0x000fe40001fea407 */
[----:B------:R-:W-:-:S04]  /*7990*/  LEA.HI R41, R41, R40, RZ, 0x4 ;  /* 0x0000002829297211 */ /* 0x000fc800078f20ff */
[----:B------:R-:W-:-:S04]  /*79a0*/  LEA.HI.SX32 R44, R41, R14, 0x1c ;  /* 0x0000000e292c7211 */ /* 0x000fc800078fe2ff */
[----:B------:R-:W-:Y:S02]  /*79b0*/  SHF.L.U32 R45, R44, 0x3, RZ ;  /* 0x000000032c2d7819 */ /* 0x000fe400000006ff */
[----:B------:R-:W-:Y:S02]  /*79c0*/  SHF.R.S32.HI R47, RZ, 0x1f, R44 ;  /* 0x0000001fff2f7819 */ /* 0x000fe4000001142c */
[----:B------:R-:W-:Y:S02]  /*79d0*/  ISETP.GE.AND P3, PT, R45, R145, PT ;  /* 0x000000912d00720c */ /* 0x000fe40003f66270 */
[----:B------:R-:W-:-:S04]  /*79e0*/  LEA.HI R47, R47, R44, RZ, 0x3 ;  /* 0x0000002c2f2f7211 */ /* 0x000fc800078f18ff */
[----:B------:R-:W-:-:S05]  /*79f0*/  SHF.R.S32.HI R44, RZ, 0x3, R47 ;  /* 0x00000003ff2c7819 */ /* 0x000fca000001142f */
[----:B------:R-:W-:Y:S02]  /*7a00*/  IMAD R44, R44, 0x1400, R231 ;  /* 0x000014002c2c7824 */ /* 0x000fe400078e02e7 */
[--C-:B------:R-:W-:Y:S02]  /*7a10*/  @!P3 SHF.R.S32.HI R41, RZ, 0x1f, R45.reuse ;  /* 0x0000001fff29b819 */ /* 0x100fe4000001142d */
[--C-:B------:R-:W-:Y:S02]  /*7a20*/  @!P3 IADD3 R40, P5, P6, R38, R48, R45.reuse ;  /* 0x000000302628b210 */ /* 0x100fe40007ebe02d */
[----:B------:R-:W-:Y:S02]  /*7a30*/  LOP3.LUT R45, R227, 0x38, R45, 0xf8, !PT ;  /* 0x00000038e32d7812 */ /* 0x000fe400078ef82d */
[----:B------:R-:W-:Y:S02]  /*7a40*/  @!P3 IADD3.X R41, R37, R54, R41, P5, P6 ;  /* 0x000000362529b210 */ /* 0x000fe40002fec429 */
[----:B------:R-:W-:-:S02]  /*7a50*/  LOP3.LUT R45, R45, R230, RZ, 0x3c, !PT ;  /* 0x000000e62d2d7212 */ /* 0x000fc400078e3cff */
[----:B------:R-:W-:-:S03]  /*7a60*/  LEA R50, P5, R42, R118, 0x1 ;  /* 0x000000762a327211 */ /* 0x000fc600078a08ff */
[----:B------:R-:W-:Y:S01]  /*7a70*/  IMAD.IADD R44, R44, 0x1, R45 ;  /* 0x000000012c2c7824 */ /* 0x000fe200078e022d */
[----:B------:R-:W-:Y:S01]  /*7a80*/  LEA.HI.X R51, R42, R119, R43, 0x1, P5 ;  /* 0x000000772a337211 */ /* 0x000fe200028f0c2b */
[C---:B------:R-:W-:Y:S01]  /*7a90*/  IMAD R45, R17.reuse, 0x5000, R142 ;  /* 0x00005000112d7824 */ /* 0x040fe200078e028e */
[----:B------:R-:W-:Y:S01]  /*7aa0*/  @!P3 LEA R52, P5, R40, R118, 0x1 ;  /* 0x000000762834b211 */ /* 0x000fe200078a08ff */
[----:B------:R-:W-:-:S03]  /*7ab0*/  IMAD R47, R17, 0x5000, R44 ;  /* 0x00005000112f7824 */ /* 0x000fc600078e022c */
[----:B------:R-:W-:Y:S01]  /*7ac0*/  LEA R42, R45, R16, 0x1 ;  /* 0x000000102d2a7211 */ /* 0x000fe200078e08ff */
[----:B------:R-:W-:Y:S01]  /*7ad0*/  IMAD R47, R47, 0x2, R16 ;  /* 0x000000022f2f7824 */ /* 0x000fe200078e0210 */
[----:B------:R-:W-:Y:S02]  /*7ae0*/  @!P3 LEA.HI.X R53, R40, R119, R41, 0x1, P5 ;  /* 0x000000772835b211 */ /* 0x000fe400028f0c29 */
[----:B------:R-:W-:Y:S02]  /*7af0*/  ISETP.GE.AND P5, PT, R212, R116, PT ;  /* 0x00000074d400720c */ /* 0x000fe40003fa6270 */
[----:B------:R-:W2:Y:S04]  /*7b00*/  LDS.128 R40, [R42+0x24400] ;  /* 0x024400002a287984 */ /* 0x000ea80000000c00 */
[----:B------:R-:W3:Y:S07]  /*7b10*/  LDS.128 R44, [R47+0x24400] ;  /* 0x024400002f2c7984 */ /* 0x000eee0000000c00 */
[----:B------:R-:W-:Y:S05]  /*7b20*/  @P5 BRA `(.L_x_541) ;  /* 0x0000000400485947 */ /* 0x000fea0003800000 */
[----:B------:R-:W-:Y:S01]  /*7b30*/  SHF.R.U64 R55, R60, 0x10, R61 ;  /* 0x000000103c377819 */ /* 0x000fe2000000123d */
[----:B0-----:R-:W-:Y:S01]  /*7b40*/  HADD2.F32 R88, -RZ, R177.H1_H1 ;  /* 0x300000b1ff587230 */ /* 0x001fe20000004100 */
[--C-:B------:R-:W-:Y:S01]  /*7b50*/  SHF.R.U64 R60, R68, 0x10, R69.reuse ;  /* 0x00000010443c7819 */ /* 0x100fe20000001245 */
[--C-:B---3--:R-:W-:Y:S01]  /*7b60*/  HADD2.F32 R89, -RZ, R45.reuse.H0_H0 ;  /* 0x2000002dff597230 */ /* 0x108fe20000004100 */
[----:B------:R-:W-:Y:S01]  /*7b70*/  SHF.R.U32.HI R68, RZ, 0x10, R69 ;  /* 0x00000010ff447819 */ /* 0x000fe20000011645 */
[----:B------:R-:W-:Y:S01]  /*7b80*/  HADD2.F32 R90, -RZ, R45.H1_H1 ;  /* 0x3000002dff5a7230 */ /* 0x000fe20000004100 */
[----:B------:R-:W-:Y:S01]  /*7b90*/  SHF.R.U32.HI R61, RZ, 0x10, R61 ;  /* 0x00000010ff3d7819 */ /* 0x000fe2000001163d */
[--C-:B--2---:R-:W-:Y:S01]  /*7ba0*/  HADD2.F32 R45, -RZ, R41.reuse.H0_H0 ;  /* 0x20000029ff2d7230 */ /* 0x104fe20000004100 */
[--C-:B------:R-:W-:Y:S01]  /*7bb0*/  SHF.R.U64 R69, R70, 0x10, R71.reuse ;  /* 0x0000001046457819 */ /* 0x100fe20000001247 */
[----:B------:R-:W-:Y:S01]  /*7bc0*/  HADD2.F32 R91, -RZ, R68.H0_H0 ;  /* 0x20000044ff5b7230 */ /* 0x000fe20000004100 */
[----:B------:R-:W-:Y:S01]  /*7bd0*/  SHF.R.U32.HI R70, RZ, 0x10, R71 ;  /* 0x00000010ff467819 */ /* 0x000fe20000011647 */
[----:B------:R-:W-:-:S02]  /*7be0*/  HADD2.F32 R68, -RZ, R41.H1_H1 ;  /* 0x30000029ff447230 */ /* 0x000fc40000004100 */
[-C--:B------:R-:W-:Y:S01]  /*7bf0*/  FMUL.FTZ R92, R89, R88.reuse ;  /* 0x00000058595c7220 */ /* 0x080fe20000410000 */
[----:B------:R-:W-:Y:S02]  /*7c00*/  HADD2.F32 R71, -RZ, R175.H1_H1 ;  /* 0x300000afff477230 */ /* 0x000fe40000004100 */
[C---:B------:R-:W-:Y:S01]  /*7c10*/  FMUL.FTZ R88, R45.reuse, R88 ;  /* 0x000000582d587220 */ /* 0x040fe20000410000 */
[----:B------:R-:W-:Y:S02]  /*7c20*/  HADD2.F32 R61, -RZ, R61.H0_H0 ;  /* 0x2000003dff3d7230 */ /* 0x000fe40000004100 */
[-C--:B------:R-:W-:Y:S01]  /*7c30*/  FMUL.FTZ R41, R90, R91.reuse ;  /* 0x0000005b5a297220 */ /* 0x080fe20000410000 */
[C---:B------:R-:W-:Y:S01]  /*7c40*/  FMUL.FTZ R91, R68.reuse, R91 ;  /* 0x0000005b445b7220 */ /* 0x040fe20000410000 */
[-C--:B------:R-:W-:Y:S01]  /*7c50*/  FFMA.FTZ R92, R45, R71.reuse, -R92 ;  /* 0x000000472d5c7223 */ /* 0x080fe2000001085c */
[----:B------:R-:W-:Y:S01]  /*7c60*/  FFMA.FTZ R88, R89, R71, R88 ;  /* 0x0000004759587223 */ /* 0x000fe20000010058 */
[-C--:B------:R-:W-:Y:S01]  /*7c70*/  FFMA.FTZ R41, R68, R61.reuse, -R41 ;  /* 0x0000003d44297223 */ /* 0x080fe20000010829 */
[----:B------:R-:W-:Y:S01]  /*7c80*/  SHF.R.U64 R62, R62, 0x10, R63 ;  /* 0x000000103e3e7819 */ /* 0x000fe2000000123f */
[----:B------:R-:W-:Y:S01]  /*7c90*/  FFMA.FTZ R91, R90, R61, R91 ;  /* 0x0000003d5a5b7223 */ /* 0x000fe2000001005b */
[----:B------:R-:W-:Y:S01]  /*7ca0*/  HADD2.F32 R71, -RZ, R176.H1_H1 ;  /* 0x300000b0ff477230 */ /* 0x000fe20000004100 */
[----:B------:R-:W-:Y:S01]  /*7cb0*/  SHF.R.U32.HI R63, RZ, 0x10, R63 ;  /* 0x00000010ff3f7819 */ /* 0x000fe2000001163f */
[----:B------:R-:W-:Y:S01]  /*7cc0*/  HADD2.F32 R68, -RZ, R47.H0_H0 ;  /* 0x2000002fff447230 */ /* 0x000fe20000004100 */
[----:B------:R-:W-:Y:S01]  /*7cd0*/  F2FP.F16.F32.PACK_AB R41, R41, R92 ;  /* 0x0000005c2929723e */ /* 0x000fe200000000ff */
[----:B------:R-:W-:Y:S01]  /*7ce0*/  HADD2.F32 R90, -RZ, R43.H0_H0 ;  /* 0x2000002bff5a7230 */ /* 0x000fe20000004100 */
[----:B------:R-:W-:Y:S01]  /*7cf0*/  F2FP.F16.F32.PACK_AB R88, R91, R88 ;  /* 0x000000585b58723e */ /* 0x000fe200000000ff */
[----:B------:R-:W-:-:S02]  /*7d00*/  HADD2.F32 R47, -RZ, R47.H1_H1 ;  /* 0x3000002fff2f7230 */ /* 0x000fc40000004100 */
[----:B------:R-:W-:Y:S02]  /*7d10*/  HADD2.F32 R94, -RZ, R70.H0_H0 ;  /* 0x20000046ff5e7230 */ /* 0x000fe40000004100 */
[----:B------:R-:W-:Y:S02]  /*7d20*/  HADD2.F32 R45, -RZ, R174.H1_H1 ;  /* 0x300000aeff2d7230 */ /* 0x000fe40000004100 */
[----:B------:R-:W-:Y:S02]  /*7d30*/  HADD2.F32 R61, -RZ, R43.H1_H1 ;  /* 0x3000002bff3d7230 */ /* 0x000fe40000004100 */
[-C--:B------:R-:W-:Y:S01]  /*7d40*/  FMUL.FTZ R43, R68, R71.reuse ;  /* 0x00000047442b7220 */ /* 0x080fe20000410000 */
[----:B------:R-:W-:Y:S02]  /*7d50*/  HADD2.F32 R70, -RZ, R63.H0_H0 ;  /* 0x2000003fff467230 */ /* 0x000fe40000004100 */
[C---:B------:R-:W-:Y:S01]  /*7d60*/  FMUL.FTZ R71, R90.reuse, R71 ;  /* 0x000000475a477220 */ /* 0x040fe20000410000 */
[-C--:B------:R-:W-:Y:S01]  /*7d70*/  FMUL.FTZ R134, R47, R94.reuse ;  /* 0x0000005e2f867220 */ /* 0x080fe20000410000 */
[-C--:B------:R-:W-:Y:S01]  /*7d80*/  FFMA.FTZ R43, R90, R45.reuse, -R43 ;  /* 0x0000002d5a2b7223 */ /* 0x080fe2000001082b */
[C---:B------:R-:W-:Y:S01]  /*7d90*/  FMUL.FTZ R94, R61.reuse, R94 ;  /* 0x0000005e3d5e7220 */ /* 0x040fe20000410000 */
[----:B------:R-:W-:Y:S01]  /*7da0*/  FFMA.FTZ R45, R68, R45, R71 ;  /* 0x0000002d442d7223 */ /* 0x000fe20000010047 */
[----:B------:R-:W-:Y:S01]  /*7db0*/  FFMA.FTZ R68, R61, R70, -R134 ;  /* 0x000000463d447223 */ /* 0x000fe20000010886 */
[----:B------:R-:W-:-:S02]  /*7dc0*/  HADD2.F32 R134, -RZ, R60.H0_H0 ;  /* 0x2000003cff867230 */ /* 0x000fc40000004100 */
[----:B------:R-:W-:Y:S01]  /*7dd0*/  FFMA.FTZ R70, R47, R70, R94 ;  /* 0x000000462f467223 */ /* 0x000fe2000001005e */
[----:B------:R-:W-:Y:S02]  /*7de0*/  HADD2.F32 R177, -RZ, R177.H0_H0 ;  /* 0x200000b1ffb17230 */ /* 0x000fe40000004100 */
[----:B------:R-:W-:Y:S01]  /*7df0*/  HADD2.F32 R60, -RZ, R44.H0_H0 ;  /* 0x2000002cff3c7230 */ /* 0x000fe20000004100 */
[----:B------:R-:W-:Y:S01]  /*7e00*/  F2FP.F16.F32.PACK_AB R43, R68, R43 ;  /* 0x0000002b442b723e */ /* 0x000fe200000000ff */
[----:B------:R-:W-:Y:S01]  /*7e10*/  HADD2.F32 R90, -RZ, R40.H0_H0 ;  /* 0x20000028ff5a7230 */ /* 0x000fe20000004100 */
[----:B------:R-:W-:Y:S01]  /*7e20*/  F2FP.F16.F32.PACK_AB R70, R70, R45 ;  /* 0x0000002d4646723e */ /* 0x000fe200000000ff */
[----:B------:R-:W-:Y:S01]  /*7e30*/  HADD2.F32 R47, -RZ, R44.H1_H1 ;  /* 0x3000002cff2f7230 */ /* 0x000fe20000004100 */
[----:B------:R-:W-:Y:S01]  /*7e40*/  MOV R45, R88 ;  /* 0x00000058002d7202 */ /* 0x000fe20000000f00 */
[----:B------:R-:W-:Y:S02]  /*7e50*/  HADD2.F32 R94, -RZ, R55.H0_H0 ;  /* 0x20000037ff5e7230 */ /* 0x000fe40000004100 */
[----:B------:R-:W-:Y:S01]  /*7e60*/  FMUL.FTZ R55, R60, R177 ;  /* 0x000000b13c377220 */ /* 0x000fe20000410000 */
[----:B------:R-:W-:-:S02]  /*7e70*/  HADD2.F32 R175, -RZ, R175.H0_H0 ;  /* 0x200000afffaf7230 */ /* 0x000fc40000004100 */
[C---:B------:R-:W-:Y:S01]  /*7e80*/  FMUL.FTZ R177, R90.reuse, R177 ;  /* 0x000000b15ab17220 */ /* 0x040fe20000410000 */
[----:B------:R-:W-:Y:S02]  /*7e90*/  HADD2.F32 R61, -RZ, R40.H1_H1 ;  /* 0x30000028ff3d7230 */ /* 0x000fe40000004100 */
[-C--:B------:R-:W-:Y:S01]  /*7ea0*/  FMUL.FTZ R136, R47, R134.reuse ;  /* 0x000000862f887220 */ /* 0x080fe20000410000 */
[----:B------:R-:W-:Y:S02]  /*7eb0*/  HADD2.F32 R176, -RZ, R176.H0_H0 ;  /* 0x200000b0ffb07230 */ /* 0x000fe40000004100 */
[-C--:B------:R-:W-:Y:S01]  /*7ec0*/  FFMA.FTZ R40, R90, R175.reuse, -R55 ;  /* 0x000000af5a287223 */ /* 0x080fe20000010837 */
[----:B------:R-:W-:Y:S01]  /*7ed0*/  FFMA.FTZ R44, R60, R175, R177 ;  /* 0x000000af3c2c7223 */ /* 0x000fe200000100b1 */
[C---:B------:R-:W-:Y:S01]  /*7ee0*/  FMUL.FTZ R134, R61.reuse, R134 ;  /* 0x000000863d867220 */ /* 0x040fe20000410000 */
[----:B------:R-:W-:Y:S01]  /*7ef0*/  FFMA.FTZ R55, R61, R94, -R136 ;  /* 0x0000005e3d377223 */ /* 0x000fe20000010888 */
[----:B------:R-:W-:-:S02]  /*7f00*/  HADD2.F32 R71, -RZ, R69.H0_H0 ;  /* 0x20000045ff477230 */ /* 0x000fc40000004100 */
[--C-:B------:R-:W-:Y:S02]  /*7f10*/  HADD2.F32 R63, -RZ, R46.reuse.H0_H0 ;  /* 0x2000002eff3f7230 */ /* 0x100fe40000004100 */
[----:B------:R-:W-:Y:S01]  /*7f20*/  FFMA.FTZ R47, R47, R94, R134 ;  /* 0x0000005e2f2f7223 */ /* 0x000fe20000010086 */
[----:B------:R-:W-:Y:S01]  /*7f30*/  HADD2.F32 R60, -RZ, R46.H1_H1 ;  /* 0x3000002eff3c7230 */ /* 0x000fe20000004100 */
[----:B------:R-:W-:Y:S01]  /*7f40*/  F2FP.F16.F32.PACK_AB R40, R55, R40 ;  /* 0x000000283728723e */ /* 0x000fe200000000ff */
[--C-:B------:R-:W-:Y:S02]  /*7f50*/  HADD2.F32 R61, -RZ, R42.reuse.H0_H0 ;  /* 0x2000002aff3d7230 */ /* 0x100fe40000004100 */
[----:B------:R-:W-:Y:S02]  /*7f60*/  HADD2.F32 R46, -RZ, R42.H1_H1 ;  /* 0x3000002aff2e7230 */ /* 0x000fe40000004100 */
[----:B------:R-:W-:Y:S01]  /*7f70*/  FMUL.FTZ R42, R63, R176 ;  /* 0x000000b03f2a7220 */ /* 0x000fe20000410000 */
[----:B------:R-:W-:-:S02]  /*7f80*/  HADD2.F32 R174, -RZ, R174.H0_H0 ;  /* 0x200000aeffae7230 */ /* 0x000fc40000004100 */
[-C--:B------:R-:W-:Y:S01]  /*7f90*/  FMUL.FTZ R89, R60, R71.reuse ;  /* 0x000000473c597220 */ /* 0x080fe20000410000 */
[----:B------:R-:W-:Y:S02]  /*7fa0*/  HADD2.F32 R69, -RZ, R62.H0_H0 ;  /* 0x2000003eff457230 */ /* 0x000fe40000004100 */
[C---:B------:R-:W-:Y:S01]  /*7fb0*/  FMUL.FTZ R176, R61.reuse, R176 ;  /* 0x000000b03db07220 */ /* 0x040fe20000410000 */
[C---:B------:R-:W-:Y:S01]  /*7fc0*/  FMUL.FTZ R71, R46.reuse, R71 ;  /* 0x000000472e477220 */ /* 0x040fe20000410000 */
[----:B------:R-:W-:Y:S01]  /*7fd0*/  FFMA.FTZ R42, R61, R174, -R42 ;  /* 0x000000ae3d2a7223 */ /* 0x000fe2000001082a */
[----:B------:R-:W-:Y:S01]  /*7fe0*/  F2FP.F16.F32.PACK_AB R44, R47, R44 ;  /* 0x0000002c2f2c723e */ /* 0x000fe200000000ff */
[----:B------:R-:W-:Y:S01]  /*7ff0*/  FFMA.FTZ R176, R63, R174, R176 ;  /* 0x000000ae3fb07223 */ /* 0x000fe200000100b0 */
[-C--:B------:R-:W-:Y:S01]  /*8000*/  FFMA.FTZ R89, R46, R69.reuse, -R89 ;  /* 0x000000452e597223 */ /* 0x080fe20000010859 */
[----:B------:R-:W-:Y:S01]  /*8010*/  FFMA.FTZ R71, R60, R69, R71 ;  /* 0x000000453c477223 */ /* 0x000fe20000010047 */
[----:B------:R-:W-:-:S03]  /*8020*/  IMAD.MOV.U32 R47, RZ, RZ, R70 ;  /* 0x000000ffff2f7224 */ /* 0x000fc600078e0046 */
[----:B------:R-:W-:Y:S02]  /*8030*/  F2FP.F16.F32.PACK_AB R42, R89, R42 ;  /* 0x0000002a592a723e */ /* 0x000fe400000000ff */
[----:B------:R-:W-:-:S07]  /*8040*/  F2FP.F16.F32.PACK_AB R46, R71, R176 ;  /* 0x000000b0472e723e */ /* 0x000fce00000000ff */
.L_x_541:
[----:B------:R-:W-:Y:S05]  /*8050*/  BSYNC B3 ;  /* 0x0000000000037941 */ /* 0x000fea0003800000 */
.L_x_540:
[----:B------:R-:W-:Y:S02]  /*8060*/  ULDC.64 UR4, c[0x0][0x208] ;  /* 0x0000820000047ab9 */ /* 0x000fe40000000a00 */
[----:B--2---:R2:W-:Y:S04]  /*8070*/  STG.E.128 desc[UR4][R50.64], R40 ;  /* 0x0000002832007986 */ /* 0x0045e8000c101d04 */
[----:B---3--:R2:W-:Y:S02]  /*8080*/  @!P3 STG.E.128 desc[UR4][R52.64], R44 ;  /* 0x0000002c3400b986 */ /* 0x0085e4000c101d04 */
.L_x_539:
[----:B------:R-:W-:Y:S05]  /*8090*/  BSYNC B2 ;  /* 0x0000000000027941 */ /* 0x000fea0003800000 */
.L_x_538:
[----:B------:R-:W-:-:S13]  /*80a0*/  ISETP.NE.AND P3, PT, R10, RZ, PT ;  /* 0x000000ff0a00720c */ /* 0x000fda0003f65270 */
[----:B------:R-:W-:Y:S05]  /*80b0*/  @!P3 BRA `(.L_x_537) ;  /* 0x0000000400dcb947 */ /* 0x000fea0003800000 */
[----:B--2---:R-:W-:Y:S01]  /*80c0*/  SEL R40, R120, R146, !P1 ;  /* 0x0000009278287207 */ /* 0x004fe20004800000 */
        /* <DEDUP_REMOVED lines=9> */
[----:B------:R-:W-:Y:S02]  /*8160*/  LEA.HI R46, R46, R41, RZ, 0x3 ;  /* 0x000000292e2e7211 */ /* 0x000fe400078f18ff */
[----:B------:R-:W-:Y:S02]  /*8170*/  LOP3.LUT R41, R227, 0x38, R40, 0xf8, !PT ;  /* 0x00000038e3297812 */ /* 0x000fe400078ef828 */
[----:B------:R-:W-:-:S02]  /*8180*/  SHF.R.S32.HI R46, RZ, 0x3, R46 ;  /* 0x00000003ff2e7819 */ /* 0x000fc4000001142e */
[----:B------:R-:W-:-:S05]  /*8190*/  LOP3.LUT R41, R41, R230, RZ, 0x3c, !PT ;  /* 0x000000e629297212 */ /* 0x000fca00078e3cff */
[--C-:B------:R-:W-:Y:S02]  /*81a0*/  @!P3 SHF.R.S32.HI R43, RZ, 0x1f, R40.reuse ;  /* 0x0000001fff2bb819 */ /* 0x100fe40000011428 */
[----:B------:R-:W-:Y:S01]  /*81b0*/  @!P3 IADD3 R42, P5, P6, R38, R48, R40 ;  /* 0x00000030262ab210 */ /* 0x000fe20007ebe028 */
[----:B------:R-:W-:-:S03]  /*81c0*/  IMAD R40, R46, 0x1400, R231 ;  /* 0x000014002e287824 */ /* 0x000fc600078e02e7 */
[----:B------:R-:W-:Y:S01]  /*81d0*/  @!P3 IADD3.X R54, R37, R54, R43, P5, P6 ;  /* 0x000000362536b210 */ /* 0x000fe20002fec42b */
[----:B------:R-:W-:Y:S01]  /*81e0*/  IMAD.IADD R40, R40, 0x1, R41 ;  /* 0x0000000128287824 */ /* 0x000fe200078e0229 */
[C---:B------:R-:W-:Y:S01]  /*81f0*/  LEA R48, P5, R44.reuse, R118, 0x1 ;  /* 0x000000762c307211 */ /* 0x040fe200078a08ff */
[C---:B------:R-:W-:Y:S02]  /*8200*/  IMAD R41, R17.reuse, 0x5000, R141 ;  /* 0x0000500011297824 */ /* 0x040fe400078e028d */
[----:B------:R-:W-:Y:S01]  /*8210*/  IMAD R43, R17, 0x5000, R40 ;  /* 0x00005000112b7824 */ /* 0x000fe200078e0228 */
[----:B------:R-:W-:Y:S02]  /*8220*/  LEA.HI.X R49, R44, R119, R45, 0x1, P5 ;  /* 0x000000772c317211 */ /* 0x000fe400028f0c2d */
[----:B------:R-:W-:Y:S01]  /*8230*/  LEA R41, R41, R16, 0x1 ;  /* 0x0000001029297211 */ /* 0x000fe200078e08ff */
[----:B------:R-:W-:Y:S01]  /*8240*/  IMAD R44, R43, 0x2, R16 ;  /* 0x000000022b2c7824 */ /* 0x000fe200078e0210 */
[----:B------:R-:W-:-:S04]  /*8250*/  @!P3 LEA R50, P5, R42, R118, 0x1 ;  /* 0x000000762a32b211 */ /* 0x000fc800078a08ff */
[----:B------:R-:W-:Y:S01]  /*8260*/  @!P3 LEA.HI.X R51, R42, R119, R54, 0x1, P5 ;  /* 0x000000772a33b211 */ /* 0x000fe200028f0c36 */
[----:B------:R-:W2:Y:S01]  /*8270*/  LDS.128 R44, [R44+0x24400] ;  /* 0x024400002c2c7984 */ /* 0x000ea20000000c00 */
[----:B------:R-:W-:-:S03]  /*8280*/  ISETP.GE.AND P5, PT, R213, R116, PT ;  /* 0x00000074d500720c */ /* 0x000fc60003fa6270 */
[----:B------:R-:W3:Y:S10]  /*8290*/  LDS.128 R40, [R41+0x24400] ;  /* 0x0244000029287984 */ /* 0x000ef40000000c00 */
[----:B------:R-:W-:Y:S05]  /*82a0*/  @P5 BRA `(.L_x_543) ;  /* 0x0000000400505947 */ /* 0x000fea0003800000 */
[----:B------:R-:W-:Y:S01]  /*82b0*/  SHF.R.U64 R52, R56, 0x10, R57 ;  /* 0x0000001038347819 */ /* 0x000fe20000001239 */
[--C-:B------:R-:W-:Y:S01]  /*82c0*/  HADD2.F32 R62, -RZ, R171.reuse.H1_H1 ;  /* 0x300000abff3e7230 */ /* 0x100fe20000004100 */
[----:B------:R-:W-:Y:S01]  /*82d0*/  SHF.R.U32.HI R61, RZ, 0x10, R65 ;  /* 0x00000010ff3d7819 */ /* 0x000fe20000011641 */
[----:B------:R-:W-:Y:S01]  /*82e0*/  HADD2.F32 R171, -RZ, R171.H0_H0 ;  /* 0x200000abffab7230 */ /* 0x000fe20000004100 */
[----:B--2---:R-:W-:Y:S01]  /*82f0*/  MOV R56, R45 ;  /* 0x0000002d00387202 */ /* 0x004fe20000000f00 */
[----:B---3--:R-:W-:Y:S01]  /*8300*/  IMAD.MOV.U32 R45, RZ, RZ, R43 ;  /* 0x000000ffff2d7224 */ /* 0x008fe200078e002b */
[----:B------:R-:W-:Y:S01]  /*8310*/  SHF.R.U32.HI R63, RZ, 0x10, R57 ;  /* 0x00000010ff3f7819 */ /* 0x000fe20000011639 */
[----:B------:R-:W-:Y:S01]  /*8320*/  HADD2.F32 R61, -RZ, R61.H0_H0 ;  /* 0x2000003dff3d7230 */ /* 0x000fe20000004100 */
[----:B------:R-:W-:Y:S01]  /*8330*/  SHF.R.U64 R54, R64, 0x10, R65 ;  /* 0x0000001040367819 */ /* 0x000fe20000001241 */
[----:B------:R-:W-:Y:S01]  /*8340*/  HADD2.F32 R64, -RZ, R173.H1_H1 ;  /* 0x300000adff407230 */ /* 0x000fe20000004100 */
[----:B------:R-:W-:Y:S01]  /*8350*/  MOV R57, R47 ;  /* 0x0000002f00397202 */ /* 0x000fe20000000f00 */
[--C-:B------:R-:W-:Y:S01]  /*8360*/  HADD2.F32 R47, -RZ, R56.reuse.H0_H0 ;  /* 0x20000038ff2f7230 */ /* 0x100fe20000004100 */
[--C-:B------:R-:W-:Y:S01]  /*8370*/  SHF.R.U64 R53, R58, 0x10, R59.reuse ;  /* 0x000000103a357819 */ /* 0x100fe2000000123b */
[----:B------:R-:W-:Y:S01]  /*8380*/  HADD2.F32 R60, -RZ, R56.H1_H1 ;  /* 0x30000038ff3c7230 */ /* 0x000fe20000004100 */
[----:B------:R-:W-:Y:S01]  /*8390*/  SHF.R.U32.HI R58, RZ, 0x10, R59 ;  /* 0x00000010ff3a7819 */ /* 0x000fe2000001163b */
[----:B------:R-:W-:-:S02]  /*83a0*/  HADD2.F32 R43, -RZ, R41.H0_H0 ;  /* 0x20000029ff2b7230 */ /* 0x000fc40000004100 */
[-C--:B------:R-:W-:Y:S01]  /*83b0*/  FMUL.FTZ R68, R47, R64.reuse ;  /* 0x000000402f447220 */ /* 0x080fe20000410000 */
[----:B------:R-:W-:Y:S01]  /*83c0*/  HADD2.F32 R56, -RZ, R41.H1_H1 ;  /* 0x30000029ff387230 */ /* 0x000fe20000004100 */
[--C-:B------:R-:W-:Y:S01]  /*83d0*/  SHF.R.U64 R55, R66, 0x10, R67.reuse ;  /* 0x0000001042377819 */ /* 0x100fe20000001243 */
[----:B------:R-:W-:Y:S02]  /*83e0*/  HADD2.F32 R59, -RZ, R63.H0_H0 ;  /* 0x2000003fff3b7230 */ /* 0x000fe40000004100 */
[-C--:B------:R-:W-:Y:S01]  /*83f0*/  FMUL.FTZ R63, R60, R61.reuse ;  /* 0x0000003d3c3f7220 */ /* 0x080fe20000410000 */
[C---:B------:R-:W-:Y:S01]  /*8400*/  FMUL.FTZ R64, R43.reuse, R64 ;  /* 0x000000402b407220 */ /* 0x040fe20000410000 */
[C---:B------:R-:W-:Y:S01]  /*8410*/  FMUL.FTZ R61, R56.reuse, R61 ;  /* 0x0000003d383d7220 */ /* 0x040fe20000410000 */
[----:B------:R-:W-:Y:S01]  /*8420*/  SHF.R.U32.HI R66, RZ, 0x10, R67 ;  /* 0x00000010ff427819 */ /* 0x000fe20000011643 */
[-C--:B------:R-:W-:Y:S01]  /*8430*/  FFMA.FTZ R41, R43, R62.reuse, -R68 ;  /* 0x0000003e2b297223 */ /* 0x080fe20000010844 */
[----:B------:R-:W-:Y:S01]  /*8440*/  FFMA.FTZ R43, R47, R62, R64 ;  /* 0x0000003e2f2b7223 */ /* 0x000fe20000010040 */
[-C--:B------:R-:W-:Y:S01]  /*8450*/  FFMA.FTZ R56, R56, R59.reuse, -R63 ;  /* 0x0000003b38387223 */ /* 0x080fe2000001083f */
[----:B------:R-:W-:Y:S01]  /*8460*/  FFMA.FTZ R60, R60, R59, R61 ;  /* 0x0000003b3c3c7223 */ /* 0x000fe2000001003d */
[----:B------:R-:W-:-:S02]  /*8470*/  HADD2.F32 R68, -RZ, R172.H1_H1 ;  /* 0x300000acff447230 */ /* 0x000fc40000004100 */
[--C-:B------:R-:W-:Y:S01]  /*8480*/  HADD2.F32 R59, -RZ, R57.reuse.H0_H0 ;  /* 0x20000039ff3b7230 */ /* 0x100fe20000004100 */
[----:B------:R-:W-:Y:S01]  /*8490*/  F2FP.F16.F32.PACK_AB R41, R56, R41 ;  /* 0x000000293829723e */ /* 0x000fe200000000ff */
[----:B------:R-:W-:Y:S02]  /*84a0*/  HADD2.F32 R62, -RZ, R57.H1_H1 ;  /* 0x30000039ff3e7230 */ /* 0x000fe40000004100 */
[----:B------:R-:W-:Y:S02]  /*84b0*/  HADD2.F32 R66, -RZ, R66.H0_H0 ;  /* 0x20000042ff427230 */ /* 0x000fe40000004100 */
[----:B------:R-:W-:Y:S02]  /*84c0*/  HADD2.F32 R57, -RZ, R45.H1_H1 ;  /* 0x3000002dff397230 */ /* 0x000fe40000004100 */
[----:B------:R-:W-:Y:S02]  /*84d0*/  HADD2.F32 R64, -RZ, R169.H1_H1 ;  /* 0x300000a9ff407230 */ /* 0x000fe40000004100 */
[----:B------:R-:W-:Y:S01]  /*84e0*/  FMUL.FTZ R70, R62, R66 ;  /* 0x000000423e467220 */ /* 0x000fe20000410000 */
[----:B------:R-:W-:-:S02]  /*84f0*/  HADD2.F32 R47, -RZ, R45.H0_H0 ;  /* 0x2000002dff2f7230 */ /* 0x000fc40000004100 */
[----:B------:R-:W-:Y:S01]  /*8500*/  FMUL.FTZ R63, R57, R66 ;  /* 0x00000042393f7220 */ /* 0x000fe20000410000 */
[----:B------:R-:W-:Y:S02]  /*8510*/  HADD2.F32 R61, -RZ, R58.H0_H0 ;  /* 0x2000003aff3d7230 */ /* 0x000fe40000004100 */
[-C--:B------:R-:W-:Y:S01]  /*8520*/  FMUL.FTZ R58, R59, R68.reuse ;  /* 0x000000443b3a7220 */ /* 0x080fe20000410000 */
[----:B------:R-:W-:Y:S02]  /*8530*/  HADD2.F32 R173, -RZ, R173.H0_H0 ;  /* 0x200000adffad7230 */ /* 0x000fe40000004100 */
[C---:B------:R-:W-:Y:S01]  /*8540*/  FMUL.FTZ R68, R47.reuse, R68 ;  /* 0x000000442f447220 */ /* 0x040fe20000410000 */
[----:B------:R-:W-:Y:S02]  /*8550*/  HADD2.F32 R55, -RZ, R55.H0_H0 ;  /* 0x20000037ff377230 */ /* 0x000fe40000004100 */
[----:B------:R-:W-:Y:S01]  /*8560*/  FFMA.FTZ R45, R47, R64, -R58 ;  /* 0x000000402f2d7223 */ /* 0x000fe2000001083a */
[-C--:B------:R-:W-:Y:S01]  /*8570*/  FFMA.FTZ R58, R57, R61.reuse, -R70 ;  /* 0x0000003d393a7223 */ /* 0x080fe20000010846 */
[----:B------:R-:W-:Y:S01]  /*8580*/  FFMA.FTZ R62, R62, R61, R63 ;  /* 0x0000003d3e3e7223 */ /* 0x000fe2000001003f */
[----:B------:R-:W-:-:S02]  /*8590*/  HADD2.F32 R61, -RZ, R54.H0_H0 ;  /* 0x20000036ff3d7230 */ /* 0x000fc40000004100 */
[----:B------:R-:W-:Y:S01]  /*85a0*/  FFMA.FTZ R47, R59, R64, R68 ;  /* 0x000000403b2f7223 */ /* 0x000fe20000010044 */
[----:B------:R-:W-:Y:S01]  /*85b0*/  HADD2.F32 R57, -RZ, R44.H0_H0 ;  /* 0x2000002cff397230 */ /* 0x000fe20000004100 */
[----:B------:R-:W-:Y:S01]  /*85c0*/  F2FP.F16.F32.PACK_AB R58, R58, R45 ;  /* 0x0000002d3a3a723e */ /* 0x000fe200000000ff */
[----:B------:R-:W-:Y:S01]  /*85d0*/  HADD2.F32 R54, -RZ, R40.H0_H0 ;  /* 0x20000028ff367230 */ /* 0x000fe20000004100 */
[----:B------:R-:W-:Y:S01]  /*85e0*/  F2FP.F16.F32.PACK_AB R45, R60, R43 ;  /* 0x0000002b3c2d723e */ /* 0x000fe200000000ff */
[----:B------:R-:W-:Y:S02]  /*85f0*/  HADD2.F32 R44, -RZ, R44.H1_H1 ;  /* 0x3000002cff2c7230 */ /* 0x000fe40000004100 */
[----:B------:R-:W-:Y:S01]  /*8600*/  FMUL.FTZ R63, R57, R173 ;  /* 0x000000ad393f7220 */ /* 0x000fe20000410000 */
[----:B------:R-:W-:Y:S01]  /*8610*/  HADD2.F32 R40, -RZ, R40.H1_H1 ;  /* 0x30000028ff287230 */ /* 0x000fe20000004100 */
[----:B------:R-:W-:Y:S01]  /*8620*/  F2FP.F16.F32.PACK_AB R47, R62, R47 ;  /* 0x0000002f3e2f723e */ /* 0x000fe200000000ff */
[----:B------:R-:W-:-:S02]  /*8630*/  HADD2.F32 R59, -RZ, R52.H0_H0 ;  /* 0x20000034ff3b7230 */ /* 0x000fc40000004100 */
[----:B------:R-:W-:Y:S01]  /*8640*/  FMUL.FTZ R65, R44, R61 ;  /* 0x0000003d2c417220 */ /* 0x000fe20000410000 */
[----:B------:R-:W-:Y:S01]  /*8650*/  FMUL.FTZ R52, R54, R173 ;  /* 0x000000ad36347220 */ /* 0x000fe20000410000 */
[----:B------:R-:W-:Y:S01]  /*8660*/  FMUL.FTZ R61, R40, R61 ;  /* 0x0000003d283d7220 */ /* 0x000fe20000410000 */
[----:B------:R-:W-:Y:S01]  /*8670*/  FFMA.FTZ R63, R54, R171, -R63 ;  /* 0x000000ab363f7223 */ /* 0x000fe2000001083f */
[----:B------:R-:W-:Y:S01]  /*8680*/  FFMA.FTZ R54, R40, R59, -R65 ;  /* 0x0000003b28367223 */ /* 0x000fe20000010841 */
[----:B------:R-:W-:Y:S01]  /*8690*/  FFMA.FTZ R52, R57, R171, R52 ;  /* 0x000000ab39347223 */ /* 0x000fe20000010034 */
[----:B------:R-:W-:Y:S01]  /*86a0*/  FFMA.FTZ R61, R44, R59, R61 ;  /* 0x0000003b2c3d7223 */ /* 0x000fe2000001003d */
[----:B------:R-:W-:Y:S02]  /*86b0*/  HADD2.F32 R44, -RZ, R46.H0_H0 ;  /* 0x2000002eff2c7230 */ /* 0x000fe40000004100 */
[----:B------:R-:W-:Y:S02]  /*86c0*/  HADD2.F32 R57, -RZ, R172.H0_H0 ;  /* 0x200000acff397230 */ /* 0x000fe40000004100 */
[----:B------:R-:W-:-:S02]  /*86d0*/  HADD2.F32 R40, -RZ, R42.H0_H0 ;  /* 0x2000002aff287230 */ /* 0x000fc40000004100 */
[----:B------:R-:W-:Y:S02]  /*86e0*/  HADD2.F32 R46, -RZ, R46.H1_H1 ;  /* 0x3000002eff2e7230 */ /* 0x000fe40000004100 */
[-C--:B------:R-:W-:Y:S01]  /*86f0*/  FMUL.FTZ R59, R44, R57.reuse ;  /* 0x000000392c3b7220 */ /* 0x080fe20000410000 */
[----:B------:R-:W-:Y:S02]  /*8700*/  HADD2.F32 R42, -RZ, R42.H1_H1 ;  /* 0x3000002aff2a7230 */ /* 0x000fe40000004100 */
[----:B------:R-:W-:Y:S01]  /*8710*/  FMUL.FTZ R57, R40, R57 ;  /* 0x0000003928397220 */ /* 0x000fe20000410000 */
[----:B------:R-:W-:Y:S02]  /*8720*/  HADD2.F32 R169, -RZ, R169.H0_H0 ;  /* 0x200000a9ffa97230 */ /* 0x000fe40000004100 */
[-C--:B------:R-:W-:Y:S01]  /*8730*/  FMUL.FTZ R65, R46, R55.reuse ;  /* 0x000000372e417220 */ /* 0x080fe20000410000 */
[----:B------:R-:W-:Y:S02]  /*8740*/  HADD2.F32 R53, -RZ, R53.H0_H0 ;  /* 0x20000035ff357230 */ /* 0x000fe40000004100 */
[----:B------:R-:W-:Y:S01]  /*8750*/  FMUL.FTZ R55, R42, R55 ;  /* 0x000000372a377220 */ /* 0x000fe20000410000 */
[----:B------:R-:W-:-:S02]  /*8760*/  IMAD.MOV.U32 R43, RZ, RZ, R58 ;  /* 0x000000ffff2b7224 */ /* 0x000fc400078e003a */
[-C--:B------:R-:W-:Y:S01]  /*8770*/  FFMA.FTZ R59, R40, R169.reuse, -R59 ;  /* 0x000000a9283b7223 */ /* 0x080fe2000001083b */
[----:B------:R-:W-:Y:S01]  /*8780*/  FFMA.FTZ R57, R44, R169, R57 ;  /* 0x000000a92c397223 */ /* 0x000fe20000010039 */
[-C--:B------:R-:W-:Y:S01]  /*8790*/  FFMA.FTZ R42, R42, R53.reuse, -R65 ;  /* 0x000000352a2a7223 */ /* 0x080fe20000010841 */
[----:B------:R-:W-:Y:S01]  /*87a0*/  FFMA.FTZ R46, R46, R53, R55 ;  /* 0x000000352e2e7223 */ /* 0x000fe20000010037 */
[----:B------:R-:W-:Y:S02]  /*87b0*/  F2FP.F16.F32.PACK_AB R40, R54, R63 ;  /* 0x0000003f3628723e */ /* 0x000fe400000000ff */
[----:B------:R-:W-:Y:S02]  /*87c0*/  F2FP.F16.F32.PACK_AB R44, R61, R52 ;  /* 0x000000343d2c723e */ /* 0x000fe400000000ff */
[----:B------:R-:W-:Y:S02]  /*87d0*/  F2FP.F16.F32.PACK_AB R42, R42, R59 ;  /* 0x0000003b2a2a723e */ /* 0x000fe400000000ff */
[----:B------:R-:W-:-:S07]  /*87e0*/  F2FP.F16.F32.PACK_AB R46, R46, R57 ;  /* 0x000000392e2e723e */ /* 0x000fce00000000ff */
.L_x_543:
[----:B------:R-:W-:Y:S05]  /*87f0*/  BSYNC B2 ;  /* 0x0000000000027941 */ /* 0x000fea0003800000 */
.L_x_542:
[----:B------:R-:W-:Y:S02]  /*8800*/  ULDC.64 UR4, c[0x0][0x208] ;  /* 0x0000820000047ab9 */ /* 0x000fe40000000a00 */
[----:B---3--:R4:W-:Y:S04]  /*8810*/  STG.E.128 desc[UR4][R48.64], R40 ;  /* 0x0000002830007986 */ /* 0x0089e8000c101d04 */
[----:B--2---:R4:W-:Y:S02]  /*8820*/  @!P3 STG.E.128 desc[UR4][R50.64], R44 ;  /* 0x0000002c3200b986 */ /* 0x0049e4000c101d04 */
.L_x_537:
[----:B------:R-:W-:Y:S05]  /*8830*/  BSYNC B1 ;  /* 0x0000000000017941 */ /* 0x000fea0003800000 */
.L_x_536:
[-C--:B--2-4-:R-:W-:Y:S02]  /*8840*/  IMAD R40, R237, R122.reuse, RZ ;  /* 0x0000007aed287224 */ /* 0x094fe400078e02ff */
[----:B------:R-:W-:-:S04]  /*8850*/  IMAD.WIDE.U32 R124, R218, R122, R124 ;  /* 0x0000007ada7c7225 */ /* 0x000fc800078e007c */
[----:B------:R-:W-:Y:S01]  /*8860*/  IMAD R123, R218, R123, R40 ;  /* 0x0000007bda7b7224 */ /* 0x000fe200078e0228 */
[----:B------:R-:W-:Y:S06]  /*8870*/  @P4 BRA `(.L_x_504) ;  /* 0x0000001000e44947 */ /* 0x000fec0003800000 */
[----:B------:R-:W-:Y:S01]  /*8880*/  ISETP.NE.AND P3, PT, R26, RZ, PT ;  /* 0x000000ff1a00720c */ /* 0x000fe20003f65270 */
[----:B------:R-:W-:Y:S01]  /*8890*/  BSSY B1, `(.L_x_544) ;  /* 0x000007d000017945 */ /* 0x000fe20003800000 */
[----:B---3--:R-:W-:-:S11]  /*88a0*/  IADD3 R52, R125, R123, RZ ;  /* 0x0000007b7d347210 */ /* 0x008fd60007ffe0ff */
[----:B------:R-:W-:Y:S05]  /*88b0*/  @!P3 BRA `(.L_x_545) ;  /* 0x0000000400e8b947 */ /* 0x000fea0003800000 */
[----:B------:R-:W-:Y:S01]  /*88c0*/  SEL R40, R120, R146, !P0 ;  /* 0x0000009278287207 */ /* 0x000fe20004000000 */
[----:B------:R-:W-:Y:S01]  /*88d0*/  BSSY B2, `(.L_x_546) ;  /* 0x0000075000027945 */ /* 0x000fe20003800000 */
[----:B------:R-:W-:Y:S02]  /*88e0*/  IADD3 R42, P4, P5, R38, R124, R13 ;  /* 0x0000007c262a7210 */ /* 0x000fe40007d9e00d */
[----:B------:R-:W-:Y:S02]  /*88f0*/  SHF.R.S32.HI R41, RZ, 0x1f, R40 ;  /* 0x0000001fff297819 */ /* 0x000fe40000011428 */
[----:B------:R-:W-:Y:S02]  /*8900*/  IADD3.X R43, R37, R52, R7, P4, P5 ;  /* 0x00000034252b7210 */ /* 0x000fe400027ea407 */
[----:B------:R-:W-:Y:S02]  /*8910*/  LEA.HI R41, R41, R40, RZ, 0x4 ;  /* 0x0000002829297211 */ /* 0x000fe400078f20ff */
[----:B------:R-:W-:-:S02]  /*8920*/  LEA R48, P4, R42, R118, 0x1 ;  /* 0x000000762a307211 */ /* 0x000fc400078808ff */
[----:B------:R-:W-:Y:S02]  /*8930*/  LEA.HI.SX32 R41, R41, R14, 0x1c ;  /* 0x0000000e29297211 */ /* 0x000fe400078fe2ff */
[----:B------:R-:W-:Y:S02]  /*8940*/  LEA.HI.X R49, R42, R119, R43, 0x1, P4 ;  /* 0x000000772a317211 */ /* 0x000fe400020f0c2b */
[----:B------:R-:W-:Y:S01]  /*8950*/  SHF.R.S32.HI R40, RZ, 0x1f, R41 ;  /* 0x0000001fff287819 */ /* 0x000fe20000011429 */
[----:B------:R-:W-:-:S03]  /*8960*/  IMAD.SHL.U32 R51, R41, 0x8, RZ ;  /* 0x0000000829337824 */ /* 0x000fc600078e00ff */
[----:B------:R-:W-:Y:S02]  /*8970*/  LEA.HI R40, R40, R41, RZ, 0x3 ;  /* 0x0000002928287211 */ /* 0x000fe400078f18ff */
[----:B------:R-:W-:Y:S02]  /*8980*/  LOP3.LUT R41, R226, 0x38, R51, 0xf8, !PT ;  /* 0x00000038e2297812 */ /* 0x000fe400078ef833 */
[----:B------:R-:W-:Y:S02]  /*8990*/  SHF.R.S32.HI R40, RZ, 0x3, R40 ;  /* 0x00000003ff287819 */ /* 0x000fe40000011428 */
[----:B------:R-:W-:Y:S02]  /*89a0*/  LOP3.LUT R41, R41, R228, RZ, 0x3c, !PT ;  /* 0x000000e429297212 */ /* 0x000fe400078e3cff */
[----:B------:R-:W-:Y:S01]  /*89b0*/  ISETP.GE.AND P3, PT, R51, R145, PT ;  /* 0x000000913300720c */ /* 0x000fe20003f66270 */
[----:B------:R-:W-:-:S05]  /*89c0*/  IMAD R40, R40, 0x1400, R229 ;  /* 0x0000140028287824 */ /* 0x000fca00078e02e5 */
[----:B------:R-:W-:Y:S01]  /*89d0*/  IADD3 R40, R40, R41, RZ ;  /* 0x0000002928287210 */ /* 0x000fe20007ffe0ff */
[----:B------:R-:W-:-:S04]  /*89e0*/  IMAD R41, R17, 0x5000, R140 ;  /* 0x0000500011297824 */ /* 0x000fc800078e028c */
[----:B------:R-:W-:Y:S02]  /*89f0*/  IMAD R43, R17, 0x5000, R40 ;  /* 0x00005000112b7824 */ /* 0x000fe400078e0228 */
[----:B------:R-:W-:Y:S01]  /*8a00*/  IMAD R41, R41, 0x2, R16 ;  /* 0x0000000229297824 */ /* 0x000fe200078e0210 */
[--C-:B------:R-:W-:Y:S02]  /*8a10*/  @!P3 SHF.R.S32.HI R54, RZ, 0x1f, R51.reuse ;  /* 0x0000001fff36b819 */ /* 0x100fe40000011433 */
[----:B------:R-:W-:Y:S02]  /*8a20*/  LEA R44, R43, R16, 0x1 ;  /* 0x000000102b2c7211 */ /* 0x000fe400078e08ff */
[----:B------:R-:W-:Y:S01]  /*8a30*/  @!P3 IADD3 R51, P4, P5, R38, R124, R51 ;  /* 0x0000007c2633b210 */ /* 0x000fe20007d9e033 */
[----:B------:R-:W2:Y:S03]  /*8a40*/  LDS.128 R40, [R41+0x24400] ;  /* 0x0244000029287984 */ /* 0x000ea60000000c00 */
[----:B------:R-:W-:Y:S01]  /*8a50*/  @!P3 IADD3.X R54, R37, R52, R54, P4, P5 ;  /* 0x000000342536b210 */ /* 0x000fe200027ea436 */
[----:B------:R-:W3:Y:S01]  /*8a60*/  LDS.128 R44, [R44+0x24400] ;  /* 0x024400002c2c7984 */ /* 0x000ee20000000c00 */
[----:B------:R-:W-:-:S02]  /*8a70*/  ISETP.GE.AND P5, PT, R212, R116, PT ;  /* 0x00000074d400720c */ /* 0x000fc40003fa6270 */
[----:B------:R-:W-:-:S04]  /*8a80*/  @!P3 LEA R50, P4, R51, R118, 0x1 ;  /* 0x000000763332b211 */ /* 0x000fc800078808ff */
[----:B------:R-:W-:-:S07]  /*8a90*/  @!P3 LEA.HI.X R51, R51, R119, R54, 0x1, P4 ;  /* 0x000000773333b211 */ /* 0x000fce00020f0c36 */
[----:B------:R-:W-:Y:S05]  /*8aa0*/  @P5 BRA `(.L_x_547) ;  /* 0x00000004005c5947 */ /* 0x000fea0003800000 */
[----:B--2---:R-:W-:Y:S01]  /*8ab0*/  IMAD.MOV.U32 R57, RZ, RZ, R40 ;  /* 0x000000ffff397224 */ /* 0x004fe200078e0028 */
[----:B---3--:R-:W-:Y:S01]  /*8ac0*/  MOV R40, R45 ;  /* 0x0000002d00287202 */ /* 0x008fe20000000f00 */
[----:B------:R-:W-:Y:S01]  /*8ad0*/  IMAD.MOV.U32 R58, RZ, RZ, R44 ;  /* 0x000000ffff3a7224 */ /* 0x000fe200078e002c */
[----:B------:R-:W-:Y:S01]  /*8ae0*/  SHF.R.U32.HI R62, RZ, 0x10, R85 ;  /* 0x00000010ff3e7819 */ /* 0x000fe20000011655 */
[----:B------:R-:W-:Y:S01]  /*8af0*/  IMAD.MOV.U32 R59, RZ, RZ, R47 ;  /* 0x000000ffff3b7224 */ /* 0x000fe200078e002f */
[----:B------:R-:W-:Y:S01]  /*8b00*/  SHF.R.U32.HI R60, RZ, 0x10, R77 ;  /* 0x00000010ff3c7819 */ /* 0x000fe2000001164d */
[----:B------:R-:W-:Y:S01]  /*8b10*/  HADD2.F32 R63, -RZ, R159.H1_H1 ;  /* 0x3000009fff3f7230 */ /* 0x000fe20000004100 */
[----:B------:R-:W-:Y:S01]  /*8b20*/  MOV R45, R43 ;  /* 0x0000002b002d7202 */ /* 0x000fe20000000f00 */
[--C-:B------:R-:W-:Y:S01]  /*8b30*/  HADD2.F32 R44, -RZ, R40.reuse.H0_H0 ;  /* 0x20000028ff2c7230 */ /* 0x100fe20000004100 */
[--C-:B------:R-:W-:Y:S01]  /*8b40*/  SHF.R.U64 R54, R86, 0x10, R87.reuse ;  /* 0x0000001056367819 */ /* 0x100fe20000001257 */
[----:B------:R-:W-:Y:S01]  /*8b50*/  HADD2.F32 R47, -RZ, R40.H1_H1 ;  /* 0x30000028ff2f7230 */ /* 0x000fe20000004100 */
[----:B------:R-:W-:Y:S01]  /*8b60*/  SHF.R.U32.HI R86, RZ, 0x10, R87 ;  /* 0x00000010ff567819 */ /* 0x000fe20000011657 */
[--C-:B------:R-:W-:Y:S01]  /*8b70*/  HADD2.F32 R40, -RZ, R41.reuse.H0_H0 ;  /* 0x20000029ff287230 */ /* 0x100fe20000004100 */
        /* <DEDUP_REMOVED lines=13> */
[----:B------:R-:W-:Y:S01]  /*8c50*/  FFMA.FTZ R44, R47, R60, R62 ;  /* 0x0000003c2f2c7223 */ /* 0x000fe2000001003e */
[--C-:B------:R-:W-:Y:S01]  /*8c60*/  HADD2.F32 R60, -RZ, R59.reuse.H0_H0 ;  /* 0x2000003bff3c7230 */ /* 0x100fe20000004100 */
[----:B------:R-:W-:Y:S01]  /*8c70*/  SHF.R.U64 R56, R84, 0x10, R85 ;  /* 0x0000001054387819 */ /* 0x000fe20000001255 */
[----:B------:R-:W-:Y:S01]  /*8c80*/  HADD2.F32 R59, -RZ, R59.H1_H1 ;  /* 0x3000003bff3b7230 */ /* 0x000fe20000004100 */
[----:B------:R-:W-:Y:S01]  /*8c90*/  SHF.R.U64 R55, R76, 0x10, R77 ;  /* 0x000000104c377819 */ /* 0x000fe2000000124d */
[----:B------:R-:W-:Y:S01]  /*8ca0*/  HADD2.F32 R47, -RZ, R45.H0_H0 ;  /* 0x2000002dff2f7230 */ /* 0x000fe20000004100 */
[----:B------:R-:W-:Y:S01]  /*8cb0*/  F2FP.F16.F32.PACK_AB R43, R43, R40 ;  /* 0x000000282b2b723e */ /* 0x000fe200000000ff */
[----:B------:R-:W-:-:S02]  /*8cc0*/  HADD2.F32 R64, -RZ, R86.H0_H0 ;  /* 0x20000056ff407230 */ /* 0x000fc40000004100 */
[----:B------:R-:W-:Y:S02]  /*8cd0*/  HADD2.F32 R63, -RZ, R158.H1_H1 ;  /* 0x3000009eff3f7230 */ /* 0x000fe40000004100 */
[----:B------:R-:W-:Y:S02]  /*8ce0*/  HADD2.F32 R45, -RZ, R45.H1_H1 ;  /* 0x3000002dff2d7230 */ /* 0x000fe40000004100 */
[-C--:B------:R-:W-:Y:S01]  /*8cf0*/  FMUL.FTZ R68, R59, R64.reuse ;  /* 0x000000403b447220 */ /* 0x080fe20000410000 */
[----:B------:R-:W-:Y:S02]  /*8d00*/  HADD2.F32 R61, -RZ, R156.H1_H1 ;  /* 0x3000009cff3d7230 */ /* 0x000fe40000004100 */
[-C--:B------:R-:W-:Y:S01]  /*8d10*/  FMUL.FTZ R66, R60, R63.reuse ;  /* 0x0000003f3c427220 */ /* 0x080fe20000410000 */
[----:B------:R-:W-:Y:S02]  /*8d20*/  HADD2.F32 R62, -RZ, R78.H0_H0 ;  /* 0x2000004eff3e7230 */ /* 0x000fe40000004100 */
[----:B------:R-:W-:Y:S01]  /*8d30*/  FMUL.FTZ R64, R45, R64 ;  /* 0x000000402d407220 */ /* 0x000fe20000410000 */
[C---:B------:R-:W-:Y:S01]  /*8d40*/  FMUL.FTZ R65, R47.reuse, R63 ;  /* 0x0000003f2f417220 */ /* 0x040fe20000410000 */
[----:B------:R-:W-:Y:S01]  /*8d50*/  FFMA.FTZ R63, R47, R61, -R66 ;  /* 0x0000003d2f3f7223 */ /* 0x000fe20000010842 */
[----:B------:R-:W-:-:S02]  /*8d60*/  HADD2.F32 R47, -RZ, R58.H0_H0 ;  /* 0x2000003aff2f7230 */ /* 0x000fc40000004100 */
[-C--:B------:R-:W-:Y:S01]  /*8d70*/  FFMA.FTZ R68, R45, R62.reuse, -R68 ;  /* 0x0000003e2d447223 */ /* 0x080fe20000010844 */
[----:B------:R-:W-:Y:S01]  /*8d80*/  FFMA.FTZ R70, R59, R62, R64 ;  /* 0x0000003e3b467223 */ /* 0x000fe20000010040 */
[----:B------:R-:W-:Y:S02]  /*8d90*/  HADD2.F32 R62, -RZ, R159.H0_H0 ;  /* 0x2000009fff3e7230 */ /* 0x000fe40000004100 */
[----:B------:R-:W-:Y:S01]  /*8da0*/  FFMA.FTZ R65, R60, R61, R65 ;  /* 0x0000003d3c417223 */ /* 0x000fe20000010041 */
[----:B------:R-:W-:Y:S01]  /*8db0*/  HADD2.F32 R45, -RZ, R57.H0_H0 ;  /* 0x20000039ff2d7230 */ /* 0x000fe20000004100 */
[----:B------:R-:W-:Y:S01]  /*8dc0*/  F2FP.F16.F32.PACK_AB R63, R68, R63 ;  /* 0x0000003f443f723e */ /* 0x000fe200000000ff */
[----:B------:R-:W-:Y:S02]  /*8dd0*/  HADD2.F32 R56, -RZ, R56.H0_H0 ;  /* 0x20000038ff387230 */ /* 0x000fe40000004100 */
[----:B------:R-:W-:Y:S01]  /*8de0*/  FMUL.FTZ R64, R47, R62 ;  /* 0x0000003e2f407220 */ /* 0x000fe20000410000 */
[----:B------:R-:W-:-:S02]  /*8df0*/  HADD2.F32 R58, -RZ, R58.H1_H1 ;  /* 0x3000003aff3a7230 */ /* 0x000fc40000004100 */
[----:B------:R-:W-:Y:S01]  /*8e00*/  FMUL.FTZ R62, R45, R62 ;  /* 0x0000003e2d3e7220 */ /* 0x000fe20000410000 */
[----:B------:R-:W-:Y:S02]  /*8e10*/  HADD2.F32 R57, -RZ, R57.H1_H1 ;  /* 0x30000039ff397230 */ /* 0x000fe40000004100 */
[----:B------:R-:W-:Y:S02]  /*8e20*/  HADD2.F32 R60, -RZ, R157.H0_H0 ;  /* 0x2000009dff3c7230 */ /* 0x000fe40000004100 */
[CC--:B------:R-:W-:Y:S01]  /*8e30*/  FMUL.FTZ R66, R58.reuse, R56.reuse ;  /* 0x000000383a427220 */ /* 0x0c0fe20000410000 */
[----:B------:R-:W-:Y:S02]  /*8e40*/  HADD2.F32 R55, -RZ, R55.H0_H0 ;  /* 0x20000037ff377230 */ /* 0x000fe40000004100 */
[----:B------:R-:W-:Y:S01]  /*8e50*/  FMUL.FTZ R59, R57, R56 ;  /* 0x00000038393b7220 */ /* 0x000fe20000410000 */
[----:B------:R-:W-:Y:S02]  /*8e60*/  HADD2.F32 R158, -RZ, R158.H0_H0 ;  /* 0x2000009eff9e7230 */ /* 0x000fe40000004100 */
[-C--:B------:R-:W-:Y:S01]  /*8e70*/  FFMA.FTZ R62, R47, R60.reuse, R62 ;  /* 0x0000003c2f3e7223 */ /* 0x080fe2000001003e */
[----:B------:R-:W-:Y:S01]  /*8e80*/  FFMA.FTZ R64, R45, R60, -R64 ;  /* 0x0000003c2d407223 */ /* 0x000fe20000010840 */
[-C--:B------:R-:W-:Y:S01]  /*8e90*/  FFMA.FTZ R57, R57, R55.reuse, -R66 ;  /* 0x0000003739397223 */ /* 0x080fe20000010842 */
[----:B------:R-:W-:Y:S01]  /*8ea0*/  FFMA.FTZ R59, R58, R55, R59 ;  /* 0x000000373a3b7223 */ /* 0x000fe2000001003b */
[----:B------:R-:W-:-:S02]  /*8eb0*/  HADD2.F32 R47, -RZ, R46.H0_H0 ;  /* 0x2000002eff2f7230 */ /* 0x000fc40000004100 */
[----:B------:R-:W-:Y:S01]  /*8ec0*/  HADD2.F32 R55, -RZ, R54.H0_H0 ;  /* 0x20000036ff377230 */ /* 0x000fe20000004100 */
[----:B------:R-:W-:Y:S01]  /*8ed0*/  F2FP.F16.F32.PACK_AB R40, R57, R64 ;  /* 0x000000403928723e */ /* 0x000fe200000000ff */
[----:B------:R-:W-:Y:S02]  /*8ee0*/  HADD2.F32 R45, -RZ, R42.H0_H0 ;  /* 0x2000002aff2d7230 */ /* 0x000fe40000004100 */
[-C--:B------:R-:W-:Y:S01]  /*8ef0*/  FMUL.FTZ R54, R47, R158.reuse ;  /* 0x0000009e2f367220 */ /* 0x080fe20000410000 */
[----:B------:R-:W-:Y:S02]  /*8f00*/  HADD2.F32 R46, -RZ, R46.H1_H1 ;  /* 0x3000002eff2e7230 */ /* 0x000fe40000004100 */
[----:B------:R-:W-:Y:S02]  /*8f10*/  HADD2.F32 R42, -RZ, R42.H1_H1 ;  /* 0x3000002aff2a7230 */ /* 0x000fe40000004100 */
[----:B------:R-:W-:Y:S01]  /*8f20*/  FMUL.FTZ R158, R45, R158 ;  /* 0x0000009e2d9e7220 */ /* 0x000fe20000410000 */
[----:B------:R-:W-:-:S02]  /*8f30*/  HADD2.F32 R156, -RZ, R156.H0_H0 ;  /* 0x2000009cff9c7230 */ /* 0x000fc40000004100 */
[-C--:B------:R-:W-:Y:S01]  /*8f40*/  FMUL.FTZ R61, R46, R55.reuse ;  /* 0x000000372e3d7220 */ /* 0x080fe20000410000 */
[----:B------:R-:W-:Y:S02]  /*8f50*/  HADD2.F32 R53, -RZ, R53.H0_H0 ;  /* 0x20000035ff357230 */ /* 0x000fe40000004100 */
[C---:B------:R-:W-:Y:S01]  /*8f60*/  FMUL.FTZ R55, R42.reuse, R55 ;  /* 0x000000372a377220 */ /* 0x040fe20000410000 */
[-C--:B------:R-:W-:Y:S01]  /*8f70*/  FFMA.FTZ R54, R45, R156.reuse, -R54 ;  /* 0x0000009c2d367223 */ /* 0x080fe20000010836 */
[----:B------:R-:W-:Y:S01]  /*8f80*/  FFMA.FTZ R158, R47, R156, R158 ;  /* 0x0000009c2f9e7223 */ /* 0x000fe2000001009e */
[-C--:B------:R-:W-:Y:S01]  /*8f90*/  FFMA.FTZ R61, R42, R53.reuse, -R61 ;  /* 0x000000352a3d7223 */ /* 0x080fe2000001083d */
[----:B------:R-:W-:Y:S01]  /*8fa0*/  FFMA.FTZ R55, R46, R53, R55 ;  /* 0x000000352e377223 */ /* 0x000fe20000010037 */
[----:B------:R-:W-:Y:S02]  /*8fb0*/  F2FP.F16.F32.PACK_AB R45, R44, R41 ;  /* 0x000000292c2d723e */ /* 0x000fe400000000ff */
[----:B------:R-:W-:Y:S01]  /*8fc0*/  MOV R41, R43 ;  /* 0x0000002b00297202 */ /* 0x000fe20000000f00 */
[----:B------:R-:W-:Y:S01]  /*8fd0*/  IMAD.MOV.U32 R43, RZ, RZ, R63 ;  /* 0x000000ffff2b7224 */ /* 0x000fe200078e003f */
[----:B------:R-:W-:-:S02]  /*8fe0*/  F2FP.F16.F32.PACK_AB R47, R70, R65 ;  /* 0x00000041462f723e */ /* 0x000fc400000000ff */
[----:B------:R-:W-:Y:S02]  /*8ff0*/  F2FP.F16.F32.PACK_AB R44, R59, R62 ;  /* 0x0000003e3b2c723e */ /* 0x000fe400000000ff */
[----:B------:R-:W-:Y:S02]  /*9000*/  F2FP.F16.F32.PACK_AB R42, R61, R54 ;  /* 0x000000363d2a723e */ /* 0x000fe400000000ff */
[----:B------:R-:W-:-:S07]  /*9010*/  F2FP.F16.F32.PACK_AB R46, R55, R158 ;  /* 0x0000009e372e723e */ /* 0x000fce00000000ff */
.L_x_547:
[----:B------:R-:W-:Y:S05]  /*9020*/  BSYNC B2 ;  /* 0x0000000000027941 */ /* 0x000fea0003800000 */
.L_x_546:
[----:B------:R-:W-:Y:S02]  /*9030*/  ULDC.64 UR4, c[0x0][0x208] ;  /* 0x0000820000047ab9 */ /* 0x000fe40000000a00 */
[----:B--2---:R2:W-:Y:S04]  /*9040*/  STG.E.128 desc[UR4][R48.64], R40 ;  /* 0x0000002830007986 */ /* 0x0045e8000c101d04 */
[----:B---3--:R2:W-:Y:S02]  /*9050*/  @!P3 STG.E.128 desc[UR4][R50.64], R44 ;  /* 0x0000002c3200b986 */ /* 0x0085e4000c101d04 */
.L_x_545:
[----:B------:R-:W-:Y:S05]  /*9060*/  BSYNC B1 ;  /* 0x0000000000017941 */ /* 0x000fea0003800000 */
.L_x_544:
[----:B------:R-:W-:-:S13]  /*9070*/  ISETP.NE.AND P3, PT, R10, RZ, PT ;  /* 0x000000ff0a00720c */ /* 0x000fda0003f65270 */
[----:B------:R-:W-:Y:S05]  /*9080*/  @!P3 BRA `(.L_x_504) ;  /* 0x0000000800e0b947 */ /* 0x000fea0003800000 */
[----:B------:R-:W-:Y:S01]  /*9090*/  SEL R146, R120, R146, !P1 ;  /* 0x0000009278927207 */ /* 0x000fe20004800000 */
[----:B------:R-:W-:Y:S01]  /*90a0*/  BSSY B1, `(.L_x_548) ;  /* 0x000006e000017945 */ /* 0x000fe20003800000 */
[----:B--2---:R-:W-:Y:S02]  /*90b0*/  IADD3 R49, P3, P4, R38, R124, R11 ;  /* 0x0000007c26317210 */ /* 0x004fe40007c7e00b */
[----:B------:R-:W-:Y:S02]  /*90c0*/  SHF.R.S32.HI R41, RZ, 0x1f, R146 ;  /* 0x0000001fff297819 */ /* 0x000fe40000011492 */
[----:B------:R-:W-:Y:S02]  /*90d0*/  IADD3.X R50, R37, R52, R6, P3, P4 ;  /* 0x0000003425327210 */ /* 0x000fe40001fe8406 */
[----:B------:R-:W-:Y:S02]  /*90e0*/  LEA.HI R41, R41, R146, RZ, 0x4 ;  /* 0x0000009229297211 */ /* 0x000fe400078f20ff */
[----:B------:R-:W-:-:S02]  /*90f0*/  ISETP.GE.AND P4, PT, R213, R116, PT ;  /* 0x00000074d500720c */ /* 0x000fc40003f86270 */
[----:B------:R-:W-:Y:S02]  /*9100*/  LEA.HI.SX32 R41, R41, R12, 0x1c ;  /* 0x0000000c29297211 */ /* 0x000fe400078fe2ff */
[----:B------:R-:W-:Y:S02]  /*9110*/  LEA R48, P3, R49, R118, 0x1 ;  /* 0x0000007631307211 */ /* 0x000fe400078608ff */
[----:B------:R-:W-:Y:S02]  /*9120*/  SHF.R.S32.HI R40, RZ, 0x1f, R41 ;  /* 0x0000001fff287819 */ /* 0x000fe40000011429 */
[----:B------:R-:W-:Y:S02]  /*9130*/  SHF.L.U32 R51, R41, 0x3, RZ ;  /* 0x0000000329337819 */ /* 0x000fe400000006ff */
[----:B------:R-:W-:Y:S02]  /*9140*/  LEA.HI R40, R40, R41, RZ, 0x3 ;  /* 0x0000002928287211 */ /* 0x000fe400078f18ff */
[----:B------:R-:W-:-:S02]  /*9150*/  LOP3.LUT R41, R226, 0x38, R51, 0xf8, !PT ;  /* 0x00000038e2297812 */ /* 0x000fc400078ef833 */
[----:B------:R-:W-:Y:S02]  /*9160*/  SHF.R.S32.HI R40, RZ, 0x3, R40 ;  /* 0x00000003ff287819 */ /* 0x000fe40000011428 */
[----:B------:R-:W-:Y:S02]  /*9170*/  LOP3.LUT R41, R41, R228, RZ, 0x3c, !PT ;  /* 0x000000e429297212 */ /* 0x000fe400078e3cff */
[----:B------:R-:W-:Y:S01]  /*9180*/  LEA.HI.X R49, R49, R119, R50, 0x1, P3 ;  /* 0x0000007731317211 */ /* 0x000fe200018f0c32 */
[----:B------:R-:W-:-:S04]  /*9190*/  IMAD R40, R40, 0x1400, R229 ;  /* 0x0000140028287824 */ /* 0x000fc800078e02e5 */
[----:B------:R-:W-:Y:S02]  /*91a0*/  IMAD.IADD R40, R40, 0x1, R41 ;  /* 0x0000000128287824 */ /* 0x000fe400078e0229 */
[C---:B------:R-:W-:Y:S02]  /*91b0*/  IMAD R41, R17.reuse, 0x5000, R133 ;  /* 0x0000500011297824 */ /* 0x040fe400078e0285 */
[----:B------:R-:W-:-:S03]  /*91c0*/  IMAD R43, R17, 0x5000, R40 ;  /* 0x00005000112b7824 */ /* 0x000fc600078e0228 */
[----:B------:R-:W-:Y:S01]  /*91d0*/  LEA R41, R41, R16, 0x1 ;  /* 0x0000001029297211 */ /* 0x000fe200078e08ff */
[----:B------:R-:W-:-:S05]  /*91e0*/  IMAD R44, R43, 0x2, R16 ;  /* 0x000000022b2c7824 */ /* 0x000fca00078e0210 */
[----:B------:R-:W2:Y:S04]  /*91f0*/  LDS.128 R40, [R41+0x24400] ;  /* 0x0244000029287984 */ /* 0x000ea80000000c00 */
[----:B------:R-:W3:Y:S01]  /*9200*/  LDS.128 R44, [R44+0x24400] ;  /* 0x024400002c2c7984 */ /* 0x000ee20000000c00 */
[----:B------:R-:W-:Y:S05]  /*9210*/  @P4 BRA `(.L_x_549) ;  /* 0x0000000400584947 */ /* 0x000fea0003800000 */
[----:B------:R-:W-:Y:S01]  /*9220*/  SHF.R.U32.HI R58, RZ, 0x10, R81 ;  /* 0x00000010ff3a7819 */ /* 0x000fe20000011651 */
[----:B------:R-:W-:Y:S01]  /*9230*/  HADD2.F32 R57, -RZ, R155.H1_H1 ;  /* 0x3000009bff397230 */ /* 0x000fe20000004100 */
[----:B---3--:R-:W-:Y:S01]  /*9240*/  MOV R53, R44 ;  /* 0x0000002c00357202 */ /* 0x008fe20000000f00 */
[----:B--2---:R-:W-:Y:S01]  /*9250*/  IMAD.MOV.U32 R44, RZ, RZ, R42 ;  /* 0x000000ffff2c7224 */ /* 0x004fe200078e002a */
[----:B------:R-:W-:Y:S01]  /*9260*/  MOV R54, R46 ;  /* 0x0000002e00367202 */ /* 0x000fe20000000f00 */
[----:B------:R-:W-:Y:S01]  /*9270*/  HADD2.F32 R46, -RZ, R45.H0_H0 ;  /* 0x2000002dff2e7230 */ /* 0x000fe20000004100 */
[----:B------:R-:W-:Y:S01]  /*9280*/  SHF.R.U32.HI R56, RZ, 0x10, R73 ;  /* 0x00000010ff387819 */ /* 0x000fe20000011649 */
[----:B------:R-:W-:Y:S01]  /*9290*/  HADD2.F32 R42, -RZ, R41.H0_H0 ;  /* 0x20000029ff2a7230 */ /* 0x000fe20000004100 */
[----:B------:R-:W-:Y:S01]  /*92a0*/  SHF.R.U64 R65, R82, 0x10, R83 ;  /* 0x0000001052417819 */ /* 0x000fe20000001253 */
[----:B------:R-:W-:Y:S02]  /*92b0*/  HADD2.F32 R45, -RZ, R45.H1_H1 ;  /* 0x3000002dff2d7230 */ /* 0x000fe40000004100 */
[----:B------:R-:W-:Y:S01]  /*92c0*/  FMUL.FTZ R59, R46, R57 ;  /* 0x000000392e3b7220 */ /* 0x000fe20000410000 */
[----:B------:R-:W-:-:S02]  /*92d0*/  HADD2.F32 R58, -RZ, R58.H0_H0 ;  /* 0x2000003aff3a7230 */ /* 0x000fc40000004100 */
[C---:B------:R-:W-:Y:S01]  /*92e0*/  FMUL.FTZ R57, R42.reuse, R57 ;  /* 0x000000392a397220 */ /* 0x040fe20000410000 */
[----:B------:R-:W-:Y:S01]  /*92f0*/  HADD2.F32 R55, -RZ, R153.H1_H1 ;  /* 0x30000099ff377230 */ /* 0x000fe20000004100 */
[----:B------:R-:W-:Y:S01]  /*9300*/  SHF.R.U32.HI R82, RZ, 0x10, R83 ;  /* 0x00000010ff527819 */ /* 0x000fe20000011653 */
[----:B------:R-:W-:Y:S02]  /*9310*/  HADD2.F32 R41, -RZ, R41.H1_H1 ;  /* 0x30000029ff297230 */ /* 0x000fe40000004100 */
[-C--:B------:R-:W-:Y:S01]  /*9320*/  FMUL.FTZ R60, R45, R58.reuse ;  /* 0x0000003a2d3c7220 */ /* 0x080fe20000410000 */
[----:B------:R-:W-:Y:S02]  /*9330*/  HADD2.F32 R56, -RZ, R56.H0_H0 ;  /* 0x20000038ff387230 */ /* 0x000fe40000004100 */
[-C--:B------:R-:W-:Y:S01]  /*9340*/  FFMA.FTZ R59, R42, R55.reuse, -R59 ;  /* 0x000000372a3b7223 */ /* 0x080fe2000001083b */
[----:B------:R-:W-:Y:S01]  /*9350*/  FFMA.FTZ R57, R46, R55, R57 ;  /* 0x000000372e397223 */ /* 0x000fe20000010039 */
[----:B------:R-:W-:Y:S01]  /*9360*/  FMUL.FTZ R58, R41, R58 ;  /* 0x0000003a293a7220 */ /* 0x000fe20000410000 */
[----:B------:R-:W-:-:S02]  /*9370*/  HADD2.F32 R55, -RZ, R154.H1_H1 ;  /* 0x3000009aff377230 */ /* 0x000fc40000004100 */
[-C--:B------:R-:W-:Y:S01]  /*9380*/  FFMA.FTZ R60, R41, R56.reuse, -R60 ;  /* 0x00000038293c7223 */ /* 0x080fe2000001083c */
[----:B------:R-:W-:Y:S01]  /*9390*/  HADD2.F32 R42, -RZ, R47.H0_H0 ;  /* 0x2000002fff2a7230 */ /* 0x000fe20000004100 */
[--C-:B------:R-:W-:Y:S01]  /*93a0*/  SHF.R.U64 R50, R74, 0x10, R75.reuse ;  /* 0x000000104a327819 */ /* 0x100fe2000000124b */
[----:B------:R-:W-:Y:S01]  /*93b0*/  HADD2.F32 R41, -RZ, R43.H0_H0 ;  /* 0x2000002bff297230 */ /* 0x000fe20000004100 */
[----:B------:R-:W-:Y:S01]  /*93c0*/  SHF.R.U32.HI R74, RZ, 0x10, R75 ;  /* 0x00000010ff4a7819 */ /* 0x000fe2000001164b */
[----:B------:R-:W-:Y:S01]  /*93d0*/  FFMA.FTZ R58, R45, R56, R58 ;  /* 0x000000382d3a7223 */ /* 0x000fe2000001003a */
[----:B------:R-:W-:Y:S02]  /*93e0*/  HADD2.F32 R45, -RZ, R152.H1_H1 ;  /* 0x30000098ff2d7230 */ /* 0x000fe40000004100 */
[-C--:B------:R-:W-:Y:S01]  /*93f0*/  FMUL.FTZ R62, R42, R55.reuse ;  /* 0x000000372a3e7220 */ /* 0x080fe20000410000 */
[----:B------:R-:W-:Y:S02]  /*9400*/  HADD2.F32 R47, -RZ, R47.H1_H1 ;  /* 0x3000002fff2f7230 */ /* 0x000fe40000004100 */
[----:B------:R-:W-:Y:S01]  /*9410*/  FMUL.FTZ R55, R41, R55 ;  /* 0x0000003729377220 */ /* 0x000fe20000410000 */
[----:B------:R-:W-:Y:S01]  /*9420*/  HADD2.F32 R56, -RZ, R82.H0_H0 ;  /* 0x20000052ff387230 */ /* 0x000fe20000004100 */
[----:B------:R-:W-:Y:S01]  /*9430*/  SHF.R.U64 R66, R80, 0x10, R81 ;  /* 0x0000001050427819 */ /* 0x000fe20000001251 */
[----:B------:R-:W-:-:S02]  /*9440*/  HADD2.F32 R43, -RZ, R43.H1_H1 ;  /* 0x3000002bff2b7230 */ /* 0x000fc40000004100 */
[-C--:B------:R-:W-:Y:S01]  /*9450*/  FFMA.FTZ R61, R42, R45.reuse, R55 ;  /* 0x0000002d2a3d7223 */ /* 0x080fe20000010037 */
[----:B------:R-:W-:Y:S02]  /*9460*/  HADD2.F32 R46, -RZ, R74.H0_H0 ;  /* 0x2000004aff2e7230 */ /* 0x000fe40000004100 */
[-C--:B------:R-:W-:Y:S01]  /*9470*/  FMUL.FTZ R64, R47, R56.reuse ;  /* 0x000000382f407220 */ /* 0x080fe20000410000 */
[----:B------:R-:W-:Y:S01]  /*9480*/  SHF.R.U64 R67, R72, 0x10, R73 ;  /* 0x0000001048437819 */ /* 0x000fe20000001249 */
[----:B------:R-:W-:Y:S01]  /*9490*/  FMUL.FTZ R56, R43, R56 ;  /* 0x000000382b387220 */ /* 0x000fe20000410000 */
[----:B------:R-:W-:Y:S01]  /*94a0*/  FFMA.FTZ R62, R41, R45, -R62 ;  /* 0x0000002d293e7223 */ /* 0x000fe2000001083e */
[----:B------:R-:W-:Y:S02]  /*94b0*/  HADD2.F32 R155, -RZ, R155.H0_H0 ;  /* 0x2000009bff9b7230 */ /* 0x000fe40000004100 */
[----:B------:R-:W-:Y:S01]  /*94c0*/  FFMA.FTZ R63, R43, R46, -R64 ;  /* 0x0000002e2b3f7223 */ /* 0x000fe20000010840 */
[----:B------:R-:W-:-:S02]  /*94d0*/  HADD2.F32 R42, -RZ, R53.H0_H0 ;  /* 0x20000035ff2a7230 */ /* 0x000fc40000004100 */
[----:B------:R-:W-:Y:S01]  /*94e0*/  FFMA.FTZ R64, R47, R46, R56 ;  /* 0x0000002e2f407223 */ /* 0x000fe20000010038 */
[----:B------:R-:W-:Y:S01]  /*94f0*/  HADD2.F32 R45, -RZ, R66.H0_H0 ;  /* 0x20000042ff2d7230 */ /* 0x000fe20000004100 */
[----:B------:R-:W-:Y:S01]  /*9500*/  F2FP.F16.F32.PACK_AB R57, R58, R57 ;  /* 0x000000393a39723e */ /* 0x000fe200000000ff */
[----:B------:R-:W-:Y:S02]  /*9510*/  HADD2.F32 R53, -RZ, R53.H1_H1 ;  /* 0x30000035ff357230 */ /* 0x000fe40000004100 */
[----:B------:R-:W-:Y:S01]  /*9520*/  FMUL.FTZ R46, R42, R155 ;  /* 0x0000009b2a2e7220 */ /* 0x000fe20000410000 */
[----:B------:R-:W-:Y:S01]  /*9530*/  HADD2.F32 R153, -RZ, R153.H0_H0 ;  /* 0x20000099ff997230 */ /* 0x000fe20000004100 */
[----:B------:R-:W-:Y:S01]  /*9540*/  F2FP.F16.F32.PACK_AB R61, R64, R61 ;  /* 0x0000003d403d723e */ /* 0x000fe200000000ff */
[--C-:B------:R-:W-:Y:S02]  /*9550*/  HADD2.F32 R41, -RZ, R40.reuse.H0_H0 ;  /* 0x20000028ff297230 */ /* 0x100fe40000004100 */
[----:B------:R-:W-:Y:S01]  /*9560*/  FMUL.FTZ R47, R53, R45 ;  /* 0x0000002d352f7220 */ /* 0x000fe20000410000 */
[----:B------:R-:W-:-:S02]  /*9570*/  HADD2.F32 R40, -RZ, R40.H1_H1 ;  /* 0x30000028ff287230 */ /* 0x000fc40000004100 */
[----:B------:R-:W-:Y:S02]  /*9580*/  HADD2.F32 R43, -RZ, R67.H0_H0 ;  /* 0x20000043ff2b7230 */ /* 0x000fe40000004100 */
[C---:B------:R-:W-:Y:S01]  /*9590*/  FMUL.FTZ R155, R41.reuse, R155 ;  /* 0x0000009b299b7220 */ /* 0x040fe20000410000 */
[----:B------:R-:W-:Y:S01]  /*95a0*/  FFMA.FTZ R46, R41, R153, -R46 ;  /* 0x00000099292e7223 */ /* 0x000fe2000001082e */
[C---:B------:R-:W-:Y:S01]  /*95b0*/  FMUL.FTZ R56, R40.reuse, R45 ;  /* 0x0000002d28387220 */ /* 0x040fe20000410000 */
[----:B------:R-:W-:Y:S02]  /*95c0*/  HADD2.F32 R41, -RZ, R54.H0_H0 ;  /* 0x20000036ff297230 */ /* 0x000fe40000004100 */
[-C--:B------:R-:W-:Y:S01]  /*95d0*/  FFMA.FTZ R47, R40, R43.reuse, -R47 ;  /* 0x0000002b282f7223 */ /* 0x080fe2000001082f */
[----:B------:R-:W-:Y:S02]  /*95e0*/  HADD2.F32 R154, -RZ, R154.H0_H0 ;  /* 0x2000009aff9a7230 */ /* 0x000fe40000004100 */
[----:B------:R-:W-:Y:S01]  /*95f0*/  FFMA.FTZ R56, R53, R43, R56 ;  /* 0x0000002b35387223 */ /* 0x000fe20000010038 */
[----:B------:R-:W-:-:S02]  /*9600*/  HADD2.F32 R45, -RZ, R65.H0_H0 ;  /* 0x20000041ff2d7230 */ /* 0x000fc40000004100 */
[----:B------:R-:W-:Y:S01]  /*9610*/  FFMA.FTZ R155, R42, R153, R155 ;  /* 0x000000992a9b7223 */ /* 0x000fe2000001009b */
[----:B------:R-:W-:Y:S02]  /*9620*/  HADD2.F32 R40, -RZ, R44.H0_H0 ;  /* 0x2000002cff287230 */ /* 0x000fe40000004100 */
[-C--:B------:R-:W-:Y:S01]  /*9630*/  FMUL.FTZ R53, R41, R154.reuse ;  /* 0x0000009a29357220 */ /* 0x080fe20000410000 */
[----:B------:R-:W-:Y:S02]  /*9640*/  HADD2.F32 R54, -RZ, R54.H1_H1 ;  /* 0x30000036ff367230 */ /* 0x000fe40000004100 */
[----:B------:R-:W-:Y:S02]  /*9650*/  HADD2.F32 R44, -RZ, R44.H1_H1 ;  /* 0x3000002cff2c7230 */ /* 0x000fe40000004100 */
[----:B------:R-:W-:Y:S01]  /*9660*/  FMUL.FTZ R154, R40, R154 ;  /* 0x0000009a289a7220 */ /* 0x000fe20000410000 */
[----:B------:R-:W-:Y:S02]  /*9670*/  HADD2.F32 R152, -RZ, R152.H0_H0 ;  /* 0x20000098ff987230 */ /* 0x000fe40000004100 */
[----:B------:R-:W-:Y:S01]  /*9680*/  FMUL.FTZ R55, R54, R45 ;  /* 0x0000002d36377220 */ /* 0x000fe20000410000 */
[----:B------:R-:W-:-:S02]  /*9690*/  HADD2.F32 R43, -RZ, R50.H0_H0 ;  /* 0x20000032ff2b7230 */ /* 0x000fc40000004100 */
[----:B------:R-:W-:Y:S01]  /*96a0*/  FMUL.FTZ R45, R44, R45 ;  /* 0x0000002d2c2d7220 */ /* 0x000fe20000410000 */
[----:B------:R-:W-:Y:S01]  /*96b0*/  F2FP.F16.F32.PACK_AB R56, R56, R155 ;  /* 0x0000009b3838723e */ /* 0x000fe200000000ff */
[-C--:B------:R-:W-:Y:S01]  /*96c0*/  FFMA.FTZ R53, R40, R152.reuse, -R53 ;  /* 0x0000009828357223 */ /* 0x080fe20000010835 */
[----:B------:R-:W-:Y:S01]  /*96d0*/  FFMA.FTZ R154, R41, R152, R154 ;  /* 0x00000098299a7223 */ /* 0x000fe2000001009a */
[-C--:B------:R-:W-:Y:S01]  /*96e0*/  FFMA.FTZ R44, R44, R43.reuse, -R55 ;  /* 0x0000002b2c2c7223 */ /* 0x080fe20000010837 */
[----:B------:R-:W-:Y:S01]  /*96f0*/  FFMA.FTZ R45, R54, R43, R45 ;  /* 0x0000002b362d7223 */ /* 0x000fe2000001002d */
[----:B------:R-:W-:Y:S01]  /*9700*/  F2FP.F16.F32.PACK_AB R40, R47, R46 ;  /* 0x0000002e2f28723e */ /* 0x000fe200000000ff */
[----:B------:R-:W-:Y:S01]  /*9710*/  IMAD.MOV.U32 R47, RZ, RZ, R61 ;  /* 0x000000ffff2f7224 */ /* 0x000fe200078e003d */
[----:B------:R-:W-:Y:S02]  /*9720*/  F2FP.F16.F32.PACK_AB R41, R60, R59 ;  /* 0x0000003b3c29723e */ /* 0x000fe400000000ff */
[----:B------:R-:W-:Y:S01]  /*9730*/  F2FP.F16.F32.PACK_AB R42, R44, R53 ;  /* 0x000000352c2a723e */ /* 0x000fe200000000ff */
[----:B------:R-:W-:Y:S01]  /*9740*/  IMAD.MOV.U32 R44, RZ, RZ, R56 ;  /* 0x000000ffff2c7224 */ /* 0x000fe200078e0038 */
[----:B------:R-:W-:-:S02]  /*9750*/  F2FP.F16.F32.PACK_AB R46, R45, R154 ;  /* 0x0000009a2d2e723e */ /* 0x000fc400000000ff */
[----:B------:R-:W-:Y:S02]  /*9760*/  F2FP.F16.F32.PACK_AB R43, R63, R62 ;  /* 0x0000003e3f2b723e */ /* 0x000fe400000000ff */
[----:B------:R-:W-:-:S07]  /*9770*/  MOV R45, R57 ;  /* 0x00000039002d7202 */ /* 0x000fce0000000f00 */
.L_x_549:
[----:B------:R-:W-:Y:S05]  /*9780*/  BSYNC B1 ;  /* 0x0000000000017941 */ /* 0x000fea0003800000 */
.L_x_548:
[----:B------:R-:W-:Y:S01]  /*9790*/  ISETP.GE.AND P3, PT, R51, R145, PT ;  /* 0x000000913300720c */ /* 0x000fe20003f66270 */
[----:B------:R-:W-:Y:S02]  /*97a0*/  ULDC.64 UR4, c[0x0][0x208] ;  /* 0x0000820000047ab9 */ /* 0x000fe40000000a00 */
[----:B--2---:R2:W-:Y:S10]  /*97b0*/  STG.E.128 desc[UR4][R48.64], R40 ;  /* 0x0000002830007986 */ /* 0x0045f4000c101d04 */
[----:B------:R-:W-:Y:S05]  /*97c0*/  @P3 BRA `(.L_x_504) ;  /* 0x0000000400103947 */ /* 0x000fea0003800000 */
[--C-:B------:R-:W-:Y:S01]  /*97d0*/  IADD3 R124, P3, P4, R38, R124, R51.reuse ;  /* 0x0000007c267c7210 */ /* 0x100fe20007c7e033 */
[----:B------:R-:W-:Y:S01]  /*97e0*/  ULDC.64 UR4, c[0x0][0x208] ;  /* 0x0000820000047ab9 */ /* 0x000fe20000000a00 */
[----:B------:R-:W-:-:S04]  /*97f0*/  SHF.R.S32.HI R51, RZ, 0x1f, R51 ;  /* 0x0000001fff337819 */ /* 0x000fc80000011433 */
[----:B------:R-:W-:Y:S02]  /*9800*/  IADD3.X R52, R37, R52, R51, P3, P4 ;  /* 0x0000003425347210 */ /* 0x000fe40001fe8433 */
[----:B------:R-:W-:-:S04]  /*9810*/  LEA R118, P3, R124, R118, 0x1 ;  /* 0x000000767c767211 */ /* 0x000fc800078608ff */
[----:B------:R-:W-:-:S05]  /*9820*/  LEA.HI.X R119, R124, R119, R52, 0x1, P3 ;  /* 0x000000777c777211 */ /* 0x000fca00018f0c34 */
[----:B---3--:R3:W-:Y:S01]  /*9830*/  STG.E.128 desc[UR4][R118.64], R44 ;  /* 0x0000002c76007986 */ /* 0x0087e2000c101d04 */
[----:B------:R-:W-:Y:S05]  /*9840*/  BRA `(.L_x_504) ;  /* 0x0000000000f07947 */ /* 0x000fea0003800000 */
.L_x_461:
[----:B------:R-:W-:-:S13]  /*9850*/  ISETP.NE.AND P2, PT, R221, 0x3, PT ;  /* 0x00000003dd00780c */ /* 0x000fda0003f45270 */
[----:B------:R-:W-:Y:S05]  /*9860*/  @!P2 BRA `(.L_x_550) ;  /* 0x000000000004a947 */ /* 0x000fea0003800000 */
[----:B------:R-:W-:Y:S01]  /*9870*/  BPT.TRAP 0x1 ;  /* 0x000000040000795c */ /* 0x000fe20000300000 */
.L_x_550:
[----:B------:R-:W-:Y:S01]  /*9880*/  LEA R0, R17, R16, 0x3 ;  /* 0x0000001011007211 */ /* 0x000fe200078e18ff */
[----:B------:R-:W-:Y:S01]  /*9890*/  IMAD R3, R24, -0x50, R2 ;  /* 0xffffffb018037824 */ /* 0x000fe200078e0202 */
[----:B------:R-:W-:Y:S01]  /*98a0*/  SHF.L.U32 R115, R219, 0x1f, RZ ;  /* 0x0000001fdb737819 */ /* 0x000fe200000006ff */
[----:B------:R-:W-:Y:S03]  /*98b0*/  BSSY B1, `(.L_x_551) ;  /* 0x0000005000017945 */ /* 0x000fe60003800000 */
[----:B------:R-:W0:Y:S01]  /*98c0*/  SYNCS.PHASECHK.TRANS64.TRYWAIT P3, [R0+URZ+0x38890], R115 ;  /* 0x03889073000075a7 */ /* 0x000e22000806017f */
[----:B------:R-:W-:-:S04]  /*98d0*/  VIMNMX R3, R3, 0x50, PT ;  /* 0x0000005003037848 */ /* 0x000fc80003fe0100 */
[----:B------:R-:W-:Y:S01]  /*98e0*/  ISETP.GE.AND P4, PT, R18, R3, PT ;  /* 0x000000031200720c */ /* 0x000fe20003f86270 */
[----:B0-----:R-:W-:-:S12]  /*98f0*/  @!P3 BRA `(.L_x_552) ;  /* 0x000001c00084b947 */ /* 0x001fd80003800000 */
.L_x_788:
[----:B------:R-:W-:Y:S05]  /*9900*/  BSYNC B1 ;  /* 0x0000000000017941 */ /* 0x000fea0003800000 */
.L_x_551:
[----:B------:R-:W-:Y:S04]  /*9910*/  BSSY B1, `(.L_x_553) ;  /* 0x000000f000017945 */ /* 0x000fe80003800000 */
[----:B------:R-:W-:Y:S05]  /*9920*/  @P4 BRA `(.L_x_554) ;  /* 0x0000000000344947 */ /* 0x000fea0003800000 */
[----:B------:R-:W-:Y:S01]  /*9930*/  ISETP.NE.AND P5, PT, R26, RZ, PT ;  /* 0x000000ff1a00720c */ /* 0x000fe20003fa5270 */
[----:B------:R-:W-:Y:S01]  /*9940*/  ULDC.64 UR4, c[0x0][0x208] ;  /* 0x0000820000047ab9 */ /* 0x000fe20000000a00 */
[----:B------:R-:W-:Y:S02]  /*9950*/  ISETP.NE.AND P4, PT, R10, RZ, PT ;  /* 0x000000ff0a00720c */ /* 0x000fe40003f85270 */
[----:B------:R-:W-:-:S09]  /*9960*/  ISETP.NE.AND P3, PT, R9, RZ, PT ;  /* 0x000000ff0900720c */ /* 0x000fd20003f65270 */
[----:B------:R-:W1:Y:S04]  /*9970*/  @P5 LDS.128 R40, [R4+0x24400] ;  /* 0x0244000004285984 */ /* 0x000e680000000c00 */
[----:B------:R-:W2:Y:S04]  /*9980*/  @P3 LDS.128 R44, [R4+0x29400] ;  /* 0x02940000042c3984 */ /* 0x000ea80000000c00 */
[----:B-1----:R-:W-:Y:S01]  /*9990*/  @P5 STG.E.128 desc[UR4][R60.64], R40 ;  /* 0x000000283c005986 */ /* 0x002fe2000c101d04 */
[----:B------:R-:W-:-:S03]  /*99a0*/  ISETP.NE.AND P5, PT, R8, RZ, PT ;  /* 0x000000ff0800720c */ /* 0x000fc60003fa5270 */
[----:B------:R-:W1:Y:S04]  /*99b0*/  @P4 LDS.128 R40, [R4+0x26c00] ;  /* 0x026c000004284984 */ /* 0x000e680000000c00 */
[----:B--2---:R-:W-:Y:S06]  /*99c0*/  @P3 STG.E.128 desc[UR4][R60.64+0x100], R44 ;  /* 0x0001002c3c003986 */ /* 0x004fec000c101d04 */
[----:B------:R-:W2:Y:S04]  /*99d0*/  @P5 LDS.128 R48, [R4+0x2bc00] ;  /* 0x02bc000004305984 */ /* 0x000ea80000000c00 */
[----:B-1----:R1:W-:Y:S04]  /*99e0*/  @P4 STG.E.128 desc[UR4][R60.64+0x80], R40 ;  /* 0x000080283c004986 */ /* 0x0023e8000c101d04 */
[----:B--2---:R1:W-:Y:S02]  /*99f0*/  @P5 STG.E.128 desc[UR4][R60.64+0x180], R48 ;  /* 0x000180303c005986 */ /* 0x0043e4000c101d04 */
.L_x_554:
[----:B------:R-:W-:Y:S05]  /*9a00*/  BSYNC B1 ;  /* 0x0000000000017941 */ /* 0x000fea0003800000 */
.L_x_553:
[----:B------:R-:W-:Y:S01]  /*9a10*/  ISETP.GE.AND P3, PT, R217, R3, PT ;  /* 0x00000003d900720c */ /* 0x000fe20003f66270 */
[----:B------:R-:W-:-:S12]  /*9a20*/  BSSY B1, `(.L_x_555) ;  /* 0x000000f000017945 */ /* 0x000fd80003800000 */
[----:B------:R-:W-:Y:S05]  /*9a30*/  @P3 BRA `(.L_x_556) ;  /* 0x0000000000343947 */ /* 0x000fea0003800000 */
[----:B------:R-:W-:Y:S01]  /*9a40*/  ISETP.NE.AND P5, PT, R26, RZ, PT ;  /* 0x000000ff1a00720c */ /* 0x000fe20003fa5270 */
[----:B------:R-:W-:Y:S01]  /*9a50*/  ULDC.64 UR4, c[0x0][0x208] ;  /* 0x0000820000047ab9 */ /* 0x000fe20000000a00 */
[----:B------:R-:W-:Y:S02]  /*9a60*/  ISETP.NE.AND P4, PT, R10, RZ, PT ;  /* 0x000000ff0a00720c */ /* 0x000fe40003f85270 */
[----:B------:R-:W-:-:S09]  /*9a70*/  ISETP.NE.AND P3, PT, R9, RZ, PT ;  /* 0x000000ff0900720c */ /* 0x000fd20003f65270 */
[----:B-1----:R-:W1:Y:S04]  /*9a80*/  @P5 LDS.128 R40, [R4+0x25400] ;  /* 0x0254000004285984 */ /* 0x002e680000000c00 */
        /* <DEDUP_REMOVED lines=8> */
.L_x_556:
[----:B------:R-:W-:Y:S05]  /*9b10*/  BSYNC B1 ;  /* 0x0000000000017941 */ /* 0x000fea0003800000 */
.L_x_555:
[----:B------:R-:W-:-:S13]  /*9b20*/  ISETP.GE.AND P3, PT, R218, R3, PT ;  /* 0x00000003da00720c */ /* 0x000fda0003f66270 */
[----:B------:R-:W-:Y:S05]  /*9b30*/  @P3 BRA `(.L_x_504) ;  /* 0x0000000000343947 */ /* 0x000fea0003800000 */
[----:B------:R-:W-:Y:S01]  /*9b40*/  ISETP.NE.AND P5, PT, R26, RZ, PT ;  /* 0x000000ff1a00720c */ /* 0x000fe20003fa5270 */
[----:B------:R-:W-:Y:S01]  /*9b50*/  ULDC.64 UR4, c[0x0][0x208] ;  /* 0x0000820000047ab9 */ /* 0x000fe20000000a00 */
[----:B------:R-:W-:Y:S02]  /*9b60*/  ISETP.NE.AND P4, PT, R10, RZ, PT ;  /* 0x000000ff0a00720c */ /* 0x000fe40003f85270 */
[----:B------:R-:W-:-:S09]  /*9b70*/  ISETP.NE.AND P3, PT, R9, RZ, PT ;  /* 0x000000ff0900720c */ /* 0x000fd20003f65270 */
[----:B-1-3--:R-:W1:Y:S04]  /*9b80*/  @P5 LDS.128 R40, [R4+0x26400] ;  /* 0x0264000004285984 */ /* 0x00ae680000000c00 */
        /* <DEDUP_REMOVED lines=8> */
.L_x_504:
[----:B------:R-:W-:Y:S05]  /*9c10*/  BSYNC B0 ;  /* 0x0000000000007941 */ /* 0x000fea0003800000 */
.L_x_460:
[----:B-1234-:R-:W1:Y:S01]  /*9c20*/  S2R R40, SR_TID.X ;  /* 0x0000000000287919 */ /* 0x01ee620000002100 */
[----:B------:R-:W-:Y:S01]  /*9c30*/  @!PT LDS RZ, [RZ] ;  /* 0x00000000fffff984 */ /* 0x000fe20000000800 */
[----:B------:R-:W-:Y:S01]  /*9c40*/  @!PT LDS RZ, [RZ] ;  /* 0x00000000fffff984 */ /* 0x000fe20000000800 */
[----:B------:R-:W-:Y:S01]  /*9c50*/  @!PT LDS RZ, [RZ] ;  /* 0x00000000fffff984 */ /* 0x000fe20000000800 */
[----:B------:R-:W-:Y:S01]  /*9c60*/  @!PT LDS RZ, [RZ] ;  /* 0x00000000fffff984 */ /* 0x000fe20000000800 */
[----:B------:R2:W-:Y:S06]  /*9c70*/  MEMBAR.ALL.CTA ;  /* 0x0000000000007992 */ /* 0x0005ec0000008000 */
[----:B--2---:R-:W2:Y:S01]  /*9c80*/  FENCE.VIEW.ASYNC.S ;  /* 0x00000000000073c6 */ /* 0x004ea20000000000 */
[----:B------:R-:W-:Y:S05]  /*9c90*/  WARPSYNC.ALL ;  /* 0x0000000000007948 */ /* 0x000fea0003800000 */
[----:B------:R-:W-:Y:S01]  /*9ca0*/  BSSY B0, `(.L_x_557) ;  /* 0x0000009000007945 */ /* 0x000fe20003800000 */
[----:B-1----:R-:W-:Y:S01]  /*9cb0*/  LOP3.LUT R40, R40, 0x7f, RZ, 0xc0, !PT ;  /* 0x0000007f28287812 */ /* 0x002fe200078ec0ff */
[----:B--2---:R1:W-:Y:S03]  /*9cc0*/  BAR.SYNC.DEFER_BLOCKING R150, 0x80 ;  /* 0x000200960000751d */ /* 0x0043e60000010000 */
[----:B------:R-:W-:-:S13]  /*9cd0*/  ISETP.NE.AND P3, PT, R40, RZ, PT ;  /* 0x000000ff2800720c */ /* 0x000fda0003f65270 */
[----:B------:R-:W-:-:S05]  /*9ce0*/  @!P3 VIADD R40, R0, 0x388a0 ;  /* 0x000388a00028b836 */ /* 0x000fca0000000000 */
[----:B------:R-:W-:-:S04]  /*9cf0*/  @!P3 PRMT R40, RZ, 0x654, R40 ;  /* 0x00000654ff28b816 */ /* 0x000fc80000000028 */
[----:B------:R1:W-:Y:S01]  /*9d00*/  @!P3 SYNCS.ARRIVE.TRANS64.RED.A1T0 RZ, [R40+URZ], RZ ;  /* 0x000000ff28ffb9a7 */ /* 0x0003e2000810043f */
[----:B------:R-:W-:Y:S05]  /*9d10*/  @!P2 BRA `(.L_x_558) ;  /* 0x000000000004a947 */ /* 0x000fea0003800000 */
[----:B------:R-:W-:Y:S01]  /*9d20*/  BPT.TRAP 0x1 ;  /* 0x000000040000795c */ /* 0x000fe20000300000 */
.L_x_558:
[----:B------:R-:W-:Y:S05]  /*9d30*/  BSYNC B0 ;  /* 0x0000000000007941 */ /* 0x000fea0003800000 */
.L_x_557:
[----:B------:R-:W2:Y:S01]  /*9d40*/  SYNCS.PHASECHK.TRANS64.TRYWAIT P2, [R0+URZ+0x388b0], R115 ;  /* 0x0388b073000075a7 */ /* 0x000ea2000804017f */
[----:B------:R-:W-:Y:S01]  /*9d50*/  ULDC UR60, c[0x0][0x2e4] ;  /* 0x0000b900003c7ab9 */ /* 0x000fe20000000800 */
[----:B------:R-:W-:Y:S01]  /*9d60*/  ULDC.64 UR56, c[0x0][0x318] ;  /* 0x0000c60000387ab9 */ /* 0x000fe20000000a00 */
[----:B------:R-:W-:Y:S01]  /*9d70*/  ULDC.64 UR58, c[0x0][0x308] ;  /* 0x0000c200003a7ab9 */ /* 0x000fe20000000a00 */
[----:B------:R-:W-:Y:S01]  /*9d80*/  BSSY B0, `(.L_x_559) ;  /* 0x0000004000007945 */ /* 0x000fe20003800000 */
[----:B------:R-:W-:Y:S01]  /*9d90*/  ISETP.GE.AND P4, PT, R18, R3, PT ;  /* 0x000000031200720c */ /* 0x000fe20003f86270 */
[----:B------:R-:W-:Y:S02]  /*9da0*/  IMAD.WIDE R52, R24, 0x50, R112 ;  /* 0x0000005018347825 */ /* 0x000fe400078e0270 */
[----:B--2---:R-:W-:Y:S10]  /*9db0*/  @!P2 BRA `(.L_x_560) ;  /* 0x000001bc0068a947 */ /* 0x004ff40003800000 */
.L_x_789:
[----:B------:R-:W-:Y:S05]  /*9dc0*/  BSYNC B0 ;  /* 0x0000000000007941 */ /* 0x000fea0003800000 */
.L_x_559:
[----:B------:R-:W-:Y:S04]  /*9dd0*/  BSSY B0, `(.L_x_561) ;  /* 0x0000017000007945 */ /* 0x000fe80003800000 */
[----:B------:R-:W-:Y:S05]  /*9de0*/  @P4 BRA `(.L_x_562) ;  /* 0x0000000000544947 */ /* 0x000fea0003800000 */
[----:B------:R-:W-:Y:S01]  /*9df0*/  ISETP.GE.AND P5, PT, R212, UR60, PT ;  /* 0x0000003cd4007c0c */ /* 0x000fe2000bfa6270 */
[----:B------:R-:W-:Y:S01]  /*9e00*/  IMAD R47, R53, UR56, RZ ;  /* 0x00000038352f7c24 */ /* 0x000fe2000f8e02ff */
[----:B------:R-:W-:Y:S01]  /*9e10*/  MOV R44, R96 ;  /* 0x00000060002c7202 */ /* 0x000fe20000000f00 */
[----:B------:R-:W-:Y:S01]  /*9e20*/  IMAD.MOV.U32 R45, RZ, RZ, R5 ;  /* 0x000000ffff2d7224 */ /* 0x000fe200078e0005 */
[----:B------:R-:W-:Y:S01]  /*9e30*/  ULDC.64 UR4, c[0x0][0x208] ;  /* 0x0000820000047ab9 */ /* 0x000fe20000000a00 */
[C---:B------:R-:W-:Y:S01]  /*9e40*/  IMAD R47, R52.reuse, UR57, R47 ;  /* 0x00000039342f7c24 */ /* 0x040fe2000f8e022f */
[----:B------:R-:W-:Y:S01]  /*9e50*/  ISETP.GE.AND P4, PT, R213, UR60, PT ;  /* 0x0000003cd5007c0c */ /* 0x000fe2000bf86270 */
[----:B------:R-:W-:-:S05]  /*9e60*/  IMAD.WIDE.U32 R44, R52, UR56, R44 ;  /* 0x00000038342c7c25 */ /* 0x000fca000f8e002c */
[----:B------:R-:W-:Y:S01]  /*9e70*/  IADD3 R45, R45, R47, RZ ;  /* 0x0000002f2d2d7210 */ /* 0x000fe20007ffe0ff */
[----:B-1----:R-:W1:Y:S01]  /*9e80*/  @!P5 LDS.128 R40, [R4+0x400] ;  /* 0x000400000428d984 */ /* 0x002e620000000c00 */
[----:B------:R-:W-:-:S04]  /*9e90*/  LEA R54, P2, R44, UR58, 0x1 ;  /* 0x0000003a2c367c11 */ /* 0x000fc8000f8408ff */
[----:B------:R-:W-:Y:S02]  /*9ea0*/  LEA.HI.X R55, R44, UR59, R45, 0x1, P2 ;  /* 0x0000003b2c377c11 */ /* 0x000fe400090f0c2d */
[----:B------:R-:W-:-:S13]  /*9eb0*/  ISETP.GE.AND P2, PT, R225, UR60, PT ;  /* 0x0000003ce1007c0c */ /* 0x000fda000bf46270 */
[----:B------:R-:W3:Y:S04]  /*9ec0*/  @!P2 LDS.128 R44, [R4+0x5400] ;  /* 0x00540000042ca984 */ /* 0x000ee80000000c00 */
[----:B-1----:R-:W-:Y:S01]  /*9ed0*/  @!P5 STG.E.128 desc[UR4][R54.64], R40 ;  /* 0x000000283600d986 */ /* 0x002fe2000c101d04 */
[----:B------:R-:W-:-:S03]  /*9ee0*/  ISETP.GE.AND P5, PT, R224, UR60, PT ;  /* 0x0000003ce0007c0c */ /* 0x000fc6000bfa6270 */
[----:B------:R-:W1:Y:S10]  /*9ef0*/  @!P4 LDS.128 R40, [R4+0x2c00] ;  /* 0x002c00000428c984 */ /* 0x000e740000000c00 */
[----:B------:R-:W4:Y:S04]  /*9f00*/  @!P5 LDS.128 R48, [R4+0x7c00] ;  /* 0x007c00000430d984 */ /* 0x000f280000000c00 */
[----:B---3--:R3:W-:Y:S04]  /*9f10*/  @!P2 STG.E.128 desc[UR4][R54.64+0x100], R44 ;  /* 0x0001002c3600a986 */ /* 0x0087e8000c101d04 */
[----:B-1----:R3:W-:Y:S04]  /*9f20*/  @!P4 STG.E.128 desc[UR4][R54.64+0x80], R40 ;  /* 0x000080283600c986 */ /* 0x0027e8000c101d04 */
[----:B----4-:R3:W-:Y:S02]  /*9f30*/  @!P5 STG.E.128 desc[UR4][R54.64+0x180], R48 ;  /* 0x000180303600d986 */ /* 0x0107e4000c101d04 */
.L_x_562:
[----:B------:R-:W-:Y:S05]  /*9f40*/  BSYNC B0 ;  /* 0x0000000000007941 */ /* 0x000fea0003800000 */
.L_x_561:
[----:B------:R-:W-:Y:S01]  /*9f50*/  ISETP.GE.AND P2, PT, R217, R3, PT ;  /* 0x00000003d900720c */ /* 0x000fe20003f46270 */
[----:B------:R-:W-:-:S12]  /*9f60*/  BSSY B0, `(.L_x_563) ;  /* 0x0000019000007945 */ /* 0x000fd80003800000 */
[----:B------:R-:W-:Y:S05]  /*9f70*/  @P2 BRA `(.L_x_564) ;  /* 0x00000000005c2947 */ /* 0x000fea0003800000 */
[----:B------:R-:W-:Y:S01]  /*9f80*/  ISETP.GE.AND P2, PT, R212, UR60, PT ;  /* 0x0000003cd4007c0c */ /* 0x000fe2000bf46270 */
[----:B---3--:R-:W-:Y:S01]  /*9f90*/  IMAD.MOV.U32 R45, RZ, RZ, R5 ;  /* 0x000000ffff2d7224 */ /* 0x008fe200078e0005 */
[----:B------:R-:W-:Y:S01]  /*9fa0*/  IADD3 R47, P4, R52, 0x20, RZ ;  /* 0x00000020342f7810 */ /* 0x000fe20007f9e0ff */
[----:B------:R-:W-:Y:S01]  /*9fb0*/  ULDC.64 UR4, c[0x0][0x208] ;  /* 0x0000820000047ab9 */ /* 0x000fe20000000a00 */
[----:B------:R-:W-:-:S03]  /*9fc0*/  ISETP.GE.AND P5, PT, R213, UR60, PT ;  /* 0x0000003cd5007c0c */ /* 0x000fc6000bfa6270 */
[----:B------:R-:W-:-:S04]  /*9fd0*/  IMAD.X R44, RZ, RZ, R53, P4 ;  /* 0x000000ffff2c7224 */ /* 0x000fc800020e0635 */
[----:B------:R-:W-:Y:S01]  /*9fe0*/  IMAD R46, R44, UR56, RZ ;  /* 0x000000382c2e7c24 */ /* 0x000fe2000f8e02ff */
[----:B------:R-:W-:Y:S01]  /*9ff0*/  MOV R44, R96 ;  /* 0x00000060002c7202 */ /* 0x000fe20000000f00 */
[----:B-1----:R-:W1:Y:S04]  /*a000*/  @!P2 LDS.128 R40, [R4+0x1400] ;  /* 0x001400000428a984 */ /* 0x002e680000000c00 */
[----:B------:R-:W-:-:S04]  /*a010*/  IMAD.WIDE.U32 R44, R47, UR56, R44 ;  /* 0x000000382f2c7c25 */ /* 0x000fc8000f8e002c */
[----:B------:R-:W-:Y:S01]  /*a020*/  IMAD R47, R47, UR57, R46 ;  /* 0x000000392f2f7c24 */ /* 0x000fe2000f8e022e */
[----:B------:R-:W-:-:S04]  /*a030*/  LEA R54, P4, R44, UR58, 0x1 ;  /* 0x0000003a2c367c11 */ /* 0x000fc8000f8808ff */
[----:B------:R-:W-:-:S04]  /*a040*/  IADD3 R45, R45, R47, RZ ;  /* 0x0000002f2d2d7210 */ /* 0x000fc80007ffe0ff */
        /* <DEDUP_REMOVED lines=10> */
.L_x_564:
[----:B------:R-:W-:Y:S05]  /*a0f0*/  BSYNC B0 ;  /* 0x0000000000007941 */ /* 0x000fea0003800000 */
.L_x_563:
[----:B------:R-:W-:Y:S01]  /*a100*/  ISETP.GE.AND P2, PT, R218, R3, PT ;  /* 0x00000003da00720c */ /* 0x000fe20003f46270 */
[----:B------:R-:W-:-:S12]  /*a110*/  BSSY B0, `(.L_x_565) ;  /* 0x0000019000007945 */ /* 0x000fd80003800000 */
[----:B------:R-:W-:Y:S05]  /*a120*/  @P2 BRA `(.L_x_566) ;  /* 0x00000000005c2947 */ /* 0x000fea0003800000 */
[----:B------:R-:W-:Y:S01]  /*a130*/  ISETP.GE.AND P2, PT, R212, UR60, PT ;  /* 0x0000003cd4007c0c */ /* 0x000fe2000bf46270 */
[----:B---3--:R-:W-:Y:S01]  /*a140*/  IMAD.MOV.U32 R45, RZ, RZ, R5 ;  /* 0x000000ffff2d7224 */ /* 0x008fe200078e0005 */
[----:B------:R-:W-:Y:S01]  /*a150*/  IADD3 R3, P4, R52, 0x40, RZ ;  /* 0x0000004034037810 */ /* 0x000fe20007f9e0ff */
[----:B------:R-:W-:Y:S01]  /*a160*/  ULDC.64 UR4, c[0x0][0x208] ;  /* 0x0000820000047ab9 */ /* 0x000fe20000000a00 */
[----:B------:R-:W-:Y:S02]  /*a170*/  MOV R44, R96 ;  /* 0x00000060002c7202 */ /* 0x000fe40000000f00 */
[----:B------:R-:W-:Y:S01]  /*a180*/  ISETP.GE.AND P5, PT, R213, UR60, PT ;  /* 0x0000003cd5007c0c */ /* 0x000fe2000bfa6270 */
[----:B------:R-:W-:Y:S02]  /*a190*/  IMAD.X R52, RZ, RZ, R53, P4 ;  /* 0x000000ffff347224 */ /* 0x000fe400020e0635 */
[----:B------:R-:W-:-:S04]  /*a1a0*/  IMAD.WIDE.U32 R44, R3, UR56, R44 ;  /* 0x00000038032c7c25 */ /* 0x000fc8000f8e002c */
[----:B-1----:R-:W1:Y:S01]  /*a1b0*/  @!P2 LDS.128 R40, [R4+0x2400] ;  /* 0x002400000428a984 */ /* 0x002e620000000c00 */
[----:B------:R-:W-:-:S04]  /*a1c0*/  IMAD R52, R52, UR56, RZ ;  /* 0x0000003834347c24 */ /* 0x000fc8000f8e02ff */
[----:B------:R-:W-:Y:S01]  /*a1d0*/  IMAD R3, R3, UR57, R52 ;  /* 0x0000003903037c24 */ /* 0x000fe2000f8e0234 */
[----:B------:R-:W-:-:S04]  /*a1e0*/  LEA R52, P4, R44, UR58, 0x1 ;  /* 0x0000003a2c347c11 */ /* 0x000fc8000f8808ff */
[----:B------:R-:W-:-:S04]  /*a1f0*/  IADD3 R3, R45, R3, RZ ;  /* 0x000000032d037210 */ /* 0x000fc80007ffe0ff */
[----:B------:R-:W-:Y:S02]  /*a200*/  LEA.HI.X R53, R44, UR59, R3, 0x1, P4 ;  /* 0x0000003b2c357c11 */ /* 0x000fe4000a0f0c03 */
[----:B------:R-:W-:Y:S01]  /*a210*/  ISETP.GE.AND P4, PT, R225, UR60, PT ;  /* 0x0000003ce1007c0c */ /* 0x000fe2000bf86270 */
[----:B------:R-:W3:Y:S04]  /*a220*/  @!P5 LDS.128 R44, [R4+0x4c00] ;  /* 0x004c0000042cd984 */ /* 0x000ee80000000c00 */
[----:B-1----:R-:W-:Y:S01]  /*a230*/  @!P2 STG.E.128 desc[UR4][R52.64], R40 ;  /* 0x000000283400a986 */ /* 0x002fe2000c101d04 */
[----:B------:R-:W-:-:S07]  /*a240*/  ISETP.GE.AND P2, PT, R224, UR60, PT ;  /* 0x0000003ce0007c0c */ /* 0x000fce000bf46270 */
[----:B------:R-:W1:Y:S06]  /*a250*/  @!P4 LDS.128 R40, [R4+0x7400] ;  /* 0x007400000428c984 */ /* 0x000e6c0000000c00 */
[----:B------:R-:W4:Y:S04]  /*a260*/  @!P2 LDS.128 R48, [R4+0x9c00] ;  /* 0x009c00000430a984 */ /* 0x000f280000000c00 */
[----:B---3--:R3:W-:Y:S04]  /*a270*/  @!P5 STG.E.128 desc[UR4][R52.64+0x80], R44 ;  /* 0x0000802c3400d986 */ /* 0x0087e8000c101d04 */
[----:B-1----:R3:W-:Y:S04]  /*a280*/  @!P4 STG.E.128 desc[UR4][R52.64+0x100], R40 ;  /* 0x000100283400c986 */ /* 0x0027e8000c101d04 */
[----:B----4-:R3:W-:Y:S02]  /*a290*/  @!P2 STG.E.128 desc[UR4][R52.64+0x180], R48 ;  /* 0x000180303400a986 */ /* 0x0107e4000c101d04 */
.L_x_566:
[----:B------:R-:W-:Y:S05]  /*a2a0*/  BSYNC B0 ;  /* 0x0000000000007941 */ /* 0x000fea0003800000 */
.L_x_565:
[----:B------:R-:W-:Y:S01]  /*a2b0*/  @!PT LDS RZ, [RZ] ;  /* 0x00000000fffff984 */ /* 0x000fe20000000800 */
[----:B------:R-:W-:Y:S01]  /*a2c0*/  @!PT LDS RZ, [RZ] ;  /* 0x00000000fffff984 */ /* 0x000fe20000000800 */
[----:B------:R-:W-:Y:S01]  /*a2d0*/  @!PT LDS RZ, [RZ] ;  /* 0x00000000fffff984 */ /* 0x000fe20000000800 */
[----:B------:R-:W-:Y:S01]  /*a2e0*/  @!PT LDS RZ, [RZ] ;  /* 0x00000000fffff984 */ /* 0x000fe20000000800 */
[----:B------:R4:W-:Y:S06]  /*a2f0*/  MEMBAR.ALL.CTA ;  /* 0x0000000000007992 */ /* 0x0009ec0000008000 */
[----:B----4-:R-:W4:Y:S01]  /*a300*/  FENCE.VIEW.ASYNC.S ;  /* 0x00000000000073c6 */ /* 0x010f220000000000 */
[----:B0-2---:R-:W-:Y:S01]  /*a310*/  @!P3 VIADD R0, R0, 0x388c0 ;  /* 0x000388c00000b836 */ /* 0x005fe20000000000 */
[----:B----4-:R0:W-:Y:S01]  /*a320*/  BAR.SYNC.DEFER_BLOCKING R150, 0x80 ;  /* 0x000200960000751d */ /* 0x0101e20000010000 */
[----:B------:R-:W-:-:S03]  /*a330*/  ISETP.NE.AND P4, PT, R114, RZ, PT ;  /* 0x000000ff7200720c */ /* 0x000fc60003f85270 */
[----:B------:R-:W-:Y:S02]  /*a340*/  @!P3 PRMT R0, RZ, 0x654, R0 ;  /* 0x00000654ff00b816 */ /* 0x000fe40000000000 */
[----:B------:R-:W-:Y:S02]  /*a350*/  IADD3 R17, R17, 0x1, RZ ;  /* 0x0000000111117810 */ /* 0x000fe40007ffe0ff */
[----:B------:R-:W-:Y:S01]  /*a360*/  PLOP3.LUT P2, PT, PT, PT, PT, 0x8, 0x0 ;  /* 0x000000000000781c */ /* 0x000fe20003f4e170 */
[----:B------:R2:W-:Y:S01]  /*a370*/  @!P3 SYNCS.ARRIVE.TRANS64.RED.A1T0 RZ, [R0+URZ], RZ ;  /* 0x000000ff00ffb9a7 */ /* 0x0005e2000810043f */
[----:B------:R-:W-:-:S04]  /*a380*/  ISETP.NE.AND P3, PT, R17, 0x2, PT ;  /* 0x000000021100780c */ /* 0x000fc80003f65270 */
[----:B------:R-:W-:Y:S02]  /*a390*/  SEL R17, R17, RZ, P3 ;  /* 0x000000ff11117207 */ /* 0x000fe40001800000 */
[----:B--2---:R-:W-:-:S04]  /*a3a0*/  SEL R0, RZ, 0x1, P3 ;  /* 0x00000001ff007807 */ /* 0x004fc80001800000 */
[----:B------:R-:W-:Y:S01]  /*a3b0*/  LOP3.LUT R219, R219, R0, RZ, 0x3c, !PT ;  /* 0x00000000dbdb7212 */ /* 0x000fe200078e3cff */
[----:B0-----:R-:W-:Y:S06]  /*a3c0*/  @P4 BRA `(.L_x_567) ;  /* 0xffffff8000644947 */ /* 0x001fec000383ffff */
.L_x_455:
[----:B------:R-:W-:Y:S01]  /*a3d0*/  BSSY B0, `(.L_x_568) ;  /* 0x000004a000007945 */ /* 0x000fe20003800000 */
[----:B------:R-:W-:Y:S02]  /*a3e0*/  ISETP.GE.AND P1, PT, R148, 0x1, PT ;  /* 0x000000019400780c */ /* 0x000fe40003f26270 */
[----:B------:R-:W-:Y:S02]  /*a3f0*/  CS2R R2, SRZ ;  /* 0x0000000000027805 */ /* 0x000fe4000001ff00 */
[----:B------:R-:W-:Y:S01]  /*a400*/  PLOP3.LUT P0, PT, PT, PT, PT, 0x80, 0x0 ;  /* 0x000000000000781c */ /* 0x000fe20003f0f070 */
[----:B------:R-:W-:Y:S01]  /*a410*/  IMAD.MOV.U32 R0, RZ, RZ, RZ ;  /* 0x000000ffff007224 */ /* 0x000fe200078e00ff */
[----:B------:R-:W-:Y:S02]  /*a420*/  CS2R R76, SRZ ;  /* 0x00000000004c7805 */ /* 0x000fe4000001ff00 */
[----:B------:R-:W-:Y:S02]  /*a430*/  CS2R R72, SRZ ;  /* 0x0000000000487805 */ /* 0x000fe4000001ff00 */
[----:B------:R-:W-:-:S02]  /*a440*/  CS2R R12, SRZ ;  /* 0x00000000000c7805 */ /* 0x000fc4000001ff00 */
[----:B------:R-:W-:Y:S02]  /*a450*/  CS2R R68, SRZ ;  /* 0x0000000000447805 */ /* 0x000fe4000001ff00 */
[----:B------:R-:W-:Y:S02]  /*a460*/  MOV R146, RZ ;  /* 0x000000ff00927202 */ /* 0x000fe40000000f00 */
        /* <DEDUP_REMOVED lines=18> */
[----:B---3--:R-:W-:Y:S02]  /*a590*/  CS2R R54, SRZ ;  /* 0x0000000000367805 */ /* 0x008fe4000001ff00 */
[----:B------:R-:W-:Y:S02]  /*a5a0*/  CS2R R176, SRZ ;  /* 0x0000000000b07805 */ /* 0x000fe4000001ff00 */
[----:B------:R-:W-:Y:S02]  /*a5b0*/  CS2R R52, SRZ ;  /* 0x0000000000347805 */ /* 0x000fe4000001ff00 */
[----:B------:R-:W-:-:S02]  /*a5c0*/  CS2R R48, SRZ ;  /* 0x0000000000307805 */ /* 0x000fc4000001ff00 */
[----:B------:R-:W-:Y:S02]  /*a5d0*/  CS2R R154, SRZ ;  /* 0x00000000009a7805 */ /* 0x000fe4000001ff00 */
[----:B------:R-:W-:Y:S02]  /*a5e0*/  CS2R R42, SRZ ;  /* 0x00000000002a7805 */ /* 0x000fe4000001ff00 */
[----:B-1----:R-:W-:Y:S02]  /*a5f0*/  CS2R R40, SRZ ;  /* 0x0000000000287805 */ /* 0x002fe4000001ff00 */
        /* <DEDUP_REMOVED lines=19> */
[----:B------:R-:W-:Y:S01]  /*a730*/  CS2R R164, SRZ ;  /* 0x0000000000a47805 */ /* 0x000fe2000001ff00 */
[----:B------:R-:W-:Y:S01]  /*a740*/  IMAD.MOV.U32 R31, RZ, RZ, RZ ;  /* 0x000000ffff1f7224 */ /* 0x000fe200078e00ff */
[----:B------:R-:W-:-:S02]  /*a750*/  CS2R R58, SRZ ;  /* 0x00000000003a7805 */ /* 0x000fc4000001ff00 */
[----:B------:R-:W-:Y:S02]  /*a760*/  CS2R R162, SRZ ;  /* 0x0000000000a27805 */ /* 0x000fe4000001ff00 */
[----:B------:R-:W-:Y:S02]  /*a770*/  MOV R27, RZ ;  /* 0x000000ff001b7202 */ /* 0x000fe40000000f00 */
[----:B------:R-:W-:Y:S02]  /*a780*/  CS2R R50, SRZ ;  /* 0x0000000000327805 */ /* 0x000fe4000001ff00 */
[----:B------:R-:W-:Y:S01]  /*a790*/  CS2R R160, SRZ ;  /* 0x0000000000a07805 */ /* 0x000fe2000001ff00 */
[----:B------:R-:W-:Y:S01]  /*a7a0*/  IMAD.MOV.U32 R47, RZ, RZ, RZ ;  /* 0x000000ffff2f7224 */ /* 0x000fe200078e00ff */
[----:B------:R-:W-:Y:S02]  /*a7b0*/  CS2R R10, SRZ ;  /* 0x00000000000a7805 */ /* 0x000fe4000001ff00 */
[----:B------:R-:W-:-:S02]  /*a7c0*/  CS2R R8, SRZ ;  /* 0x0000000000087805 */ /* 0x000fc4000001ff00 */
[----:B------:R-:W-:Y:S02]  /*a7d0*/  CS2R R38, SRZ ;  /* 0x0000000000267805 */ /* 0x000fe4000001ff00 */
[----:B------:R-:W-:Y:S02]  /*a7e0*/  MOV R24, RZ ;  /* 0x000000ff00187202 */ /* 0x000fe40000000f00 */
[----:B------:R-:W-:Y:S02]  /*a7f0*/  CS2R R34, SRZ ;  /* 0x0000000000227805 */ /* 0x000fe4000001ff00 */
[----:B------:R-:W-:Y:S01]  /*a800*/  CS2R R32, SRZ ;  /* 0x0000000000207805 */ /* 0x000fe2000001ff00 */
[----:B------:R-:W-:Y:S01]  /*a810*/  IMAD.MOV.U32 R7, RZ, RZ, RZ ;  /* 0x000000ffff077224 */ /* 0x000fe200078e00ff */
[----:B------:R-:W-:Y:S02]  /*a820*/  CS2R R28, SRZ ;  /* 0x00000000001c7805 */ /* 0x000fe4000001ff00 */
[----:B------:R-:W-:Y:S01]  /*a830*/  MOV R5, RZ ;  /* 0x000000ff00057202 */ /* 0x000fe20000000f00 */
[----:B------:R-:W-:Y:S06]  /*a840*/  @P2 BRA `(.L_x_569) ;  /* 0x0000000000082947 */ /* 0x000fec0003800000 */
[----:B------:R-:W0:Y:S02]  /*a850*/  FENCE.VIEW.ASYNC.G ;  /* 0x00000000000073c6 */ /* 0x000e240000000100 */
[----:B0-----:R-:W-:Y:S06]  /*a860*/  BAR.ARV 0xc, 0x120 ;  /* 0x0304800000007b1d */ /* 0x001fec0000002000 */
.L_x_569:
[----:B------:R-:W-:Y:S05]  /*a870*/  BSYNC B0 ;  /* 0x0000000000007941 */ /* 0x000fea0003800000 */
.L_x_568:
[----:B------:R-:W-:Y:S01]  /*a880*/  IMAD.MOV.U32 R25, RZ, RZ, RZ ;  /* 0x000000ffff197224 */ /* 0x000fe200078e00ff */
[----:B------:R-:W-:Y:S01]  /*a890*/  MOV R4, RZ ;  /* 0x000000ff00047202 */ /* 0x000fe20000000f00 */
[----:B------:R-:W-:Y:S06]  /*a8a0*/  @!P1 BRA `(.L_x_570) ;  /* 0x0000012400349947 */ /* 0x000fec0003800000 */
[----:B------:R-:W2:Y:S04]  /*a8b0*/  LDL R14, [R1+0x88] ;  /* 0x00008800010e7983 */ /* 0x000ea80000100800 */
[----:B------:R-:W3:Y:S04]  /*a8c0*/  LDL R6, [R1+0x64] ;  /* 0x0000640001067983 */ /* 0x000ee80000100800 */
[----:B--2---:R-:W0:Y:S01]  /*a8d0*/  SHFL.IDX PT, R0, R14, RZ, 0x1f ;  /* 0x00001fff0e007589 */ /* 0x004e2200000e0000 */
[----:B---3--:R-:W-:Y:S02]  /*a8e0*/  LOP3.LUT P0, RZ, R6, 0x9f, RZ, 0xc0, !PT ;  /* 0x0000009f06ff7812 */ /* 0x008fe4000780c0ff */
[----:B0-----:R-:W-:-:S04]  /*a8f0*/  LEA.HI R2, R0, R0, RZ, 0x1 ;  /* 0x0000000000027211 */ /* 0x001fc800078f08ff */
[----:B------:R-:W-:-:S05]  /*a900*/  LOP3.LUT R3, R2, 0x1e, RZ, 0xc0, !PT ;  /* 0x0000001e02037812 */ /* 0x000fca00078ec0ff */
[----:B------:R-:W-:-:S05]  /*a910*/  IMAD.IADD R3, R0, 0x1, -R3 ;  /* 0x0000000100037824 */ /* 0x000fca00078e0a03 */
[----:B------:R-:W-:-:S04]  /*a920*/  LEA R3, R3, R6, 0xd ;  /* 0x0000000603037211 */ /* 0x000fc800078e68ff */
[----:B------:R-:W-:-:S04]  /*a930*/  SHF.R.U32.HI R2, RZ, 0x4, R3 ;  /* 0x00000004ff027819 */ /* 0x000fc80000011603 */
[----:B------:R-:W-:Y:S01]  /*a940*/  LOP3.LUT R2, R2, 0x3fff, RZ, 0xc0, !PT ;  /* 0x00003fff02027812 */ /* 0x000fe200078ec0ff */
[----:B------:R-:W-:Y:S06]  /*a950*/  @!P0 BRA `(.L_x_571) ;  /* 0x0000000000408947 */ /* 0x000fec0003800000 */
        /* <DEDUP_REMOVED lines=8> */
[----:B------:R-:W-:Y:S01]  /*a9e0*/  MOV R7, UR7 ;  /* 0x0000000700077c02 */ /* 0x000fe20008000f00 */
[----:B------:R-:W-:Y:S01]  /*a9f0*/  IMAD.U32 R10, RZ, RZ, UR4 ;  /* 0x00000004ff0a7e24 */ /* 0x000fe2000f8e00ff */
[----:B------:R-:W-:Y:S01]  /*aa00*/  MOV R11, UR5 ;  /* 0x00000005000b7c02 */ /* 0x000fe20008000f00 */
[----:B------:R-:W-:Y:S01]  /*aa10*/  IMAD.MOV.U32 R8, RZ, RZ, 0x70 ;  /* 0x00000070ff087424 */ /* 0x000fe200078e00ff */
[----:B------:R-:W-:Y:S01]  /*aa20*/  MOV R12, 0x1 ;  /* 0x00000001000c7802 */ /* 0x000fe20000000f00 */
[----:B0-----:R-:W-:-:S07]  /*aa30*/  IMAD.MOV.U32 R13, RZ, RZ, RZ ;  /* 0x000000ffff0d7224 */ /* 0x001fce00078e00ff */
[----:B------:R-:W-:-:S07]  /*aa40*/  LEPC R20, `(.L_x_571) ;  /* 0x000000001014794e */ /* 0x000fce0000000000 */
[----:B-1---5:R-:W-:Y:S05]  /*aa50*/  CALL.ABS.NOINC R14 ;  /* 0x000000000e007343 */ /* 0x022fea0003c00000 */
.L_x_571:
[----:B------:R-:W-:Y:S02]  /*aa60*/  ULDC UR4, c[0x0][0x3d4] ;  /* 0x0000f50000047ab9 */ /* 0x000fe40000000800 */
[----:B------:R-:W-:-:S13]  /*aa70*/  ISETP.LT.AND P0, PT, RZ, UR4, PT ;  /* 0x00000004ff007c0c */ /* 0x000fda000bf01270 */
[----:B------:R-:W-:Y:S05]  /*aa80*/  @P0 BRA `(.L_x_572) ;  /* 0x0000000000400947 */ /* 0x000fea0003800000 */
[----:B------:R-:W2:Y:S02]  /*aa90*/  LDL R20, [R1+0x68] ;  /* 0x0000680001147983 */ /* 0x000ea40000100800 */
[----:B--2---:R-:W-:-:S04]  /*aaa0*/  LEA.HI R0, R20, R20, RZ, 0x1 ;  /* 0x0000001414007211 */ /* 0x004fc800078f08ff */
[----:B------:R-:W-:-:S04]  /*aab0*/  LOP3.LUT R0, R0, 0xfffffffe, RZ, 0xc0, !PT ;  /* 0xfffffffe00007812 */ /* 0x000fc800078ec0ff */
[----:B------:R-:W-:-:S04]  /*aac0*/  IADD3 R0, R20, -R0, RZ ;  /* 0x8000000014007210 */ /* 0x000fc80007ffe0ff */
[----:B------:R-:W-:-:S04]  /*aad0*/  SHF.L.U32 R3, R0, 0x1f, RZ ;  /* 0x0000001f00037819 */ /* 0x000fc800000006ff */
[----:B------:R0:W1:Y:S03]  /*aae0*/  SYNCS.PHASECHK.TRANS64.TRYWAIT P0, [R16+URZ+0x38800], R3 ;  /* 0x03880003100075a7 */ /* 0x000066000800017f */
[----:B-1----:R-:W-:Y:S05]  /*aaf0*/  @!P0 NANOSLEEP.SYNCS 0x989680 ;  /* 0x009896800000895d */ /* 0x002fea0003900000 */
[----:B------:R-:W1:Y:S01]  /*ab00*/  @!P0 SYNCS.PHASECHK.TRANS64 P0, [R16+URZ+0x38800], R3 ;  /* 0x03880003100085a7 */ /* 0x000e62000800007f */
[----:B------:R-:W-:Y:S04]  /*ab10*/  BSSY B0, `(.L_x_573) ;  /* 0x0000006000007945 */ /* 0x000fe80003800000 */
[----:B-1----:R-:W-:Y:S05]  /*ab20*/  @P0 BRA `(.L_x_574) ;  /* 0x0000000000100947 */ /* 0x002fea0003800000 */
.L_x_575:
[----:B-1----:R1:W2:Y:S02]  /*ab30*/  SYNCS.PHASECHK.TRANS64.TRYWAIT P0, [R16+URZ+0x38800], R3 ;  /* 0x03880003100075a7 */ /* 0x0022a4000800017f */
[----:B--2---:R-:W-:Y:S05]  /*ab40*/  @!P0 NANOSLEEP.SYNCS 0x989680 ;  /* 0x009896800000895d */ /* 0x004fea0003900000 */
[----:B------:R-:W2:Y:S02]  /*ab50*/  @!P0 SYNCS.PHASECHK.TRANS64 P0, [R16+URZ+0x38800], R3 ;  /* 0x03880003100085a7 */ /* 0x000ea4000800007f */
[----:B--2---:R-:W-:Y:S05]  /*ab60*/  @!P0 BRA `(.L_x_575) ;  /* 0xfffffffc00f08947 */ /* 0x004fea000383ffff */
.L_x_574:
[----:B------:R-:W-:Y:S05]  /*ab70*/  BSYNC B0 ;  /* 0x0000000000007941 */ /* 0x000fea0003800000 */
.L_x_573:
[----:B------:R-:W-:Y:S05]  /*ab80*/  BRA `(.L_x_576) ;  /* 0x0000006800d47947 */ /* 0x000fea0003800000 */
.L_x_572:
[----:B------:R-:W2:Y:S01]  /*ab90*/  LDL R24, [R1+0x64] ;  /* 0x0000640001187983 */ /* 0x000ea20000100800 */
[----:B-----5:R-:W-:Y:S01]  /*aba0*/  SHF.R.S32.HI R0, RZ, 0x1f, R147 ;  /* 0x0000001fff007819 */ /* 0x020fe20000011493 */
[----:B------:R-:W-:Y:S01]  /*abb0*/  ULDC.64 UR4, c[0x0][0x3d8] ;  /* 0x0000f60000047ab9 */ /* 0x000fe20000000a00 */
[----:B------:R-:W-:Y:S01]  /*abc0*/  ULDC.64 UR6, c[0x0][0x3e8] ;  /* 0x0000fa0000067ab9 */ /* 0x000fe20000000a00 */
[----:B------:R-:W-:Y:S01]  /*abd0*/  IMAD.WIDE.U32 R4, R147, UR4, RZ ;  /* 0x0000000493047c25 */ /* 0x000fe2000f8e00ff */
[----:B------:R-:W-:Y:S02]  /*abe0*/  SHF.R.S32.HI R10, RZ, 0x1f, R22 ;  /* 0x0000001fff0a7819 */ /* 0x000fe40000011416 */
[----:B------:R-:W-:Y:S01]  /*abf0*/  SHF.R.S32.HI R12, RZ, 0x1f, R212 ;  /* 0x0000001fff0c7819 */ /* 0x000fe200000114d4 */
[----:B------:R-:W-:-:S04]  /*ac00*/  IMAD R6, R0, UR4, RZ ;  /* 0x0000000400067c24 */ /* 0x000fc8000f8e02ff */
[----:B------:R-:W-:Y:S01]  /*ac10*/  IMAD R9, R147, UR5, R6 ;  /* 0x0000000593097c24 */ /* 0x000fe2000f8e0206 */
[----:B------:R-:W-:Y:S01]  /*ac20*/  ULDC.64 UR4, c[0x0][0x3c8] ;  /* 0x0000f20000047ab9 */ /* 0x000fe20000000a00 */
[----:B------:R-:W-:Y:S01]  /*ac30*/  IMAD R6, R0, UR6, RZ ;  /* 0x0000000600067c24 */ /* 0x000fe2000f8e02ff */
[-C--:B------:R-:W-:Y:S01]  /*ac40*/  IADD3 R0, P0, R22, R4.reuse, RZ ;  /* 0x0000000416007210 */ /* 0x080fe20007f1e0ff */
[----:B------:R-:W-:Y:S01]  /*ac50*/  IMAD.IADD R9, R9, 0x1, R5 ;  /* 0x0000000109097824 */ /* 0x000fe200078e0205 */
[----:B------:R-:W-:Y:S01]  /*ac60*/  LEA R28, P1, R4, UR4, 0x1 ;  /* 0x00000004041c7c11 */ /* 0x000fe2000f8208ff */
[C---:B------:R-:W-:Y:S01]  /*ac70*/  IMAD R31, R147.reuse, UR7, R6 ;  /* 0x00000007931f7c24 */ /* 0x040fe2000f8e0206 */
[----:B------:R-:W-:Y:S01]  /*ac80*/  LEA R26, P2, R0, UR4, 0x1 ;  /* 0x00000004001a7c11 */ /* 0x000fe2000f8408ff */
[----:B------:R-:W-:Y:S01]  /*ac90*/  IMAD.WIDE.U32 R6, R147, UR6, RZ ;  /* 0x0000000693067c25 */ /* 0x000fe2000f8e00ff */
[----:B------:R-:W-:Y:S01]  /*aca0*/  IADD3.X R3, R10, R9, RZ, P0, !PT ;  /* 0x000000090a037210 */ /* 0x000fe200007fe4ff */
[----:B------:R-:W-:Y:S01]  /*acb0*/  ULDC.64 UR6, c[0x0][0x3e0] ;  /* 0x0000f80000067ab9 */ /* 0x000fe20000000a00 */
[----:B------:R-:W-:Y:S01]  /*acc0*/  LEA.HI.X R29, R4, UR5, R9, 0x1, P1 ;  /* 0x00000005041d7c11 */ /* 0x000fe200088f0c09 */
[----:B------:R-:W-:Y:S01]  /*acd0*/  IMAD.IADD R31, R31, 0x1, R7 ;  /* 0x000000011f1f7824 */ /* 0x000fe200078e0207 */
[----:B------:R-:W-:-:S02]  /*ace0*/  IADD3 R5, P0, R212, R4, RZ ;  /* 0x00000004d4057210 */ /* 0x000fc40007f1e0ff */
[----:B------:R-:W-:Y:S02]  /*acf0*/  LEA.HI.X R27, R0, UR5, R3, 0x1, P2 ;  /* 0x00000005001b7c11 */ /* 0x000fe400090f0c03 */
[-C--:B------:R-:W-:Y:S01]  /*ad00*/  IADD3 R8, P4, R22, R6.reuse, RZ ;  /* 0x0000000616087210 */ /* 0x080fe20007f9e0ff */
[----:B------:R-:W-:Y:S01]  /*ad10*/  IMAD.X R4, R12, 0x1, R9, P0 ;  /* 0x000000010c047824 */ /* 0x000fe200000e0609 */
[----:B------:R-:W-:Y:S02]  /*ad20*/  IADD3 R0, P5, R212, R6, RZ ;  /* 0x00000006d4007210 */ /* 0x000fe40007fbe0ff */
[----:B------:R-:W-:Y:S02]  /*ad30*/  IADD3.X R7, R10, R31, RZ, P4, !PT ;  /* 0x0000001f0a077210 */ /* 0x000fe400027fe4ff */
[----:B------:R-:W-:Y:S02]  /*ad40*/  LEA R32, P2, R8, UR6, 0x1 ;  /* 0x0000000608207c11 */ /* 0x000fe4000f8408ff */
[----:B------:R-:W-:-:S02]  /*ad50*/  LEA R34, P3, R5, UR4, 0x1 ;  /* 0x0000000405227c11 */ /* 0x000fc4000f8608ff */
[----:B------:R-:W-:Y:S02]  /*ad60*/  LEA R36, P4, R0, UR6, 0x1 ;  /* 0x0000000600247c11 */ /* 0x000fe4000f8808ff */
[----:B------:R-:W-:Y:S02]  /*ad70*/  IADD3.X R3, R12, R31, RZ, P5, !PT ;  /* 0x0000001f0c037210 */ /* 0x000fe40002ffe4ff */
[----:B------:R-:W-:Y:S02]  /*ad80*/  LEA R30, P0, R6, UR6, 0x1 ;  /* 0x00000006061e7c11 */ /* 0x000fe4000f8008ff */
[----:B------:R-:W-:Y:S02]  /*ad90*/  LEA.HI.X R33, R8, UR7, R7, 0x1, P2 ;  /* 0x0000000708217c11 */ /* 0x000fe400090f0c07 */
[----:B------:R-:W-:Y:S02]  /*ada0*/  LEA.HI.X R35, R5, UR5, R4, 0x1, P3 ;  /* 0x0000000505237c11 */ /* 0x000fe400098f0c04 */
[----:B------:R-:W-:-:S02]  /*adb0*/  LEA.HI.X R37, R0, UR7, R3, 0x1, P4 ;  /* 0x0000000700257c11 */ /* 0x000fc4000a0f0c03 */
[----:B------:R-:W-:Y:S02]  /*adc0*/  LEA.HI.X R31, R6, UR7, R31, 0x1, P0 ;  /* 0x00000007061f7c11 */ /* 0x000fe400080f0c1f */
[----:B--2---:R-:W-:-:S13]  /*add0*/  LOP3.LUT P1, RZ, R24, 0x3ff, RZ, 0xc0, !PT ;  /* 0x000003ff18ff7812 */ /* 0x004fda000782c0ff */
        /* <DEDUP_REMOVED lines=16> */
[----:B-1----:R-:W-:Y:S05]  /*aee0*/  CALL.ABS.NOINC R14 ;  /* 0x000000000e007343 */ /* 0x002fea0003c00000 */
.L_x_577:
[----:B------:R-:W-:Y:S01]  /*aef0*/  ULDC.U8 UR4, c[0x0][0x3f0] ;  /* 0x0000fc0000047ab9 */ /* 0x000fe20000000000 */
[----:B------:R-:W-:Y:S01]  /*af00*/  IMAD R0, R149, -0x80, R151 ;  /* 0xffffff8095007824 */ /* 0x000fe200078e0297 */
[----:B------:R-:W-:Y:S01]  /*af10*/  ISETP.NE.AND P0, PT, RZ, UR4, PT ;  /* 0x00000004ff007c0c */ /* 0x000fe2000bf05270 */
[----:B------:R-:W-:Y:S01]  /*af20*/  BSSY B0, `(.L_x_578) ;  /* 0x0000673000007945 */ /* 0x000fe20003800000 */
[----:B------:R-:W-:Y:S02]  /*af30*/  LEA R3, R236, R24, 0x1 ;  /* 0x00000018ec037211 */ /* 0x000fe400078e08ff */
[----:B------:R-:W-:-:S09]  /*af40*/  VIMNMX R0, R0, 0x80, PT ;  /* 0x0000008000007848 */ /* 0x000fd20003fe0100 */
[----:B------:R-:W-:Y:S05]  /*af50*/  @!P0 BRA `(.L_x_579) ;  /* 0x0000003000388947 */ /* 0x000fea0003800000 */
        /* <DEDUP_REMOVED lines=11> */
[----:B------:R-:W-:Y:S01]  /*b010*/  ULDC UR4, c[0x0][0x3d4] ;  /* 0x0000f50000047ab9 */ /* 0x000fe20000000800 */
[----:B------:R-:W-:Y:S02]  /*b020*/  CS2R R10, SRZ ;  /* 0x00000000000a7805 */ /* 0x000fe4000001ff00 */
[----:B------:R-:W-:Y:S02]  /*b030*/  ISETP.GE.AND P1, PT, R22, UR4, PT ;  /* 0x0000000416007c0c */ /* 0x000fe4000bf26270 */
[----:B------:R-:W-:Y:S02]  /*b040*/  CS2R R12, SRZ ;  /* 0x00000000000c7805 */ /* 0x000fe4000001ff00 */
[----:B------:R-:W-:Y:S02]  /*b050*/  ISETP.GE.AND P2, PT, R215, UR4, PT ;  /* 0x00000004d7007c0c */ /* 0x000fe4000bf46270 */
[----:B------:R-:W-:Y:S02]  /*b060*/  CS2R R14, SRZ ;  /* 0x00000000000e7805 */ /* 0x000fe4000001ff00 */
[----:B------:R-:W-:-:S02]  /*b070*/  ISETP.GE.AND P3, PT, R214, UR4, PT ;  /* 0x00000004d6007c0c */ /* 0x000fc4000bf66270 */
[----:B------:R-:W-:Y:S02]  /*b080*/  CS2R R24, SRZ ;  /* 0x0000000000187805 */ /* 0x000fe4000001ff00 */
[----:B------:R-:W-:Y:S02]  /*b090*/  ISETP.GE.AND P4, PT, R216, UR4, PT ;  /* 0x00000004d8007c0c */ /* 0x000fe4000bf86270 */
[----:B------:R-:W-:Y:S02]  /*b0a0*/  CS2R R4, SRZ ;  /* 0x0000000000047805 */ /* 0x000fe4000001ff00 */
[----:B------:R-:W-:Y:S02]  /*b0b0*/  CS2R R6, SRZ ;  /* 0x0000000000067805 */ /* 0x000fe4000001ff00 */
[----:B------:R-:W-:Y:S02]  /*b0c0*/  CS2R R8, SRZ ;  /* 0x0000000000087805 */ /* 0x000fe4000001ff00 */
[----:B------:R-:W-:Y:S01]  /*b0d0*/  CS2R R20, SRZ ;  /* 0x0000000000147805 */ /* 0x000fe2000001ff00 */
[----:B------:R-:W-:-:S02]  /*b0e0*/  ULDC.64 UR6, c[0x0][0x208] ;  /* 0x0000820000067ab9 */ /* 0x000fc40000000a00 */
[----:B------:R0:W5:Y:S04]  /*b0f0*/  @!P1 LDG.E.64 R10, desc[UR6][R26.64] ;  /* 0x000000061a0a9981 */ /* 0x000168000c1e1b00 */
[----:B------:R0:W5:Y:S04]  /*b100*/  @!P2 LDG.E.64 R12, desc[UR6][R26.64+0x40] ;  /* 0x000040061a0ca981 */ /* 0x000168000c1e1b00 */
[----:B------:R0:W5:Y:S04]  /*b110*/  @!P3 LDG.E.64 R14, desc[UR6][R26.64+0x80] ;  /* 0x000080061a0eb981 */ /* 0x000168000c1e1b00 */
[----:B------:R0:W5:Y:S04]  /*b120*/  @!P4 LDG.E.64 R24, desc[UR6][R26.64+0xc0] ;  /* 0x0000c0061a18c981 */ /* 0x000168000c1e1b00 */
[----:B------:R0:W5:Y:S04]  /*b130*/  @!P1 LDG.E.64 R4, desc[UR6][R32.64] ;  /* 0x0000000620049981 */ /* 0x000168000c1e1b00 */
[----:B------:R0:W5:Y:S04]  /*b140*/  @!P2 LDG.E.64 R6, desc[UR6][R32.64+0x40] ;  /* 0x000040062006a981 */ /* 0x000168000c1e1b00 */
[----:B------:R0:W5:Y:S04]  /*b150*/  @!P3 LDG.E.64 R8, desc[UR6][R32.64+0x80] ;  /* 0x000080062008b981 */ /* 0x000168000c1e1b00 */
[----:B------:R0:W5:Y:S02]  /*b160*/  @!P4 LDG.E.64 R20, desc[UR6][R32.64+0xc0] ;  /* 0x0000c0062014c981 */ /* 0x000164000c1e1b00 */
.L_x_581:
[----:B------:R-:W-:Y:S05]  /*b170*/  BSYNC B1 ;  /* 0x0000000000017941 */ /* 0x000fea0003800000 */
.L_x_580:
[----:B------:R-:W2:Y:S01]  /*b180*/  LDL R53, [R1+0x68] ;  /* 0x0000680001357983 */ /* 0x000ea20000100800 */
[----:B------:R-:W-:Y:S01]  /*b190*/  UMOV UR4, 0xffffffff ;  /* 0xffffffff00047882 */ /* 0x000fe20000000000 */
[----:B0----5:R-:W-:Y:S01]  /*b1a0*/  IMAD.MOV.U32 R26, RZ, RZ, R10 ;  /* 0x000000ffff1a7224 */ /* 0x021fe200078e000a */
[----:B------:R-:W-:Y:S01]  /*b1b0*/  SHF.R.U64 R39, R10, 0x10, R11 ;  /* 0x000000100a277819 */ /* 0x000fe2000000120b */
[----:B------:R-:W-:Y:S01]  /*b1c0*/  IMAD.MOV.U32 R37, RZ, RZ, R24 ;  /* 0x000000ffff257224 */ /* 0x000fe200078e0018 */
[----:B------:R-:W-:Y:S01]  /*b1d0*/  MOV R38, R25 ;  /* 0x0000001900267202 */ /* 0x000fe20000000f00 */
[----:B------:R-:W-:Y:S01]  /*b1e0*/  IMAD.MOV.U32 R10, RZ, RZ, R4 ;  /* 0x000000ffff0a7224 */ /* 0x000fe200078e0004 */
[--C-:B------:R-:W-:Y:S01]  /*b1f0*/  SHF.R.U64 R45, R24, 0x10, R25.reuse ;  /* 0x00000010182d7819 */ /* 0x100fe20000001219 */
[----:B------:R-:W-:Y:S01]  /*b200*/  IMAD.MOV.U32 R33, RZ, RZ, R12 ;  /* 0x000000ffff217224 */ /* 0x000fe200078e000c */
[----:B------:R-:W-:Y:S01]  /*b210*/  SHF.R.U32.HI R46, RZ, 0x10, R25 ;  /* 0x00000010ff2e7819 */ /* 0x000fe20000011619 */
[----:B------:R-:W-:Y:S01]  /*b220*/  IMAD.MOV.U32 R25, RZ, RZ, R6 ;  /* 0x000000ffff197224 */ /* 0x000fe200078e0006 */
[----:B------:R-:W-:Y:S01]  /*b230*/  SHF.R.U64 R47, R4, 0x10, R5 ;  /* 0x00000010042f7819 */ /* 0x000fe20000001205 */
[----:B------:R-:W-:Y:S01]  /*b240*/  IMAD.MOV.U32 R35, RZ, RZ, R14 ;  /* 0x000000ffff237224 */ /* 0x000fe200078e000e */
[----:B------:R-:W-:-:S02]  /*b250*/  MOV R32, R7 ;  /* 0x0000000700207202 */ /* 0x000fc40000000f00 */
[--C-:B------:R-:W-:Y:S01]  /*b260*/  SHF.R.U64 R49, R6, 0x10, R7.reuse ;  /* 0x0000001006317819 */ /* 0x100fe20000001207 */
[----:B------:R-:W-:Y:S01]  /*b270*/  IMAD.MOV.U32 R6, RZ, RZ, R8 ;  /* 0x000000ffff067224 */ /* 0x000fe200078e0008 */
[----:B------:R-:W-:Y:S02]  /*b280*/  SHF.R.U32.HI R50, RZ, 0x10, R7 ;  /* 0x00000010ff327819 */ /* 0x000fe40000011607 */
[----:B------:R-:W-:Y:S02]  /*b290*/  MOV R27, R11 ;  /* 0x0000000b001b7202 */ /* 0x000fe40000000f00 */
[----:B------:R-:W-:Y:S02]  /*b2a0*/  SHF.R.U32.HI R40, RZ, 0x10, R11 ;  /* 0x00000010ff287819 */ /* 0x000fe4000001160b */
[----:B------:R-:W-:Y:S02]  /*b2b0*/  MOV R34, R13 ;  /* 0x0000000d00227202 */ /* 0x000fe40000000f00 */
[----:B------:R-:W-:-:S02]  /*b2c0*/  SHF.R.U64 R41, R12, 0x10, R13 ;  /* 0x000000100c297819 */ /* 0x000fc4000000120d */
[----:B------:R-:W-:Y:S02]  /*b2d0*/  SHF.R.U32.HI R42, RZ, 0x10, R13 ;  /* 0x00000010ff2a7819 */ /* 0x000fe4000001160d */
[----:B------:R-:W-:Y:S02]  /*b2e0*/  MOV R36, R15 ;  /* 0x0000000f00247202 */ /* 0x000fe40000000f00 */
[--C-:B------:R-:W-:Y:S02]  /*b2f0*/  SHF.R.U64 R43, R14, 0x10, R15.reuse ;  /* 0x000000100e2b7819 */ /* 0x100fe4000000120f */
[----:B------:R-:W-:Y:S02]  /*b300*/  SHF.R.U32.HI R44, RZ, 0x10, R15 ;  /* 0x00000010ff2c7819 */ /* 0x000fe4000001160f */
[----:B------:R-:W-:Y:S02]  /*b310*/  MOV R24, R5 ;  /* 0x0000000500187202 */ /* 0x000fe40000000f00 */
[----:B------:R-:W-:-:S02]  /*b320*/  SHF.R.U32.HI R48, RZ, 0x10, R5 ;  /* 0x00000010ff307819 */ /* 0x000fc40000011605 */
[----:B------:R-:W-:Y:S02]  /*b330*/  MOV R7, R9 ;  /* 0x0000000900077202 */ /* 0x000fe40000000f00 */
[--C-:B------:R-:W-:Y:S02]  /*b340*/  SHF.R.U64 R51, R8, 0x10, R9.reuse ;  /* 0x0000001008337819 */ /* 0x100fe40000001209 */
[----:B------:R-:W-:Y:S02]  /*b350*/  SHF.R.U32.HI R52, RZ, 0x10, R9 ;  /* 0x00000010ff347819 */ /* 0x000fe40000011609 */
[----:B--2---:R-:W-:Y:S01]  /*b360*/  LEA.HI R4, R53, R53, RZ, 0x1 ;  /* 0x0000003535047211 */ /* 0x004fe200078f08ff */
[----:B------:R-:W-:Y:S06]  /*b370*/  BRA.DIV UR4, `(.L_x_582) ;  /* 0x000001aa040c7947 */ /* 0x000fec000b800000 */
.L_x_792:
[----:B------:R-:W-:Y:S01]  /*b380*/  UMOV UR4, 0xffffffff ;  /* 0xffffffff00047882 */ /* 0x000fe20000000000 */
[----:B------:R-:W-:Y:S02]  /*b390*/  LOP3.LUT R4, R4, 0xfffffffe, RZ, 0xc0, !PT ;  /* 0xfffffffe04047812 */ /* 0x000fe400078ec0ff */
[----:B------:R-:W-:Y:S05]  /*b3a0*/  BRA.DIV UR4, `(.L_x_583) ;  /* 0x000001aa04287947 */ /* 0x000fea000b800000 */
.L_x_795:
[----:B------:R-:W-:Y:S01]  /*b3b0*/  UMOV UR4, 0xffffffff ;  /* 0xffffffff00047882 */ /* 0x000fe20000000000 */
[----:B------:R-:W-:Y:S02]  /*b3c0*/  IMAD.IADD R4, R53, 0x1, -R4 ;  /* 0x0000000135047824 */ /* 0x000fe400078e0a04 */
[----:B------:R-:W-:Y:S05]  /*b3d0*/  BRA.DIV UR4, `(.L_x_584) ;  /* 0x000001aa04447947 */ /* 0x000fea000b800000 */
.L_x_798:
[----:B------:R-:W-:Y:S01]  /*b3e0*/  UMOV UR4, 0xffffffff ;  /* 0xffffffff00047882 */ /* 0x000fe20000000000 */
[----:B------:R-:W-:Y:S02]  /*b3f0*/  SHF.L.U32 R5, R4, 0x1f, RZ ;  /* 0x0000001f04057819 */ /* 0x000fe400000006ff */
[----:B------:R-:W-:Y:S05]  /*b400*/  BRA.DIV UR4, `(.L_x_585) ;  /* 0x000001aa04607947 */ /* 0x000fea000b800000 */
.L_x_801:
[----:B------:R-:W0:Y:S01]  /*b410*/  SYNCS.PHASECHK.TRANS64.TRYWAIT P1, [R16+URZ+0x38800], R5 ;  /* 0x03880005100075a7 */ /* 0x000e22000802017f */
[--C-:B------:R-:W-:Y:S01]  /*b420*/  IMAD.MOV.U32 R11, RZ, RZ, R21.reuse ;  /* 0x000000ffff0b7224 */ /* 0x100fe200078e0015 */
[----:B------:R-:W-:Y:S01]  /*b430*/  MOV R4, R20 ;  /* 0x0000001400047202 */ /* 0x000fe20000000f00 */
[----:B------:R-:W-:Y:S01]  /*b440*/  BSSY B1, `(.L_x_586) ;  /* 0x0000013000017945 */ /* 0x000fe20003800000 */
[----:B------:R-:W-:Y:S02]  /*b450*/  PRMT R28, R10, 0x5410, R24 ;  /* 0x000054100a1c7816 */ /* 0x000fe40000000018 */
[--C-:B------:R-:W-:Y:S02]  /*b460*/  SHF.R.U64 R30, R20, 0x10, R21.reuse ;  /* 0x00000010141e7819 */ /* 0x100fe40000001215 */
[----:B------:R-:W-:Y:S02]  /*b470*/  SHF.R.U32.HI R31, RZ, 0x10, R21 ;  /* 0x00000010ff1f7819 */ /* 0x000fe40000011615 */
[----:B------:R-:W-:-:S02]  /*b480*/  PRMT R26, R26, 0x5410, R27 ;  /* 0x000054101a1a7816 */ /* 0x000fc4000000001b */
[----:B------:R-:W-:Y:S02]  /*b490*/  PRMT R24, R25, 0x5410, R32 ;  /* 0x0000541019187816 */ /* 0x000fe40000000020 */
[----:B------:R-:W-:Y:S02]  /*b4a0*/  PRMT R27, R39, 0x5410, R40 ;  /* 0x00005410271b7816 */ /* 0x000fe40000000028 */
[----:B------:R-:W-:Y:S02]  /*b4b0*/  PRMT R20, R33, 0x5410, R34 ;  /* 0x0000541021147816 */ /* 0x000fe40000000022 */
[----:B------:R-:W-:Y:S02]  /*b4c0*/  PRMT R21, R41, 0x5410, R42 ;  /* 0x0000541029157816 */ /* 0x000fe4000000002a */
[----:B------:R-:W-:Y:S02]  /*b4d0*/  PRMT R12, R35, 0x5410, R36 ;  /* 0x00005410230c7816 */ /* 0x000fe40000000024 */
[----:B------:R-:W-:-:S02]  /*b4e0*/  PRMT R13, R43, 0x5410, R44 ;  /* 0x000054102b0d7816 */ /* 0x000fc4000000002c */
[----:B------:R-:W-:Y:S02]  /*b4f0*/  PRMT R8, R37, 0x5410, R38 ;  /* 0x0000541025087816 */ /* 0x000fe40000000026 */
[----:B------:R-:W-:Y:S02]  /*b500*/  PRMT R9, R45, 0x5410, R46 ;  /* 0x000054102d097816 */ /* 0x000fe4000000002e */
[----:B------:R-:W-:Y:S02]  /*b510*/  PRMT R29, R47, 0x5410, R48 ;  /* 0x000054102f1d7816 */ /* 0x000fe40000000030 */
[----:B------:R-:W-:Y:S02]  /*b520*/  PRMT R25, R49, 0x5410, R50 ;  /* 0x0000541031197816 */ /* 0x000fe40000000032 */
[----:B------:R-:W-:Y:S02]  /*b530*/  PRMT R14, R6, 0x5410, R7 ;  /* 0x00005410060e7816 */ /* 0x000fe40000000007 */
[----:B------:R-:W-:-:S02]  /*b540*/  PRMT R15, R51, 0x5410, R52 ;  /* 0x00005410330f7816 */ /* 0x000fc40000000034 */
[----:B------:R-:W-:Y:S01]  /*b550*/  PRMT R10, R4, 0x5410, R11 ;  /* 0x00005410040a7816 */ /* 0x000fe2000000000b */
[----:B0-----:R-:W-:Y:S06]  /*b560*/  @!P1 BRA `(.L_x_587) ;  /* 0x000001a800309947 */ /* 0x001fec0003800000 */
.L_x_802:
[----:B------:R-:W-:Y:S05]  /*b570*/  BSYNC B1 ;  /* 0x0000000000017941 */ /* 0x000fea0003800000 */
.L_x_586:
[----:B------:R-:W-:Y:S01]  /*b580*/  BSSY B1, `(.L_x_588) ;  /* 0x00000aa000017945 */ /* 0x000fe20003800000 */
[----:B------:R-:W-:-:S03]  /*b590*/  PRMT R11, R30, 0x5410, R31 ;  /* 0x000054101e0b7816 */ /* 0x000fc6000000001f */
[----:B------:R-:W-:Y:S05]  /*b5a0*/  @P0 BRA `(.L_x_589) ;  /* 0x00000008009c0947 */ /* 0x000fea0003800000 */
[----:B0-----:R-:W0:Y:S01]  /*b5b0*/  LDC R5, c[0x0][0x3d4] ;  /* 0x0000f500ff057b82 */ /* 0x001e220000000800 */
[----:B------:R-:W-:Y:S01]  /*b5c0*/  BSSY B2, `(.L_x_590) ;  /* 0x000002c000027945 */ /* 0x000fe20003800000 */
[-C--:B0-----:R-:W-:Y:S02]  /*b5d0*/  ISETP.GE.AND P0, PT, R22, R5.reuse, PT ;  /* 0x000000051600720c */ /* 0x081fe40003f06270 */
[-C--:B------:R-:W-:Y:S02]  /*b5e0*/  ISETP.GE.AND P1, PT, R215, R5.reuse, PT ;  /* 0x00000005d700720c */ /* 0x080fe40003f26270 */
[-C--:B------:R-:W-:Y:S02]  /*b5f0*/  ISETP.GE.AND P2, PT, R214, R5.reuse, PT ;  /* 0x00000005d600720c */ /* 0x080fe40003f46270 */
[----:B------:R-:W-:-:S07]  /*b600*/  ISETP.GE.AND P3, PT, R216, R5, PT ;  /* 0x00000005d800720c */ /* 0x000fce0003f66270 */
[----:B------:R-:W-:Y:S06]  /*b610*/  @P0 BRA `(.L_x_591) ;  /* 0x0000000000980947 */ /* 0x000fec0003800000 */
[----:B------:R-:W0:Y:S01]  /*b620*/  LDS.128 R4, [R3] ;  /* 0x0000000003047984 */ /* 0x000e220000000c00 */
[----:B------:R-:W-:Y:S02]  /*b630*/  HADD2.F32 R37, -RZ, R28.H0_H0 ;  /* 0x2000001cff257230 */ /* 0x000fe40000004100 */
[----:B------:R-:W-:Y:S02]  /*b640*/  HADD2.F32 R35, -RZ, R26.H0_H0 ;  /* 0x2000001aff237230 */ /* 0x000fe40000004100 */
[----:B------:R-:W-:Y:S02]  /*b650*/  HADD2.F32 R34, -RZ, R27.H0_H0 ;  /* 0x2000001bff227230 */ /* 0x000fe40000004100 */
[----:B------:R-:W-:Y:S02]  /*b660*/  HADD2.F32 R36, -RZ, R29.H0_H0 ;  /* 0x2000001dff247230 */ /* 0x000fe40000004100 */
[--C-:B0-----:R-:W-:Y:S02]  /*b670*/  HADD2.F32 R30, -RZ, R4.reuse.H0_H0 ;  /* 0x20000004ff1e7230 */ /* 0x101fe40000004100 */
[----:B------:R-:W-:-:S02]  /*b680*/  HADD2.F32 R4, -RZ, R4.H1_H1 ;  /* 0x30000004ff047230 */ /* 0x000fc40000004100 */
[--C-:B------:R-:W-:Y:S02]  /*b690*/  HADD2.F32 R31, -RZ, R5.reuse.H0_H0 ;  /* 0x20000005ff1f7230 */ /* 0x100fe40000004100 */
[----:B------:R-:W-:Y:S02]  /*b6a0*/  HADD2.F32 R5, -RZ, R5.H1_H1 ;  /* 0x30000005ff057230 */ /* 0x000fe40000004100 */
[C---:B------:R-:W-:Y:S01]  /*b6b0*/  FMUL.FTZ R39, R4.reuse, R37 ;  /* 0x0000002504277220 */ /* 0x040fe20000410000 */
[-C--:B------:R-:W-:Y:S01]  /*b6c0*/  FMUL.FTZ R4, R4, R35.reuse ;  /* 0x0000002304047220 */ /* 0x080fe20000410000 */
[--C-:B------:R-:W-:Y:S02]  /*b6d0*/  HADD2.F32 R32, -RZ, R6.reuse.H0_H0 ;  /* 0x20000006ff207230 */ /* 0x100fe40000004100 */
[----:B------:R-:W-:Y:S02]  /*b6e0*/  HADD2.F32 R33, -RZ, R7.H0_H0 ;  /* 0x20000007ff217230 */ /* 0x000fe40000004100 */
[C---:B------:R-:W-:Y:S01]  /*b6f0*/  FMUL.FTZ R40, R5.reuse, R36 ;  /* 0x0000002405287220 */ /* 0x040fe20000410000 */
[C---:B------:R-:W-:Y:S01]  /*b700*/  FFMA.FTZ R39, R30.reuse, R35, -R39 ;  /* 0x000000231e277223 */ /* 0x040fe20000010827 */
[----:B------:R-:W-:Y:S01]  /*b710*/  FFMA.FTZ R38, R30, R37, R4 ;  /* 0x000000251e267223 */ /* 0x000fe20000010004 */
[----:B------:R-:W-:Y:S01]  /*b720*/  FMUL.FTZ R42, R5, R34 ;  /* 0x00000022052a7220 */ /* 0x000fe20000410000 */
[----:B------:R-:W-:-:S02]  /*b730*/  HADD2.F32 R6, -RZ, R6.H1_H1 ;  /* 0x30000006ff067230 */ /* 0x000fc40000004100 */
[C---:B------:R-:W-:Y:S01]  /*b740*/  FFMA.FTZ R40, R31.reuse, R34, -R40 ;  /* 0x000000221f287223 */ /* 0x040fe20000010828 */
[----:B------:R-:W-:Y:S02]  /*b750*/  HADD2.F32 R7, -RZ, R7.H1_H1 ;  /* 0x30000007ff077230 */ /* 0x000fe40000004100 */
[----:B------:R-:W-:Y:S01]  /*b760*/  FFMA.FTZ R31, R31, R36, R42 ;  /* 0x000000241f1f7223 */ /* 0x000fe2000001002a */
[----:B------:R-:W-:Y:S02]  /*b770*/  HADD2.F32 R35, -RZ, R28.H1_H1 ;  /* 0x3000001cff237230 */ /* 0x000fe40000004100 */
[----:B------:R-:W-:Y:S02]  /*b780*/  HADD2.F32 R5, -RZ, R26.H1_H1 ;  /* 0x3000001aff057230 */ /* 0x000fe40000004100 */
[----:B------:R-:W-:Y:S02]  /*b790*/  HADD2.F32 R30, -RZ, R29.H1_H1 ;  /* 0x3000001dff1e7230 */ /* 0x000fe40000004100 */
[----:B------:R-:W-:Y:S01]  /*b7a0*/  FMUL.FTZ R37, R6, R35 ;  /* 0x0000002306257220 */ /* 0x000fe20000410000 */
[----:B------:R-:W-:-:S02]  /*b7b0*/  HADD2.F32 R4, -RZ, R27.H1_H1 ;  /* 0x3000001bff047230 */ /* 0x000fc40000004100 */
[-C--:B------:R-:W-:Y:S01]  /*b7c0*/  FMUL.FTZ R34, R6, R5.reuse ;  /* 0x0000000506227220 */ /* 0x080fe20000410000 */
[C---:B------:R-:W-:Y:S01]  /*b7d0*/  FMUL.FTZ R36, R7.reuse, R30 ;  /* 0x0000001e07247220 */ /* 0x040fe20000410000 */
[C---:B------:R-:W-:Y:S01]  /*b7e0*/  FFMA.FTZ R6, R32.reuse, R5, -R37 ;  /* 0x0000000520067223 */ /* 0x040fe20000010825 */
[-C--:B------:R-:W-:Y:S01]  /*b7f0*/  FMUL.FTZ R41, R7, R4.reuse ;  /* 0x0000000407297220 */ /* 0x080fe20000410000 */
[----:B------:R-:W-:Y:S01]  /*b800*/  FFMA.FTZ R35, R32, R35, R34 ;  /* 0x0000002320237223 */ /* 0x000fe20000010022 */
[C---:B------:R-:W-:Y:S01]  /*b810*/  FFMA.FTZ R7, R33.reuse, R4, -R36 ;  /* 0x0000000421077223 */ /* 0x040fe20000010824 */
[----:B------:R-:W-:Y:S01]  /*b820*/  F2FP.F16.F32.PACK_AB R4, R38, R39 ;  /* 0x000000272604723e */ /* 0x000fe200000000ff */
[----:B------:R-:W-:Y:S01]  /*b830*/  FFMA.FTZ R30, R33, R30, R41 ;  /* 0x0000001e211e7223 */ /* 0x000fe20000010029 */
[----:B------:R-:W-:Y:S02]  /*b840*/  F2FP.F16.F32.PACK_AB R5, R31, R40 ;  /* 0x000000281f05723e */ /* 0x000fe400000000ff */
[----:B------:R-:W-:-:S02]  /*b850*/  F2FP.F16.F32.PACK_AB R6, R35, R6 ;  /* 0x000000062306723e */ /* 0x000fc400000000ff */
[----:B------:R-:W-:-:S05]  /*b860*/  F2FP.F16.F32.PACK_AB R7, R30, R7 ;  /* 0x000000071e07723e */ /* 0x000fca00000000ff */
[----:B------:R0:W-:Y:S02]  /*b870*/  STS.128 [R3], R4 ;  /* 0x0000000403007388 */ /* 0x0001e40000000c00 */
.L_x_591:
[----:B------:R-:W-:Y:S05]  /*b880*/  BSYNC B2 ;  /* 0x0000000000027941 */ /* 0x000fea0003800000 */
.L_x_590:
[----:B------:R-:W-:Y:S04]  /*b890*/  BSSY B2, `(.L_x_592) ;  /* 0x0000028000027945 */ /* 0x000fe80003800000 */
[----:B------:R-:W-:Y:S05]  /*b8a0*/  @P1 BRA `(.L_x_593) ;  /* 0x0000000000981947 */ /* 0x000fea0003800000 */
[----:B0-----:R-:W0:Y:S01]  /*b8b0*/  LDS.128 R4, [R3+0x4000] ;  /* 0x0040000003047984 */ /* 0x001e220000000c00 */
        /* <DEDUP_REMOVED lines=36> */
[----:B------:R1:W-:Y:S02]  /*bb00*/  STS.128 [R3+0x4000], R4 ;  /* 0x0040000403007388 */ /* 0x0003e40000000c00 */
.L_x_593:
[----:B------:R-:W-:Y:S05]  /*bb10*/  BSYNC B2 ;  /* 0x0000000000027941 */ /* 0x000fea0003800000 */
.L_x_592:
[----:B------:R-:W-:Y:S04]  /*bb20*/  BSSY B2, `(.L_x_594) ;  /* 0x0000028000027945 */ /* 0x000fe80003800000 */
[----:B------:R-:W-:Y:S05]  /*bb30*/  @P2 BRA `(.L_x_595) ;  /* 0x0000000000982947 */ /* 0x000fea0003800000 */
[----:B01----:R-:W0:Y:S01]  /*bb40*/  LDS.128 R4, [R3+0x8000] ;  /* 0x0080000003047984 */ /* 0x003e220000000c00 */
        /* <DEDUP_REMOVED lines=37> */
.L_x_595:
[----:B------:R-:W-:Y:S05]  /*bda0*/  BSYNC B2 ;  /* 0x0000000000027941 */ /* 0x000fea0003800000 */
.L_x_594:
[----:B------:R-:W-:Y:S05]  /*bdb0*/  @P3 BRA `(.L_x_589) ;  /* 0x0000000000983947 */ /* 0x000fea0003800000 */
[----:B012---:R-:W0:Y:S01]  /*bdc0*/  LDS.128 R4, [R3+0xc000] ;  /* 0x00c0000003047984 */ /* 0x007e220000000c00 */
        /* <DEDUP_REMOVED lines=37> */
.L_x_589:
[----:B------:R-:W-:Y:S05]  /*c020*/  BSYNC B1 ;  /* 0x0000000000017941 */ /* 0x000fea0003800000 */
.L_x_588:
[----:B------:R-:W-:Y:S01]  /*c030*/  ISETP.GE.AND P0, PT, R217, R0, PT ;  /* 0x00000000d900720c */ /* 0x000fe20003f06270 */
[----:B------:R-:W-:-:S12]  /*c040*/  BSSY B1, `(.L_x_596) ;  /* 0x00000a9000017945 */ /* 0x000fd80003800000 */
[----:B------:R-:W-:Y:S05]  /*c050*/  @P0 BRA `(.L_x_597) ;  /* 0x00000008009c0947 */ /* 0x000fea0003800000 */
[----:B0123--:R-:W0:Y:S01]  /*c060*/  LDC R5, c[0x0][0x3d4] ;  /* 0x0000f500ff057b82 */ /* 0x00fe220000000800 */
[----:B------:R-:W-:Y:S01]  /*c070*/  BSSY B2, `(.L_x_598) ;  /* 0x000002c000027945 */ /* 0x000fe20003800000 */
[-C--:B0-----:R-:W-:Y:S02]  /*c080*/  ISETP.GE.AND P0, PT, R22, R5.reuse, PT ;  /* 0x000000051600720c */ /* 0x081fe40003f06270 */
[-C--:B------:R-:W-:Y:S02]  /*c090*/  ISETP.GE.AND P1, PT, R215, R5.reuse, PT ;  /* 0x00000005d700720c */ /* 0x080fe40003f26270 */
[-C--:B------:R-:W-:Y:S02]  /*c0a0*/  ISETP.GE.AND P2, PT, R214, R5.reuse, PT ;  /* 0x00000005d600720c */ /* 0x080fe40003f46270 */
[----:B------:R-:W-:-:S07]  /*c0b0*/  ISETP.GE.AND P3, PT, R216, R5, PT ;  /* 0x00000005d800720c */ /* 0x000fce0003f66270 */
[----:B------:R-:W-:Y:S06]  /*c0c0*/  @P0 BRA `(.L_x_599) ;  /* 0x0000000000980947 */ /* 0x000fec0003800000 */
[----:B------:R-:W0:Y:S01]  /*c0d0*/  LDS.128 R4, [R3+0x1000] ;  /* 0x0010000003047984 */ /* 0x000e220000000c00 */
[----:B------:R-:W-:Y:S02]  /*c0e0*/  HADD2.F32 R36, -RZ, R26.H0_H0 ;  /* 0x2000001aff247230 */ /* 0x000fe40000004100 */
[--C-:B------:R-:W-:Y:S02]  /*c0f0*/  HADD2.F32 R38, -RZ, R28.reuse.H0_H0 ;  /* 0x2000001cff267230 */ /* 0x100fe40000004100 */
[----:B------:R-:W-:Y:S02]  /*c100*/  HADD2.F32 R41, -RZ, R29.H0_H0 ;  /* 0x2000001dff297230 */ /* 0x000fe40000004100 */
[----:B------:R-:W-:Y:S02]  /*c110*/  HADD2.F32 R39, -RZ, R27.H0_H0 ;  /* 0x2000001bff277230 */ /* 0x000fe40000004100 */
[----:B------:R-:W-:Y:S02]  /*c120*/  HADD2.F32 R40, -RZ, R28.H1_H1 ;  /* 0x3000001cff287230 */ /* 0x000fe40000004100 */
[----:B------:R-:W-:-:S02]  /*c130*/  HADD2.F32 R43, -RZ, R29.H1_H1 ;  /* 0x3000001dff2b7230 */ /* 0x000fc40000004100 */
[--C-:B0-----:R-:W-:Y:S02]  /*c140*/  HADD2.F32 R30, -RZ, R4.reuse.H0_H0 ;  /* 0x20000004ff1e7230 */ /* 0x101fe40000004100 */
[----:B------:R-:W-:Y:S02]  /*c150*/  HADD2.F32 R4, -RZ, R4.H1_H1 ;  /* 0x30000004ff047230 */ /* 0x000fe40000004100 */
[--C-:B------:R-:W-:Y:S02]  /*c160*/  HADD2.F32 R31, -RZ, R5.reuse.H0_H0 ;  /* 0x20000005ff1f7230 */ /* 0x100fe40000004100 */
[----:B------:R-:W-:Y:S02]  /*c170*/  HADD2.F32 R5, -RZ, R5.H1_H1 ;  /* 0x30000005ff057230 */ /* 0x000fe40000004100 */
[-C--:B------:R-:W-:Y:S01]  /*c180*/  FMUL.FTZ R35, R38, R4.reuse ;  /* 0x0000000426237220 */ /* 0x080fe20000410000 */
[----:B------:R-:W-:Y:S01]  /*c190*/  FMUL.FTZ R37, R36, R4 ;  /* 0x0000000424257220 */ /* 0x000fe20000410000 */
[----:B------:R-:W-:-:S02]  /*c1a0*/  HADD2.F32 R32, -RZ, R6.H0_H0 ;  /* 0x20000006ff207230 */ /* 0x000fc40000004100 */
[-C--:B------:R-:W-:Y:S01]  /*c1b0*/  FMUL.FTZ R34, R41, R5.reuse ;  /* 0x0000000529227220 */ /* 0x080fe20000410000 */
[-C--:B------:R-:W-:Y:S01]  /*c1c0*/  FFMA.FTZ R4, R36, R30.reuse, -R35 ;  /* 0x0000001e24047223 */ /* 0x080fe20000010823 */
[----:B------:R-:W-:Y:S01]  /*c1d0*/  FFMA.FTZ R37, R38, R30, R37 ;  /* 0x0000001e26257223 */ /* 0x000fe20000010025 */
[C---:B------:R-:W-:Y:S01]  /*c1e0*/  FMUL.FTZ R30, R39.reuse, R5 ;  /* 0x00000005271e7220 */ /* 0x040fe20000410000 */
[--C-:B------:R-:W-:Y:S02]  /*c1f0*/  HADD2.F32 R33, -RZ, R7.reuse.H0_H0 ;  /* 0x20000007ff217230 */ /* 0x100fe40000004100 */
[-C--:B------:R-:W-:Y:S01]  /*c200*/  FFMA.FTZ R5, R39, R31.reuse, -R34 ;  /* 0x0000001f27057223 */ /* 0x080fe20000010822 */
[----:B------:R-:W-:Y:S02]  /*c210*/  HADD2.F32 R6, -RZ, R6.H1_H1 ;  /* 0x30000006ff067230 */ /* 0x000fe40000004100 */
[----:B------:R-:W-:Y:S01]  /*c220*/  FFMA.FTZ R30, R41, R31, R30 ;  /* 0x0000001f291e7223 */ /* 0x000fe2000001001e */
[----:B------:R-:W-:Y:S01]  /*c230*/  HADD2.F32 R7, -RZ, R7.H1_H1 ;  /* 0x30000007ff077230 */ /* 0x000fe20000004100 */
[----:B------:R-:W-:Y:S01]  /*c240*/  F2FP.F16.F32.PACK_AB R4, R37, R4 ;  /* 0x000000042504723e */ /* 0x000fe200000000ff */
[----:B------:R-:W-:-:S02]  /*c250*/  HADD2.F32 R38, -RZ, R26.H1_H1 ;  /* 0x3000001aff267230 */ /* 0x000fc40000004100 */
[-C--:B------:R-:W-:Y:S01]  /*c260*/  FMUL.FTZ R31, R40, R6.reuse ;  /* 0x00000006281f7220 */ /* 0x080fe20000410000 */
[----:B------:R-:W-:Y:S02]  /*c270*/  HADD2.F32 R39, -RZ, R27.H1_H1 ;  /* 0x3000001bff277230 */ /* 0x000fe40000004100 */
[----:B------:R-:W-:Y:S01]  /*c280*/  FMUL.FTZ R34, R43, R7 ;  /* 0x000000072b227220 */ /* 0x000fe20000410000 */
[----:B------:R-:W-:Y:S01]  /*c290*/  F2FP.F16.F32.PACK_AB R5, R30, R5 ;  /* 0x000000051e05723e */ /* 0x000fe200000000ff */
[C---:B------:R-:W-:Y:S01]  /*c2a0*/  FMUL.FTZ R35, R38.reuse, R6 ;  /* 0x0000000626237220 */ /* 0x040fe20000410000 */
[-C--:B------:R-:W-:Y:S01]  /*c2b0*/  FFMA.FTZ R6, R38, R32.reuse, -R31 ;  /* 0x0000002026067223 */ /* 0x080fe2000001081f */
[C---:B------:R-:W-:Y:S01]  /*c2c0*/  FMUL.FTZ R36, R39.reuse, R7 ;  /* 0x0000000727247220 */ /* 0x040fe20000410000 */
[-C--:B------:R-:W-:Y:S01]  /*c2d0*/  FFMA.FTZ R7, R39, R33.reuse, -R34 ;  /* 0x0000002127077223 */ /* 0x080fe20000010822 */
[----:B------:R-:W-:Y:S02]  /*c2e0*/  FFMA.FTZ R35, R40, R32, R35 ;  /* 0x0000002028237223 */ /* 0x000fe40000010023 */
[----:B------:R-:W-:-:S03]  /*c2f0*/  FFMA.FTZ R36, R43, R33, R36 ;  /* 0x000000212b247223 */ /* 0x000fc60000010024 */
[----:B------:R-:W-:Y:S02]  /*c300*/  F2FP.F16.F32.PACK_AB R6, R35, R6 ;  /* 0x000000062306723e */ /* 0x000fe400000000ff */
[----:B------:R-:W-:-:S05]  /*c310*/  F2FP.F16.F32.PACK_AB R7, R36, R7 ;  /* 0x000000072407723e */ /* 0x000fca00000000ff */
[----:B------:R0:W-:Y:S02]  /*c320*/  STS.128 [R3+0x1000], R4 ;  /* 0x0010000403007388 */ /* 0x0001e40000000c00 */
.L_x_599:
[----:B------:R-:W-:Y:S05]  /*c330*/  BSYNC B2 ;  /* 0x0000000000027941 */ /* 0x000fea0003800000 */
.L_x_598:
[----:B------:R-:W-:Y:S04]  /*c340*/  BSSY B2, `(.L_x_600) ;  /* 0x0000028000027945 */ /* 0x000fe80003800000 */
[----:B------:R-:W-:Y:S05]  /*c350*/  @P1 BRA `(.L_x_601) ;  /* 0x0000000000981947 */ /* 0x000fea0003800000 */
[----:B0-----:R-:W0:Y:S01]  /*c360*/  LDS.128 R4, [R3+0x5000] ;  /* 0x0050000003047984 */ /* 0x001e220000000c00 */
        /* <DEDUP_REMOVED lines=37> */
.L_x_601:
[----:B------:R-:W-:Y:S05]  /*c5c0*/  BSYNC B2 ;  /* 0x0000000000027941 */ /* 0x000fea0003800000 */
.L_x_600:
[----:B------:R-:W-:Y:S04]  /*c5d0*/  BSSY B2, `(.L_x_602) ;  /* 0x0000028000027945 */ /* 0x000fe80003800000 */
[----:B------:R-:W-:Y:S05]  /*c5e0*/  @P2 BRA `(.L_x_603) ;  /* 0x0000000000982947 */ /* 0x000fea0003800000 */
[----:B01----:R-:W0:Y:S01]  /*c5f0*/  LDS.128 R4, [R3+0x9000] ;  /* 0x0090000003047984 */ /* 0x003e220000000c00 */
        /* <DEDUP_REMOVED lines=37> */
.L_x_603:
[----:B------:R-:W-:Y:S05]  /*c850*/  BSYNC B2 ;  /* 0x0000000000027941 */ /* 0x000fea0003800000 */
.L_x_602:
[----:B------:R-:W-:Y:S05]  /*c860*/  @P3 BRA `(.L_x_597) ;  /* 0x0000000000983947 */ /* 0x000fea0003800000 */
[----:B012---:R-:W0:Y:S01]  /*c870*/  LDS.128 R4, [R3+0xd000] ;  /* 0x00d0000003047984 */ /* 0x007e220000000c00 */
        /* <DEDUP_REMOVED lines=37> */
.L_x_597:
[----:B------:R-:W-:Y:S05]  /*cad0*/  BSYNC B1 ;  /* 0x0000000000017941 */ /* 0x000fea0003800000 */
.L_x_596:
[----:B------:R-:W-:Y:S01]  /*cae0*/  ISETP.GE.AND P0, PT, R218, R0, PT ;  /* 0x00000000da00720c */ /* 0x000fe20003f06270 */
[----:B------:R-:W-:-:S12]  /*caf0*/  BSSY B1, `(.L_x_604) ;  /* 0x00000a9000017945 */ /* 0x000fd80003800000 */
[----:B------:R-:W-:Y:S05]  /*cb00*/  @P0 BRA `(.L_x_605) ;  /* 0x00000008009c0947 */ /* 0x000fea0003800000 */
[----:B01234-:R-:W0:Y:S01]  /*cb10*/  LDC R5, c[0x0][0x3d4] ;  /* 0x0000f500ff057b82 */ /* 0x01fe220000000800 */
        /* <DEDUP_REMOVED lines=44> */
.L_x_607:
[----:B------:R-:W-:Y:S05]  /*cde0*/  BSYNC B2 ;  /* 0x0000000000027941 */ /* 0x000fea0003800000 */
.L_x_606:
        /* <DEDUP_REMOVED lines=40> */
.L_x_609:
[----:B------:R-:W-:Y:S05]  /*d070*/  BSYNC B2 ;  /* 0x0000000000027941 */ /* 0x000fea0003800000 */
.L_x_608:
        /* <DEDUP_REMOVED lines=40> */
.L_x_611:
[----:B------:R-:W-:Y:S05]  /*d300*/  BSYNC B2 ;  /* 0x0000000000027941 */ /* 0x000fea0003800000 */
.L_x_610:
        /* <DEDUP_REMOVED lines=39> */
.L_x_605:
[----:B------:R-:W-:Y:S05]  /*d580*/  BSYNC B1 ;  /* 0x0000000000017941 */ /* 0x000fea0003800000 */
.L_x_604:
[----:B01234-:R-:W2:Y:S02]  /*d590*/  LDL R4, [R1+0x74] ;  /* 0x0000740001047983 */ /* 0x01fea40000100800 */
[----:B--2---:R-:W-:-:S13]  /*d5a0*/  ISETP.GE.AND P0, PT, R4, R0, PT ;  /* 0x000000000400720c */ /* 0x004fda0003f06270 */
[----:B------:R-:W-:Y:S05]  /*d5b0*/  @P0 BRA `(.L_x_612) ;  /* 0x0000004000240947 */ /* 0x000fea0003800000 */
[----:B------:R-:W0:Y:S01]  /*d5c0*/  LDC R5, c[0x0][0x3d4] ;  /* 0x0000f500ff057b82 */ /* 0x000e220000000800 */
        /* <DEDUP_REMOVED lines=8> */
[----:B------:R-:W-:Y:S02]  /*d650*/  HADD2.F32 R40, -RZ, R29.H0_H0 ;  /* 0x2000001dff287230 */ /* 0x000fe40000004100 */
        /* <DEDUP_REMOVED lines=12> */
[----:B------:R-:W-:Y:S01]  /*d720*/  FFMA.FTZ R4, R34, R0, -R33 ;  /* 0x0000000022047223 */ /* 0x000fe20000010821 */
[C---:B------:R-:W-:Y:S01]  /*d730*/  FMUL.FTZ R33, R36.reuse, R5 ;  /* 0x0000000524217220 */ /* 0x040fe20000410000 */
[--C-:B------:R-:W-:Y:S02]  /*d740*/  HADD2.F32 R32, -RZ, R7.reuse.H0_H0 ;  /* 0x20000007ff207230 */ /* 0x100fe40000004100 */
[----:B------:R-:W-:Y:S01]  /*d750*/  FFMA.FTZ R5, R36, R30, -R37 ;  /* 0x0000001e24057223 */ /* 0x000fe20000010825 */
[----:B------:R-:W-:Y:S02]  /*d760*/  HADD2.F32 R6, -RZ, R6.H1_H1 ;  /* 0x30000006ff067230 */ /* 0x000fe40000004100 */
[----:B------:R-:W-:Y:S01]  /*d770*/  FFMA.FTZ R35, R38, R0, R35 ;  /* 0x0000000026237223 */ /* 0x000fe20000010023 */
[----:B------:R-:W-:Y:S02]  /*d780*/  HADD2.F32 R7, -RZ, R7.H1_H1 ;  /* 0x30000007ff077230 */ /* 0x000fe40000004100 */
[----:B------:R-:W-:Y:S01]  /*d790*/  FFMA.FTZ R30, R40, R30, R33 ;  /* 0x0000001e281e7223 */ /* 0x000fe20000010021 */
[----:B------:R-:W-:-:S02]  /*d7a0*/  HADD2.F32 R37, -RZ, R26.H1_H1 ;  /* 0x3000001aff257230 */ /* 0x000fc40000004100 */
[----:B------:R-:W-:Y:S01]  /*d7b0*/  FMUL.FTZ R0, R39, R6 ;  /* 0x0000000627007220 */ /* 0x000fe20000410000 */
[----:B------:R-:W-:Y:S02]  /*d7c0*/  HADD2.F32 R26, -RZ, R27.H1_H1 ;  /* 0x3000001bff1a7230 */ /* 0x000fe40000004100 */
[----:B------:R-:W-:Y:S01]  /*d7d0*/  FMUL.FTZ R27, R28, R7 ;  /* 0x000000071c1b7220 */ /* 0x000fe20000410000 */
[----:B------:R-:W-:Y:S01]  /*d7e0*/  F2FP.F16.F32.PACK_AB R4, R35, R4 ;  /* 0x000000042304723e */ /* 0x000fe200000000ff */
[C---:B------:R-:W-:Y:S01]  /*d7f0*/  FMUL.FTZ R6, R37.reuse, R6 ;  /* 0x0000000625067220 */ /* 0x040fe20000410000 */
[----:B------:R-:W-:Y:S01]  /*d800*/  FFMA.FTZ R0, R37, R31, -R0 ;  /* 0x0000001f25007223 */ /* 0x000fe20000010800 */
[C---:B------:R-:W-:Y:S01]  /*d810*/  FMUL.FTZ R29, R26.reuse, R7 ;  /* 0x000000071a1d7220 */ /* 0x040fe20000410000 */
[-C--:B------:R-:W-:Y:S01]  /*d820*/  FFMA.FTZ R7, R26, R32.reuse, -R27 ;  /* 0x000000201a077223 */ /* 0x080fe2000001081b */
[----:B------:R-:W-:Y:S01]  /*d830*/  FFMA.FTZ R31, R39, R31, R6 ;  /* 0x0000001f271f7223 */ /* 0x000fe20000010006 */
[----:B------:R-:W-:Y:S01]  /*d840*/  F2FP.F16.F32.PACK_AB R5, R30, R5 ;  /* 0x000000051e05723e */ /* 0x000fe200000000ff */
[----:B------:R-:W-:-:S03]  /*d850*/  FFMA.FTZ R32, R28, R32, R29 ;  /* 0x000000201c207223 */ /* 0x000fc6000001001d */
[----:B------:R-:W-:Y:S02]  /*d860*/  F2FP.F16.F32.PACK_AB R6, R31, R0 ;  /* 0x000000001f06723e */ /* 0x000fe400000000ff */
[----:B------:R-:W-:-:S05]  /*d870*/  F2FP.F16.F32.PACK_AB R7, R32, R7 ;  /* 0x000000072007723e */ /* 0x000fca00000000ff */
[----:B------:R0:W-:Y:S02]  /*d880*/  STS.128 [R3+0x3000], R4 ;  /* 0x0030000403007388 */ /* 0x0001e40000000c00 */
.L_x_614:
[----:B------:R-:W-:Y:S05]  /*d890*/  BSYNC B1 ;  /* 0x0000000000017941 */ /* 0x000fea0003800000 */
.L_x_613:
[----:B------:R-:W-:Y:S04]  /*d8a0*/  BSSY B1, `(.L_x_615) ;  /* 0x0000028000017945 */ /* 0x000fe80003800000 */
[----:B------:R-:W-:Y:S05]  /*d8b0*/  @P1 BRA `(.L_x_616) ;  /* 0x0000000000981947 */ /* 0x000fea0003800000 */
[----:B0-----:R-:W0:Y:S01]  /*d8c0*/  LDS.128 R4, [R3+0x7000] ;  /* 0x0070000003047984 */ /* 0x001e220000000c00 */
        /* <DEDUP_REMOVED lines=37> */
.L_x_616:
[----:B------:R-:W-:Y:S05]  /*db20*/  BSYNC B1 ;  /* 0x0000000000017941 */ /* 0x000fea0003800000 */
.L_x_615:
[----:B------:R-:W-:Y:S04]  /*db30*/  BSSY B1, `(.L_x_617) ;  /* 0x0000028000017945 */ /* 0x000fe80003800000 */
[----:B------:R-:W-:Y:S05]  /*db40*/  @P2 BRA `(.L_x_618) ;  /* 0x0000000000982947 */ /* 0x000fea0003800000 */
[----:B01----:R-:W0:Y:S01]  /*db50*/  LDS.128 R4, [R3+0xb000] ;  /* 0x00b0000003047984 */ /* 0x003e220000000c00 */
        /* <DEDUP_REMOVED lines=37> */
.L_x_618:
[----:B------:R-:W-:Y:S05]  /*ddb0*/  BSYNC B1 ;  /* 0x0000000000017941 */ /* 0x000fea0003800000 */
.L_x_617:
[----:B------:R-:W-:Y:S05]  /*ddc0*/  @P3 BRA `(.L_x_612) ;  /* 0x0000003800203947 */ /* 0x000fea0003800000 */
[----:B012---:R-:W0:Y:S01]  /*ddd0*/  LDS.128 R4, [R3+0xf000] ;  /* 0x00f0000003047984 */ /* 0x007e220000000c00 */
        /* <DEDUP_REMOVED lines=36> */
[----:B------:R3:W-:Y:S01]  /*e020*/  STS.128 [R3+0xf000], R4 ;  /* 0x00f0000403007388 */ /* 0x0007e20000000c00 */
[----:B------:R-:W-:Y:S05]  /*e030*/  BRA `(.L_x_612) ;  /* 0x0000003400847947 */ /* 0x000fea0003800000 */
.L_x_579:
        /* <DEDUP_REMOVED lines=17> */
[----:B------:R-:W-:-:S02]  /*e150*/  CS2R R26, SRZ ;  /* 0x00000000001a7805 */ /* 0x000fc4000001ff00 */
[----:B------:R-:W-:Y:S02]  /*e160*/  CS2R R8, SRZ ;  /* 0x0000000000087805 */ /* 0x000fe4000001ff00 */
[----:B------:R-:W-:Y:S02]  /*e170*/  CS2R R10, SRZ ;  /* 0x00000000000a7805 */ /* 0x000fe4000001ff00 */
[----:B------:R-:W-:Y:S02]  /*e180*/  CS2R R4, SRZ ;  /* 0x0000000000047805 */ /* 0x000fe4000001ff00 */
[----:B------:R-:W-:Y:S01]  /*e190*/  CS2R R6, SRZ ;  /* 0x0000000000067805 */ /* 0x000fe2000001ff00 */
[----:B------:R-:W-:Y:S02]  /*e1a0*/  ULDC.64 UR6, c[0x0][0x208] ;  /* 0x0000820000067ab9 */ /* 0x000fe40000000a00 */
[----:B------:R0:W5:Y:S04]  /*e1b0*/  @!P0 LDG.E.128 R12, desc[UR6][R34.64] ;  /* 0x00000006220c8981 */ /* 0x000168000c1e1d00 */
[----:B------:R0:W5:Y:S04]  /*e1c0*/  @!P2 LDG.E.128 R24, desc[UR6][R34.64+0x80] ;  /* 0x000080062218a981 */ /* 0x000168000c1e1d00 */
[----:B------:R0:W5:Y:S04]  /*e1d0*/  @!P0 LDG.E.128 R8, desc[UR6][R36.64] ;  /* 0x0000000624088981 */ /* 0x000168000c1e1d00 */
[----:B------:R0:W5:Y:S02]  /*e1e0*/  @!P2 LDG.E.128 R4, desc[UR6][R36.64+0x80] ;  /* 0x000080062404a981 */ /* 0x000164000c1e1d00 */
.L_x_620:
[----:B------:R-:W-:Y:S05]  /*e1f0*/  BSYNC B1 ;  /* 0x0000000000017941 */ /* 0x000fea0003800000 */
.L_x_619:
[----:B------:R-:W-:Y:S01]  /*e200*/  UMOV UR4, 0xffffffff ;  /* 0xffffffff00047882 */ /* 0x000fe20000000000 */
[----:B0----5:R-:W-:Y:S01]  /*e210*/  MOV R37, R24 ;  /* 0x0000001800257202 */ /* 0x021fe20000000f00 */
[----:B------:R-:W-:Y:S01]  /*e220*/  IMAD.MOV.U32 R39, RZ, RZ, R27 ;  /* 0x000000ffff277224 */ /* 0x000fe200078e001b */
[----:B------:R-:W-:Y:S01]  /*e230*/  SHF.R.U64 R44, R24, 0x10, R25 ;  /* 0x00000010182c7819 */ /* 0x000fe20000001219 */
[----:B------:R-:W-:Y:S01]  /*e240*/  IMAD.MOV.U32 R21, RZ, RZ, R9 ;  /* 0x000000ffff157224 */ /* 0x000fe200078e0009 */
[----:B------:R-:W-:Y:S01]  /*e250*/  MOV R24, R26 ;  /* 0x0000001a00187202 */ /* 0x000fe20000000f00 */
[----:B------:R-:W-:Y:S01]  /*e260*/  IMAD.MOV.U32 R32, RZ, RZ, R13 ;  /* 0x000000ffff207224 */ /* 0x000fe200078e000d */
[----:B------:R-:W-:Y:S01]  /*e270*/  SHF.R.U64 R26, R26, 0x10, R27 ;  /* 0x000000101a1a7819 */ /* 0x000fe2000000121b */
[----:B------:R-:W-:Y:S01]  /*e280*/  IMAD.MOV.U32 R36, RZ, RZ, R15 ;  /* 0x000000ffff247224 */ /* 0x000fe200078e000f */
[----:B------:R-:W-:Y:S01]  /*e290*/  MOV R33, R8 ;  /* 0x0000000800217202 */ /* 0x000fe20000000f00 */
[----:B------:R-:W-:Y:S01]  /*e2a0*/  IMAD.MOV.U32 R38, RZ, RZ, R25 ;  /* 0x000000ffff267224 */ /* 0x000fe200078e0019 */
[----:B------:R-:W-:Y:S01]  /*e2b0*/  SHF.R.U64 R46, R8, 0x10, R9 ;  /* 0x00000010082e7819 */ /* 0x000fe20000001209 */
[----:B------:R-:W-:Y:S01]  /*e2c0*/  IMAD.MOV.U32 R8, RZ, RZ, R11 ;  /* 0x000000ffff087224 */ /* 0x000fe200078e000b */
[----:B------:R-:W-:-:S02]  /*e2d0*/  SHF.R.U32.HI R47, RZ, 0x10, R9 ;  /* 0x00000010ff2f7819 */ /* 0x000fc40000011609 */
[----:B------:R-:W-:Y:S02]  /*e2e0*/  MOV R35, R10 ;  /* 0x0000000a00237202 */ /* 0x000fe40000000f00 */
[----:B------:R-:W-:Y:S01]  /*e2f0*/  SHF.R.U64 R48, R10, 0x10, R11 ;  /* 0x000000100a307819 */ /* 0x000fe2000000120b */
[----:B------:R-:W-:Y:S01]  /*e300*/  IMAD.MOV.U32 R10, RZ, RZ, R5 ;  /* 0x000000ffff0a7224 */ /* 0x000fe200078e0005 */
[----:B------:R-:W-:Y:S02]  /*e310*/  MOV R20, R12 ;  /* 0x0000000c00147202 */ /* 0x000fe40000000f00 */
[--C-:B------:R-:W-:Y:S02]  /*e320*/  SHF.R.U64 R40, R12, 0x10, R13.reuse ;  /* 0x000000100c287819 */ /* 0x100fe4000000120d */
[----:B------:R-:W-:Y:S02]  /*e330*/  SHF.R.U32.HI R41, RZ, 0x10, R13 ;  /* 0x00000010ff297819 */ /* 0x000fe4000001160d */
[----:B------:R-:W-:-:S02]  /*e340*/  MOV R34, R14 ;  /* 0x0000000e00227202 */ /* 0x000fc40000000f00 */
[--C-:B------:R-:W-:Y:S02]  /*e350*/  SHF.R.U64 R42, R14, 0x10, R15.reuse ;  /* 0x000000100e2a7819 */ /* 0x100fe4000000120f */
[----:B------:R-:W-:Y:S02]  /*e360*/  SHF.R.U32.HI R43, RZ, 0x10, R15 ;  /* 0x00000010ff2b7819 */ /* 0x000fe4000001160f */
[----:B------:R-:W-:Y:S02]  /*e370*/  SHF.R.U32.HI R45, RZ, 0x10, R25 ;  /* 0x00000010ff2d7819 */ /* 0x000fe40000011619 */
[----:B------:R-:W-:Y:S02]  /*e380*/  SHF.R.U32.HI R27, RZ, 0x10, R27 ;  /* 0x00000010ff1b7819 */ /* 0x000fe4000001161b */
[----:B------:R-:W-:Y:S02]  /*e390*/  SHF.R.U32.HI R49, RZ, 0x10, R11 ;  /* 0x00000010ff317819 */ /* 0x000fe4000001160b */
[----:B------:R-:W-:-:S02]  /*e3a0*/  MOV R9, R4 ;  /* 0x0000000400097202 */ /* 0x000fc40000000f00 */
[--C-:B------:R-:W-:Y:S02]  /*e3b0*/  SHF.R.U64 R50, R4, 0x10, R5.reuse ;  /* 0x0000001004327819 */ /* 0x100fe40000001205 */
[----:B------:R-:W-:Y:S01]  /*e3c0*/  SHF.R.U32.HI R51, RZ, 0x10, R5 ;  /* 0x00000010ff337819 */ /* 0x000fe20000011605 */
[----:B------:R-:W-:Y:S06]  /*e3d0*/  BRA.DIV UR4, `(.L_x_621) ;  /* 0x0000017a04a87947 */ /* 0x000fec000b800000 */
.L_x_805:
[----:B------:R-:W2:Y:S01]  /*e3e0*/  LDL R5, [R1+0x68] ;  /* 0x0000680001057983 */ /* 0x000ea20000100800 */
[----:B------:R-:W-:Y:S01]  /*e3f0*/  UMOV UR4, 0xffffffff ;  /* 0xffffffff00047882 */ /* 0x000fe20000000000 */
[----:B--2---:R-:W-:Y:S02]  /*e400*/  LEA.HI R4, R5, R5, RZ, 0x1 ;  /* 0x0000000505047211 */ /* 0x004fe400078f08ff */
[----:B------:R-:W-:Y:S05]  /*e410*/  BRA.DIV UR4, `(.L_x_622) ;  /* 0x0000017a04c07947 */ /* 0x000fea000b800000 */
.L_x_808:
[----:B------:R-:W-:Y:S01]  /*e420*/  UMOV UR4, 0xffffffff ;  /* 0xffffffff00047882 */ /* 0x000fe20000000000 */
[----:B------:R-:W-:Y:S02]  /*e430*/  LOP3.LUT R4, R4, 0xfffffffe, RZ, 0xc0, !PT ;  /* 0xfffffffe04047812 */ /* 0x000fe400078ec0ff */
[----:B------:R-:W-:Y:S05]  /*e440*/  BRA.DIV UR4, `(.L_x_623) ;  /* 0x0000017a04dc7947 */ /* 0x000fea000b800000 */
.L_x_811:
[----:B------:R-:W-:Y:S01]  /*e450*/  UMOV UR4, 0xffffffff ;  /* 0xffffffff00047882 */ /* 0x000fe20000000000 */
[----:B------:R-:W-:Y:S02]  /*e460*/  IADD3 R4, R5, -R4, RZ ;  /* 0x8000000405047210 */ /* 0x000fe40007ffe0ff */
[----:B------:R-:W-:Y:S05]  /*e470*/  BRA.DIV UR4, `(.L_x_624) ;  /* 0x0000017a04f87947 */ /* 0x000fea000b800000 */
.L_x_814:
[----:B------:R-:W-:Y:S01]  /*e480*/  SHF.L.U32 R5, R4, 0x1f, RZ ;  /* 0x0000001f04057819 */ /* 0x000fe200000006ff */
[----:B------:R-:W-:Y:S01]  /*e490*/  IMAD.MOV.U32 R25, RZ, RZ, R6 ;  /* 0x000000ffff197224 */ /* 0x000fe200078e0006 */
[----:B------:R-:W-:Y:S01]  /*e4a0*/  MOV R4, R7 ;  /* 0x0000000700047202 */ /* 0x000fe20000000f00 */
[----:B------:R-:W-:Y:S01]  /*e4b0*/  BSSY B1, `(.L_x_625) ;  /* 0x0000017000017945 */ /* 0x000fe20003800000 */
[----:B------:R-:W0:Y:S01]  /*e4c0*/  SYNCS.PHASECHK.TRANS64.TRYWAIT P0, [R16+URZ+0x38800], R5 ;  /* 0x03880005100075a7 */ /* 0x000e22000800017f */
[----:B------:R-:W-:Y:S02]  /*e4d0*/  SHF.R.U64 R6, R6, 0x10, R7 ;  /* 0x0000001006067819 */ /* 0x000fe40000001207 */
[----:B------:R-:W-:Y:S02]  /*e4e0*/  SHF.R.S32.HI R28, RZ, 0x1f, R213 ;  /* 0x0000001fff1c7819 */ /* 0x000fe400000114d5 */
[----:B------:R-:W-:Y:S02]  /*e4f0*/  PRMT R29, R20, 0x5410, R32 ;  /* 0x00005410141d7816 */ /* 0x000fe40000000020 */
[----:B------:R-:W-:-:S02]  /*e500*/  PRMT R31, R34, 0x5410, R36 ;  /* 0x00005410221f7816 */ /* 0x000fc40000000024 */
[----:B------:R-:W-:Y:S02]  /*e510*/  PRMT R15, R24, 0x5410, R39 ;  /* 0x00005410180f7816 */ /* 0x000fe40000000027 */
[----:B------:R-:W-:Y:S02]  /*e520*/  PRMT R20, R26, 0x5410, R27 ;  /* 0x000054101a147816 */ /* 0x000fe4000000001b */
[----:B------:R-:W-:Y:S02]  /*e530*/  PRMT R33, R33, 0x5410, R21 ;  /* 0x0000541021217816 */ /* 0x000fe40000000015 */
[----:B------:R-:W-:Y:S02]  /*e540*/  SHF.R.U32.HI R7, RZ, 0x10, R7 ;  /* 0x00000010ff077819 */ /* 0x000fe40000011607 */
        /* <DEDUP_REMOVED lines=11> */
[----:B------:R-:W-:Y:S01]  /*e600*/  LEA.HI R27, R28, R213, RZ, 0x3 ;  /* 0x000000d51c1b7211 */ /* 0x000fe200078f18ff */
[----:B0-----:R-:W-:Y:S06]  /*e610*/  @!P0 BRA `(.L_x_626) ;  /* 0x0000017800b88947 */ /* 0x001fec0003800000 */
.L_x_815:
[----:B------:R-:W-:Y:S05]  /*e620*/  BSYNC B1 ;  /* 0x0000000000017941 */ /* 0x000fea0003800000 */
.L_x_625:
[----:B------:R-:W-:Y:S01]  /*e630*/  BSSY B1, `(.L_x_627) ;  /* 0x00000bf000017945 */ /* 0x000fe20003800000 */
[----:B------:R-:W-:Y:S02]  /*e640*/  PRMT R26, R26, 0x5410, R7 ;  /* 0x000054101a1a7816 */ /* 0x000fe40000000007 */
[----:B------:R-:W-:Y:S01]  /*e650*/  SHF.R.S32.HI R12, RZ, 0x3, R27 ;  /* 0x00000003ff0c7819 */ /* 0x000fe2000001141b */
[----:B------:R-:W-:Y:S06]  /*e660*/  @P1 BRA `(.L_x_628) ;  /* 0x0000000800ec1947 */ /* 0x000fec0003800000 */
[----:B------:R-:W1:Y:S01]  /*e670*/  LDC R59, c[0x0][0x3d4] ;  /* 0x0000f500ff3b7b82 */ /* 0x000e620000000800 */
[----:B------:R-:W-:Y:S01]  /*e680*/  BSSY B2, `(.L_x_629) ;  /* 0x000005a000027945 */ /* 0x000fe20003800000 */
[-C--:B-1----:R-:W-:Y:S02]  /*e690*/  ISETP.GE.AND P0, PT, R212, R59.reuse, PT ;  /* 0x0000003bd400720c */ /* 0x082fe40003f06270 */
[----:B------:R-:W-:-:S11]  /*e6a0*/  ISETP.GE.AND P1, PT, R213, R59, PT ;  /* 0x0000003bd500720c */ /* 0x000fd60003f26270 */
[----:B------:R-:W-:Y:S05]  /*e6b0*/  @P0 BRA `(.L_x_630) ;  /* 0x0000000400580947 */ /* 0x000fea0003800000 */
[----:B------:R-:W-:Y:S01]  /*e6c0*/  LEA.HI R4, R59, R220, RZ, 0x1d ;  /* 0x000000dc3b047211 */ /* 0x000fe200078fe8ff */
[----:B------:R-:W-:Y:S02]  /*e6d0*/  HADD2.F32 R49, -RZ, R33.H0_H0 ;  /* 0x20000021ff317230 */ /* 0x000fe40000004100 */
[----:B------:R-:W-:Y:S01]  /*e6e0*/  HADD2.F32 R47, -RZ, R29.H0_H0 ;  /* 0x2000001dff2f7230 */ /* 0x000fe20000004100 */
[----:B------:R-:W-:Y:S01]  /*e6f0*/  SHF.R.S32.HI R7, RZ, 0x1f, R4 ;  /* 0x0000001fff077819 */ /* 0x000fe20000011404 */
[----:B0-----:R-:W-:Y:S02]  /*e700*/  IMAD.SHL.U32 R5, R4, 0x8, RZ ;  /* 0x0000000804057824 */ /* 0x001fe400078e00ff */
[----:B------:R-:W-:Y:S01]  /*e710*/  HADD2.F32 R51, -RZ, R34.H0_H0 ;  /* 0x20000022ff337230 */ /* 0x000fe20000004100 */
[----:B------:R-:W-:Y:S02]  /*e720*/  LEA.HI R7, R7, R4, RZ, 0x3 ;  /* 0x0000000407077211 */ /* 0x000fe400078f18ff */
[----:B------:R-:W-:-:S02]  /*e730*/  LOP3.LUT R4, R232, 0x38, R5, 0xf8, !PT ;  /* 0x00000038e8047812 */ /* 0x000fc400078ef805 */
[----:B------:R-:W-:Y:S02]  /*e740*/  SHF.L.U32 R7, R7, 0xa, RZ ;  /* 0x0000000a07077819 */ /* 0x000fe400000006ff */
[----:B------:R-:W-:Y:S02]  /*e750*/  LOP3.LUT R8, R4, R233, RZ, 0x3c, !PT ;  /* 0x000000e904087212 */ /* 0x000fe400078e3cff */
[----:B------:R-:W-:Y:S02]  /*e760*/  LOP3.LUT R9, R7, 0x7fffe000, RZ, 0xc0, !PT ;  /* 0x7fffe00007097812 */ /* 0x000fe400078ec0ff */
[----:B------:R-:W0:Y:S02]  /*e770*/  LDS.128 R4, [R3] ;  /* 0x0000000003047984 */ /* 0x000e240000000c00 */
[----:B------:R-:W-:-:S05]  /*e780*/  IADD3 R9, R8, R9, R234 ;  /* 0x0000000908097210 */ /* 0x000fca0007ffe0ea */
[----:B------:R-:W-:-:S05]  /*e790*/  IMAD R37, R9, 0x2, R16 ;  /* 0x0000000209257824 */ /* 0x000fca00078e0210 */
[----:B------:R-:W1:Y:S01]  /*e7a0*/  LDS.128 R8, [R37+0x14400] ;  /* 0x0144000025087984 */ /* 0x000e620000000c00 */
[--C-:B0-----:R-:W-:Y:S02]  /*e7b0*/  HADD2.F32 R38, -RZ, R4.reuse.H0_H0 ;  /* 0x20000004ff267230 */ /* 0x101fe40000004100 */
[----:B------:R-:W-:Y:S02]  /*e7c0*/  HADD2.F32 R4, -RZ, R4.H1_H1 ;  /* 0x30000004ff047230 */ /* 0x000fe40000004100 */
[--C-:B------:R-:W-:Y:S02]  /*e7d0*/  HADD2.F32 R39, -RZ, R5.reuse.H0_H0 ;  /* 0x20000005ff277230 */ /* 0x100fe40000004100 */
[----:B------:R-:W-:Y:S02]  /*e7e0*/  HADD2.F32 R5, -RZ, R5.H1_H1 ;  /* 0x30000005ff057230 */ /* 0x000fe40000004100 */
[--C-:B------:R-:W-:Y:S02]  /*e7f0*/  HADD2.F32 R40, -RZ, R6.reuse.H0_H0 ;  /* 0x20000006ff287230 */ /* 0x100fe40000004100 */
[----:B------:R-:W-:-:S02]  /*e800*/  HADD2.F32 R6, -RZ, R6.H1_H1 ;  /* 0x30000006ff067230 */ /* 0x000fc40000004100 */
[--C-:B-1----:R-:W-:Y:S02]  /*e810*/  HADD2.F32 R42, -RZ, R8.reuse.H0_H0 ;  /* 0x20000008ff2a7230 */ /* 0x102fe40000004100 */
[----:B------:R-:W-:Y:S02]  /*e820*/  HADD2.F32 R8, -RZ, R8.H1_H1 ;  /* 0x30000008ff087230 */ /* 0x000fe40000004100 */
[----:B------:R-:W-:Y:S02]  /*e830*/  HADD2.F32 R43, -RZ, R9.H0_H0 ;  /* 0x20000009ff2b7230 */ /* 0x000fe40000004100 */
[C---:B------:R-:W-:Y:S01]  /*e840*/  FMUL.FTZ R53, R42.reuse, R49 ;  /* 0x000000312a357220 */ /* 0x040fe20000410000 */
[----:B------:R-:W-:Y:S01]  /*e850*/  FMUL.FTZ R55, R42, R47 ;  /* 0x0000002f2a377220 */ /* 0x000fe20000410000 */
[----:B------:R-:W-:Y:S02]  /*e860*/  HADD2.F32 R42, -RZ, R33.H1_H1 ;  /* 0x30000021ff2a7230 */ /* 0x000fe40000004100 */
[----:B------:R-:W-:Y:S01]  /*e870*/  FMUL.FTZ R57, R8, R51 ;  /* 0x0000003308397220 */ /* 0x000fe20000410000 */
[----:B------:R-:W-:Y:S01]  /*e880*/  FFMA.FTZ R53, R38, R47, -R53 ;  /* 0x0000002f26357223 */ /* 0x000fe20000010835 */
[----:B------:R-:W-:-:S02]  /*e890*/  HADD2.F32 R47, -RZ, R30.H0_H0 ;  /* 0x2000001eff2f7230 */ /* 0x000fc40000004100 */
[----:B------:R-:W-:Y:S01]  /*e8a0*/  FFMA.FTZ R55, R38, R49, R55 ;  /* 0x0000003126377223 */ /* 0x000fe20000010037 */
[----:B------:R-:W-:Y:S02]  /*e8b0*/  HADD2.F32 R38, -RZ, R29.H1_H1 ;  /* 0x3000001dff267230 */ /* 0x000fe40000004100 */
[C---:B------:R-:W-:Y:S01]  /*e8c0*/  FMUL.FTZ R50, R43.reuse, R42 ;  /* 0x0000002a2b327220 */ /* 0x040fe20000410000 */
[----:B------:R-:W-:Y:S02]  /*e8d0*/  HADD2.F32 R9, -RZ, R9.H1_H1 ;  /* 0x30000009ff097230 */ /* 0x000fe40000004100 */
[-C--:B------:R-:W-:Y:S01]  /*e8e0*/  FMUL.FTZ R49, R8, R47.reuse ;  /* 0x0000002f08317220 */ /* 0x080fe20000410000 */
[C---:B------:R-:W-:Y:S01]  /*e8f0*/  FFMA.FTZ R46, R4.reuse, R47, -R57 ;  /* 0x0000002f042e7223 */ /* 0x040fe20000010839 */
[----:B------:R-:W-:Y:S01]  /*e900*/  FMUL.FTZ R43, R43, R38 ;  /* 0x000000262b2b7220 */ /* 0x000fe20000410000 */
[----:B------:R-:W-:Y:S02]  /*e910*/  HADD2.F32 R8, -RZ, R34.H1_H1 ;  /* 0x30000022ff087230 */ /* 0x000fe40000004100 */
[----:B------:R-:W-:Y:S01]  /*e920*/  FFMA.FTZ R48, R4, R51, R49 ;  /* 0x0000003304307223 */ /* 0x000fe20000010031 */
[----:B------:R-:W-:-:S02]  /*e930*/  HADD2.F32 R4, -RZ, R30.H1_H1 ;  /* 0x3000001eff047230 */ /* 0x000fc40000004100 */
[C---:B------:R-:W-:Y:S01]  /*e940*/  FFMA.FTZ R42, R39.reuse, R42, R43 ;  /* 0x0000002a272a7223 */ /* 0x040fe2000001002b */
[--C-:B------:R-:W-:Y:S02]  /*e950*/  HADD2.F32 R44, -RZ, R10.reuse.H0_H0 ;  /* 0x2000000aff2c7230 */ /* 0x100fe40000004100 */
[----:B------:R-:W-:Y:S01]  /*e960*/  FFMA.FTZ R50, R39, R38, -R50 ;  /* 0x0000002627327223 */ /* 0x000fe20000010832 */
[----:B------:R-:W-:Y:S02]  /*e970*/  HADD2.F32 R43, -RZ, R35.H0_H0 ;  /* 0x20000023ff2b7230 */ /* 0x000fe40000004100 */
[C---:B------:R-:W-:Y:S01]  /*e980*/  FMUL.FTZ R38, R9.reuse, R8 ;  /* 0x0000000809267220 */ /* 0x040fe20000410000 */
[----:B------:R-:W-:Y:S02]  /*e990*/  HADD2.F32 R39, -RZ, R31.H0_H0 ;  /* 0x2000001fff277230 */ /* 0x000fe40000004100 */
[----:B------:R-:W-:Y:S01]  /*e9a0*/  FMUL.FTZ R52, R9, R4 ;  /* 0x0000000409347220 */ /* 0x000fe20000410000 */
[----:B------:R-:W-:-:S02]  /*e9b0*/  HADD2.F32 R10, -RZ, R10.H1_H1 ;  /* 0x3000000aff0a7230 */ /* 0x000fc40000004100 */
[C---:B------:R-:W-:Y:S01]  /*e9c0*/  FMUL.FTZ R57, R44.reuse, R43 ;  /* 0x0000002b2c397220 */ /* 0x040fe20000410000 */
[----:B------:R-:W-:Y:S02]  /*e9d0*/  HADD2.F32 R47, -RZ, R36.H0_H0 ;  /* 0x20000024ff2f7230 */ /* 0x000fe40000004100 */
[C---:B------:R-:W-:Y:S01]  /*e9e0*/  FFMA.FTZ R49, R5.reuse, R4, -R38 ;  /* 0x0000000405317223 */ /* 0x040fe20000010826 */
[----:B------:R-:W-:Y:S02]  /*e9f0*/  HADD2.F32 R9, -RZ, R32.H0_H0 ;  /* 0x20000020ff097230 */ /* 0x000fe40000004100 */
[-C--:B------:R-:W-:Y:S01]  /*ea00*/  FMUL.FTZ R44, R44, R39.reuse ;  /* 0x000000272c2c7220 */ /* 0x080fe20000410000 */
[----:B------:R-:W-:Y:S01]  /*ea10*/  FFMA.FTZ R51, R5, R8, R52 ;  /* 0x0000000805337223 */ /* 0x000fe20000010034 */
[----:B------:R-:W-:Y:S01]  /*ea20*/  FFMA.FTZ R57, R40, R39, -R57 ;  /* 0x0000002728397223 */ /* 0x000fe20000010839 */
[--C-:B------:R-:W-:Y:S02]  /*ea30*/  HADD2.F32 R45, -RZ, R11.reuse.H0_H0 ;  /* 0x2000000bff2d7230 */ /* 0x100fe40000004100 */
[C---:B------:R-:W-:Y:S01]  /*ea40*/  FMUL.FTZ R5, R10.reuse, R47 ;  /* 0x0000002f0a057220 */ /* 0x040fe20000410000 */
[----:B------:R-:W-:Y:S01]  /*ea50*/  FMUL.FTZ R39, R10, R9 ;  /* 0x000000090a277220 */ /* 0x000fe20000410000 */
[----:B------:R-:W-:-:S02]  /*ea60*/  HADD2.F32 R11, -RZ, R11.H1_H1 ;  /* 0x3000000bff0b7230 */ /* 0x000fc40000004100 */
[----:B------:R-:W-:Y:S01]  /*ea70*/  FFMA.FTZ R44, R40, R43, R44 ;  /* 0x0000002b282c7223 */ /* 0x000fe2000001002c */
[----:B------:R-:W-:Y:S02]  /*ea80*/  HADD2.F32 R10, -RZ, R35.H1_H1 ;  /* 0x30000023ff0a7230 */ /* 0x000fe40000004100 */
[C---:B------:R-:W-:Y:S01]  /*ea90*/  FFMA.FTZ R40, R6.reuse, R9, -R5 ;  /* 0x0000000906287223 */ /* 0x040fe20000010805 */
[----:B------:R-:W-:Y:S02]  /*eaa0*/  HADD2.F32 R38, -RZ, R36.H1_H1 ;  /* 0x30000024ff267230 */ /* 0x000fe40000004100 */
[----:B------:R-:W-:Y:S01]  /*eab0*/  FFMA.FTZ R39, R6, R47, R39 ;  /* 0x0000002f06277223 */ /* 0x000fe20000010027 */
[----:B------:R-:W-:Y:S02]  /*eac0*/  HADD2.F32 R4, -RZ, R31.H1_H1 ;  /* 0x3000001fff047230 */ /* 0x000fe40000004100 */
[----:B------:R-:W-:Y:S01]  /*ead0*/  FMUL.FTZ R6, R45, R10 ;  /* 0x0000000a2d067220 */ /* 0x000fe20000410000 */
[----:B------:R-:W-:-:S02]  /*eae0*/  HADD2.F32 R8, -RZ, R32.H1_H1 ;  /* 0x30000020ff087230 */ /* 0x000fc40000004100 */
[----:B------:R-:W-:Y:S01]  /*eaf0*/  FMUL.FTZ R52, R11, R38 ;  /* 0x000000260b347220 */ /* 0x000fe20000410000 */
[--C-:B------:R-:W-:Y:S02]  /*eb00*/  HADD2.F32 R41, -RZ, R7.reuse.H0_H0 ;  /* 0x20000007ff297230 */ /* 0x100fe40000004100 */
[----:B------:R-:W-:Y:S01]  /*eb10*/  FMUL.FTZ R45, R45, R4 ;  /* 0x000000042d2d7220 */ /* 0x000fe20000410000 */
[----:B------:R-:W-:Y:S02]  /*eb20*/  HADD2.F32 R7, -RZ, R7.H1_H1 ;  /* 0x30000007ff077230 */ /* 0x000fe40000004100 */
[----:B------:R-:W-:Y:S01]  /*eb30*/  FMUL.FTZ R5, R11, R8 ;  /* 0x000000080b057220 */ /* 0x000fe20000410000 */
[----:B------:R-:W-:Y:S01]  /*eb40*/  F2FP.F16.F32.PACK_AB R9, R51, R42 ;  /* 0x0000002a3309723e */ /* 0x000fe200000000ff */
[C---:B------:R-:W-:Y:S01]  /*eb50*/  FFMA.FTZ R11, R41.reuse, R4, -R6 ;  /* 0x00000004290b7223 */ /* 0x040fe20000010806 */
[----:B------:R-:W-:Y:S01]  /*eb60*/  FFMA.FTZ R45, R41, R10, R45 ;  /* 0x0000000a292d7223 */ /* 0x000fe2000001002d */
[C---:B------:R-:W-:Y:S01]  /*eb70*/  FFMA.FTZ R52, R7.reuse, R8, -R52 ;  /* 0x0000000807347223 */ /* 0x040fe20000010834 */
[----:B------:R-:W-:Y:S01]  /*eb80*/  FFMA.FTZ R38, R7, R38, R5 ;  /* 0x0000002607267223 */ /* 0x000fe20000010005 */
[----:B------:R-:W-:-:S02]  /*eb90*/  F2FP.F16.F32.PACK_AB R4, R46, R53 ;  /* 0x000000352e04723e */ /* 0x000fc400000000ff */
[----:B------:R-:W-:Y:S02]  /*eba0*/  F2FP.F16.F32.PACK_AB R5, R49, R50 ;  /* 0x000000323105723e */ /* 0x000fe400000000ff */
[----:B------:R-:W-:Y:S02]  /*ebb0*/  F2FP.F16.F32.PACK_AB R6, R40, R57 ;  /* 0x000000392806723e */ /* 0x000fe400000000ff */
[----:B------:R-:W-:Y:S02]  /*ebc0*/  F2FP.F16.F32.PACK_AB R7, R52, R11 ;  /* 0x0000000b3407723e */ /* 0x000fe400000000ff */
[----:B------:R-:W-:Y:S02]  /*ebd0*/  F2FP.F16.F32.PACK_AB R8, R48, R55 ;  /* 0x000000373008723e */ /* 0x000fe400000000ff */
[----:B------:R-:W-:Y:S01]  /*ebe0*/  F2FP.F16.F32.PACK_AB R10, R39, R44 ;  /* 0x0000002c270a723e */ /* 0x000fe200000000ff */
[----:B------:R1:W-:Y:S01]  /*ebf0*/  STS.128 [R3], R4 ;  /* 0x0000000403007388 */ /* 0x0003e20000000c00 */
[----:B------:R-:W-:-:S05]  /*ec00*/  F2FP.F16.F32.PACK_AB R11, R38, R45 ;  /* 0x0000002d260b723e */ /* 0x000fca00000000ff */
[----:B------:R1:W-:Y:S02]  /*ec10*/  STS.128 [R37+0x14400], R8 ;  /* 0x0144000825007388 */ /* 0x0003e40000000c00 */
.L_x_630:
[----:B------:R-:W-:Y:S05]  /*ec20*/  BSYNC B2 ;  /* 0x0000000000027941 */ /* 0x000fea0003800000 */
.L_x_629:
[----:B------:R-:W-:Y:S05]  /*ec30*/  @P1 BRA `(.L_x_628) ;  /* 0x0000000400781947 */ /* 0x000fea0003800000 */
[----:B-1----:R-:W2:Y:S01]  /*ec40*/  LDL R8, [R1+0x64] ;  /* 0x0000640001087983 */ /* 0x002ea20000100800 */
[----:B------:R-:W-:Y:S01]  /*ec50*/  LEA.HI R4, R28, R213, RZ, 0x6 ;  /* 0x000000d51c047211 */ /* 0x000fe200078f30ff */
[----:B------:R-:W-:Y:S01]  /*ec60*/  HADD2.F32 R46, -RZ, R13.H0_H0 ;  /* 0x2000000dff2e7230 */ /* 0x000fe20000004100 */
[----:B------:R-:W-:Y:S01]  /*ec70*/  LEA.HI R3, R59, R12, RZ, 0x1d ;  /* 0x0000000c3b037211 */ /* 0x000fe200078fe8ff */
[--C-:B------:R-:W-:Y:S01]  /*ec80*/  HADD2.F32 R48, -RZ, R21.reuse.H0_H0 ;  /* 0x20000015ff307230 */ /* 0x100fe20000004100 */
[----:B------:R-:W-:Y:S01]  /*ec90*/  LOP3.LUT R6, R232, 0x38, R27, 0xf8, !PT ;  /* 0x00000038e8067812 */ /* 0x000fe200078ef81b */
[----:B------:R-:W-:Y:S01]  /*eca0*/  HADD2.F32 R45, -RZ, R24.H0_H0 ;  /* 0x20000018ff2d7230 */ /* 0x000fe20000004100 */
[----:B0-----:R-:W-:Y:S01]  /*ecb0*/  SHF.L.U32 R5, R4, 0x7, RZ ;  /* 0x0000000704057819 */ /* 0x001fe200000006ff */
[----:B------:R-:W-:Y:S01]  /*ecc0*/  HADD2.F32 R47, -RZ, R21.H1_H1 ;  /* 0x30000015ff2f7230 */ /* 0x000fe20000004100 */
[----:B------:R-:W-:Y:S02]  /*ecd0*/  SHF.R.S32.HI R4, RZ, 0x1f, R3 ;  /* 0x0000001fff047819 */ /* 0x000fe40000011403 */
[----:B------:R-:W-:-:S02]  /*ece0*/  LOP3.LUT R6, R6, R233, RZ, 0x3c, !PT ;  /* 0x000000e906067212 */ /* 0x000fc400078e3cff */
[----:B------:R-:W-:Y:S01]  /*ecf0*/  LOP3.LUT R7, R5, 0xffffe000, RZ, 0xc0, !PT ;  /* 0xffffe00005077812 */ /* 0x000fe200078ec0ff */
[----:B------:R-:W-:Y:S01]  /*ed00*/  IMAD.SHL.U32 R5, R3, 0x8, RZ ;  /* 0x0000000803057824 */ /* 0x000fe200078e00ff */
[----:B------:R-:W-:Y:S02]  /*ed10*/  LEA.HI R3, R4, R3, RZ, 0x3 ;  /* 0x0000000304037211 */ /* 0x000fe400078f18ff */
[----:B------:R-:W-:Y:S02]  /*ed20*/  IADD3 R6, R6, R7, R234 ;  /* 0x0000000706067210 */ /* 0x000fe40007ffe0ea */
[----:B------:R-:W-:Y:S02]  /*ed30*/  LOP3.LUT R4, R232, 0x38, R5, 0xf8, !PT ;  /* 0x00000038e8047812 */ /* 0x000fe400078ef805 */
[----:B------:R-:W-:-:S04]  /*ed40*/  SHF.L.U32 R3, R3, 0xa, RZ ;  /* 0x0000000a03037819 */ /* 0x000fc800000006ff */
[----:B------:R-:W-:Y:S01]  /*ed50*/  LOP3.LUT R3, R3, 0x7fffe000, RZ, 0xc0, !PT ;  /* 0x7fffe00003037812 */ /* 0x000fe200078ec0ff */
[----:B--2---:R-:W-:Y:S01]  /*ed60*/  IMAD R53, R6, 0x2, R8 ;  /* 0x0000000206357824 */ /* 0x004fe200078e0208 */
[----:B------:R-:W-:-:S04]  /*ed70*/  LOP3.LUT R8, R4, R233, RZ, 0x3c, !PT ;  /* 0x000000e904087212 */ /* 0x000fc800078e3cff */
[----:B------:R-:W-:Y:S01]  /*ed80*/  IADD3 R3, R8, R3, R234 ;  /* 0x0000000308037210 */ /* 0x000fe20007ffe0ea */
[----:B------:R-:W0:Y:S03]  /*ed90*/  LDS.128 R4, [R53] ;  /* 0x0000000035047984 */ /* 0x000e260000000c00 */
[----:B------:R-:W-:-:S05]  /*eda0*/  LEA R3, R3, R16, 0x1 ;  /* 0x0000001003037211 */ /* 0x000fca00078e08ff */
[----:B------:R-:W1:Y:S01]  /*edb0*/  LDS.128 R8, [R3+0x14400] ;  /* 0x0144000003087984 */ /* 0x000e620000000c00 */
[--C-:B0-----:R-:W-:Y:S02]  /*edc0*/  HADD2.F32 R37, -RZ, R4.reuse.H0_H0 ;  /* 0x20000004ff257230 */ /* 0x101fe40000004100 */
[----:B------:R-:W-:Y:S02]  /*edd0*/  HADD2.F32 R4, -RZ, R4.H1_H1 ;  /* 0x30000004ff047230 */ /* 0x000fe40000004100 */
[--C-:B------:R-:W-:Y:S02]  /*ede0*/  HADD2.F32 R38, -RZ, R5.reuse.H0_H0 ;  /* 0x20000005ff267230 */ /* 0x100fe40000004100 */
[----:B------:R-:W-:Y:S02]  /*edf0*/  HADD2.F32 R5, -RZ, R5.H1_H1 ;  /* 0x30000005ff057230 */ /* 0x000fe40000004100 */
[--C-:B-1----:R-:W-:Y:S02]  /*ee00*/  HADD2.F32 R41, -RZ, R8.reuse.H0_H0 ;  /* 0x20000008ff297230 */ /* 0x102fe40000004100 */
[----:B------:R-:W-:-:S02]  /*ee10*/  HADD2.F32 R8, -RZ, R8.H1_H1 ;  /* 0x30000008ff087230 */ /* 0x000fc40000004100 */
[----:B------:R-:W-:Y:S02]  /*ee20*/  HADD2.F32 R42, -RZ, R9.H0_H0 ;  /* 0x20000009ff2a7230 */ /* 0x000fe40000004100 */
[C---:B------:R-:W-:Y:S01]  /*ee30*/  FMUL.FTZ R50, R41.reuse, R48 ;  /* 0x0000003029327220 */ /* 0x040fe20000410000 */
[-C--:B------:R-:W-:Y:S01]  /*ee40*/  FMUL.FTZ R52, R41, R46.reuse ;  /* 0x0000002e29347220 */ /* 0x080fe20000410000 */
[----:B------:R-:W-:Y:S02]  /*ee50*/  HADD2.F32 R41, -RZ, R14.H0_H0 ;  /* 0x2000000eff297230 */ /* 0x000fe40000004100 */
[C---:B------:R-:W-:Y:S01]  /*ee60*/  FMUL.FTZ R49, R8.reuse, R45 ;  /* 0x0000002d08317220 */ /* 0x040fe20000410000 */
[C---:B------:R-:W-:Y:S01]  /*ee70*/  FFMA.FTZ R50, R37.reuse, R46, -R50 ;  /* 0x0000002e25327223 */ /* 0x040fe20000010832 */
[----:B------:R-:W-:Y:S01]  /*ee80*/  FFMA.FTZ R52, R37, R48, R52 ;  /* 0x0000003025347223 */ /* 0x000fe20000010034 */
[----:B------:R-:W-:Y:S02]  /*ee90*/  HADD2.F32 R37, -RZ, R13.H1_H1 ;  /* 0x3000000dff257230 */ /* 0x000fe40000004100 */
[-C--:B------:R-:W-:Y:S01]  /*eea0*/  FMUL.FTZ R51, R8, R41.reuse ;  /* 0x0000002908337220 */ /* 0x080fe20000410000 */
[----:B------:R-:W-:Y:S01]  /*eeb0*/  FFMA.FTZ R49, R4, R41, -R49 ;  /* 0x0000002904317223 */ /* 0x000fe20000010831 */
[----:B------:R-:W-:Y:S01]  /*eec0*/  FMUL.FTZ R41, R42, R47 ;  /* 0x0000002f2a297220 */ /* 0x000fe20000410000 */
[----:B------:R-:W-:-:S02]  /*eed0*/  HADD2.F32 R9, -RZ, R9.H1_H1 ;  /* 0x30000009ff097230 */ /* 0x000fc40000004100 */
[----:B------:R-:W-:Y:S01]  /*eee0*/  FMUL.FTZ R42, R42, R37 ;  /* 0x000000252a2a7220 */ /* 0x000fe20000410000 */
[----:B------:R-:W-:Y:S02]  /*eef0*/  HADD2.F32 R46, -RZ, R24.H1_H1 ;  /* 0x30000018ff2e7230 */ /* 0x000fe40000004100 */
[----:B------:R-:W-:Y:S01]  /*ef00*/  FFMA.FTZ R51, R4, R45, R51 ;  /* 0x0000002d04337223 */ /* 0x000fe20000010033 */
[----:B------:R-:W-:Y:S02]  /*ef10*/  HADD2.F32 R4, -RZ, R14.H1_H1 ;  /* 0x3000000eff047230 */ /* 0x000fe40000004100 */
[C---:B------:R-:W-:Y:S01]  /*ef20*/  FFMA.FTZ R41, R38.reuse, R37, -R41 ;  /* 0x0000002526297223 */ /* 0x040fe20000010829 */
[----:B------:R-:W-:Y:S01]  /*ef30*/  FFMA.FTZ R42, R38, R47, R42 ;  /* 0x0000002f262a7223 */ /* 0x000fe2000001002a */
[----:B------:R-:W-:Y:S02]  /*ef40*/  HADD2.F32 R43, -RZ, R10.H0_H0 ;  /* 0x2000000aff2b7230 */ /* 0x000fe40000004100 */
[----:B------:R-:W-:Y:S01]  /*ef50*/  FMUL.FTZ R48, R9, R46 ;  /* 0x0000002e09307220 */ /* 0x000fe20000410000 */
[----:B------:R-:W-:-:S02]  /*ef60*/  HADD2.F32 R8, -RZ, R15.H0_H0 ;  /* 0x2000000fff087230 */ /* 0x000fc40000004100 */
[-C--:B------:R-:W-:Y:S01]  /*ef70*/  FMUL.FTZ R54, R9, R4.reuse ;  /* 0x0000000409367220 */ /* 0x080fe20000410000 */
[----:B------:R-:W-:Y:S02]  /*ef80*/  HADD2.F32 R38, -RZ, R25.H0_H0 ;  /* 0x20000019ff267230 */ /* 0x000fe40000004100 */
[----:B------:R-:W-:Y:S01]  /*ef90*/  FFMA.FTZ R48, R5, R4, -R48 ;  /* 0x0000000405307223 */ /* 0x000fe20000010830 */
[----:B------:R-:W-:Y:S02]  /*efa0*/  HADD2.F32 R10, -RZ, R10.H1_H1 ;  /* 0x3000000aff0a7230 */ /* 0x000fe40000004100 */
[C---:B------:R-:W-:Y:S01]  /*efb0*/  FMUL.FTZ R47, R43.reuse, R8 ;  /* 0x000000082b2f7220 */ /* 0x040fe20000410000 */
[----:B------:R-:W-:Y:S02]  /*efc0*/  HADD2.F32 R37, -RZ, R26.H0_H0 ;  /* 0x2000001aff257230 */ /* 0x000fe40000004100 */
[----:B------:R-:W-:Y:S01]  /*efd0*/  FMUL.FTZ R4, R43, R38 ;  /* 0x000000262b047220 */ /* 0x000fe20000410000 */
[----:B------:R-:W-:-:S02]  /*efe0*/  HADD2.F32 R39, -RZ, R6.H0_H0 ;  /* 0x20000006ff277230 */ /* 0x000fc40000004100 */
[----:B------:R-:W-:Y:S01]  /*eff0*/  FFMA.FTZ R43, R5, R46, R54 ;  /* 0x0000002e052b7223 */ /* 0x000fe20000010036 */
[----:B------:R-:W-:Y:S02]  /*f000*/  HADD2.F32 R9, -RZ, R20.H0_H0 ;  /* 0x20000014ff097230 */ /* 0x000fe40000004100 */
[C---:B------:R-:W-:Y:S01]  /*f010*/  FMUL.FTZ R5, R10.reuse, R37 ;  /* 0x000000250a057220 */ /* 0x040fe20000410000 */
[----:B------:R-:W-:Y:S02]  /*f020*/  HADD2.F32 R6, -RZ, R6.H1_H1 ;  /* 0x30000006ff067230 */ /* 0x000fe40000004100 */
[C---:B------:R-:W-:Y:S01]  /*f030*/  FFMA.FTZ R45, R39.reuse, R8, -R4 ;  /* 0x00000008272d7223 */ /* 0x040fe20000010804 */
[----:B------:R-:W-:Y:S01]  /*f040*/  FFMA.FTZ R47, R39, R38, R47 ;  /* 0x00000026272f7223 */ /* 0x000fe2000001002f */
[-C--:B------:R-:W-:Y:S01]  /*f050*/  FMUL.FTZ R39, R10, R9.reuse ;  /* 0x000000090a277220 */ /* 0x080fe20000410000 */
[----:B------:R-:W-:Y:S02]  /*f060*/  HADD2.F32 R44, -RZ, R11.H0_H0 ;  /* 0x2000000bff2c7230 */ /* 0x000fe40000004100 */
[----:B------:R-:W-:Y:S01]  /*f070*/  FFMA.FTZ R10, R6, R9, -R5 ;  /* 0x00000009060a7223 */ /* 0x000fe20000010805 */
[----:B------:R-:W-:-:S02]  /*f080*/  HADD2.F32 R9, -RZ, R25.H1_H1 ;  /* 0x30000019ff097230 */ /* 0x000fc40000004100 */
[----:B------:R-:W-:Y:S01]  /*f090*/  FFMA.FTZ R38, R6, R37, R39 ;  /* 0x0000002506267223 */ /* 0x000fe20000010027 */
[----:B------:R-:W-:Y:S02]  /*f0a0*/  HADD2.F32 R5, -RZ, R15.H1_H1 ;  /* 0x3000000fff057230 */ /* 0x000fe40000004100 */
[----:B------:R-:W-:Y:S02]  /*f0b0*/  HADD2.F32 R11, -RZ, R11.H1_H1 ;  /* 0x3000000bff0b7230 */ /* 0x000fe40000004100 */
[C---:B------:R-:W-:Y:S01]  /*f0c0*/  FMUL.FTZ R37, R44.reuse, R9 ;  /* 0x000000092c257220 */ /* 0x040fe20000410000 */
[----:B------:R-:W-:Y:S02]  /*f0d0*/  HADD2.F32 R8, -RZ, R26.H1_H1 ;  /* 0x3000001aff087230 */ /* 0x000fe40000004100 */
[----:B------:R-:W-:Y:S01]  /*f0e0*/  FMUL.FTZ R44, R44, R5 ;  /* 0x000000052c2c7220 */ /* 0x000fe20000410000 */
[----:B------:R-:W-:Y:S02]  /*f0f0*/  HADD2.F32 R4, -RZ, R20.H1_H1 ;  /* 0x30000014ff047230 */ /* 0x000fe40000004100 */
[----:B------:R-:W-:-:S02]  /*f100*/  HADD2.F32 R40, -RZ, R7.H0_H0 ;  /* 0x20000007ff287230 */ /* 0x000fc40000004100 */
[C---:B------:R-:W-:Y:S01]  /*f110*/  FMUL.FTZ R6, R11.reuse, R8 ;  /* 0x000000080b067220 */ /* 0x040fe20000410000 */
[----:B------:R-:W-:Y:S02]  /*f120*/  HADD2.F32 R7, -RZ, R7.H1_H1 ;  /* 0x30000007ff077230 */ /* 0x000fe40000004100 */
[-C--:B------:R-:W-:Y:S01]  /*f130*/  FMUL.FTZ R39, R11, R4.reuse ;  /* 0x000000040b277220 */ /* 0x080fe20000410000 */
[C---:B------:R-:W-:Y:S01]  /*f140*/  FFMA.FTZ R37, R40.reuse, R5, -R37 ;  /* 0x0000000528257223 */ /* 0x040fe20000010825 */
[----:B------:R-:W-:Y:S01]  /*f150*/  FFMA.FTZ R11, R40, R9, R44 ;  /* 0x00000009280b7223 */ /* 0x000fe2000001002c */
[C---:B------:R-:W-:Y:S01]  /*f160*/  FFMA.FTZ R40, R7.reuse, R4, -R6 ;  /* 0x0000000407287223 */ /* 0x040fe20000010806 */
[----:B------:R-:W-:Y:S01]  /*f170*/  FFMA.FTZ R44, R7, R8, R39 ;  /* 0x00000008072c7223 */ /* 0x000fe20000010027 */
[----:B------:R-:W-:Y:S02]  /*f180*/  F2FP.F16.F32.PACK_AB R4, R49, R50 ;  /* 0x000000323104723e */ /* 0x000fe400000000ff */
[----:B------:R-:W-:-:S02]  /*f190*/  F2FP.F16.F32.PACK_AB R5, R48, R41 ;  /* 0x000000293005723e */ /* 0x000fc400000000ff */
[----:B------:R-:W-:Y:S02]  /*f1a0*/  F2FP.F16.F32.PACK_AB R6, R10, R45 ;  /* 0x0000002d0a06723e */ /* 0x000fe400000000ff */
[----:B------:R-:W-:Y:S02]  /*f1b0*/  F2FP.F16.F32.PACK_AB R7, R40, R37 ;  /* 0x000000252807723e */ /* 0x000fe400000000ff */
[----:B------:R-:W-:Y:S02]  /*f1c0*/  F2FP.F16.F32.PACK_AB R8, R51, R52 ;  /* 0x000000343308723e */ /* 0x000fe400000000ff */
[----:B------:R-:W-:Y:S01]  /*f1d0*/  F2FP.F16.F32.PACK_AB R9, R43, R42 ;  /* 0x0000002a2b09723e */ /* 0x000fe200000000ff */
[----:B------:R2:W-:Y:S01]  /*f1e0*/  STS.128 [R53], R4 ;  /* 0x0000000435007388 */ /* 0x0005e20000000c00 */
[----:B------:R-:W-:Y:S02]  /*f1f0*/  F2FP.F16.F32.PACK_AB R10, R38, R47 ;  /* 0x0000002f260a723e */ /* 0x000fe400000000ff */
[----:B------:R-:W-:-:S05]  /*f200*/  F2FP.F16.F32.PACK_AB R11, R44, R11 ;  /* 0x0000000b2c0b723e */ /* 0x000fca00000000ff */
[----:B------:R2:W-:Y:S02]  /*f210*/  STS.128 [R3+0x14400], R8 ;  /* 0x0144000803007388 */ /* 0x0005e40000000c00 */
.L_x_628:
[----:B------:R-:W-:Y:S05]  /*f220*/  BSYNC B1 ;  /* 0x0000000000017941 */ /* 0x000fea0003800000 */
.L_x_627:
[----:B------:R-:W-:Y:S01]  /*f230*/  ISETP.GE.AND P0, PT, R217, R0, PT ;  /* 0x00000000d900720c */ /* 0x000fe20003f06270 */
[----:B------:R-:W-:-:S12]  /*f240*/  BSSY B1, `(.L_x_631) ;  /* 0x00000c0000017945 */ /* 0x000fd80003800000 */
[----:B------:R-:W-:Y:S05]  /*f250*/  @P0 BRA `(.L_x_632) ;  /* 0x0000000800f80947 */ /* 0x000fea0003800000 */
[----:B------:R3:W5:Y:S01]  /*f260*/  LDL R59, [R1+0x64] ;  /* 0x00006400013b7983 */ /* 0x0007620000100800 */
[----:B------:R-:W4:Y:S01]  /*f270*/  LDC R51, c[0x0][0x3d4] ;  /* 0x0000f500ff337b82 */ /* 0x000f220000000800 */
[----:B------:R-:W-:Y:S01]  /*f280*/  BSSY B2, `(.L_x_633) ;  /* 0x000005d000027945 */ /* 0x000fe20003800000 */
[-C--:B----4-:R-:W-:Y:S02]  /*f290*/  ISETP.GE.AND P0, PT, R212, R51.reuse, PT ;  /* 0x00000033d400720c */ /* 0x090fe40003f06270 */
[----:B------:R-:W-:-:S11]  /*f2a0*/  ISETP.GE.AND P1, PT, R213, R51, PT ;  /* 0x00000033d500720c */ /* 0x000fd60003f26270 */
[----:B---3--:R-:W-:Y:S05]  /*f2b0*/  @P0 BRA `(.L_x_634) ;  /* 0x0000000400640947 */ /* 0x008fea0003800000 */
[----:B-12---:R-:W-:Y:S01]  /*f2c0*/  LEA.HI R3, R51, R220, RZ, 0x1d ;  /* 0x000000dc33037211 */ /* 0x006fe200078fe8ff */
[----:B------:R-:W-:Y:S01]  /*f2d0*/  HADD2.F32 R45, -RZ, R29.H0_H0 ;  /* 0x2000001dff2d7230 */ /* 0x000fe20000004100 */
[----:B0-----:R-:W-:Y:S01]  /*f2e0*/  LOP3.LUT R5, R227, 0x38, R212, 0xf8, !PT ;  /* 0x00000038e3057812 */ /* 0x001fe200078ef8d4 */
[--C-:B------:R-:W-:Y:S01]  /*f2f0*/  HADD2.F32 R47, -RZ, R33.reuse.H0_H0 ;  /* 0x20000021ff2f7230 */ /* 0x100fe20000004100 */
[----:B------:R-:W-:Y:S01]  /*f300*/  SHF.R.S32.HI R6, RZ, 0x1f, R3 ;  /* 0x0000001fff067819 */ /* 0x000fe20000011403 */
[----:B------:R-:W-:Y:S01]  /*f310*/  IMAD.SHL.U32 R4, R3, 0x8, RZ ;  /* 0x0000000803047824 */ /* 0x000fe200078e00ff */
[----:B------:R-:W-:Y:S01]  /*f320*/  LOP3.LUT R5, R231, R5, R230, 0xf6, !PT ;  /* 0x00000005e7057212 */ /* 0x000fe200078ef6e6 */
[----:B------:R-:W-:Y:S01]  /*f330*/  HADD2.F32 R54, -RZ, R34.H0_H0 ;  /* 0x20000022ff367230 */ /* 0x000fe20000004100 */
[----:B------:R-:W-:Y:S01]  /*f340*/  LEA.HI R6, R6, R3, RZ, 0x3 ;  /* 0x0000000306067211 */ /* 0x000fe200078f18ff */
[----:B------:R-:W-:Y:S01]  /*f350*/  HADD2.F32 R50, -RZ, R30.H0_H0 ;  /* 0x2000001eff327230 */ /* 0x000fe20000004100 */
[----:B------:R-:W-:Y:S01]  /*f360*/  LOP3.LUT R3, R227, 0x38, R4, 0xf8, !PT ;  /* 0x00000038e3037812 */ /* 0x000fe200078ef804 */
[----:B-----5:R-:W-:Y:S01]  /*f370*/  IMAD R58, R5, 0x2, R59 ;  /* 0x00000002053a7824 */ /* 0x020fe200078e023b */
[----:B------:R-:W-:Y:S01]  /*f380*/  SHF.L.U32 R6, R6, 0xa, RZ ;  /* 0x0000000a06067819 */ /* 0x000fe200000006ff */
[----:B------:R-:W-:Y:S01]  /*f390*/  HADD2.F32 R56, -RZ, R33.H1_H1 ;  /* 0x30000021ff387230 */ /* 0x000fe20000004100 */
[----:B------:R-:W-:Y:S01]  /*f3a0*/  LOP3.LUT R8, R3, R230, RZ, 0x3c, !PT ;  /* 0x000000e603087212 */ /* 0x000fe200078e3cff */
[----:B------:R-:W-:Y:S01]  /*f3b0*/  HADD2.F32 R52, -RZ, R29.H1_H1 ;  /* 0x3000001dff347230 */ /* 0x000fe20000004100 */
[----:B------:R-:W-:Y:S01]  /*f3c0*/  LOP3.LUT R3, R6, 0x7fffe000, RZ, 0xc0, !PT ;  /* 0x7fffe00006037812 */ /* 0x000fe200078ec0ff */
[----:B------:R-:W-:Y:S01]  /*f3d0*/  HADD2.F32 R55, -RZ, R34.H1_H1 ;  /* 0x30000022ff377230 */ /* 0x000fe20000004100 */
[----:B------:R-:W0:Y:S01]  /*f3e0*/  LDS.128 R4, [R58] ;  /* 0x000000003a047984 */ /* 0x000e220000000c00 */
[----:B------:R-:W-:Y:S01]  /*f3f0*/  HADD2.F32 R49, -RZ, R30.H1_H1 ;  /* 0x3000001eff317230 */ /* 0x000fe20000004100 */
[----:B------:R-:W-:Y:S01]  /*f400*/  IADD3 R3, R8, R3, R231 ;  /* 0x0000000308037210 */ /* 0x000fe20007ffe0e7 */
[----:B------:R-:W-:-:S02]  /*f410*/  HADD2.F32 R57, -RZ, R35.H0_H0 ;  /* 0x20000023ff397230 */ /* 0x000fc40000004100 */
[----:B------:R-:W-:Y:S01]  /*f420*/  HADD2.F32 R53, -RZ, R31.H0_H0 ;  /* 0x2000001fff357230 */ /* 0x000fe20000004100 */
[----:B------:R-:W-:-:S05]  /*f430*/  LEA R3, R3, R16, 0x1 ;  /* 0x0000001003037211 */ /* 0x000fca00078e08ff */
        /* <DEDUP_REMOVED lines=9> */
[--C-:B------:R-:W-:Y:S02]  /*f4d0*/  HADD2.F32 R42, -RZ, R9.reuse.H0_H0 ;  /* 0x20000009ff2a7230 */ /* 0x100fe40000004100 */
[-C--:B------:R-:W-:Y:S01]  /*f4e0*/  FMUL.FTZ R46, R47, R41.reuse ;  /* 0x000000292f2e7220 */ /* 0x080fe20000410000 */
[C---:B------:R-:W-:Y:S01]  /*f4f0*/  FMUL.FTZ R48, R45.reuse, R41 ;  /* 0x000000292d307220 */ /* 0x040fe20000410000 */
[----:B------:R-:W-:Y:S02]  /*f500*/  HADD2.F32 R9, -RZ, R9.H1_H1 ;  /* 0x30000009ff097230 */ /* 0x000fe40000004100 */
[-C--:B------:R-:W-:Y:S01]  /*f510*/  FMUL.FTZ R41, R54, R8.reuse ;  /* 0x0000000836297220 */ /* 0x080fe20000410000 */
[-C--:B------:R-:W-:Y:S01]  /*f520*/  FFMA.FTZ R46, R45, R37.reuse, -R46 ;  /* 0x000000252d2e7223 */ /* 0x080fe2000001082e */
[----:B------:R-:W-:Y:S01]  /*f530*/  FFMA.FTZ R48, R47, R37, R48 ;  /* 0x000000252f307223 */ /* 0x000fe20000010030 */
[----:B------:R-:W-:Y:S01]  /*f540*/  FMUL.FTZ R37, R50, R8 ;  /* 0x0000000832257220 */ /* 0x000fe20000410000 */
[----:B------:R-:W-:Y:S01]  /*f550*/  FMUL.FTZ R45, R56, R42 ;  /* 0x0000002a382d7220 */ /* 0x000fe20000410000 */
[----:B------:R-:W-:-:S02]  /*f560*/  HADD2.F32 R43, -RZ, R10.H0_H0 ;  /* 0x2000000aff2b7230 */ /* 0x000fc40000004100 */
[----:B------:R-:W-:Y:S01]  /*f570*/  FFMA.FTZ R41, R50, R4, -R41 ;  /* 0x0000000432297223 */ /* 0x000fe20000010829 */
[----:B------:R-:W-:Y:S01]  /*f580*/  FMUL.FTZ R47, R52, R42 ;  /* 0x0000002a342f7220 */ /* 0x000fe20000410000 */
[----:B------:R-:W-:Y:S01]  /*f590*/  FFMA.FTZ R37, R54, R4, R37 ;  /* 0x0000000436257223 */ /* 0x000fe20000010025 */
[----:B------:R-:W-:Y:S02]  /*f5a0*/  HADD2.F32 R10, -RZ, R10.H1_H1 ;  /* 0x3000000aff0a7230 */ /* 0x000fe40000004100 */
[-C--:B------:R-:W-:Y:S01]  /*f5b0*/  FMUL.FTZ R4, R55, R9.reuse ;  /* 0x0000000937047220 */ /* 0x080fe20000410000 */
[----:B------:R-:W-:Y:S01]  /*f5c0*/  FMUL.FTZ R8, R49, R9 ;  /* 0x0000000931087220 */ /* 0x000fe20000410000 */
[----:B------:R-:W-:Y:S02]  /*f5d0*/  HADD2.F32 R54, -RZ, R36.H0_H0 ;  /* 0x20000024ff367230 */ /* 0x000fe40000004100 */
[-C--:B------:R-:W-:Y:S01]  /*f5e0*/  FFMA.FTZ R45, R52, R38.reuse, -R45 ;  /* 0x00000026342d7223 */ /* 0x080fe2000001082d */
[----:B------:R-:W-:Y:S01]  /*f5f0*/  FFMA.FTZ R47, R56, R38, R47 ;  /* 0x00000026382f7223 */ /* 0x000fe2000001002f */
[----:B------:R-:W-:-:S02]  /*f600*/  HADD2.F32 R52, -RZ, R32.H0_H0 ;  /* 0x20000020ff347230 */ /* 0x000fc40000004100 */
[-C--:B------:R-:W-:Y:S01]  /*f610*/  FFMA.FTZ R38, R49, R5.reuse, -R4 ;  /* 0x0000000531267223 */ /* 0x080fe20000010804 */
[----:B------:R-:W-:Y:S01]  /*f620*/  FFMA.FTZ R42, R55, R5, R8 ;  /* 0x00000005372a7223 */ /* 0x000fe20000010008 */
[-C--:B------:R-:W-:Y:S01]  /*f630*/  FMUL.FTZ R4, R57, R43.reuse ;  /* 0x0000002b39047220 */ /* 0x080fe20000410000 */
[-C--:B------:R-:W-:Y:S01]  /*f640*/  FMUL.FTZ R5, R54, R10.reuse ;  /* 0x0000000a36057220 */ /* 0x080fe20000410000 */
[C---:B------:R-:W-:Y:S01]  /*f650*/  FMUL.FTZ R50, R53.reuse, R43 ;  /* 0x0000002b35327220 */ /* 0x040fe20000410000 */
[C---:B------:R-:W-:Y:S01]  /*f660*/  FMUL.FTZ R9, R52.reuse, R10 ;  /* 0x0000000a34097220 */ /* 0x040fe20000410000 */
[--C-:B------:R-:W-:Y:S02]  /*f670*/  HADD2.F32 R44, -RZ, R11.reuse.H0_H0 ;  /* 0x2000000bff2c7230 */ /* 0x100fe40000004100 */
[----:B------:R-:W-:Y:S01]  /*f680*/  FFMA.FTZ R43, R53, R39, -R4 ;  /* 0x00000027352b7223 */ /* 0x000fe20000010804 */
[----:B------:R-:W-:Y:S01]  /*f690*/  FFMA.FTZ R10, R52, R6, -R5 ;  /* 0x00000006340a7223 */ /* 0x000fe20000010805 */
[----:B------:R-:W-:-:S02]  /*f6a0*/  HADD2.F32 R11, -RZ, R11.H1_H1 ;  /* 0x3000000bff0b7230 */ /* 0x000fc40000004100 */
[----:B------:R-:W-:Y:S01]  /*f6b0*/  FFMA.FTZ R50, R57, R39, R50 ;  /* 0x0000002739327223 */ /* 0x000fe20000010032 */
[----:B------:R-:W-:Y:S02]  /*f6c0*/  HADD2.F32 R52, -RZ, R35.H1_H1 ;  /* 0x30000023ff347230 */ /* 0x000fe40000004100 */
[----:B------:R-:W-:Y:S01]  /*f6d0*/  FFMA.FTZ R39, R54, R6, R9 ;  /* 0x0000000636277223 */ /* 0x000fe20000010009 */
[----:B------:R-:W-:Y:S02]  /*f6e0*/  HADD2.F32 R53, -RZ, R36.H1_H1 ;  /* 0x30000024ff357230 */ /* 0x000fe40000004100 */
[----:B------:R-:W-:Y:S02]  /*f6f0*/  HADD2.F32 R8, -RZ, R31.H1_H1 ;  /* 0x3000001fff087230 */ /* 0x000fe40000004100 */
[----:B------:R-:W-:Y:S01]  /*f700*/  FMUL.FTZ R5, R52, R44 ;  /* 0x0000002c34057220 */ /* 0x000fe20000410000 */
[----:B------:R-:W-:Y:S02]  /*f710*/  HADD2.F32 R49, -RZ, R32.H1_H1 ;  /* 0x30000020ff317230 */ /* 0x000fe40000004100 */
[----:B------:R-:W-:Y:S01]  /*f720*/  FMUL.FTZ R4, R53, R11 ;  /* 0x0000000b35047220 */ /* 0x000fe20000410000 */
[----:B------:R-:W-:-:S02]  /*f730*/  HADD2.F32 R40, -RZ, R7.H0_H0 ;  /* 0x20000007ff287230 */ /* 0x000fc40000004100 */
[C---:B------:R-:W-:Y:S01]  /*f740*/  FMUL.FTZ R9, R8.reuse, R44 ;  /* 0x0000002c08097220 */ /* 0x040fe20000410000 */
[----:B------:R-:W-:Y:S02]  /*f750*/  HADD2.F32 R7, -RZ, R7.H1_H1 ;  /* 0x30000007ff077230 */ /* 0x000fe40000004100 */
[C---:B------:R-:W-:Y:S01]  /*f760*/  FMUL.FTZ R6, R49.reuse, R11 ;  /* 0x0000000b31067220 */ /* 0x040fe20000410000 */
[-C--:B------:R-:W-:Y:S01]  /*f770*/  FFMA.FTZ R11, R8, R40.reuse, -R5 ;  /* 0x00000028080b7223 */ /* 0x080fe20000010805 */
[----:B------:R-:W-:Y:S01]  /*f780*/  FFMA.FTZ R40, R52, R40, R9 ;  /* 0x0000002834287223 */ /* 0x000fe20000010009 */
[-C--:B------:R-:W-:Y:S01]  /*f790*/  FFMA.FTZ R44, R49, R7.reuse, -R4 ;  /* 0x00000007312c7223 */ /* 0x080fe20000010804 */
        /* <DEDUP_REMOVED lines=11> */
.L_x_634:
[----:B------:R-:W-:Y:S05]  /*f850*/  BSYNC B2 ;  /* 0x0000000000027941 */ /* 0x000fea0003800000 */
.L_x_633:
[----:B------:R-:W-:Y:S05]  /*f860*/  @P1 BRA `(.L_x_632) ;  /* 0x0000000400741947 */ /* 0x000fea0003800000 */
[----:B------:R-:W-:Y:S01]  /*f870*/  LEA.HI R51, R51, R12, RZ, 0x1d ;  /* 0x0000000c33337211 */ /* 0x000fe200078fe8ff */
[----:B------:R-:W-:Y:S01]  /*f880*/  HADD2.F32 R45, -RZ, R13.H0_H0 ;  /* 0x2000000dff2d7230 */ /* 0x000fe20000004100 */
[----:B-123--:R-:W-:Y:S01]  /*f890*/  LEA.HI R3, R28, R213, RZ, 0x6 ;  /* 0x000000d51c037211 */ /* 0x00efe200078f30ff */
[--C-:B------:R-:W-:Y:S01]  /*f8a0*/  HADD2.F32 R47, -RZ, R21.reuse.H0_H0 ;  /* 0x20000015ff2f7230 */ /* 0x100fe20000004100 */
[----:B------:R-:W-:Y:S01]  /*f8b0*/  SHF.R.S32.HI R6, RZ, 0x1f, R51 ;  /* 0x0000001fff067819 */ /* 0x000fe20000011433 */
[----:B------:R-:W-:Y:S01]  /*f8c0*/  HADD2.F32 R54, -RZ, R24.H0_H0 ;  /* 0x20000018ff367230 */ /* 0x000fe20000004100 */
[----:B0-----:R-:W-:Y:S01]  /*f8d0*/  LOP3.LUT R5, R227, 0x38, R27, 0xf8, !PT ;  /* 0x00000038e3057812 */ /* 0x001fe200078ef81b */
[----:B------:R-:W-:Y:S01]  /*f8e0*/  IMAD.SHL.U32 R3, R3, 0x80, RZ ;  /* 0x0000008003037824 */ /* 0x000fe200078e00ff */
[----:B------:R-:W-:Y:S01]  /*f8f0*/  LEA.HI R6, R6, R51, RZ, 0x3 ;  /* 0x0000003306067211 */ /* 0x000fe200078f18ff */
[----:B------:R-:W-:Y:S01]  /*f900*/  HADD2.F32 R50, -RZ, R14.H0_H0 ;  /* 0x2000000eff327230 */ /* 0x000fe20000004100 */
[----:B------:R-:W-:Y:S01]  /*f910*/  SHF.L.U32 R4, R51, 0x3, RZ ;  /* 0x0000000333047819 */ /* 0x000fe200000006ff */
[----:B------:R-:W-:Y:S01]  /*f920*/  HADD2.F32 R56, -RZ, R21.H1_H1 ;  /* 0x30000015ff387230 */ /* 0x000fe20000004100 */
[----:B------:R-:W-:Y:S01]  /*f930*/  LOP3.LUT R5, R5, R230, RZ, 0x3c, !PT ;  /* 0x000000e605057212 */ /* 0x000fe200078e3cff */
[----:B------:R-:W-:Y:S01]  /*f940*/  IMAD.SHL.U32 R6, R6, 0x400, RZ ;  /* 0x0000040006067824 */ /* 0x000fe200078e00ff */
[----:B------:R-:W-:Y:S01]  /*f950*/  LOP3.LUT R8, R3, 0xffffe000, RZ, 0xc0, !PT ;  /* 0xffffe00003087812 */ /* 0x000fe200078ec0ff */
[----:B------:R-:W-:Y:S01]  /*f960*/  HADD2.F32 R52, -RZ, R13.H1_H1 ;  /* 0x3000000dff347230 */ /* 0x000fe20000004100 */
[----:B------:R-:W-:Y:S01]  /*f970*/  LOP3.LUT R3, R227, 0x38, R4, 0xf8, !PT ;  /* 0x00000038e3037812 */ /* 0x000fe200078ef804 */
[----:B------:R-:W-:Y:S01]  /*f980*/  HADD2.F32 R53, -RZ, R24.H1_H1 ;  /* 0x30000018ff357230 */ /* 0x000fe20000004100 */
[----:B------:R-:W-:Y:S01]  /*f990*/  IADD3 R5, R5, R8, R231 ;  /* 0x0000000805057210 */ /* 0x000fe20007ffe0e7 */
[----:B------:R-:W-:Y:S01]  /*f9a0*/  HADD2.F32 R49, -RZ, R14.H1_H1 ;  /* 0x3000000eff317230 */ /* 0x000fe20000004100 */
[----:B------:R-:W-:Y:S01]  /*f9b0*/  LOP3.LUT R8, R3, R230, RZ, 0x3c, !PT ;  /* 0x000000e603087212 */ /* 0x000fe200078e3cff */
[----:B------:R-:W-:Y:S01]  /*f9c0*/  HADD2.F32 R55, -RZ, R25.H0_H0 ;  /* 0x20000019ff377230 */ /* 0x000fe20000004100 */
[----:B------:R-:W-:Y:S01]  /*f9d0*/  LOP3.LUT R3, R6, 0x7fffe000, RZ, 0xc0, !PT ;  /* 0x7fffe00006037812 */ /* 0x000fe200078ec0ff */
[----:B------:R-:W-:Y:S01]  /*f9e0*/  HADD2.F32 R51, -RZ, R15.H0_H0 ;  /* 0x2000000fff337230 */ /* 0x000fe20000004100 */
[----:B-----5:R-:W-:-:S02]  /*f9f0*/  LEA R57, R5, R59, 0x1 ;  /* 0x0000003b05397211 */ /* 0x020fc400078e08ff */
[----:B------:R-:W-:-:S03]  /*fa00*/  IADD3 R3, R8, R3, R231 ;  /* 0x0000000308037210 */ /* 0x000fc60007ffe0e7 */
[----:B------:R-:W0:Y:S02]  /*fa10*/  LDS.128 R4, [R57] ;  /* 0x0000000039047984 */ /* 0x000e240000000c00 */
[----:B------:R-:W-:-:S05]  /*fa20*/  IMAD R3, R3, 0x2, R16 ;  /* 0x0000000203037824 */ /* 0x000fca00078e0210 */
[----:B------:R-:W1:Y:S01]  /*fa30*/  LDS.128 R8, [R3+0x14400] ;  /* 0x0144000003087984 */ /* 0x000e620000000c00 */
[--C-:B0-----:R-:W-:Y:S02]  /*fa40*/  HADD2.F32 R37, -RZ, R4.reuse.H0_H0 ;  /* 0x20000004ff257230 */ /* 0x101fe40000004100 */
[----:B------:R-:W-:Y:S02]  /*fa50*/  HADD2.F32 R4, -RZ, R4.H1_H1 ;  /* 0x30000004ff047230 */ /* 0x000fe40000004100 */
[--C-:B------:R-:W-:Y:S02]  /*fa60*/  HADD2.F32 R38, -RZ, R5.reuse.H0_H0 ;  /* 0x20000005ff267230 */ /* 0x100fe40000004100 */
[----:B------:R-:W-:Y:S02]  /*fa70*/  HADD2.F32 R5, -RZ, R5.H1_H1 ;  /* 0x30000005ff057230 */ /* 0x000fe40000004100 */
[--C-:B-1----:R-:W-:Y:S02]  /*fa80*/  HADD2.F32 R41, -RZ, R8.reuse.H0_H0 ;  /* 0x20000008ff297230 */ /* 0x102fe40000004100 */
[----:B------:R-:W-:-:S02]  /*fa90*/  HADD2.F32 R8, -RZ, R8.H1_H1 ;  /* 0x30000008ff087230 */ /* 0x000fc40000004100 */
        /* <DEDUP_REMOVED lines=17> */
[----:B------:R-:W-:Y:S01]  /*fbb0*/  FFMA.FTZ R45, R52, R38, -R45 ;  /* 0x00000026342d7223 */ /* 0x000fe2000001082d */
[----:B------:R-:W-:-:S02]  /*fbc0*/  HADD2.F32 R39, -RZ, R6.H0_H0 ;  /* 0x20000006ff277230 */ /* 0x000fc40000004100 */
[----:B------:R-:W-:Y:S01]  /*fbd0*/  FFMA.FTZ R47, R56, R38, R47 ;  /* 0x00000026382f7223 */ /* 0x000fe2000001002f */
[----:B------:R-:W-:Y:S02]  /*fbe0*/  HADD2.F32 R52, -RZ, R20.H0_H0 ;  /* 0x20000014ff347230 */ /* 0x000fe40000004100 */
[-C--:B------:R-:W-:Y:S01]  /*fbf0*/  FFMA.FTZ R38, R49, R5.reuse, -R4 ;  /* 0x0000000531267223 */ /* 0x080fe20000010804 */
[----:B------:R-:W-:Y:S02]  /*fc00*/  HADD2.F32 R6, -RZ, R6.H1_H1 ;  /* 0x30000006ff067230 */ /* 0x000fe40000004100 */
[----:B------:R-:W-:Y:S01]  /*fc10*/  FFMA.FTZ R42, R53, R5, R8 ;  /* 0x00000005352a7223 */ /* 0x000fe20000010008 */
[-C--:B------:R-:W-:Y:S01]  /*fc20*/  FMUL.FTZ R4, R55, R43.reuse ;  /* 0x0000002b37047220 */ /* 0x080fe20000410000 */
[-C--:B------:R-:W-:Y:S01]  /*fc30*/  FMUL.FTZ R5, R54, R10.reuse ;  /* 0x0000000a36057220 */ /* 0x080fe20000410000 */
[----:B------:R-:W-:Y:S01]  /*fc40*/  FMUL.FTZ R50, R51, R43 ;  /* 0x0000002b33327220 */ /* 0x000fe20000410000 */
[----:B------:R-:W-:Y:S01]  /*fc50*/  FMUL.FTZ R9, R52, R10 ;  /* 0x0000000a34097220 */ /* 0x000fe20000410000 */
[----:B------:R-:W-:-:S02]  /*fc60*/  HADD2.F32 R44, -RZ, R11.H0_H0 ;  /* 0x2000000bff2c7230 */ /* 0x000fc40000004100 */
[-C--:B------:R-:W-:Y:S01]  /*fc70*/  FFMA.FTZ R43, R51, R39.reuse, -R4 ;  /* 0x00000027332b7223 */ /* 0x080fe20000010804 */
[-C--:B------:R-:W-:Y:S01]  /*fc80*/  FFMA.FTZ R10, R52, R6.reuse, -R5 ;  /* 0x00000006340a7223 */ /* 0x080fe20000010805 */
[----:B------:R-:W-:Y:S02]  /*fc90*/  HADD2.F32 R11, -RZ, R11.H1_H1 ;  /* 0x3000000bff0b7230 */ /* 0x000fe40000004100 */
[----:B------:R-:W-:Y:S01]  /*fca0*/  FFMA.FTZ R50, R55, R39, R50 ;  /* 0x0000002737327223 */ /* 0x000fe20000010032 */
[----:B------:R-:W-:Y:S02]  /*fcb0*/  HADD2.F32 R52, -RZ, R25.H1_H1 ;  /* 0x30000019ff347230 */ /* 0x000fe40000004100 */
[----:B------:R-:W-:Y:S01]  /*fcc0*/  FFMA.FTZ R39, R54, R6, R9 ;  /* 0x0000000636277223 */ /* 0x000fe20000010009 */
[----:B------:R-:W-:Y:S02]  /*fcd0*/  HADD2.F32 R51, -RZ, R26.H1_H1 ;  /* 0x3000001aff337230 */ /* 0x000fe40000004100 */
[----:B------:R-:W-:-:S02]  /*fce0*/  HADD2.F32 R8, -RZ, R15.H1_H1 ;  /* 0x3000000fff087230 */ /* 0x000fc40000004100 */
[-C--:B------:R-:W-:Y:S01]  /*fcf0*/  FMUL.FTZ R5, R52, R44.reuse ;  /* 0x0000002c34057220 */ /* 0x080fe20000410000 */
[----:B------:R-:W-:Y:S02]  /*fd00*/  HADD2.F32 R49, -RZ, R20.H1_H1 ;  /* 0x30000014ff317230 */ /* 0x000fe40000004100 */
[-C--:B------:R-:W-:Y:S01]  /*fd10*/  FMUL.FTZ R4, R51, R11.reuse ;  /* 0x0000000b33047220 */ /* 0x080fe20000410000 */
[--C-:B------:R-:W-:Y:S02]  /*fd20*/  HADD2.F32 R40, -RZ, R7.reuse.H0_H0 ;  /* 0x20000007ff287230 */ /* 0x100fe40000004100 */
[C---:B------:R-:W-:Y:S01]  /*fd30*/  FMUL.FTZ R9, R8.reuse, R44 ;  /* 0x0000002c08097220 */ /* 0x040fe20000410000 */
[----:B------:R-:W-:Y:S02]  /*fd40*/  HADD2.F32 R7, -RZ, R7.H1_H1 ;  /* 0x30000007ff077230 */ /* 0x000fe40000004100 */
[C---:B------:R-:W-:Y:S01]  /*fd50*/  FMUL.FTZ R6, R49.reuse, R11 ;  /* 0x0000000b31067220 */ /* 0x040fe20000410000 */
[-C--:B------:R-:W-:Y:S01]  /*fd60*/  FFMA.FTZ R11, R8, R40.reuse, -R5 ;  /* 0x00000028080b7223 */ /* 0x080fe20000010805 */
[----:B------:R-:W-:Y:S01]  /*fd70*/  FFMA.FTZ R40, R52, R40, R9 ;  /* 0x0000002834287223 */ /* 0x000fe20000010009 */
[-C--:B------:R-:W-:Y:S01]  /*fd80*/  FFMA.FTZ R44, R49, R7.reuse, -R4 ;  /* 0x00000007312c7223 */ /* 0x080fe20000010804 */
        /* <DEDUP_REMOVED lines=8> */
[----:B------:R-:W-:-:S02]  /*fe10*/  F2FP.F16.F32.PACK_AB R10, R39, R50 ;  /* 0x00000032270a723e */ /* 0x000fc400000000ff */
[----:B------:R-:W-:-:S05]  /*fe20*/  F2FP.F16.F32.PACK_AB R11, R49, R40 ;  /* 0x00000028310b723e */ /* 0x000fca00000000ff */
[----:B------:R4:W-:Y:S02]  /*fe30*/  STS.128 [R3+0x14400], R8 ;  /* 0x0144000803007388 */ /* 0x0009e40000000c00 */
.L_x_632:
[----:B------:R-:W-:Y:S05]  /*fe40*/  BSYNC B1 ;  /* 0x0000000000017941 */ /* 0x000fea0003800000 */
.L_x_631:
[----:B------:R-:W-:Y:S01]  /*fe50*/  ISETP.GE.AND P0, PT, R218, R0, PT ;  /* 0x00000000da00720c */ /* 0x000fe20003f06270 */
[----:B------:R-:W-:-:S12]  /*fe60*/  BSSY B1, `(.L_x_635) ;  /* 0x00000c0000017945 */ /* 0x000fd80003800000 */
[----:B------:R-:W-:Y:S05]  /*fe70*/  @P0 BRA `(.L_x_636) ;  /* 0x0000000800f80947 */ /* 0x000fea0003800000 */
[----:B-----5:R0:W5:Y:S01]  /*fe80*/  LDL R59, [R1+0x64] ;  /* 0x00006400013b7983 */ /* 0x0201620000100800 */
[----:B------:R-:W1:Y:S01]  /*fe90*/  LDC R51, c[0x0][0x3d4] ;  /* 0x0000f500ff337b82 */ /* 0x000e620000000800 */
[----:B------:R-:W-:Y:S01]  /*fea0*/  BSSY B2, `(.L_x_637) ;  /* 0x000005d000027945 */ /* 0x000fe20003800000 */
[-C--:B-1----:R-:W-:Y:S02]  /*feb0*/  ISETP.GE.AND P0, PT, R212, R51.reuse, PT ;  /* 0x00000033d400720c */ /* 0x082fe40003f06270 */
[----:B------:R-:W-:-:S11]  /*fec0*/  ISETP.GE.AND P1, PT, R213, R51, PT ;  /* 0x00000033d500720c */ /* 0x000fd60003f26270 */
[----:B0-----:R-:W-:Y:S05]  /*fed0*/  @P0 BRA `(.L_x_638) ;  /* 0x0000000400640947 */ /* 0x001fea0003800000 */
[----:B--234-:R-:W-:Y:S01]  /*fee0*/  LEA.HI R3, R51, R220, RZ, 0x1d ;  /* 0x000000dc33037211 */ /* 0x01cfe200078fe8ff */
[----:B------:R-:W-:Y:S01]  /*fef0*/  HADD2.F32 R45, -RZ, R29.H0_H0 ;  /* 0x2000001dff2d7230 */ /* 0x000fe20000004100 */
[----:B------:R-:W-:Y:S01]  /*ff00*/  LOP3.LUT R6, R226, 0x38, R212, 0xf8, !PT ;  /* 0x00000038e2067812 */ /* 0x000fe200078ef8d4 */
[--C-:B------:R-:W-:Y:S01]  /*ff10*/  HADD2.F32 R47, -RZ, R33.reuse.H0_H0 ;  /* 0x20000021ff2f7230 */ /* 0x100fe20000004100 */
[----:B------:R-:W-:Y:S01]  /*ff20*/  SHF.R.S32.HI R4, RZ, 0x1f, R3 ;  /* 0x0000001fff047819 */ /* 0x000fe20000011403 */
[----:B------:R-:W-:Y:S01]  /*ff30*/  HADD2.F32 R54, -RZ, R34.H0_H0 ;  /* 0x20000022ff367230 */ /* 0x000fe20000004100 */
[----:B------:R-:W-:Y:S01]  /*ff40*/  SHF.L.U32 R5, R3, 0x3, RZ ;  /* 0x0000000303057819 */ /* 0x000fe200000006ff */
[----:B------:R-:W-:Y:S01]  /*ff50*/  HADD2.F32 R50, -RZ, R30.H0_H0 ;  /* 0x2000001eff327230 */ /* 0x000fe20000004100 */
[----:B------:R-:W-:Y:S01]  /*ff60*/  LEA.HI R4, R4, R3, RZ, 0x3 ;  /* 0x0000000304047211 */ /* 0x000fe200078f18ff */
[----:B------:R-:W-:Y:S01]  /*ff70*/  HADD2.F32 R56, -RZ, R33.H1_H1 ;  /* 0x30000021ff387230 */ /* 0x000fe20000004100 */
[----:B------:R-:W-:Y:S01]  /*ff80*/  LOP3.LUT R3, R226, 0x38, R5, 0xf8, !PT ;  /* 0x00000038e2037812 */ /* 0x000fe200078ef805 */
[----:B------:R-:W-:Y:S01]  /*ff90*/  HADD2.F32 R52, -RZ, R29.H1_H1 ;  /* 0x3000001dff347230 */ /* 0x000fe20000004100 */
[----:B------:R-:W-:Y:S01]  /*ffa0*/  LOP3.LUT R6, R229, R6, R228, 0xf6, !PT ;  /* 0x00000006e5067212 */ /* 0x000fe200078ef6e4 */
[----:B------:R-:W-:Y:S01]  /*ffb0*/  IMAD.SHL.U32 R4, R4, 0x400, RZ ;  /* 0x0000040004047824 */ /* 0x000fe200078e00ff */
[----:B------:R-:W-:Y:S01]  /*ffc0*/  LOP3.LUT R8, R3, R228, RZ, 0x3c, !PT ;  /* 0x000000e403087212 */ /* 0x000fe200078e3cff */
[----:B------:R-:W-:Y:S01]  /*ffd0*/  HADD2.F32 R55, -RZ, R34.H1_H1 ;  /* 0x30000022ff377230 */ /* 0x000fe20000004100 */
[----:B-----5:R-:W-:Y:S01]  /*ffe0*/  LEA R58, R6, R59, 0x1 ;  /* 0x0000003b063a7211 */ /* 0x020fe200078e08ff */
[----:B------:R-:W-:Y:S01]  /*fff0*/  HADD2.F32 R49, -RZ, R30.H1_H1 ;  /* 0x3000001eff317230 */ /* 0x000fe20000004100 */
[----:B------:R-:W-:Y:S01]  /*10000*/  LOP3.LUT R3, R4, 0x7fffe000, RZ, 0xc0, !PT ;  /* 0x7fffe00004037812 */ /* 0x000fe200078ec0ff */
[----:B------:R-:W-:-:S02]  /*10010*/  HADD2.F32 R57, -RZ, R35.H0_H0 ;  /* 0x20000023ff397230 */ /* 0x000fc40000004100 */
[----:B------:R-:W0:Y:S01]  /*10020*/  LDS.128 R4, [R58] ;  /* 0x000000003a047984 */ /* 0x000e220000000c00 */
[----:B------:R-:W-:Y:S01]  /*10030*/  IADD3 R3, R8, R3, R229 ;  /* 0x0000000308037210 */ /* 0x000fe20007ffe0e5 */
[----:B------:R-:W-:-:S04]  /*10040*/  HADD2.F32 R53, -RZ, R31.H0_H0 ;  /* 0x2000001fff357230 */ /* 0x000fc80000004100 */
        /* <DEDUP_REMOVED lines=66> */
.L_x_638:
[----:B------:R-:W-:Y:S05]  /*10470*/  BSYNC B2 ;  /* 0x0000000000027941 */ /* 0x000fea0003800000 */
.L_x_637:
[----:B------:R-:W-:Y:S05]  /*10480*/  @P1 BRA `(.L_x_636) ;  /* 0x0000000400741947 */ /* 0x000fea0003800000 */
[----:B------:R-:W-:Y:S01]  /*10490*/  LEA.HI R51, R51, R12, RZ, 0x1d ;  /* 0x0000000c33337211 */ /* 0x000fe200078fe8ff */
[----:B------:R-:W-:Y:S01]  /*104a0*/  HADD2.F32 R43, -RZ, R13.H0_H0 ;  /* 0x2000000dff2b7230 */ /* 0x000fe20000004100 */
[----:B------:R-:W-:Y:S01]  /*104b0*/  LEA.HI R28, R28, R213, RZ, 0x6 ;  /* 0x000000d51c1c7211 */ /* 0x000fe200078f30ff */
[--C-:B------:R-:W-:Y:S01]  /*104c0*/  HADD2.F32 R45, -RZ, R21.reuse.H0_H0 ;  /* 0x20000015ff2d7230 */ /* 0x100fe20000004100 */
[----:B0-234-:R-:W-:Y:S01]  /*104d0*/  SHF.R.S32.HI R4, RZ, 0x1f, R51 ;  /* 0x0000001fff047819 */ /* 0x01dfe20000011433 */
[----:B------:R-:W-:Y:S01]  /*104e0*/  IMAD.SHL.U32 R3, R51, 0x8, RZ ;  /* 0x0000000833037824 */ /* 0x000fe200078e00ff */
[----:B------:R-:W-:Y:S01]  /*104f0*/  LOP3.LUT R27, R226, 0x38, R27, 0xf8, !PT ;  /* 0x00000038e21b7812 */ /* 0x000fe200078ef81b */
[----:B------:R-:W-:Y:S01]  /*10500*/  HADD2.F32 R52, -RZ, R24.H0_H0 ;  /* 0x20000018ff347230 */ /* 0x000fe20000004100 */
[----:B------:R-:W-:Y:S01]  /*10510*/  LEA.HI R4, R4, R51, RZ, 0x3 ;  /* 0x0000003304047211 */ /* 0x000fe200078f18ff */
[----:B------:R-:W-:Y:S01]  /*10520*/  HADD2.F32 R48, -RZ, R14.H0_H0 ;  /* 0x2000000eff307230 */ /* 0x000fe20000004100 */
[----:B------:R-:W-:Y:S01]  /*10530*/  LOP3.LUT R3, R226, 0x38, R3, 0xf8, !PT ;  /* 0x00000038e2037812 */ /* 0x000fe200078ef803 */
[----:B------:R-:W-:Y:S01]  /*10540*/  HADD2.F32 R54, -RZ, R21.H1_H1 ;  /* 0x30000015ff367230 */ /* 0x000fe20000004100 */
[----:B------:R-:W-:Y:S01]  /*10550*/  SHF.L.U32 R4, R4, 0xa, RZ ;  /* 0x0000000a04047819 */ /* 0x000fe200000006ff */
[----:B------:R-:W-:Y:S01]  /*10560*/  HADD2.F32 R50, -RZ, R13.H1_H1 ;  /* 0x3000000dff327230 */ /* 0x000fe20000004100 */
[----:B------:R-:W-:Y:S01]  /*10570*/  SHF.L.U32 R28, R28, 0x7, RZ ;  /* 0x000000071c1c7819 */ /* 0x000fe200000006ff */
[----:B------:R-:W-:Y:S01]  /*10580*/  HADD2.F32 R51, -RZ, R24.H1_H1 ;  /* 0x30000018ff337230 */ /* 0x000fe20000004100 */
[-C--:B------:R-:W-:Y:S01]  /*10590*/  LOP3.LUT R8, R3, R228.reuse, RZ, 0x3c, !PT ;  /* 0x000000e403087212 */ /* 0x080fe200078e3cff */
[----:B------:R-:W-:Y:S01]  /*105a0*/  HADD2.F32 R47, -RZ, R14.H1_H1 ;  /* 0x3000000eff2f7230 */ /* 0x000fe20000004100 */
[----:B------:R-:W-:Y:S01]  /*105b0*/  LOP3.LUT R3, R4, 0x7fffe000, RZ, 0xc0, !PT ;  /* 0x7fffe00004037812 */ /* 0x000fe200078ec0ff */
[----:B------:R-:W-:Y:S01]  /*105c0*/  HADD2.F32 R53, -RZ, R25.H0_H0 ;  /* 0x20000019ff357230 */ /* 0x000fe20000004100 */
[----:B------:R-:W-:Y:S01]  /*105d0*/  LOP3.LUT R27, R27, R228, RZ, 0x3c, !PT ;  /* 0x000000e41b1b7212 */ /* 0x000fe200078e3cff */
[----:B------:R-:W-:Y:S01]  /*105e0*/  HADD2.F32 R49, -RZ, R15.H0_H0 ;  /* 0x2000000fff317230 */ /* 0x000fe20000004100 */
[----:B------:R-:W-:-:S02]  /*105f0*/  LOP3.LUT R28, R28, 0xffffe000, RZ, 0xc0, !PT ;  /* 0xffffe0001c1c7812 */ /* 0x000fc400078ec0ff */
[--C-:B------:R-:W-:Y:S02]  /*10600*/  IADD3 R3, R8, R3, R229.reuse ;  /* 0x0000000308037210 */ /* 0x100fe40007ffe0e5 */
[----:B------:R-:W-:Y:S02]  /*10610*/  IADD3 R27, R27, R28, R229 ;  /* 0x0000001c1b1b7210 */ /* 0x000fe40007ffe0e5 */
[----:B------:R-:W-:-:S03]  /*10620*/  LEA R3, R3, R16, 0x1 ;  /* 0x0000001003037211 */ /* 0x000fc600078e08ff */
[----:B-----5:R-:W-:Y:S02]  /*10630*/  IMAD R55, R27, 0x2, R59 ;  /* 0x000000021b377824 */ /* 0x020fe400078e023b */
[----:B------:R-:W0:Y:S04]  /*10640*/  LDS.128 R8, [R3+0x14400] ;  /* 0x0144000003087984 */ /* 0x000e280000000c00 */
[----:B------:R-:W1:Y:S01]  /*10650*/  LDS.128 R4, [R55] ;  /* 0x0000000037047984 */ /* 0x000e620000000c00 */
[--C-:B0-----:R-:W-:Y:S02]  /*10660*/  HADD2.F32 R39, -RZ, R8.reuse.H0_H0 ;  /* 0x20000008ff277230 */ /* 0x101fe40000004100 */
[----:B------:R-:W-:Y:S02]  /*10670*/  HADD2.F32 R8, -RZ, R8.H1_H1 ;  /* 0x30000008ff087230 */ /* 0x000fe40000004100 */
[----:B-1----:R-:W-:-:S02]  /*10680*/  HADD2.F32 R27, -RZ, R4.H0_H0 ;  /* 0x20000004ff1b7230 */ /* 0x002fc40000004100 */
[-C--:B------:R-:W-:Y:S01]  /*10690*/  FMUL.FTZ R44, R45, R39.reuse ;  /* 0x000000272d2c7220 */ /* 0x080fe20000410000 */
[C---:B------:R-:W-:Y:S01]  /*106a0*/  FMUL.FTZ R46, R43.reuse, R39 ;  /* 0x000000272b2e7220 */ /* 0x040fe20000410000 */
[--C-:B------:R-:W-:Y:S02]  /*106b0*/  HADD2.F32 R40, -RZ, R9.reuse.H0_H0 ;  /* 0x20000009ff287230 */ /* 0x100fe40000004100 */
[-C--:B------:R-:W-:Y:S01]  /*106c0*/  FMUL.FTZ R39, R52, R8.reuse ;  /* 0x0000000834277220 */ /* 0x080fe20000410000 */
[----:B------:R-:W-:Y:S02]  /*106d0*/  HADD2.F32 R4, -RZ, R4.H1_H1 ;  /* 0x30000004ff047230 */ /* 0x000fe40000004100 */
[-C--:B------:R-:W-:Y:S01]  /*106e0*/  FFMA.FTZ R44, R43, R27.reuse, -R44 ;  /* 0x0000001b2b2c7223 */ /* 0x080fe2000001082c */
[----:B------:R-:W-:Y:S01]  /*106f0*/  FFMA.FTZ R46, R45, R27, R46 ;  /* 0x0000001b2d2e7223 */ /* 0x000fe2000001002e */
[----:B------:R-:W-:Y:S02]  /*10700*/  HADD2.F32 R9, -RZ, R9.H1_H1 ;  /* 0x30000009ff097230 */ /* 0x000fe40000004100 */
[----:B------:R-:W-:Y:S01]  /*10710*/  FMUL.FTZ R27, R48, R8 ;  /* 0x00000008301b7220 */ /* 0x000fe20000410000 */
[----:B------:R-:W-:-:S02]  /*10720*/  HADD2.F32 R28, -RZ, R5.H0_H0 ;  /* 0x20000005ff1c7230 */ /* 0x000fc40000004100 */
[----:B------:R-:W-:Y:S01]  /*10730*/  FMUL.FTZ R43, R54, R40 ;  /* 0x00000028362b7220 */ /* 0x000fe20000410000 */
[----:B------:R-:W-:Y:S02]  /*10740*/  HADD2.F32 R5, -RZ, R5.H1_H1 ;  /* 0x30000005ff057230 */ /* 0x000fe40000004100 */
[----:B------:R-:W-:Y:S01]  /*10750*/  FFMA.FTZ R39, R48, R4, -R39 ;  /* 0x0000000430277223 */ /* 0x000fe20000010827 */
[--C-:B------:R-:W-:Y:S02]  /*10760*/  HADD2.F32 R41, -RZ, R10.reuse.H0_H0 ;  /* 0x2000000aff297230 */ /* 0x100fe40000004100 */
[----:B------:R-:W-:Y:S01]  /*10770*/  FMUL.FTZ R45, R50, R40 ;  /* 0x00000028322d7220 */ /* 0x000fe20000410000 */
[----:B------:R-:W-:Y:S01]  /*10780*/  FFMA.FTZ R27, R52, R4, R27 ;  /* 0x00000004341b7223 */ /* 0x000fe2000001001b */
[----:B------:R-:W-:Y:S02]  /*10790*/  HADD2.F32 R10, -RZ, R10.H1_H1 ;  /* 0x3000000aff0a7230 */ /* 0x000fe40000004100 */
[-C--:B------:R-:W-:Y:S01]  /*107a0*/  FMUL.FTZ R4, R51, R9.reuse ;  /* 0x0000000933047220 */ /* 0x080fe20000410000 */
[----:B------:R-:W-:Y:S01]  /*107b0*/  FMUL.FTZ R8, R47, R9 ;  /* 0x000000092f087220 */ /* 0x000fe20000410000 */
[----:B------:R-:W-:-:S02]  /*107c0*/  HADD2.F32 R52, -RZ, R26.H0_H0 ;  /* 0x2000001aff347230 */ /* 0x000fc40000004100 */
[-C--:B------:R-:W-:Y:S01]  /*107d0*/  FFMA.FTZ R43, R50, R28.reuse, -R43 ;  /* 0x0000001c322b7223 */ /* 0x080fe2000001082b */
[----:B------:R-:W-:Y:S02]  /*107e0*/  HADD2.F32 R37, -RZ, R6.H0_H0 ;  /* 0x20000006ff257230 */ /* 0x000fe40000004100 */
        /* <DEDUP_REMOVED lines=39> */
.L_x_636:
[----:B------:R-:W-:Y:S05]  /*10a60*/  BSYNC B1 ;  /* 0x0000000000017941 */ /* 0x000fea0003800000 */
.L_x_635:
[----:B01234-:R-:W2:Y:S02]  /*10a70*/  LDL R3, [R1+0x74] ;  /* 0x0000740001037983 */ /* 0x01fea40000100800 */
[----:B--2---:R-:W-:-:S13]  /*10a80*/  ISETP.GE.AND P0, PT, R3, R0, PT ;  /* 0x000000000300720c */ /* 0x004fda0003f06270 */
[----:B------:R-:W-:Y:S05]  /*10a90*/  @P0 BRA `(.L_x_612) ;  /* 0x0000000800ec0947 */ /* 0x000fea0003800000 */
[----:B------:R0:W5:Y:S01]  /*10aa0*/  LDL R54, [R1+0x78] ;  /* 0x0000780001367983 */ /* 0x0001620000100800 */
[----:B------:R-:W1:Y:S03]  /*10ab0*/  LDC R47, c[0x0][0x3d4] ;  /* 0x0000f500ff2f7b82 */ /* 0x000e660000000800 */
[----:B------:R0:W5:Y:S04]  /*10ac0*/  LDL R52, [R1+0x7c] ;  /* 0x00007c0001347983 */ /* 0x0001680000100800 */
[----:B------:R0:W5:Y:S01]  /*10ad0*/  LDL R50, [R1+0x80] ;  /* 0x0000800001327983 */ /* 0x0001620000100800 */
[----:B------:R-:W-:Y:S01]  /*10ae0*/  BSSY B1, `(.L_x_639) ;  /* 0x000005e000017945 */ /* 0x000fe20003800000 */
[----:B-1----:R-:W-:-:S02]  /*10af0*/  ISETP.GE.AND P0, PT, R212, R47, PT ;  /* 0x0000002fd400720c */ /* 0x002fc40003f06270 */
[----:B------:R-:W-:-:S11]  /*10b00*/  ISETP.GE.AND P1, PT, R213, R47, PT ;  /* 0x0000002fd500720c */ /* 0x000fd60003f26270 */
[----:B0-----:R-:W-:Y:S05]  /*10b10*/  @P0 BRA `(.L_x_640) ;  /* 0x0000000400680947 */ /* 0x001fea0003800000 */
[----:B------:R-:W2:Y:S01]  /*10b20*/  LDL R6, [R1+0x64] ;  /* 0x0000640001067983 */ /* 0x000ea20000100800 */
[----:B------:R-:W-:Y:S01]  /*10b30*/  LEA.HI R0, R47, R220, RZ, 0x1d ;  /* 0x000000dc2f007211 */ /* 0x000fe200078fe8ff */
[----:B------:R-:W-:Y:S01]  /*10b40*/  HADD2.F32 R42, -RZ, R29.H0_H0 ;  /* 0x2000001dff2a7230 */ /* 0x000fe20000004100 */
[----:B-----5:R-:W-:Y:S01]  /*10b50*/  LOP3.LUT R4, R54, 0x38, R212, 0xf8, !PT ;  /* 0x0000003836047812 */ /* 0x020fe200078ef8d4 */
[----:B------:R-:W-:Y:S01]  /*10b60*/  HADD2.F32 R44, -RZ, R33.H0_H0 ;  /* 0x20000021ff2c7230 */ /* 0x000fe20000004100 */
[----:B------:R-:W-:Y:S01]  /*10b70*/  SHF.R.S32.HI R5, RZ, 0x1f, R0 ;  /* 0x0000001fff057819 */ /* 0x000fe20000011400 */
[----:B------:R-:W-:Y:S01]  /*10b80*/  IMAD.SHL.U32 R3, R0, 0x8, RZ ;  /* 0x0000000800037824 */ /* 0x000fe200078e00ff */
[----:B------:R-:W-:Y:S01]  /*10b90*/  LOP3.LUT R4, R50, R4, R52, 0xf6, !PT ;  /* 0x0000000432047212 */ /* 0x000fe200078ef634 */
[--C-:B------:R-:W-:Y:S01]  /*10ba0*/  HADD2.F32 R46, -RZ, R34.reuse.H0_H0 ;  /* 0x20000022ff2e7230 */ /* 0x100fe20000004100 */
[----:B------:R-:W-:Y:S01]  /*10bb0*/  LEA.HI R5, R5, R0, RZ, 0x3 ;  /* 0x0000000005057211 */ /* 0x000fe200078f18ff */
[----:B------:R-:W-:Y:S01]  /*10bc0*/  HADD2.F32 R49, -RZ, R29.H1_H1 ;  /* 0x3000001dff317230 */ /* 0x000fe20000004100 */
[----:B------:R-:W-:Y:S01]  /*10bd0*/  LOP3.LUT R0, R54, 0x38, R3, 0xf8, !PT ;  /* 0x0000003836007812 */ /* 0x000fe200078ef803 */
[----:B------:R-:W-:Y:S01]  /*10be0*/  HADD2.F32 R51, -RZ, R33.H1_H1 ;  /* 0x30000021ff337230 */ /* 0x000fe20000004100 */
[----:B------:R-:W-:Y:S01]  /*10bf0*/  SHF.L.U32 R5, R5, 0xa, RZ ;  /* 0x0000000a05057819 */ /* 0x000fe200000006ff */
[----:B------:R-:W-:Y:S01]  /*10c00*/  HADD2.F32 R53, -RZ, R34.H1_H1 ;  /* 0x30000022ff357230 */ /* 0x000fe20000004100 */
[----:B------:R-:W-:-:S02]  /*10c10*/  LOP3.LUT R0, R0, R52, RZ, 0x3c, !PT ;  /* 0x0000003400007212 */ /* 0x000fc400078e3cff */
[----:B------:R-:W-:-:S04]  /*10c20*/  LOP3.LUT R3, R5, 0x7fffe000, RZ, 0xc0, !PT ;  /* 0x7fffe00005037812 */ /* 0x000fc800078ec0ff */
[----:B------:R-:W-:-:S04]  /*10c30*/  IADD3 R3, R0, R3, R50 ;  /* 0x0000000300037210 */ /* 0x000fc80007ffe032 */
[----:B------:R-:W-:-:S05]  /*10c40*/  LEA R3, R3, R16, 0x1 ;  /* 0x0000001003037211 */ /* 0x000fca00078e08ff */
[----:B------:R-:W0:Y:S02]  /*10c50*/  LDS.128 R8, [R3+0x14400] ;  /* 0x0144000003087984 */ /* 0x000e240000000c00 */
[--C-:B0-----:R-:W-:Y:S02]  /*10c60*/  HADD2.F32 R38, -RZ, R8.reuse.H0_H0 ;  /* 0x20000008ff267230 */ /* 0x101fe40000004100 */
[----:B------:R-:W-:Y:S02]  /*10c70*/  HADD2.F32 R8, -RZ, R8.H1_H1 ;  /* 0x30000008ff087230 */ /* 0x000fe40000004100 */
[----:B------:R-:W-:Y:S02]  /*10c80*/  HADD2.F32 R39, -RZ, R9.H0_H0 ;  /* 0x20000009ff277230 */ /* 0x000fe40000004100 */
[-C--:B------:R-:W-:Y:S01]  /*10c90*/  FMUL.FTZ R43, R44, R38.reuse ;  /* 0x000000262c2b7220 */ /* 0x080fe20000410000 */
[----:B------:R-:W-:Y:S01]  /*10ca0*/  FMUL.FTZ R45, R42, R38 ;  /* 0x000000262a2d7220 */ /* 0x000fe20000410000 */
[----:B------:R-:W-:-:S02]  /*10cb0*/  HADD2.F32 R38, -RZ, R30.H0_H0 ;  /* 0x2000001eff267230 */ /* 0x000fc40000004100 */
[-C--:B------:R-:W-:Y:S01]  /*10cc0*/  FMUL.FTZ R33, R46, R8.reuse ;  /* 0x000000082e217220 */ /* 0x080fe20000410000 */
[----:B------:R-:W-:Y:S02]  /*10cd0*/  HADD2.F32 R9, -RZ, R9.H1_H1 ;  /* 0x30000009ff097230 */ /* 0x000fe40000004100 */
[----:B------:R-:W-:Y:S01]  /*10ce0*/  FMUL.FTZ R34, R49, R39 ;  /* 0x0000002731227220 */ /* 0x000fe20000410000 */
[--C-:B------:R-:W-:Y:S02]  /*10cf0*/  HADD2.F32 R40, -RZ, R10.reuse.H0_H0 ;  /* 0x2000000aff287230 */ /* 0x100fe40000004100 */
[----:B------:R-:W-:Y:S01]  /*10d00*/  FMUL.FTZ R29, R38, R8 ;  /* 0x00000008261d7220 */ /* 0x000fe20000410000 */
[----:B------:R-:W-:Y:S02]  /*10d10*/  HADD2.F32 R10, -RZ, R10.H1_H1 ;  /* 0x3000000aff0a7230 */ /* 0x000fe40000004100 */
[--C-:B------:R-:W-:Y:S02]  /*10d20*/  HADD2.F32 R41, -RZ, R11.reuse.H0_H0 ;  /* 0x2000000bff297230 */ /* 0x100fe40000004100 */
[----:B------:R-:W-:-:S02]  /*10d30*/  HADD2.F32 R11, -RZ, R11.H1_H1 ;  /* 0x3000000bff0b7230 */ /* 0x000fc40000004100 */
[----:B--2---:R-:W-:-:S05]  /*10d40*/  IMAD R48, R4, 0x2, R6 ;  /* 0x0000000204307824 */ /* 0x004fca00078e0206 */
[----:B------:R-:W0:Y:S02]  /*10d50*/  LDS.128 R4, [R48] ;  /* 0x0000000030047984 */ /* 0x000e240000000c00 */
[--C-:B0-----:R-:W-:Y:S02]  /*10d60*/  HADD2.F32 R0, -RZ, R4.reuse.H0_H0 ;  /* 0x20000004ff007230 */ /* 0x101fe40000004100 */
[----:B------:R-:W-:Y:S02]  /*10d70*/  HADD2.F32 R4, -RZ, R4.H1_H1 ;  /* 0x30000004ff047230 */ /* 0x000fe40000004100 */
[----:B------:R-:W-:Y:S02]  /*10d80*/  HADD2.F32 R27, -RZ, R5.H0_H0 ;  /* 0x20000005ff1b7230 */ /* 0x000fe40000004100 */
[-C--:B------:R-:W-:Y:S01]  /*10d90*/  FFMA.FTZ R43, R42, R0.reuse, -R43 ;  /* 0x000000002a2b7223 */ /* 0x080fe2000001082b */
[----:B------:R-:W-:Y:S01]  /*10da0*/  FFMA.FTZ R45, R44, R0, R45 ;  /* 0x000000002c2d7223 */ /* 0x000fe2000001002d */
[----:B------:R-:W-:Y:S01]  /*10db0*/  FFMA.FTZ R8, R46, R4, R29 ;  /* 0x000000042e087223 */ /* 0x000fe2000001001d */
[----:B------:R-:W-:-:S02]  /*10dc0*/  HADD2.F32 R29, -RZ, R30.H1_H1 ;  /* 0x3000001eff1d7230 */ /* 0x000fc40000004100 */
[----:B------:R-:W-:Y:S01]  /*10dd0*/  FFMA.FTZ R0, R38, R4, -R33 ;  /* 0x0000000426007223 */ /* 0x000fe20000010821 */
[----:B------:R-:W-:Y:S02]  /*10de0*/  HADD2.F32 R5, -RZ, R5.H1_H1 ;  /* 0x30000005ff057230 */ /* 0x000fe40000004100 */
[----:B------:R-:W-:Y:S01]  /*10df0*/  FMUL.FTZ R4, R53, R9 ;  /* 0x0000000935047220 */ /* 0x000fe20000410000 */
[----:B------:R-:W-:Y:S01]  /*10e00*/  FMUL.FTZ R38, R51, R39 ;  /* 0x0000002733267220 */ /* 0x000fe20000410000 */
[C---:B------:R-:W-:Y:S01]  /*10e10*/  FMUL.FTZ R30, R29.reuse, R9 ;  /* 0x000000091d1e7220 */ /* 0x040fe20000410000 */
[----:B------:R-:W-:Y:S02]  /*10e20*/  HADD2.F32 R46, -RZ, R36.H0_H0 ;  /* 0x20000024ff2e7230 */ /* 0x000fe40000004100 */
[----:B------:R-:W-:Y:S01]  /*10e30*/  FFMA.FTZ R9, R29, R5, -R4 ;  /* 0x000000051d097223 */ /* 0x000fe20000010804 */
[----:B------:R-:W-:Y:S02]  /*10e40*/  HADD2.F32 R28, -RZ, R6.H0_H0 ;  /* 0x20000006ff1c7230 */ /* 0x000fe40000004100 */
[-C--:B------:R-:W-:Y:S01]  /*10e50*/  FFMA.FTZ R38, R49, R27.reuse, -R38 ;  /* 0x0000001b31267223 */ /* 0x080fe20000010826 */
[----:B------:R-:W-:Y:S01]  /*10e60*/  FFMA.FTZ R34, R51, R27, R34 ;  /* 0x0000001b33227223 */ /* 0x000fe20000010022 */
[----:B------:R-:W-:-:S02]  /*10e70*/  HADD2.F32 R4, -RZ, R32.H0_H0 ;  /* 0x20000020ff047230 */ /* 0x000fc40000004100 */
[----:B------:R-:W-:Y:S01]  /*10e80*/  FFMA.FTZ R27, R53, R5, R30 ;  /* 0x00000005351b7223 */ /* 0x000fe2000001001e */
[----:B------:R-:W-:Y:S02]  /*10e90*/  HADD2.F32 R6, -RZ, R6.H1_H1 ;  /* 0x30000006ff067230 */ /* 0x000fe40000004100 */
[-C--:B------:R-:W-:Y:S01]  /*10ea0*/  FMUL.FTZ R5, R46, R10.reuse ;  /* 0x0000000a2e057220 */ /* 0x080fe20000410000 */
[----:B------:R-:W-:Y:S02]  /*10eb0*/  HADD2.F32 R42, -RZ, R31.H0_H0 ;  /* 0x2000001fff2a7230 */ /* 0x000fe40000004100 */
[C---:B------:R-:W-:Y:S01]  /*10ec0*/  FMUL.FTZ R39, R4.reuse, R10 ;  /* 0x0000000a04277220 */ /* 0x040fe20000410000 */
[--C-:B------:R-:W-:Y:S02]  /*10ed0*/  HADD2.F32 R44, -RZ, R35.reuse.H0_H0 ;  /* 0x20000023ff2c7230 */ /* 0x100fe40000004100 */
[----:B------:R-:W-:Y:S01]  /*10ee0*/  FFMA.FTZ R10, R4, R6, -R5 ;  /* 0x00000006040a7223 */ /* 0x000fe20000010805 */
[----:B------:R-:W-:-:S02]  /*10ef0*/  HADD2.F32 R35, -RZ, R35.H1_H1 ;  /* 0x30000023ff237230 */ /* 0x000fc40000004100 */
[-C--:B------:R-:W-:Y:S01]  /*10f00*/  FMUL.FTZ R33, R42, R40.reuse ;  /* 0x000000282a217220 */ /* 0x080fe20000410000 */
[----:B------:R-:W-:Y:S02]  /*10f10*/  HADD2.F32 R49, -RZ, R36.H1_H1 ;  /* 0x30000024ff317230 */ /* 0x000fe40000004100 */
[C---:B------:R-:W-:Y:S01]  /*10f20*/  FMUL.FTZ R29, R44.reuse, R40 ;  /* 0x000000282c1d7220 */ /* 0x040fe20000410000 */
[----:B------:R-:W-:Y:S02]  /*10f30*/  HADD2.F32 R31, -RZ, R31.H1_H1 ;  /* 0x3000001fff1f7230 */ /* 0x000fe40000004100 */
[-C--:B------:R-:W-:Y:S01]  /*10f40*/  FFMA.FTZ R33, R44, R28.reuse, R33 ;  /* 0x0000001c2c217223 */ /* 0x080fe20000010021 */
[----:B------:R-:W-:Y:S02]  /*10f50*/  HADD2.F32 R5, -RZ, R32.H1_H1 ;  /* 0x30000020ff057230 */ /* 0x000fe40000004100 */
[----:B------:R-:W-:Y:S01]  /*10f60*/  FFMA.FTZ R29, R42, R28, -R29 ;  /* 0x0000001c2a1d7223 */ /* 0x000fe2000001081d */
[----:B------:R-:W-:-:S02]  /*10f70*/  HADD2.F32 R37, -RZ, R7.H0_H0 ;  /* 0x20000007ff257230 */ /* 0x000fc40000004100 */
[----:B------:R-:W-:Y:S01]  /*10f80*/  FFMA.FTZ R28, R46, R6, R39 ;  /* 0x000000062e1c7223 */ /* 0x000fe20000010027 */
[----:B------:R-:W-:Y:S02]  /*10f90*/  HADD2.F32 R7, -RZ, R7.H1_H1 ;  /* 0x30000007ff077230 */ /* 0x000fe40000004100 */
[----:B------:R-:W-:Y:S01]  /*10fa0*/  FMUL.FTZ R4, R35, R41 ;  /* 0x0000002923047220 */ /* 0x000fe20000410000 */
[----:B------:R-:W-:Y:S01]  /*10fb0*/  FMUL.FTZ R30, R49, R11 ;  /* 0x0000000b311e7220 */ /* 0x000fe20000410000 */
[----:B------:R-:W-:Y:S01]  /*10fc0*/  FMUL.FTZ R6, R31, R41 ;  /* 0x000000291f067220 */ /* 0x000fe20000410000 */
[----:B------:R-:W-:Y:S01]  /*10fd0*/  FMUL.FTZ R32, R5, R11 ;  /* 0x0000000b05207220 */ /* 0x000fe20000410000 */
[----:B------:R-:W-:Y:S01]  /*10fe0*/  FFMA.FTZ R11, R31, R37, -R4 ;  /* 0x000000251f0b7223 */ /* 0x000fe20000010804 */
[----:B------:R-:W-:Y:S01]  /*10ff0*/  FFMA.FTZ R30, R5, R7, -R30 ;  /* 0x00000007051e7223 */ /* 0x000fe2000001081e */
[----:B------:R-:W-:Y:S01]  /*11000*/  FFMA.FTZ R37, R35, R37, R6 ;  /* 0x0000002523257223 */ /* 0x000fe20000010006 */
        /* <DEDUP_REMOVED lines=11> */
.L_x_640:
[----:B------:R-:W-:Y:S05]  /*110c0*/  BSYNC B1 ;  /* 0x0000000000017941 */ /* 0x000fea0003800000 */
.L_x_639:
[----:B------:R-:W-:Y:S05]  /*110d0*/  @P1 BRA `(.L_x_612) ;  /* 0x00000004005c1947 */ /* 0x000fea0003800000 */
[----:B------:R-:W2:Y:S01]  /*110e0*/  LDL R42, [R1+0x84] ;  /* 0x00008400012a7983 */ /* 0x000ea20000100800 */
[----:B------:R-:W-:Y:S01]  /*110f0*/  LEA.HI R12, R47, R12, RZ, 0x1d ;  /* 0x0000000c2f0c7211 */ /* 0x000fe200078fe8ff */
[----:B------:R-:W-:Y:S02]  /*11100*/  HADD2.F32 R36, -RZ, R21.H0_H0 ;  /* 0x20000015ff247230 */ /* 0x000fe40000004100 */
[----:B------:R-:W-:Y:S01]  /*11110*/  HADD2.F32 R34, -RZ, R13.H0_H0 ;  /* 0x2000000dff227230 */ /* 0x000fe20000004100 */
[----:B0-----:R-:W-:Y:S01]  /*11120*/  SHF.R.S32.HI R3, RZ, 0x1f, R12 ;  /* 0x0000001fff037819 */ /* 0x001fe2000001140c */
[----:B------:R-:W-:Y:S02]  /*11130*/  IMAD.SHL.U32 R0, R12, 0x8, RZ ;  /* 0x000000080c007824 */ /* 0x000fe400078e00ff */
[--C-:B------:R-:W-:Y:S01]  /*11140*/  HADD2.F32 R38, -RZ, R24.reuse.H0_H0 ;  /* 0x20000018ff267230 */ /* 0x100fe20000004100 */
[----:B------:R-:W-:Y:S01]  /*11150*/  LEA.HI R3, R3, R12, RZ, 0x3 ;  /* 0x0000000c03037211 */ /* 0x000fe200078f18ff */
[----:B------:R-:W-:Y:S01]  /*11160*/  HADD2.F32 R40, -RZ, R21.H1_H1 ;  /* 0x30000015ff287230 */ /* 0x000fe20000004100 */
[----:B-----5:R-:W-:Y:S01]  /*11170*/  LOP3.LUT R0, R54, 0x38, R0, 0xf8, !PT ;  /* 0x0000003836007812 */ /* 0x020fe200078ef800 */
[----:B------:R-:W-:Y:S01]  /*11180*/  HADD2.F32 R39, -RZ, R24.H1_H1 ;  /* 0x30000018ff277230 */ /* 0x000fe20000004100 */
[----:B------:R-:W-:Y:S01]  /*11190*/  SHF.L.U32 R3, R3, 0xa, RZ ;  /* 0x0000000a03037819 */ /* 0x000fe200000006ff */
[----:B------:R-:W-:Y:S01]  /*111a0*/  HADD2.F32 R37, -RZ, R15.H0_H0 ;  /* 0x2000000fff257230 */ /* 0x000fe20000004100 */
[----:B------:R-:W-:Y:S01]  /*111b0*/  LOP3.LUT R0, R0, R52, RZ, 0x3c, !PT ;  /* 0x0000003400007212 */ /* 0x000fe200078e3cff */
[----:B------:R-:W-:Y:S01]  /*111c0*/  HADD2.F32 R41, -RZ, R25.H0_H0 ;  /* 0x20000019ff297230 */ /* 0x000fe20000004100 */
[----:B------:R-:W-:-:S04]  /*111d0*/  LOP3.LUT R3, R3, 0x7fffe000, RZ, 0xc0, !PT ;  /* 0x7fffe00003037812 */ /* 0x000fc800078ec0ff */
[----:B------:R-:W-:-:S05]  /*111e0*/  IADD3 R3, R0, R3, R50 ;  /* 0x0000000300037210 */ /* 0x000fca0007ffe032 */
[----:B------:R-:W-:-:S05]  /*111f0*/  IMAD R3, R3, 0x2, R16 ;  /* 0x0000000203037824 */ /* 0x000fca00078e0210 */
[----:B------:R-:W0:Y:S02]  /*11200*/  LDS.128 R8, [R3+0x14400] ;  /* 0x0144000003087984 */ /* 0x000e240000000c00 */
[--C-:B0-----:R-:W-:Y:S02]  /*11210*/  HADD2.F32 R29, -RZ, R8.reuse.H0_H0 ;  /* 0x20000008ff1d7230 */ /* 0x101fe40000004100 */
[----:B------:R-:W-:Y:S02]  /*11220*/  HADD2.F32 R8, -RZ, R8.H1_H1 ;  /* 0x30000008ff087230 */ /* 0x000fe40000004100 */
[--C-:B------:R-:W-:Y:S02]  /*11230*/  HADD2.F32 R30, -RZ, R9.reuse.H0_H0 ;  /* 0x20000009ff1e7230 */ /* 0x100fe40000004100 */
[-C--:B------:R-:W-:Y:S01]  /*11240*/  FMUL.FTZ R33, R36, R29.reuse ;  /* 0x0000001d24217220 */ /* 0x080fe20000410000 */
[----:B------:R-:W-:Y:S01]  /*11250*/  FMUL.FTZ R29, R34, R29 ;  /* 0x0000001d221d7220 */ /* 0x000fe20000410000 */
[----:B------:R-:W-:Y:S01]  /*11260*/  FMUL.FTZ R21, R38, R8 ;  /* 0x0000000826157220 */ /* 0x000fe20000410000 */
[----:B------:R-:W-:-:S02]  /*11270*/  HADD2.F32 R9, -RZ, R9.H1_H1 ;  /* 0x30000009ff097230 */ /* 0x000fc40000004100 */
[--C-:B------:R-:W-:Y:S02]  /*11280*/  HADD2.F32 R31, -RZ, R10.reuse.H0_H0 ;  /* 0x2000000aff1f7230 */ /* 0x100fe40000004100 */
[----:B------:R-:W-:Y:S02]  /*11290*/  HADD2.F32 R10, -RZ, R10.H1_H1 ;  /* 0x3000000aff0a7230 */ /* 0x000fe40000004100 */
[--C-:B------:R-:W-:Y:S02]  /*112a0*/  HADD2.F32 R32, -RZ, R11.reuse.H0_H0 ;  /* 0x2000000bff207230 */ /* 0x100fe40000004100 */
[----:B------:R-:W-:Y:S01]  /*112b0*/  FMUL.FTZ R24, R37, R31 ;  /* 0x0000001f25187220 */ /* 0x000fe20000410000 */
[----:B------:R-:W-:Y:S01]  /*112c0*/  HADD2.F32 R11, -RZ, R11.H1_H1 ;  /* 0x3000000bff0b7230 */ /* 0x000fe20000004100 */
[----:B--2---:R-:W0:Y:S02]  /*112d0*/  LDS.128 R4, [R42] ;  /* 0x000000002a047984 */ /* 0x004e240000000c00 */
[----:B0-----:R-:W-:-:S02]  /*112e0*/  HADD2.F32 R0, -RZ, R4.H0_H0 ;  /* 0x20000004ff007230 */ /* 0x001fc40000004100 */
[----:B------:R-:W-:Y:S02]  /*112f0*/  HADD2.F32 R4, -RZ, R4.H1_H1 ;  /* 0x30000004ff047230 */ /* 0x000fe40000004100 */
[----:B------:R-:W-:Y:S02]  /*11300*/  HADD2.F32 R12, -RZ, R5.H0_H0 ;  /* 0x20000005ff0c7230 */ /* 0x000fe40000004100 */
[-C--:B------:R-:W-:Y:S01]  /*11310*/  FFMA.FTZ R33, R34, R0.reuse, -R33 ;  /* 0x0000000022217223 */ /* 0x080fe20000010821 */
[----:B------:R-:W-:Y:S02]  /*11320*/  HADD2.F32 R34, -RZ, R14.H0_H0 ;  /* 0x2000000eff227230 */ /* 0x000fe40000004100 */
[----:B------:R-:W-:Y:S01]  /*11330*/  FFMA.FTZ R29, R36, R0, R29 ;  /* 0x00000000241d7223 */ /* 0x000fe2000001001d */
[----:B------:R-:W-:Y:S02]  /*11340*/  HADD2.F32 R36, -RZ, R13.H1_H1 ;  /* 0x3000000dff247230 */ /* 0x000fe40000004100 */
[----:B------:R-:W-:-:S02]  /*11350*/  HADD2.F32 R5, -RZ, R5.H1_H1 ;  /* 0x30000005ff057230 */ /* 0x000fc40000004100 */
[C---:B------:R-:W-:Y:S01]  /*11360*/  FMUL.FTZ R13, R34.reuse, R8 ;  /* 0x00000008220d7220 */ /* 0x040fe20000410000 */
[----:B------:R-:W-:Y:S01]  /*11370*/  FFMA.FTZ R0, R34, R4, -R21 ;  /* 0x0000000422007223 */ /* 0x000fe20000010815 */
[-C--:B------:R-:W-:Y:S01]  /*11380*/  FMUL.FTZ R21, R40, R30.reuse ;  /* 0x0000001e28157220 */ /* 0x080fe20000410000 */
[----:B------:R-:W-:Y:S01]  /*11390*/  FMUL.FTZ R35, R36, R30 ;  /* 0x0000001e24237220 */ /* 0x000fe20000410000 */
[----:B------:R-:W-:Y:S01]  /*113a0*/  FFMA.FTZ R8, R38, R4, R13 ;  /* 0x0000000426087223 */ /* 0x000fe2000001000d */
[----:B------:R-:W-:Y:S02]  /*113b0*/  HADD2.F32 R13, -RZ, R14.H1_H1 ;  /* 0x3000000eff0d7230 */ /* 0x000fe40000004100 */
[-C--:B------:R-:W-:Y:S01]  /*113c0*/  FMUL.FTZ R4, R39, R9.reuse ;  /* 0x0000000927047220 */ /* 0x080fe20000410000 */
[----:B------:R-:W-:Y:S02]  /*113d0*/  HADD2.F32 R34, -RZ, R26.H0_H0 ;  /* 0x2000001aff227230 */ /* 0x000fe40000004100 */
[-C--:B------:R-:W-:Y:S01]  /*113e0*/  FFMA.FTZ R21, R36, R12.reuse, -R21 ;  /* 0x0000000c24157223 */ /* 0x080fe20000010815 */
[----:B------:R-:W-:Y:S01]  /*113f0*/  FFMA.FTZ R35, R40, R12, R35 ;  /* 0x0000000c28237223 */ /* 0x000fe20000010023 */
[----:B------:R-:W-:Y:S01]  /*11400*/  FMUL.FTZ R14, R13, R9 ;  /* 0x000000090d0e7220 */ /* 0x000fe20000410000 */
[----:B------:R-:W-:-:S02]  /*11410*/  HADD2.F32 R27, -RZ, R6.H0_H0 ;  /* 0x20000006ff1b7230 */ /* 0x000fc40000004100 */
[----:B------:R-:W-:Y:S01]  /*11420*/  FFMA.FTZ R12, R13, R5, -R4 ;  /* 0x000000050d0c7223 */ /* 0x000fe20000010804 */
[----:B------:R-:W-:Y:S02]  /*11430*/  HADD2.F32 R30, -RZ, R20.H0_H0 ;  /* 0x20000014ff1e7230 */ /* 0x000fe40000004100 */
[----:B------:R-:W-:Y:S01]  /*11440*/  FMUL.FTZ R4, R41, R31 ;  /* 0x0000001f29047220 */ /* 0x000fe20000410000 */
[----:B------:R-:W-:Y:S02]  /*11450*/  HADD2.F32 R6, -RZ, R6.H1_H1 ;  /* 0x30000006ff067230 */ /* 0x000fe40000004100 */
[----:B------:R-:W-:Y:S01]  /*11460*/  FFMA.FTZ R14, R39, R5, R14 ;  /* 0x00000005270e7223 */ /* 0x000fe2000001000e */
[-C--:B------:R-:W-:Y:S01]  /*11470*/  FMUL.FTZ R5, R34, R10.reuse ;  /* 0x0000000a22057220 */ /* 0x080fe20000410000 */
[-C--:B------:R-:W-:Y:S01]  /*11480*/  FFMA.FTZ R13, R37, R27.reuse, -R4 ;  /* 0x0000001b250d7223 */ /* 0x080fe20000010804 */
[----:B------:R-:W-:Y:S01]  /*11490*/  FFMA.FTZ R24, R41, R27, R24 ;  /* 0x0000001b29187223 */ /* 0x000fe20000010018 */
[C---:B------:R-:W-:Y:S01]  /*114a0*/  FMUL.FTZ R9, R30.reuse, R10 ;  /* 0x0000000a1e097220 */ /* 0x040fe20000410000 */
[----:B------:R-:W-:Y:S01]  /*114b0*/  FFMA.FTZ R10, R30, R6, -R5 ;  /* 0x000000061e0a7223 */ /* 0x000fe20000010805 */
[----:B------:R-:W-:Y:S01]  /*114c0*/  HADD2.F32 R36, -RZ, R25.H1_H1 ;  /* 0x30000019ff247230 */ /* 0x000fe20000004100 */
[----:B------:R-:W-:Y:S01]  /*114d0*/  F2FP.F16.F32.PACK_AB R8, R8, R29 ;  /* 0x0000001d0808723e */ /* 0x000fe200000000ff */
[----:B------:R-:W-:-:S02]  /*114e0*/  HADD2.F32 R27, -RZ, R26.H1_H1 ;  /* 0x3000001aff1b7230 */ /* 0x000fc40000004100 */
[----:B------:R-:W-:Y:S02]  /*114f0*/  HADD2.F32 R30, -RZ, R15.H1_H1 ;  /* 0x3000000fff1e7230 */ /* 0x000fe40000004100 */
[----:B------:R-:W-:Y:S01]  /*11500*/  FFMA.FTZ R15, R34, R6, R9 ;  /* 0x00000006220f7223 */ /* 0x000fe20000010009 */
[----:B------:R-:W-:Y:S02]  /*11510*/  HADD2.F32 R25, -RZ, R20.H1_H1 ;  /* 0x30000014ff197230 */ /* 0x000fe40000004100 */
[-C--:B------:R-:W-:Y:S01]  /*11520*/  FMUL.FTZ R5, R36, R32.reuse ;  /* 0x0000002024057220 */ /* 0x080fe20000410000 */
[--C-:B------:R-:W-:Y:S02]  /*11530*/  HADD2.F32 R28, -RZ, R7.reuse.H0_H0 ;  /* 0x20000007ff1c7230 */ /* 0x100fe40000004100 */
[-C--:B------:R-:W-:Y:S01]  /*11540*/  FMUL.FTZ R4, R27, R11.reuse ;  /* 0x0000000b1b047220 */ /* 0x080fe20000410000 */
[----:B------:R-:W-:Y:S02]  /*11550*/  HADD2.F32 R7, -RZ, R7.H1_H1 ;  /* 0x30000007ff077230 */ /* 0x000fe40000004100 */
[C---:B------:R-:W-:Y:S01]  /*11560*/  FMUL.FTZ R9, R30.reuse, R32 ;  /* 0x000000201e097220 */ /* 0x040fe20000410000 */
[C---:B------:R-:W-:Y:S01]  /*11570*/  FMUL.FTZ R6, R25.reuse, R11 ;  /* 0x0000000b19067220 */ /* 0x040fe20000410000 */
[-C--:B------:R-:W-:Y:S01]  /*11580*/  FFMA.FTZ R11, R30, R28.reuse, -R5 ;  /* 0x0000001c1e0b7223 */ /* 0x080fe20000010805 */
[----:B------:R-:W-:Y:S01]  /*11590*/  F2FP.F16.F32.PACK_AB R5, R12, R21 ;  /* 0x000000150c05723e */ /* 0x000fe200000000ff */
[-C--:B------:R-:W-:Y:S01]  /*115a0*/  FFMA.FTZ R20, R25, R7.reuse, -R4 ;  /* 0x0000000719147223 */ /* 0x080fe20000010804 */
[----:B------:R-:W-:Y:S01]  /*115b0*/  FFMA.FTZ R28, R36, R28, R9 ;  /* 0x0000001c241c7223 */ /* 0x000fe20000010009 */
[----:B------:R-:W-:Y:S01]  /*115c0*/  FFMA.FTZ R25, R27, R7, R6 ;  /* 0x000000071b197223 */ /* 0x000fe20000010006 */
[----:B------:R-:W-:-:S02]  /*115d0*/  F2FP.F16.F32.PACK_AB R4, R0, R33 ;  /* 0x000000210004723e */ /* 0x000fc400000000ff */
[----:B------:R-:W-:Y:S02]  /*115e0*/  F2FP.F16.F32.PACK_AB R6, R10, R13 ;  /* 0x0000000d0a06723e */ /* 0x000fe400000000ff */
[----:B------:R-:W-:Y:S02]  /*115f0*/  F2FP.F16.F32.PACK_AB R7, R20, R11 ;  /* 0x0000000b1407723e */ /* 0x000fe400000000ff */
[----:B------:R-:W-:Y:S02]  /*11600*/  F2FP.F16.F32.PACK_AB R9, R14, R35 ;  /* 0x000000230e09723e */ /* 0x000fe400000000ff */
[----:B------:R-:W-:Y:S01]  /*11610*/  F2FP.F16.F32.PACK_AB R10, R15, R24 ;  /* 0x000000180f0a723e */ /* 0x000fe200000000ff */
[----:B------:R4:W-:Y:S01]  /*11620*/  STS.128 [R42], R4 ;  /* 0x000000042a007388 */ /* 0x0009e20000000c00 */
[----:B------:R-:W-:-:S05]  /*11630*/  F2FP.F16.F32.PACK_AB R11, R25, R28 ;  /* 0x0000001c190b723e */ /* 0x000fca00000000ff */
[----:B------:R4:W-:Y:S02]  /*11640*/  STS.128 [R3+0x14400], R8 ;  /* 0x0144000803007388 */ /* 0x0009e40000000c00 */
.L_x_612:
[----:B------:R-:W-:Y:S05]  /*11650*/  BSYNC B0 ;  /* 0x0000000000007941 */ /* 0x000fea0003800000 */
.L_x_578:
[----:B------:R-:W-:Y:S01]  /*11660*/  @!PT LDS RZ, [RZ] ;  /* 0x00000000fffff984 */ /* 0x000fe20000000800 */
[----:B------:R-:W-:Y:S01]  /*11670*/  @!PT LDS RZ, [RZ] ;  /* 0x00000000fffff984 */ /* 0x000fe20000000800 */
[----:B------:R-:W-:Y:S01]  /*11680*/  @!PT LDS RZ, [RZ] ;  /* 0x00000000fffff984 */ /* 0x000fe20000000800 */
[----:B------:R-:W-:Y:S01]  /*11690*/  @!PT LDS RZ, [RZ] ;  /* 0x00000000fffff984 */ /* 0x000fe20000000800 */
[----:B------:R0:W-:Y:S06]  /*116a0*/  MEMBAR.ALL.CTA ;  /* 0x0000000000007992 */ /* 0x0001ec0000008000 */
[----:B0-----:R-:W0:Y:S01]  /*116b0*/  FENCE.VIEW.ASYNC.S ;  /* 0x00000000000073c6 */ /* 0x001e220000000000 */
[----:B------:R-:W-:Y:S05]  /*116c0*/  WARPSYNC.ALL ;  /* 0x0000000000007948 */ /* 0x000fea0003800000 */
[----:B0-----:R-:W-:Y:S06]  /*116d0*/  BAR.SYNC.DEFER_BLOCKING 0xd, 0x100 ;  /* 0x0344000000007b1d */ /* 0x001fec0000010000 */
.L_x_576:
[----:B------:R-:W-:-:S13]  /*116e0*/  ISETP.NE.AND P0, PT, R221, 0x3, PT ;  /* 0x00000003dd00780c */ /* 0x000fda0003f05270 */
[----:B------:R-:W-:Y:S05]  /*116f0*/  @!P0 BRA `(.L_x_641) ;  /* 0x0000000000048947 */ /* 0x000fea0003800000 */
[----:B------:R-:W-:Y:S01]  /*11700*/  BPT.TRAP 0x1 ;  /* 0x000000040000795c */ /* 0x000fe20000300000 */
.L_x_641:
[----:B------:R-:W-:Y:S02]  /*11710*/  LEA R0, R222, R16, 0x3 ;  /* 0x00000010de007211 */ /* 0x000fe400078e18ff */
[----:B01234-:R-:W-:-:S04]  /*11720*/  SHF.L.U32 R3, R223, 0x1f, RZ ;  /* 0x0000001fdf037819 */ /* 0x01ffc800000006ff */
[----:B------:R0:W1:Y:S01]  /*11730*/  SYNCS.PHASECHK.TRANS64.TRYWAIT P1, [R0+URZ+0x38830], R3 ;  /* 0x03883003000075a7 */ /* 0x000062000802017f */
[----:B------:R-:W-:Y:S05]  /*11740*/  @!P0 BRA `(.L_x_642) ;  /* 0x0000000000048947 */ /* 0x000fea0003800000 */
[----:B------:R-:W-:Y:S01]  /*11750*/  BPT.TRAP 0x1 ;  /* 0x000000040000795c */ /* 0x000fe20000300000 */
.L_x_642:
[----:B------:R-:W2:Y:S01]  /*11760*/  LDL R6, [R1+0x70] ;  /* 0x0000700001067983 */ /* 0x000ea20000100800 */
[----:B------:R-:W-:Y:S01]  /*11770*/  IMAD.MOV.U32 R5, RZ, RZ, -0x2 ;  /* 0xfffffffeff057424 */ /* 0x000fe200078e00ff */
[----:B--2---:R-:W-:-:S04]  /*11780*/  SHF.R.S32.HI R4, RZ, 0x1f, R6 ;  /* 0x0000001fff047819 */ /* 0x004fc80000011406 */
[----:B------:R-:W-:-:S04]  /*11790*/  LEA.HI R4, R4, R6, RZ, 0x2 ;  /* 0x0000000604047211 */ /* 0x000fc800078f10ff */
[----:B------:R-:W-:-:S04]  /*117a0*/  LOP3.LUT R4, R4, 0x7ffffffc, RZ, 0xc0, !PT ;  /* 0x7ffffffc04047812 */ /* 0x000fc800078ec0ff */
[----:B------:R-:W-:Y:S01]  /*117b0*/  IADD3 R4, R6, -R4, RZ ;  /* 0x8000000406047210 */ /* 0x000fe20007ffe0ff */
[----:B-1----:R-:W-:Y:S06]  /*117c0*/  @P1 BRA `(.L_x_643) ;  /* 0x0000000000081947 */ /* 0x002fec0003800000 */
[----:B------:R-:W1:Y:S02]  /*117d0*/  SYNCS.PHASECHK.TRANS64.TRYWAIT P1, [R0+URZ+0x38830], R3 ;  /* 0x03883003000075a7 */ /* 0x000e64000802017f */
[----:B-1----:R-:W-:Y:S05]  /*117e0*/  @!P1 BRA `(.L_x_644) ;  /* 0x0000014800589947 */ /* 0x002fea0003800000 */
.L_x_643:
[----:B------:R-:W2:Y:S01]  /*117f0*/  S2R R6, SR_TID.X ;  /* 0x0000000000067919 */ /* 0x000ea20000002100 */
[----:B------:R-:W-:Y:S05]  /*11800*/  WARPSYNC.ALL ;  /* 0x0000000000007948 */ /* 0x000fea0003800000 */
[----:B------:R-:W-:Y:S02]  /*11810*/  IMAD R5, R4, R5, 0x50 ;  /* 0x0000005004057424 */ /* 0x000fe400078e0205 */
[----:B------:R-:W-:Y:S01]  /*11820*/  IMAD.MOV.U32 R151, RZ, RZ, RZ ;  /* 0x000000ffff977224 */ /* 0x000fe200078e00ff */
[----:B--2---:R-:W-:-:S04]  /*11830*/  LOP3.LUT R6, R6, 0x7f, RZ, 0xc0, !PT ;  /* 0x0000007f06067812 */ /* 0x004fc800078ec0ff */
[----:B------:R-:W-:Y:S02]  /*11840*/  ISETP.NE.AND P1, PT, R6, RZ, PT ;  /* 0x000000ff0600720c */ /* 0x000fe40003f25270 */
[----:B01----:R-:W-:Y:S01]  /*11850*/  IADD3 R3, R16, 0x24400, RZ ;  /* 0x0002440010037810 */ /* 0x003fe20007ffe0ff */
[----:B-----5:R-:W-:Y:S01]  /*11860*/  WARPGROUP.ARRIVE ;  /* 0x00000000000079c5 */ /* 0x020fe20000000000 */
[----:B------:R-:W-:Y:S01]  /*11870*/  R2UR UR20, R2 ;  /* 0x00000000021472ca */ /* 0x000fe200000e0000 */
[----:B------:R-:W-:Y:S01]  /*11880*/  UMOV UR5, 0x40000040 ;  /* 0x4000004000057882 */ /* 0x000fe20000000000 */
[----:B------:R-:W-:Y:S01]  /*11890*/  SHF.R.U32.HI R3, RZ, 0x4, R3 ;  /* 0x00000004ff037819 */ /* 0x000fe20000011603 */
[----:B------:R-:W-:Y:S01]  /*118a0*/  UMOV UR17, UR5 ;  /* 0x0000000500117c82 */ /* 0x000fe20008000000 */
[----:B------:R-:W-:Y:S01]  /*118b0*/  MOV R7, 0x40000040 ;  /* 0x4000004000077802 */ /* 0x000fe20000000f00 */
[----:B------:R-:W-:Y:S01]  /*118c0*/  IMAD.U32 R15, RZ, RZ, UR5 ;  /* 0x00000005ff0f7e24 */ /* 0x000fe2000f8e00ff */
[----:B------:R-:W-:Y:S01]  /*118d0*/  LOP3.LUT R3, R3, 0x3fff, RZ, 0xc0, !PT ;  /* 0x00003fff03037812 */ /* 0x000fe200078ec0ff */
[----:B------:R-:W-:Y:S01]  /*118e0*/  UMOV UR9, UR17 ;  /* 0x0000001100097c82 */ /* 0x000fe20008000000 */
[----:B------:R-:W-:Y:S01]  /*118f0*/  MOV R9, 0x40000040 ;  /* 0x4000004000097802 */ /* 0x000fe20000000f00 */
[----:B------:R-:W-:Y:S01]  /*11900*/  UMOV UR13, UR17 ;  /* 0x00000011000d7c82 */ /* 0x000fe20008000000 */
[----:B------:R-:W-:Y:S01]  /*11910*/  LOP3.LUT R235, R3, 0x10000, RZ, 0xfc, !PT ;  /* 0x0001000003eb7812 */ /* 0x000fe200078efcff */
[----:B------:R-:W-:Y:S01]  /*11920*/  IMAD.MOV.U32 R3, RZ, RZ, 0x40000040 ;  /* 0x40000040ff037424 */ /* 0x000fe200078e00ff */
[----:B------:R-:W-:Y:S01]  /*11930*/  R2UR UR11, R9 ;  /* 0x00000000090b72ca */ /* 0x000fe200000e0000 */
[----:B------:R-:W-:Y:S01]  /*11940*/  ULOP3.LUT UR20, UR20, 0x10000, URZ, 0xfc, !UPT ;  /* 0x0001000014147892 */ /* 0x000fe2000f8efc3f */
[----:B------:R-:W-:Y:S01]  /*11950*/  MOV R9, 0x40000040 ;  /* 0x4000004000097802 */ /* 0x000fe20000000f00 */
[----:B------:R-:W-:Y:S01]  /*11960*/  IMAD R2, R222, 0xa00, R235 ;  /* 0x00000a00de027824 */ /* 0x000fe200078e02eb */
[----:B------:R-:W-:Y:S01]  /*11970*/  R2UR UR7, R3 ;  /* 0x00000000030772ca */ /* 0x000fe200000e0000 */
[----:B------:R-:W-:Y:S01]  /*11980*/  IMAD.MOV.U32 R11, RZ, RZ, 0x40000040 ;  /* 0x40000040ff0b7424 */ /* 0x000fe200078e00ff */
[----:B------:R-:W-:Y:S01]  /*11990*/  R2UR UR19, R9 ;  /* 0x00000000091372ca */ /* 0x000fe200000e0000 */
[C---:B------:R-:W-:Y:S01]  /*119a0*/  VIADD R8, R2.reuse, 0x100 ;  /* 0x0000010002087836 */ /* 0x040fe20000000000 */
[C---:B------:R-:W-:Y:S01]  /*119b0*/  R2UR UR6, R2.reuse ;  /* 0x00000000020672ca */ /* 0x040fe200000e0000 */
[----:B------:R-:W-:Y:S01]  /*119c0*/  UMOV UR4, UR20 ;  /* 0x0000001400047c82 */ /* 0x000fe20008000000 */
[----:B------:R-:W-:Y:S01]  /*119d0*/  IADD3 R6, R2, 0x80, RZ ;  /* 0x0000008002067810 */ /* 0x000fe20007ffe0ff */
[----:B------:R-:W-:Y:S01]  /*119e0*/  UMOV UR16, UR4 ;  /* 0x0000000400107c82 */ /* 0x000fe20008000000 */
[----:B------:R-:W-:Y:S01]  /*119f0*/  MOV R14, UR4 ;  /* 0x00000004000e7c02 */ /* 0x000fe20008000f00 */
[----:B------:R-:W-:Y:S01]  /*11a00*/  UMOV UR8, UR16 ;  /* 0x0000001000087c82 */ /* 0x000fe20008000000 */
[----:B------:R-:W-:Y:S01]  /*11a10*/  R2UR UR10, R8 ;  /* 0x00000000080a72ca */ /* 0x000fe200000e0000 */
[----:B------:R-:W-:Y:S01]  /*11a20*/  UMOV UR12, UR16 ;  /* 0x00000010000c7c82 */ /* 0x000fe20008000000 */
[C---:B------:R-:W-:Y:S01]  /*11a30*/  VIADD R8, R2.reuse, 0x200 ;  /* 0x0000020002087836 */ /* 0x040fe20000000000 */
[----:B------:R-:W-:Y:S01]  /*11a40*/  IADD3 R10, R2, 0x2, RZ ;  /* 0x00000002020a7810 */ /* 0x000fe20007ffe0ff */
[----:B------:R-:W-:Y:S01]  /*11a50*/  UMOV UR25, 0x40000040 ;  /* 0x4000004000197882 */ /* 0x000fe20000000000 */
[----:B------:R-:W-:Y:S01]  /*11a60*/  R2UR UR27, R11 ;  /* 0x000000000b1b72ca */ /* 0x000fe200000e0000 */
[----:B------:R-:W-:Y:S01]  /*11a70*/  IMAD.MOV.U32 R11, RZ, RZ, 0x40000040 ;  /* 0x40000040ff0b7424 */ /* 0x000fe200078e00ff */
[----:B------:R-:W-:Y:S01]  /*11a80*/  HGMMA.64x16x16.F32 R56, gdesc[UR4], RZ, !UPT, gsb0 ;  /* 0x00200000043879f0 */ /* 0x000fe2000c0008ff */
[----:B------:R-:W-:Y:S01]  /*11a90*/  R2UR UR6, R6 ;  /* 0x00000000060672ca */ /* 0x000fe200000e0000 */
[----:B------:R-:W-:Y:S01]  /*11aa0*/  UMOV UR4, UR16 ;  /* 0x0000001000047c82 */ /* 0x000fe20008000000 */
[----:B------:R-:W-:Y:S01]  /*11ab0*/  R2UR UR7, R7 ;  /* 0x00000000070772ca */ /* 0x000fe200000e0000 */
[----:B------:R-:W-:Y:S01]  /*11ac0*/  UMOV UR5, UR17 ;  /* 0x0000001100057c82 */ /* 0x000fe20008000000 */
[----:B------:R-:W-:Y:S01]  /*11ad0*/  VIADD R6, R2, 0x180 ;  /* 0x0000018002067836 */ /* 0x000fe20000000000 */
[----:B------:R-:W-:Y:S01]  /*11ae0*/  R2UR UR18, R8 ;  /* 0x00000000081272ca */ /* 0x000fe200000e0000 */
[----:B------:R-:W-:Y:S01]  /*11af0*/  IMAD.MOV.U32 R7, RZ, RZ, 0x40000040 ;  /* 0x40000040ff077424 */ /* 0x000fe200078e00ff */
[----:B------:R-:W-:Y:S01]  /*11b00*/  R2UR UR26, R10 ;  /* 0x000000000a1a72ca */ /* 0x000fe200000e0000 */
[----:B------:R-:W-:Y:S01]  /*11b10*/  VIADD R8, R2, 0x102 ;  /* 0x0000010202087836 */ /* 0x000fe20000000000 */
[----:B------:R-:W-:Y:S01]  /*11b20*/  R2UR UR14, R6 ;  /* 0x00000000060e72ca */ /* 0x000fe200000e0000 */
[----:B------:R0:W-:Y:S01]  /*11b30*/  STL.64 [R1+0x50], R14 ;  /* 0x0000500e01007387 */ /* 0x0001e20000100a00 */
[----:B------:R-:W-:Y:S01]  /*11b40*/  R2UR UR15, R7 ;  /* 0x00000000070f72ca */ /* 0x000fe200000e0000 */
[----:B------:R-:W-:Y:S01]  /*11b50*/  UIADD3 UR52, UR20, 0x806, URZ ;  /* 0x0000080614347890 */ /* 0x000fe2000fffe03f */
[C---:B------:R-:W-:Y:S01]  /*11b60*/  IADD3 R6, R2.reuse, 0x82, RZ ;  /* 0x0000008202067810 */ /* 0x040fe20007ffe0ff */
[----:B------:R-:W-:Y:S01]  /*11b70*/  UMOV UR53, 0x40000040 ;  /* 0x4000004000357882 */ /* 0x000fe20000000000 */
[----:B------:R-:W-:Y:S01]  /*11b80*/  MOV R7, 0x40000040 ;  /* 0x4000004000077802 */ /* 0x000fe20000000f00 */
[----:B------:R-:W-:Y:S01]  /*11b90*/  UIADD3 UR48, UR20, 0xc00, URZ ;  /* 0x00000c0014307890 */ /* 0x000fe2000fffe03f */
[----:B------:R-:W-:Y:S01]  /*11ba0*/  MOV R9, 0x40000040 ;  /* 0x4000004000097802 */ /* 0x000fe20000000f00 */
[----:B------:R-:W-:Y:S01]  /*11bb0*/  UMOV UR49, 0x40000040 ;  /* 0x4000004000317882 */ /* 0x000fe20000000000 */
[----:B------:R-:W-:Y:S01]  /*11bc0*/  IADD3 R10, R2, 0x4, RZ ;  /* 0x00000004020a7810 */ /* 0x000fe20007ffe0ff */
[----:B------:R-:W-:Y:S01]  /*11bd0*/  UIADD3 UR44, UR20, 0xc02, URZ ;  /* 0x00000c02142c7890 */ /* 0x000fe2000fffe03f */
[----:B------:R-:W-:Y:S01]  /*11be0*/  IMAD.MOV.U32 R3, RZ, RZ, 0x40000040 ;  /* 0x40000040ff037424 */ /* 0x000fe200078e00ff */
[----:B------:R-:W-:Y:S01]  /*11bf0*/  UMOV UR45, 0x40000040 ;  /* 0x40000040002d7882 */ /* 0x000fe20000000000 */
[----:B0-----:R-:W-:Y:S01]  /*11c00*/  IMAD.U32 R15, RZ, RZ, UR25 ;  /* 0x00000019ff0f7e24 */ /* 0x001fe2000f8e00ff */
[----:B------:R-:W-:Y:S01]  /*11c10*/  UIADD3 UR40, UR20, 0xc04, URZ ;  /* 0x00000c0414287890 */ /* 0x000fe2000fffe03f */
[----:B------:R-:W-:Y:S01]  /*11c20*/  IADD3 R5, R5, R148, RZ ;  /* 0x0000009405057210 */ /* 0x000fe20007ffe0ff */
[----:B------:R-:W-:Y:S01]  /*11c30*/  UMOV UR41, 0x40000040 ;  /* 0x4000004000297882 */ /* 0x000fe20000000000 */
[----:B------:R-:W-:Y:S01]  /*11c40*/  UIADD3 UR36, UR20, 0xc06, URZ ;  /* 0x00000c0614247890 */ /* 0x000fe2000fffe03f */
[----:B------:R-:W-:Y:S01]  /*11c50*/  P2R R12, PR, RZ, 0x1 ;  /* 0x00000001ff0c7803 */ /* 0x000fe20000000000 */
[----:B------:R-:W-:Y:S01]  /*11c60*/  UMOV UR37, 0x40000040 ;  /* 0x4000004000257882 */ /* 0x000fe20000000000 */
[----:B------:R-:W-:Y:S01]  /*11c70*/  @!P1 IADD3 R0, R0, 0x38840, RZ ;  /* 0x0003884000009810 */ /* 0x000fe20007ffe0ff */
[----:B------:R-:W-:Y:S01]  /*11c80*/  BSSY B0, `(.L_x_645) ;  /* 0x00009b4000007945 */ /* 0x000fe20003800000 */
[--C-:B------:R-:W-:Y:S01]  /*11c90*/  IMAD.MOV.U32 R150, RZ, RZ, R151.reuse ;  /* 0x000000ffff967224 */ /* 0x100fe200078e0097 */
[-C--:B------:R-:W-:Y:S01]  /*11ca0*/  MOV R149, R151.reuse ;  /* 0x0000009700957202 */ /* 0x080fe20000000f00 */
[--C-:B------:R-:W-:Y:S01]  /*11cb0*/  IMAD.MOV.U32 R146, RZ, RZ, R151.reuse ;  /* 0x000000ffff927224 */ /* 0x100fe200078e0097 */
[----:B------:R-:W-:Y:S01]  /*11cc0*/  @!P1 PRMT R0, RZ, 0x654, R0 ;  /* 0x00000654ff009816 */ /* 0x000fe20000000000 */
        /* <DEDUP_REMOVED lines=17> */
[-C--:B------:R-:W-:Y:S01]  /*11de0*/  MOV R133, R151.reuse ;  /* 0x0000009700857202 */ /* 0x080fe20000000f00 */
[--C-:B------:R-:W-:Y:S01]  /*11df0*/  IMAD.MOV.U32 R128, RZ, RZ, R151.reuse ;  /* 0x000000ffff807224 */ /* 0x100fe200078e0097 */
[-C--:B------:R-:W-:Y:S01]  /*11e00*/  MOV R131, R151.reuse ;  /* 0x0000009700837202 */ /* 0x080fe20000000f00 */
[--C-:B------:R-:W-:Y:S01]  /*11e10*/  IMAD.MOV.U32 R126, RZ, RZ, R151.reuse ;  /* 0x000000ffff7e7224 */ /* 0x100fe200078e0097 */
[-C--:B------:R-:W-:Y:S01]  /*11e20*/  MOV R129, R151.reuse ;  /* 0x0000009700817202 */ /* 0x080fe20000000f00 */
[----:B------:R-:W-:Y:S01]  /*11e30*/  HGMMA.64x16x16.F32 R48, gdesc[UR4], RZ, !UPT, gsb0 ;  /* 0x00200000043079f0 */ /* 0x000fe2000c0008ff */
[----:B------:R-:W-:Y:S01]  /*11e40*/  UIADD3 UR4, UR20, 0x2, URZ ;  /* 0x0000000214047890 */ /* 0x000fe2000fffe03f */
[----:B------:R-:W-:Y:S01]  /*11e50*/  R2UR UR6, R6 ;  /* 0x00000000060672ca */ /* 0x000fe200000e0000 */
[----:B------:R-:W-:Y:S01]  /*11e60*/  VIADD R6, R2, 0x182 ;  /* 0x0000018202067836 */ /* 0x000fe20000000000 */
[----:B------:R-:W-:Y:S01]  /*11e70*/  R2UR UR7, R7 ;  /* 0x00000000070772ca */ /* 0x000fe200000e0000 */
[----:B------:R-:W-:Y:S01]  /*11e80*/  IMAD.MOV.U32 R7, RZ, RZ, 0x40000040 ;  /* 0x40000040ff077424 */ /* 0x000fe200078e00ff */
[-C--:B------:R-:W-:Y:S01]  /*11e90*/  MOV R127, R151.reuse ;  /* 0x00000097007f7202 */ /* 0x080fe20000000f00 */
[--C-:B------:R-:W-:Y:S01]  /*11ea0*/  IMAD.MOV.U32 R124, RZ, RZ, R151.reuse ;  /* 0x000000ffff7c7224 */ /* 0x100fe200078e0097 */
[----:B------:R-:W-:Y:S01]  /*11eb0*/  UMOV UR24, UR4 ;  /* 0x0000000400187c82 */ /* 0x000fe20008000000 */
[-C--:B------:R-:W-:Y:S01]  /*11ec0*/  MOV R125, R151.reuse ;  /* 0x00000097007d7202 */ /* 0x080fe20000000f00 */
[--C-:B------:R-:W-:Y:S01]  /*11ed0*/  IMAD.MOV.U32 R122, RZ, RZ, R151.reuse ;  /* 0x000000ffff7a7224 */ /* 0x100fe200078e0097 */
[----:B------:R-:W-:Y:S01]  /*11ee0*/  MOV R14, UR24 ;  /* 0x00000018000e7c02 */ /* 0x000fe20008000f00 */
[--C-:B------:R-:W-:Y:S01]  /*11ef0*/  IMAD.MOV.U32 R120, RZ, RZ, R151.reuse ;  /* 0x000000ffff787224 */ /* 0x100fe200078e0097 */
[-C--:B------:R-:W-:Y:S01]  /*11f00*/  MOV R123, R151.reuse ;  /* 0x00000097007b7202 */ /* 0x080fe20000000f00 */
[--C-:B------:R-:W-:Y:S01]  /*11f10*/  IMAD.MOV.U32 R118, RZ, RZ, R151.reuse ;  /* 0x000000ffff767224 */ /* 0x100fe200078e0097 */
[-C--:B------:R-:W-:Y:S01]  /*11f20*/  MOV R121, R151.reuse ;  /* 0x0000009700797202 */ /* 0x080fe20000000f00 */
[----:B------:R0:W-:Y:S01]  /*11f30*/  STL.64 [R1+0x48], R14 ;  /* 0x0000480e01007387 */ /* 0x0001e20000100a00 */
        /* <DEDUP_REMOVED lines=33> */
[----:B------:R-:W-:Y:S01]  /*12150*/  IMAD.MOV.U32 R84, RZ, RZ, R151 ;  /* 0x000000ffff547224 */ /* 0x000fe200078e0097 */
[----:B------:R-:W-:Y:S01]  /*12160*/  MOV R85, R151 ;  /* 0x0000009700557202 */ /* 0x000fe20000000f00 */
[----:B------:R-:W-:-:S02]  /*12170*/  WARPGROUP.DEPBAR.LE gsb0, 0x0 ;  /* 0x00008000000079c5 */ /* 0x000fc40000010000 */
[----:B------:R-:W-:Y:S01]  /*12180*/  WARPGROUP.ARRIVE ;  /* 0x00000000000079c5 */ /* 0x000fe20000000000 */
[--C-:B------:R-:W-:Y:S02]  /*12190*/  IMAD.MOV.U32 R82, RZ, RZ, R151.reuse ;  /* 0x000000ffff527224 */ /* 0x100fe400078e0097 */
[--C-:B------:R-:W-:Y:S02]  /*121a0*/  IMAD.MOV.U32 R80, RZ, RZ, R151.reuse ;  /* 0x000000ffff507224 */ /* 0x100fe400078e0097 */
[--C-:B------:R-:W-:Y:S01]  /*121b0*/  IMAD.MOV.U32 R78, RZ, RZ, R151.reuse ;  /* 0x000000ffff4e7224 */ /* 0x100fe200078e0097 */
[----:B------:R-:W-:Y:S01]  /*121c0*/  HGMMA.64x16x16.F32 R40, gdesc[UR8], RZ, !UPT, gsb0 ;  /* 0x00200000082879f0 */ /* 0x000fe2000c0008ff */
[----:B------:R-:W-:Y:S01]  /*121d0*/  R2UR UR10, R8 ;  /* 0x00000000080a72ca */ /* 0x000fe200000e0000 */
[----:B------:R-:W-:Y:S01]  /*121e0*/  VIADD R8, R2, 0x202 ;  /* 0x0000020202087836 */ /* 0x000fe20000000000 */
[----:B------:R-:W-:Y:S01]  /*121f0*/  R2UR UR11, R9 ;  /* 0x00000000090b72ca */ /* 0x000fe200000e0000 */
[--C-:B------:R-:W-:Y:S01]  /*12200*/  IMAD.MOV.U32 R76, RZ, RZ, R151.reuse ;  /* 0x000000ffff4c7224 */ /* 0x100fe200078e0097 */
[----:B------:R-:W-:Y:S01]  /*12210*/  MOV R9, 0x40000040 ;  /* 0x4000004000097802 */ /* 0x000fe20000000f00 */
[----:B------:R-:W-:-:S02]  /*12220*/  IMAD.MOV.U32 R74, RZ, RZ, R151 ;  /* 0x000000ffff4a7224 */ /* 0x000fc400078e0097 */
[--C-:B------:R-:W-:Y:S02]  /*12230*/  IMAD.MOV.U32 R72, RZ, RZ, R151.reuse ;  /* 0x000000ffff487224 */ /* 0x100fe400078e0097 */
[--C-:B------:R-:W-:Y:S02]  /*12240*/  IMAD.MOV.U32 R70, RZ, RZ, R151.reuse ;  /* 0x000000ffff467224 */ /* 0x100fe400078e0097 */
[--C-:B------:R-:W-:Y:S02]  /*12250*/  IMAD.MOV.U32 R68, RZ, RZ, R151.reuse ;  /* 0x000000ffff447224 */ /* 0x100fe400078e0097 */
[--C-:B------:R-:W-:Y:S02]  /*12260*/  IMAD.MOV.U32 R66, RZ, RZ, R151.reuse ;  /* 0x000000ffff427224 */ /* 0x100fe400078e0097 */
[----:B------:R-:W-:Y:S01]  /*12270*/  IMAD.MOV.U32 R64, RZ, RZ, R151 ;  /* 0x000000ffff407224 */ /* 0x000fe200078e0097 */
[----:B------:R-:W-:Y:S02]  /*12280*/  WARPGROUP.DEPBAR.LE gsb0, 0x0 ;  /* 0x00008000000079c5 */ /* 0x000fe40000010000 */
[----:B------:R-:W-:-:S06]  /*12290*/  WARPGROUP.ARRIVE ;  /* 0x00000000000079c5 */ /* 0x000fcc0000000000 */
[----:B------:R-:W-:Y:S01]  /*122a0*/  HGMMA.64x16x16.F32 R32, gdesc[UR12], RZ, !UPT, gsb0 ;  /* 0x002000000c2079f0 */ /* 0x000fe2000c0008ff */
[----:B------:R-:W-:Y:S02]  /*122b0*/  R2UR UR14, R6 ;  /* 0x00000000060e72ca */ /* 0x000fe400000e0000 */
[----:B------:R-:W-:Y:S02]  /*122c0*/  R2UR UR15, R7 ;  /* 0x00000000070f72ca */ /* 0x000fe400000e0000 */
[----:B------:R-:W-:Y:S02]  /*122d0*/  IADD3 R6, R2, 0x84, RZ ;  /* 0x0000008402067810 */ /* 0x000fe40007ffe0ff */
[----:B------:R-:W-:Y:S01]  /*122e0*/  MOV R7, 0x40000040 ;  /* 0x4000004000077802 */ /* 0x000fe20000000f00 */
[----:B------:R-:W-:Y:S02]  /*122f0*/  WARPGROUP.DEPBAR.LE gsb0, 0x0 ;  /* 0x00008000000079c5 */ /* 0x000fe40000010000 */
[----:B------:R-:W-:-:S06]  /*12300*/  WARPGROUP.ARRIVE ;  /* 0x00000000000079c5 */ /* 0x000fcc0000000000 */
[----:B------:R-:W-:Y:S01]  /*12310*/  HGMMA.64x16x16.F32 R24, gdesc[UR16], RZ, !UPT, gsb0 ;  /* 0x00200000101879f0 */ /* 0x000fe2000c0008ff */
[----:B------:R-:W-:Y:S01]  /*12320*/  UMOV UR16, UR24 ;  /* 0x0000001800107c82 */ /* 0x000fe20008000000 */
[----:B------:R-:W-:Y:S01]  /*12330*/  UMOV UR17, UR25 ;  /* 0x0000001900117c82 */ /* 0x000fe20008000000 */
[----:B------:R-:W-:Y:S01]  /*12340*/  UMOV UR4, UR16 ;  /* 0x0000001000047c82 */ /* 0x000fe20008000000 */
[----:B------:R-:W-:Y:S01]  /*12350*/  UMOV UR5, UR17 ;  /* 0x0000001100057c82 */ /* 0x000fe20008000000 */
[----:B------:R-:W-:Y:S01]  /*12360*/  UMOV UR8, UR16 ;  /* 0x0000001000087c82 */ /* 0x000fe20008000000 */
[----:B------:R-:W-:Y:S01]  /*12370*/  UMOV UR9, UR17 ;  /* 0x0000001100097c82 */ /* 0x000fe20008000000 */
[----:B------:R-:W-:Y:S01]  /*12380*/  UMOV UR12, UR16 ;  /* 0x00000010000c7c82 */ /* 0x000fe20008000000 */
[----:B------:R-:W-:Y:S01]  /*12390*/  UMOV UR13, UR17 ;  /* 0x00000011000d7c82 */ /* 0x000fe20008000000 */
[----:B------:R-:W-:Y:S01]  /*123a0*/  R2UR UR18, R8 ;  /* 0x00000000081272ca */ /* 0x000fe200000e0000 */
[----:B------:R-:W-:Y:S01]  /*123b0*/  VIADD R8, R2, 0x104 ;  /* 0x0000010402087836 */ /* 0x000fe20000000000 */
[----:B------:R-:W-:-:S02]  /*123c0*/  R2UR UR19, R9 ;  /* 0x00000000091372ca */ /* 0x000fc400000e0000 */
[----:B------:R-:W-:Y:S01]  /*123d0*/  MOV R9, 0x40000040 ;  /* 0x4000004000097802 */ /* 0x000fe20000000f00 */
[----:B------:R-:W-:Y:S02]  /*123e0*/  WARPGROUP.DEPBAR.LE gsb0, 0x0 ;  /* 0x00008000000079c5 */ /* 0x000fe40000010000 */
[----:B------:R-:W-:-:S06]  /*123f0*/  WARPGROUP.ARRIVE ;  /* 0x00000000000079c5 */ /* 0x000fcc0000000000 */
[----:B------:R-:W-:Y:S01]  /*12400*/  HGMMA.64x16x16.F32 R56, gdesc[UR24], R56, gsb0 ;  /* 0x00200000183879f0 */ /* 0x000fe20008000838 */
[----:B------:R-:W-:Y:S01]  /*12410*/  R2UR UR26, R10 ;  /* 0x000000000a1a72ca */ /* 0x000fe200000e0000 */
[----:B------:R-:W-:Y:S01]  /*12420*/  UMOV UR25, 0x40000040 ;  /* 0x4000004000197882 */ /* 0x000fe20000000000 */
[----:B------:R-:W-:Y:S01]  /*12430*/  R2UR UR27, R11 ;  /* 0x000000000b1b72ca */ /* 0x000fe200000e0000 */
[----:B------:R-:W-:Y:S01]  /*12440*/  IMAD.MOV.U32 R11, RZ, RZ, 0x40000040 ;  /* 0x40000040ff0b7424 */ /* 0x000fe200078e00ff */
[----:B------:R-:W-:Y:S01]  /*12450*/  IADD3 R10, R2, 0x6, RZ ;  /* 0x00000006020a7810 */ /* 0x000fe20007ffe0ff */
[----:B0-----:R-:W-:Y:S01]  /*12460*/  IMAD.U32 R15, RZ, RZ, UR25 ;  /* 0x00000019ff0f7e24 */ /* 0x001fe2000f8e00ff */
[----:B------:R-:W-:Y:S02]  /*12470*/  WARPGROUP.DEPBAR.LE gsb0, 0x0 ;  /* 0x00008000000079c5 */ /* 0x000fe40000010000 */
[----:B------:R-:W-:-:S06]  /*12480*/  WARPGROUP.ARRIVE ;  /* 0x00000000000079c5 */ /* 0x000fcc0000000000 */
[----:B------:R-:W-:Y:S01]  /*12490*/  HGMMA.64x16x16.F32 R48, gdesc[UR4], R48, gsb0 ;  /* 0x00200000043079f0 */ /* 0x000fe20008000830 */
[----:B------:R-:W-:Y:S01]  /*124a0*/  UIADD3 UR4, UR20, 0x4, URZ ;  /* 0x0000000414047890 */ /* 0x000fe2000fffe03f */
[----:B------:R-:W-:Y:S01]  /*124b0*/  R2UR UR6, R6 ;  /* 0x00000000060672ca */ /* 0x000fe200000e0000 */
[----:B------:R-:W-:Y:S01]  /*124c0*/  VIADD R6, R2, 0x184 ;  /* 0x0000018402067836 */ /* 0x000fe20000000000 */
[----:B------:R-:W-:Y:S01]  /*124d0*/  R2UR UR7, R7 ;  /* 0x00000000070772ca */ /* 0x000fe200000e0000 */
[----:B------:R-:W-:-:S03]  /*124e0*/  IMAD.MOV.U32 R7, RZ, RZ, 0x40000040 ;  /* 0x40000040ff077424 */ /* 0x000fc600078e00ff */
[----:B------:R-:W-:Y:S02]  /*124f0*/  UMOV UR24, UR4 ;  /* 0x0000000400187c82 */ /* 0x000fe40008000000 */
[----:B------:R-:W-:-:S05]  /*12500*/  MOV R14, UR24 ;  /* 0x00000018000e7c02 */ /* 0x000fca0008000f00 */
[----:B------:R0:W-:Y:S01]  /*12510*/  STL.64 [R1+0x40], R14 ;  /* 0x0000400e01007387 */ /* 0x0001e20000100a00 */
[----:B------:R-:W-:Y:S02]  /*12520*/  WARPGROUP.DEPBAR.LE gsb0, 0x0 ;  /* 0x00008000000079c5 */ /* 0x000fe40000010000 */
[----:B------:R-:W-:-:S06]  /*12530*/  WARPGROUP.ARRIVE ;  /* 0x00000000000079c5 */ /* 0x000fcc0000000000 */
[----:B------:R-:W-:Y:S01]  /*12540*/  HGMMA.64x16x16.F32 R40, gdesc[UR8], R40, gsb0 ;  /* 0x00200000082879f0 */ /* 0x000fe20008000828 */
[----:B------:R-:W-:Y:S01]  /*12550*/  R2UR UR10, R8 ;  /* 0x00000000080a72ca */ /* 0x000fe200000e0000 */
[----:B------:R-:W-:Y:S01]  /*12560*/  VIADD R8, R2, 0x204 ;  /* 0x0000020402087836 */ /* 0x000fe20000000000 */
[----:B------:R-:W-:Y:S02]  /*12570*/  R2UR UR11, R9 ;  /* 0x00000000090b72ca */ /* 0x000fe400000e0000 */
[----:B------:R-:W-:Y:S01]  /*12580*/  MOV R9, 0x40000040 ;  /* 0x4000004000097802 */ /* 0x000fe20000000f00 */
[----:B------:R-:W-:Y:S02]  /*12590*/  WARPGROUP.DEPBAR.LE gsb0, 0x0 ;  /* 0x00008000000079c5 */ /* 0x000fe40000010000 */
[----:B------:R-:W-:-:S06]  /*125a0*/  WARPGROUP.ARRIVE ;  /* 0x00000000000079c5 */ /* 0x000fcc0000000000 */
[----:B------:R-:W-:Y:S01]  /*125b0*/  HGMMA.64x16x16.F32 R32, gdesc[UR12], R32, gsb0 ;  /* 0x002000000c2079f0 */ /* 0x000fe20008000820 */
[----:B------:R-:W-:Y:S02]  /*125c0*/  R2UR UR14, R6 ;  /* 0x00000000060e72ca */ /* 0x000fe400000e0000 */
[----:B------:R-:W-:Y:S02]  /*125d0*/  R2UR UR15, R7 ;  /* 0x00000000070f72ca */ /* 0x000fe400000e0000 */
[----:B------:R-:W-:Y:S02]  /*125e0*/  IADD3 R6, R2, 0x86, RZ ;  /* 0x0000008602067810 */ /* 0x000fe40007ffe0ff */
[----:B------:R-:W-:Y:S01]  /*125f0*/  MOV R7, 0x40000040 ;  /* 0x4000004000077802 */ /* 0x000fe20000000f00 */
[----:B------:R-:W-:Y:S02]  /*12600*/  WARPGROUP.DEPBAR.LE gsb0, 0x0 ;  /* 0x00008000000079c5 */ /* 0x000fe40000010000 */
[----:B------:R-:W-:-:S06]  /*12610*/  WARPGROUP.ARRIVE ;  /* 0x00000000000079c5 */ /* 0x000fcc0000000000 */
[----:B------:R-:W-:Y:S01]  /*12620*/  HGMMA.64x16x16.F32 R24, gdesc[UR16], R24, gsb0 ;  /* 0x00200000101879f0 */ /* 0x000fe20008000818 */
        /* <DEDUP_REMOVED lines=73> */
[----:B------:R-:W-:-:S07]  /*12ac0*/  UIADD3 UR4, UR20, 0x400, URZ ;  /* 0x0000040014047890 */ /* 0x000fce000fffe03f */
[----:B------:R-:W-:Y:S02]  /*12ad0*/  UMOV UR24, UR4 ;  /* 0x0000000400187c82 */ /* 0x000fe40008000000 */
[----:B------:R-:W-:-:S05]  /*12ae0*/  MOV R14, UR24 ;  /* 0x00000018000e7c02 */ /* 0x000fca0008000f00 */
[----:B------:R0:W-:Y:S01]  /*12af0*/  STL.64 [R1+0x30], R14 ;  /* 0x0000300e01007387 */ /* 0x0001e20000100a00 */
[----:B------:R-:W-:Y:S02]  /*12b00*/  WARPGROUP.DEPBAR.LE gsb0, 0x0 ;  /* 0x00008000000079c5 */ /* 0x000fe40000010000 */
[----:B------:R-:W-:-:S06]  /*12b10*/  WARPGROUP.ARRIVE ;  /* 0x00000000000079c5 */ /* 0x000fcc0000000000 */
[----:B------:R-:W-:Y:S01]  /*12b20*/  HGMMA.64x16x16.F32 R40, gdesc[UR8], R40, gsb0 ;  /* 0x00200000082879f0 */ /* 0x000fe20008000828 */
[----:B------:R-:W-:Y:S01]  /*12b30*/  UMOV UR8, UR24 ;  /* 0x0000001800087c82 */ /* 0x000fe20008000000 */
[----:B------:R-:W-:Y:S01]  /*12b40*/  UMOV UR9, UR25 ;  /* 0x0000001900097c82 */ /* 0x000fe20008000000 */
[----:B------:R-:W-:Y:S01]  /*12b50*/  UMOV UR4, UR8 ;  /* 0x0000000800047c82 */ /* 0x000fe20008000000 */
[----:B------:R-:W-:Y:S01]  /*12b60*/  UMOV UR5, UR9 ;  /* 0x0000000900057c82 */ /* 0x000fe20008000000 */
[----:B------:R-:W-:Y:S02]  /*12b70*/  WARPGROUP.DEPBAR.LE gsb0, 0x0 ;  /* 0x00008000000079c5 */ /* 0x000fe40000010000 */
[----:B------:R-:W-:-:S06]  /*12b80*/  WARPGROUP.ARRIVE ;  /* 0x00000000000079c5 */ /* 0x000fcc0000000000 */
[----:B------:R-:W-:Y:S01]  /*12b90*/  HGMMA.64x16x16.F32 R32, gdesc[UR12], R32, gsb0 ;  /* 0x002000000c2079f0 */ /* 0x000fe20008000820 */
[----:B------:R-:W-:Y:S01]  /*12ba0*/  R2UR UR14, R6 ;  /* 0x00000000060e72ca */ /* 0x000fe200000e0000 */
[----:B------:R-:W-:Y:S01]  /*12bb0*/  UMOV UR12, UR8 ;  /* 0x00000008000c7c82 */ /* 0x000fe20008000000 */
[----:B------:R-:W-:Y:S01]  /*12bc0*/  R2UR UR15, R7 ;  /* 0x00000000070f72ca */ /* 0x000fe200000e0000 */
[----:B------:R-:W-:Y:S01]  /*12bd0*/  UMOV UR13, UR9 ;  /* 0x00000009000d7c82 */ /* 0x000fe20008000000 */
[----:B------:R-:W-:Y:S02]  /*12be0*/  VIADD R6, R2, 0x400 ;  /* 0x0000040002067836 */ /* 0x000fe40000000000 */
[----:B------:R-:W-:-:S03]  /*12bf0*/  IMAD.MOV.U32 R7, RZ, RZ, 0x40000040 ;  /* 0x40000040ff077424 */ /* 0x000fc600078e00ff */
[----:B------:R-:W-:Y:S02]  /*12c00*/  R2UR UR6, R6 ;  /* 0x00000000060672ca */ /* 0x000fe400000e0000 */
[----:B------:R-:W-:Y:S02]  /*12c10*/  R2UR UR7, R7 ;  /* 0x00000000070772ca */ /* 0x000fe400000e0000 */
[----:B------:R-:W-:Y:S02]  /*12c20*/  IADD3 R6, R2, 0x302, RZ ;  /* 0x0000030202067810 */ /* 0x000fe40007ffe0ff */
[----:B------:R-:W-:Y:S01]  /*12c30*/  MOV R7, 0x40000040 ;  /* 0x4000004000077802 */ /* 0x000fe20000000f00 */
[----:B------:R-:W-:Y:S02]  /*12c40*/  WARPGROUP.DEPBAR.LE gsb0, 0x0 ;  /* 0x00008000000079c5 */ /* 0x000fe40000010000 */
[----:B------:R-:W-:-:S06]  /*12c50*/  WARPGROUP.ARRIVE ;  /* 0x00000000000079c5 */ /* 0x000fcc0000000000 */
[----:B------:R-:W-:Y:S01]  /*12c60*/  HGMMA.64x16x16.F32 R24, gdesc[UR16], R24, gsb0 ;  /* 0x00200000101879f0 */ /* 0x000fe20008000818 */
[----:B------:R-:W-:Y:S01]  /*12c70*/  R2UR UR18, R8 ;  /* 0x00000000081272ca */ /* 0x000fe200000e0000 */
[----:B------:R-:W-:Y:S01]  /*12c80*/  UMOV UR16, UR8 ;  /* 0x0000000800107c82 */ /* 0x000fe20008000000 */
[----:B------:R-:W-:Y:S01]  /*12c90*/  R2UR UR19, R9 ;  /* 0x00000000091372ca */ /* 0x000fe200000e0000 */
[----:B------:R-:W-:Y:S01]  /*12ca0*/  UMOV UR17, UR9 ;  /* 0x0000000900117c82 */ /* 0x000fe20008000000 */
[----:B------:R-:W-:Y:S01]  /*12cb0*/  VIADD R8, R2, 0x480 ;  /* 0x0000048002087836 */ /* 0x000fe20000000000 */
[----:B------:R-:W-:-:S04]  /*12cc0*/  MOV R9, 0x40000040 ;  /* 0x4000004000097802 */ /* 0x000fc80000000f00 */
[----:B------:R-:W-:Y:S01]  /*12cd0*/  R2UR UR10, R8 ;  /* 0x00000000080a72ca */ /* 0x000fe200000e0000 */
[----:B------:R-:W-:Y:S01]  /*12ce0*/  VIADD R8, R2, 0x382 ;  /* 0x0000038202087836 */ /* 0x000fe20000000000 */
[----:B------:R-:W-:Y:S02]  /*12cf0*/  R2UR UR11, R9 ;  /* 0x00000000090b72ca */ /* 0x000fe400000e0000 */
        /* <DEDUP_REMOVED lines=163> */
[----:B------:R-:W-:Y:S02]  /*13730*/  R2UR UR7, R9 ;  /* 0x00000000090772ca */ /* 0x000fe400000e0000 */
[----:B------:R-:W-:Y:S02]  /*13740*/  MOV R9, 0x40000040 ;  /* 0x4000004000097802 */ /* 0x000fe40000000f00 */
[----:B------:R-:W-:Y:S02]  /*13750*/  UMOV UR24, UR4 ;  /* 0x0000000400187c82 */ /* 0x000fe40008000000 */
[----:B------:R-:W-:-:S05]  /*13760*/  MOV R14, UR24 ;  /* 0x00000018000e7c02 */ /* 0x000fca0008000f00 */
[----:B------:R0:W-:Y:S01]  /*13770*/  STL.64 [R1+0x10], R14 ;  /* 0x0000100e01007387 */ /* 0x0001e20000100a00 */
        /* <DEDUP_REMOVED lines=14> */
[----:B------:R-:W-:Y:S02]  /*13860*/  R2UR UR15, R9 ;  /* 0x00000000090f72ca */ /* 0x000fe400000e0000 */
[----:B------:R-:W-:Y:S01]  /*13870*/  MOV R9, 0x40000040 ;  /* 0x4000004000097802 */ /* 0x000fe20000000f00 */
[----:B------:R-:W-:-:S02]  /*13880*/  WARPGROUP.DEPBAR.LE gsb0, 0x0 ;  /* 0x00008000000079c5 */ /* 0x000fc40000010000 */
        /* <DEDUP_REMOVED lines=24> */
[----:B------:R-:W-:Y:S01]  /*13a10*/  R2UR UR18, R6 ;  /* 0x00000000061272ca */ /* 0x000fe200000e0000 */
[----:B------:R-:W-:Y:S01]  /*13a20*/  VIADD R6, R2, 0x682 ;  /* 0x0000068202067836 */ /* 0x000fe20000000000 */
[----:B------:R-:W-:Y:S01]  /*13a30*/  R2UR UR19, R7 ;  /* 0x00000000071372ca */ /* 0x000fe200000e0000 */
[----:B------:R-:W-:Y:S01]  /*13a40*/  IMAD.MOV.U32 R7, RZ, RZ, 0x40000040 ;  /* 0x40000040ff077424 */ /* 0x000fe200078e00ff */
[----:B------:R-:W-:Y:S02]  /*13a50*/  WARPGROUP.DEPBAR.LE gsb0, 0x0 ;  /* 0x00008000000079c5 */ /* 0x000fe40000010000 */
[----:B------:R-:W-:-:S06]  /*13a60*/  WARPGROUP.ARRIVE ;  /* 0x00000000000079c5 */ /* 0x000fcc0000000000 */
[----:B------:R-:W-:Y:S01]  /*13a70*/  HGMMA.64x16x16.F32 R40, gdesc[UR4], R40, gsb0 ;  /* 0x00200000042879f0 */ /* 0x000fe20008000828 */
[----:B------:R-:W-:Y:S01]  /*13a80*/  UIADD3 UR4, UR20, 0x802, URZ ;  /* 0x0000080214047890 */ /* 0x000fe2000fffe03f */
[----:B------:R-:W-:Y:S02]  /*13a90*/  R2UR UR6, R6 ;  /* 0x00000000060672ca */ /* 0x000fe400000e0000 */
[----:B------:R-:W-:Y:S02]  /*13aa0*/  R2UR UR7, R7 ;  /* 0x00000000070772ca */ /* 0x000fe400000e0000 */
[----:B------:R-:W-:Y:S02]  /*13ab0*/  IADD3 R6, R2, 0x584, RZ ;  /* 0x0000058402067810 */ /* 0x000fe40007ffe0ff */
[----:B------:R-:W-:Y:S01]  /*13ac0*/  UMOV UR24, UR4 ;  /* 0x0000000400187c82 */ /* 0x000fe20008000000 */
[----:B------:R-:W-:Y:S02]  /*13ad0*/  MOV R7, 0x40000040 ;  /* 0x4000004000077802 */ /* 0x000fe40000000f00 */
        /* <DEDUP_REMOVED lines=32> */
[----:B0-----:R-:W-:-:S03]  /*13ce0*/  IMAD.U32 R15, RZ, RZ, UR25 ;  /* 0x00000019ff0f7e24 */ /* 0x001fc6000f8e00ff */
[----:B------:R-:W-:Y:S02]  /*13cf0*/  R2UR UR54, R10 ;  /* 0x000000000a3672ca */ /* 0x000fe400000e0000 */
[----:B------:R-:W-:Y:S01]  /*13d00*/  R2UR UR55, R11 ;  /* 0x000000000b3772ca */ /* 0x000fe200000e0000 */
[----:B------:R-:W-:Y:S01]  /*13d10*/  IMAD.MOV.U32 R11, RZ, RZ, 0x40000040 ;  /* 0x40000040ff0b7424 */ /* 0x000fe200078e00ff */
[----:B------:R-:W-:-:S04]  /*13d20*/  IADD3 R10, R2, 0x780, RZ ;  /* 0x00000780020a7810 */ /* 0x000fc80007ffe0ff */
        /* <DEDUP_REMOVED lines=31> */
[----:B------:R0:W-:Y:S01]  /*13f20*/  STL.64 [R1], R14 ;  /* 0x0000000e01007387 */ /* 0x0001e20000100a00 */
        /* <DEDUP_REMOVED lines=20> */
[----:B------:R-:W-:Y:S02]  /*14070*/  IADD3 R6, R2, 0x586, RZ ;  /* 0x0000058602067810 */ /* 0x000fe40007ffe0ff */
[----:B------:R-:W-:Y:S01]  /*14080*/  MOV R7, 0x40000040 ;  /* 0x4000004000077802 */ /* 0x000fe20000000f00 */
[----:B------:R-:W-:Y:S02]  /*14090*/  WARPGROUP.DEPBAR.LE gsb0, 0x0 ;  /* 0x00008000000079c5 */ /* 0x000fe40000010000 */
[----:B------:R-:W-:-:S06]  /*140a0*/  WARPGROUP.ARRIVE ;  /* 0x00000000000079c5 */ /* 0x000fcc0000000000 */
[----:B------:R-:W-:Y:S03]  /*140b0*/  HGMMA.64x16x16.F32 R56, gdesc[UR24], R56, gsb0 ;  /* 0x00200000183879f0 */ /* 0x000fe60008000838 */
        /* <DEDUP_REMOVED lines=8> */
[----:B------:R-:W-:Y:S01]  /*14140*/  IMAD.MOV.U32 R7, RZ, RZ, 0x40000040 ;  /* 0x40000040ff077424 */ /* 0x000fe200078e00ff */
        /* <DEDUP_REMOVED lines=133> */
[----:B------:R-:W-:Y:S01]  /*149a0*/  IMAD.MOV.U32 R7, RZ, RZ, 0x40000040 ;  /* 0x40000040ff077424 */ /* 0x000fe200078e00ff */
[----:B------:R-:W-:Y:S01]  /*149b0*/  IADD3 R6, R2, 0x806, RZ ;  /* 0x0000080602067810 */ /* 0x000fe20007ffe0ff */
[----:B------:R-:W-:Y:S02]  /*149c0*/  WARPGROUP.DEPBAR.LE gsb0, 0x0 ;  /* 0x00008000000079c5 */ /* 0x000fe40000010000 */
[----:B------:R-:W-:-:S06]  /*149d0*/  WARPGROUP.ARRIVE ;  /* 0x00000000000079c5 */ /* 0x000fcc0000000000 */
[----:B------:R-:W-:Y:S01]  /*149e0*/  HGMMA.64x16x16.F32 R24, gdesc[UR4], R24, gsb0 ;  /* 0x00200000041879f0 */ /* 0x000fe20008000818 */
[----:B------:R-:W-:Y:S01]  /*149f0*/  R2UR UR6, R8 ;  /* 0x00000000080672ca */ /* 0x000fe200000e0000 */
[----:B------:R-:W-:Y:S01]  /*14a00*/  UMOV UR4, UR40 ;  /* 0x0000002800047c82 */ /* 0x000fe20008000000 */
[----:B------:R-:W-:Y:S01]  /*14a10*/  R2UR UR7, R9 ;  /* 0x00000000090772ca */ /* 0x000fe200000e0000 */
[----:B------:R-:W-:Y:S01]  /*14a20*/  UMOV UR5, UR41 ;  /* 0x0000002900057c82 */ /* 0x000fe20008000000 */
        /* <DEDUP_REMOVED lines=8> */
[----:B------:R-:W-:Y:S03]  /*14ab0*/  HGMMA.64x16x16.F32 R56, gdesc[UR40], R56, gsb0 ;  /* 0x00200000283879f0 */ /* 0x000fe60008000838 */
        /* <DEDUP_REMOVED lines=8> */
[----:B------:R-:W-:Y:S01]  /*14b40*/  HGMMA.64x16x16.F32 R32, gdesc[UR8], R32, gsb0 ;  /* 0x00200000082079f0 */ /* 0x000fe20008000820 */
[----:B------:R-:W-:Y:S02]  /*14b50*/  ULDC UR8, c[0x0][0x9d8] ;  /* 0x0002760000087ab9 */ /* 0x000fe40000000800 */
        /* <DEDUP_REMOVED lines=12> */
[----:B------:R-:W-:Y:S01]  /*14c20*/  ULDC UR39, c[0x0][0x9d8] ;  /* 0x0002760000277ab9 */ /* 0x000fe20000000800 */
[----:B------:R-:W-:Y:S01]  /*14c30*/  ULDC UR38, c[0x0][0x988] ;  /* 0x0002620000267ab9 */ /* 0x000fe20000000800 */
        /* <DEDUP_REMOVED lines=8> */
[----:B------:R-:W-:Y:S01]  /*14cc0*/  R2UR UR6, R6 ;  /* 0x00000000060672ca */ /* 0x000fe200000e0000 */
[----:B------:R-:W-:Y:S01]  /*14cd0*/  UMOV UR4, UR36 ;  /* 0x0000002400047c82 */ /* 0x000fe20008000000 */
[----:B------:R-:W-:Y:S01]  /*14ce0*/  R2UR UR7, R7 ;  /* 0x00000000070772ca */ /* 0x000fe200000e0000 */
[----:B------:R-:W-:Y:S01]  /*14cf0*/  UMOV UR5, UR37 ;  /* 0x0000002500057c82 */ /* 0x000fe20008000000 */
[----:B------:R-:W-:Y:S01]  /*14d00*/  IMAD.MOV.U32 R7, RZ, RZ, 0x40000040 ;  /* 0x40000040ff077424 */ /* 0x000fe200078e00ff */
[C---:B------:R-:W-:Y:S01]  /*14d10*/  IADD3 R6, R2.reuse, 0x906, RZ ;  /* 0x0000090602067810 */ /* 0x040fe20007ffe0ff */
[----:B------:R-:W-:Y:S01]  /*14d20*/  MUFU.TANH R56, R56 ;  /* 0x0000003800387308 */ /* 0x000fe20000002400 */
[----:B------:R-:W-:Y:S01]  /*14d30*/  IADD3 R2, R2, 0x986, RZ ;  /* 0x0000098602027810 */ /* 0x000fe20007ffe0ff */
[----:B------:R-:W-:Y:S01]  /*14d40*/  FMUL.FTZ R59, R59, UR8 ;  /* 0x000000083b3b7c20 */ /* 0x000fe20008410000 */
[----:B------:R-:W-:Y:S01]  /*14d50*/  FMUL.FTZ R62, R62, UR8 ;  /* 0x000000083e3e7c20 */ /* 0x000fe20008410000 */
[----:B------:R-:W-:-:S04]  /*14d60*/  FMUL.FTZ R63, R63, UR8 ;  /* 0x000000083f3f7c20 */ /* 0x000fc80008410000 */
[----:B------:R-:W1:Y:S08]  /*14d70*/  MUFU.TANH R57, R57 ;  /* 0x0000003900397308 */ /* 0x000e700000002400 */
[----:B------:R-:W-:Y:S08]  /*14d80*/  MUFU.TANH R60, R60 ;  /* 0x0000003c003c7308 */ /* 0x000ff00000002400 */
[----:B------:R-:W2:Y:S01]  /*14d90*/  MUFU.TANH R61, R61 ;  /* 0x0000003d003d7308 */ /* 0x000ea20000002400 */
[----:B-1----:R-:W-:-:S07]  /*14da0*/  FSEL R57, R57, -INF , P5 ;  /* 0xff80000039397808 */ /* 0x002fce0002800000 */
[----:B------:R-:W-:Y:S08]  /*14db0*/  MUFU.TANH R58, R58 ;  /* 0x0000003a003a7308 */ /* 0x000ff00000002400 */
[----:B------:R-:W1:Y:S01]  /*14dc0*/  MUFU.TANH R59, R59 ;  /* 0x0000003b003b7308 */ /* 0x000e620000002400 */
[----:B--2---:R-:W-:Y:S01]  /*14dd0*/  FSEL R61, R61, -INF , P2 ;  /* 0xff8000003d3d7808 */ /* 0x004fe20001000000 */
[----:B------:R-:W-:-:S02]  /*14de0*/  WARPGROUP.DEPBAR.LE gsb0, 0x0 ;  /* 0x00008000000079c5 */ /* 0x000fc40000010000 */
        /* <DEDUP_REMOVED lines=11> */
[----:B------:R-:W2:Y:S01]  /*14ea0*/  MUFU.TANH R48, R48 ;  /* 0x0000003000307308 */ /* 0x000ea20000002400 */
[----:B------:R-:W-:Y:S01]  /*14eb0*/  FMUL.FTZ R53, R53, UR8 ;  /* 0x0000000835357c20 */ /* 0x000fe20008410000 */
[----:B------:R-:W-:Y:S01]  /*14ec0*/  FMUL.FTZ R50, R50, UR8 ;  /* 0x0000000832327c20 */ /* 0x000fe20008410000 */
[----:B-1----:R-:W-:Y:S01]  /*14ed0*/  FSEL R6, R59, -INF , P5 ;  /* 0xff8000003b067808 */ /* 0x002fe20002800000 */
[----:B------:R-:W-:Y:S01]  /*14ee0*/  FMUL.FTZ R54, R54, UR8 ;  /* 0x0000000836367c20 */ /* 0x000fe20008410000 */
[----:B------:R-:W-:-:S03]  /*14ef0*/  ISETP.GT.AND P5, PT, R8, 0x18, PT ;  /* 0x000000180800780c */ /* 0x000fc60003fa4270 */
[----:B------:R-:W-:Y:S08]  /*14f00*/  MUFU.TANH R49, R49 ;  /* 0x0000003100317308 */ /* 0x000ff00000002400 */
[----:B------:R1:W-:Y:S01]  /*14f10*/  MUFU.TANH R13, R51 ;  /* 0x00000033000d7308 */ /* 0x0003e20000002400 */
[----:B--2---:R-:W-:Y:S01]  /*14f20*/  FSEL R59, R48, -INF , P3 ;  /* 0xff800000303b7808 */ /* 0x004fe20001800000 */
[----:B------:R-:W-:-:S06]  /*14f30*/  IMAD.MOV.U32 R48, RZ, RZ, R151 ;  /* 0x000000ffff307224 */ /* 0x000fcc00078e0097 */
[----:B------:R-:W2:Y:S01]  /*14f40*/  MUFU.TANH R62, R62 ;  /* 0x0000003e003e7308 */ /* 0x000ea20000002400 */
[----:B-1----:R-:W-:Y:S01]  /*14f50*/  FSEL R51, R56, -INF , P6 ;  /* 0xff80000038337808 */ /* 0x002fe20003000000 */
[----:B------:R-:W-:-:S03]  /*14f60*/  IMAD.MOV.U32 R56, RZ, RZ, R151 ;  /* 0x000000ffff387224 */ /* 0x000fc600078e0097 */
[----:B------:R-:W-:-:S03]  /*14f70*/  FMNMX.FTZ R10, R51, R57, !PT ;  /* 0x00000039330a7209 */ /* 0x000fc60007810000 */
[----:B------:R-:W1:Y:S08]  /*14f80*/  MUFU.TANH R52, R52 ;  /* 0x0000003400347308 */ /* 0x000e700000002400 */
[----:B------:R3:W-:Y:S01]  /*14f90*/  MUFU.TANH R21, R55 ;  /* 0x0000003700157308 */ /* 0x0007e20000002400 */
[----:B--2---:R-:W-:Y:S01]  /*14fa0*/  FSEL R7, R62, -INF , P4 ;  /* 0xff8000003e077808 */ /* 0x004fe20002000000 */
[----:B------:R-:W-:Y:S01]  /*14fb0*/  IMAD.MOV.U32 R62, RZ, RZ, R151 ;  /* 0x000000ffff3e7224 */ /* 0x000fe200078e0097 */
[----:B------:R-:W-:-:S02]  /*14fc0*/  WARPGROUP.DEPBAR.LE gsb0, 0x0 ;  /* 0x00008000000079c5 */ /* 0x000fc40000010000 */
[----:B------:R-:W-:Y:S01]  /*14fd0*/  WARPGROUP.ARRIVE ;  /* 0x00000000000079c5 */ /* 0x000fe20000000000 */
[----:B---3--:R-:W-:Y:S01]  /*14fe0*/  FSEL R55, R60, -INF , P4 ;  /* 0xff8000003c377808 */ /* 0x008fe20002000000 */
[----:B------:R-:W-:Y:S01]  /*14ff0*/  FMUL.FTZ R40, R40, UR8 ;  /* 0x0000000828287c20 */ /* 0x000fe20008410000 */
[----:B------:R1:W2:Y:S01]  /*15000*/  MUFU.TANH R9, R63 ;  /* 0x0000003f00097308 */ /* 0x0002a20000002400 */
[----:B------:R-:W-:Y:S01]  /*15010*/  FMUL.FTZ R41, R41, UR8 ;  /* 0x0000000829297c20 */ /* 0x000fe20008410000 */
[----:B------:R-:W-:Y:S01]  /*15020*/  FMNMX.FTZ R10, R55, R10, !PT ;  /* 0x0000000a370a7209 */ /* 0x000fe20007810000 */
[----:B------:R-:W-:Y:S01]  /*15030*/  HGMMA.64x16x16.F32 R32, gdesc[UR4], R32, gsb0 ;  /* 0x00200000042079f0 */ /* 0x000fe20008000820 */
[----:B------:R-:W-:Y:S01]  /*15040*/  R2UR UR6, R2 ;  /* 0x00000000020672ca */ /* 0x000fe200000e0000 */
[----:B------:R-:W-:Y:S01]  /*15050*/  UMOV UR4, UR36 ;  /* 0x0000002400047c82 */ /* 0x000fe20008000000 */
[----:B------:R-:W-:Y:S01]  /*15060*/  R2UR UR7, R3 ;  /* 0x00000000030772ca */ /* 0x000fe200000e0000 */
[----:B------:R-:W-:Y:S01]  /*15070*/  UMOV UR5, UR37 ;  /* 0x0000002500057c82 */ /* 0x000fe20008000000 */
[----:B------:R-:W3:Y:S01]  /*15080*/  MUFU.TANH R53, R53 ;  /* 0x0000003500357308 */ /* 0x000ee20000002400 */
[----:B------:R-:W-:Y:S01]  /*15090*/  FSEL R3, R58, -INF , P6 ;  /* 0xff8000003a037808 */ /* 0x000fe20003000000 */
[----:B------:R-:W-:Y:S01]  /*150a0*/  FMUL.FTZ R44, R44, UR8 ;  /* 0x000000082c2c7c20 */ /* 0x000fe20008410000 */
[----:B------:R-:W-:Y:S01]  /*150b0*/  ISETP.GT.AND P6, PT, R8, 0x11, PT ;  /* 0x000000110800780c */ /* 0x000fe20003fc4270 */
[----:B------:R-:W-:Y:S01]  /*150c0*/  FMUL.FTZ R45, R45, UR8 ;  /* 0x000000082d2d7c20 */ /* 0x000fe20008410000 */
[----:B------:R-:W-:Y:S01]  /*150d0*/  FMNMX.FTZ R10, R61, R10, !PT ;  /* 0x0000000a3d0a7209 */ /* 0x000fe20007810000 */
[----:B------:R-:W-:Y:S01]  /*150e0*/  FMUL.FTZ R43, R43, UR8 ;  /* 0x000000082b2b7c20 */ /* 0x000fe20008410000 */
[----:B------:R-:W-:Y:S01]  /*150f0*/  FSEL R49, R49, -INF , P6 ;  /* 0xff80000031317808 */ /* 0x000fe20003000000 */
[----:B------:R-:W4:Y:S01]  /*15100*/  MUFU.TANH R11, R50 ;  /* 0x00000032000b7308 */ /* 0x000f220000002400 */
[----:B------:R-:W-:Y:S01]  /*15110*/  FMNMX.FTZ R10, R59, R10, !PT ;  /* 0x0000000a3b0a7209 */ /* 0x000fe20007810000 */
[----:B------:R-:W-:Y:S01]  /*15120*/  FMUL.FTZ R42, R42, UR8 ;  /* 0x000000082a2a7c20 */ /* 0x000fe20008410000 */
[----:B------:R-:W-:Y:S01]  /*15130*/  ISETP.GT.AND P4, PT, R8, 0x19, PT ;  /* 0x000000190800780c */ /* 0x000fe20003f84270 */
[----:B------:R-:W-:Y:S01]  /*15140*/  FMUL.FTZ R46, R46, UR8 ;  /* 0x000000082e2e7c20 */ /* 0x000fe20008410000 */
[----:B-1----:R-:W-:Y:S01]  /*15150*/  FSEL R63, R52, -INF , P5 ;  /* 0xff800000343f7808 */ /* 0x002fe20002800000 */
[----:B------:R-:W-:Y:S01]  /*15160*/  FMUL.FTZ R47, R47, UR8 ;  /* 0x000000082f2f7c20 */ /* 0x000fe20008410000 */
[----:B------:R-:W-:Y:S01]  /*15170*/  FMNMX.FTZ R10, R49, R10, !PT ;  /* 0x0000000a310a7209 */ /* 0x000fe20007810000 */
[----:B------:R-:W1:Y:S01]  /*15180*/  MUFU.TANH R40, R40 ;  /* 0x0000002800287308 */ /* 0x000e620000002400 */
[----:B--2---:R-:W-:Y:S01]  /*15190*/  FSEL R9, R9, -INF , P2 ;  /* 0xff80000009097808 */ /* 0x004fe20001000000 */
[--C-:B------:R-:W-:Y:S01]  /*151a0*/  IMAD.MOV.U32 R60, RZ, RZ, R151.reuse ;  /* 0x000000ffff3c7224 */ /* 0x100fe200078e0097 */
[C---:B------:R-:W-:Y:S01]  /*151b0*/  ISETP.GT.AND P2, PT, R8.reuse, 0x20, PT ;  /* 0x000000200800780c */ /* 0x040fe20003f44270 */
[--C-:B------:R-:W-:Y:S01]  /*151c0*/  IMAD.MOV.U32 R58, RZ, RZ, R151.reuse ;  /* 0x000000ffff3a7224 */ /* 0x100fe200078e0097 */
[----:B---3--:R-:W-:Y:S01]  /*151d0*/  FSEL R53, R53, -INF , P4 ;  /* 0xff80000035357808 */ /* 0x008fe20002000000 */
[--C-:B------:R-:W-:Y:S01]  /*151e0*/  IMAD.MOV.U32 R52, RZ, RZ, R151.reuse ;  /* 0x000000ffff347224 */ /* 0x100fe200078e0097 */
[----:B------:R-:W-:Y:S01]  /*151f0*/  FMNMX.FTZ R10, R63, R10, !PT ;  /* 0x0000000a3f0a7209 */ /* 0x000fe20007810000 */
[----:B------:R-:W2:Y:S01]  /*15200*/  MUFU.TANH R41, R41 ;  /* 0x0000002900297308 */ /* 0x000ea20000002400 */
[----:B----4-:R-:W-:Y:S01]  /*15210*/  FSEL R11, R11, -INF , P3 ;  /* 0xff8000000b0b7808 */ /* 0x010fe20001800000 */
[----:B------:R-:W-:Y:S01]  /*15220*/  IMAD.MOV.U32 R50, RZ, RZ, R151 ;  /* 0x000000ffff327224 */ /* 0x000fe200078e0097 */
[----:B------:R-:W-:-:S02]  /*15230*/  ISETP.GT.AND P3, PT, R8, 0x21, PT ;  /* 0x000000210800780c */ /* 0x000fc40003f64270 */
[----:B------:R-:W-:Y:S02]  /*15240*/  FMNMX.FTZ R10, R53, R10, !PT ;  /* 0x0000000a350a7209 */ /* 0x000fe40007810000 */
[----:B------:R-:W-:Y:S01]  /*15250*/  FSEL R13, R13, -INF , P6 ;  /* 0xff8000000d0d7808 */ /* 0x000fe20003000000 */
[----:B0-----:R0:W3:Y:S01]  /*15260*/  MUFU.TANH R15, R54 ;  /* 0x00000036000f7308 */ /* 0x0010e20000002400 */
[----:B-1----:R-:W-:Y:S01]  /*15270*/  FSEL R65, R40, -INF , P2 ;  /* 0xff80000028417808 */ /* 0x002fe20001000000 */
[--C-:B------:R-:W-:Y:S01]  /*15280*/  IMAD.MOV.U32 R40, RZ, RZ, R151.reuse ;  /* 0x000000ffff287224 */ /* 0x100fe200078e0097 */
[C---:B------:R-:W-:Y:S02]  /*15290*/  ISETP.GT.AND P6, PT, R8.reuse, 0x28, PT ;  /* 0x000000280800780c */ /* 0x040fe40003fc4270 */
[----:B------:R-:W-:Y:S02]  /*152a0*/  FMNMX.FTZ R10, R65, R10, !PT ;  /* 0x0000000a410a7209 */ /* 0x000fe40007810000 */
[----:B------:R-:W-:Y:S01]  /*152b0*/  FSEL R21, R21, -INF , P4 ;  /* 0xff80000015157808 */ /* 0x000fe20002000000 */
[----:B------:R-:W1:Y:S01]  /*152c0*/  MUFU.TANH R44, R44 ;  /* 0x0000002c002c7308 */ /* 0x000e620000002400 */
[----:B--2---:R-:W-:Y:S01]  /*152d0*/  FSEL R67, R41, -INF , P3 ;  /* 0xff80000029437808 */ /* 0x004fe20001800000 */
[----:B0-----:R-:W-:Y:S01]  /*152e0*/  IMAD.MOV.U32 R54, RZ, RZ, R151 ;  /* 0x000000ffff367224 */ /* 0x001fe200078e0097 */
[----:B------:R-:W-:-:S02]  /*152f0*/  ISETP.GT.AND P4, PT, R8, 0x30, PT ;  /* 0x000000300800780c */ /* 0x000fc40003f84270 */
[----:B------:R-:W-:Y:S01]  /*15300*/  FMNMX.FTZ R10, R67, R10, !PT ;  /* 0x0000000a430a7209 */ /* 0x000fe20007810000 */
[----:B------:R-:W-:Y:S02]  /*15310*/  WARPGROUP.DEPBAR.LE gsb0, 0x0 ;  /* 0x00008000000079c5 */ /* 0x000fe40000010000 */
[----:B------:R-:W-:Y:S01]  /*15320*/  WARPGROUP.ARRIVE ;  /* 0x00000000000079c5 */ /* 0x000fe20000000000 */
[----:B------:R-:W-:Y:S01]  /*15330*/  FMUL.FTZ R32, R32, UR8 ;  /* 0x0000000820207c20 */ /* 0x000fe20008410000 */
[----:B------:R-:W0:Y:S01]  /*15340*/  MUFU.TANH R45, R45 ;  /* 0x0000002d002d7308 */ /* 0x000e220000002400 */
[----:B------:R-:W-:Y:S01]  /*15350*/  FMUL.FTZ R33, R33, UR8 ;  /* 0x0000000821217c20 */ /* 0x000fe20008410000 */
[----:B------:R-:W-:Y:S01]  /*15360*/  FMUL.FTZ R36, R36, UR8 ;  /* 0x0000000824247c20 */ /* 0x000fe20008410000 */
[----:B------:R-:W-:Y:S01]  /*15370*/  FMUL.FTZ R37, R37, UR8 ;  /* 0x0000000825257c20 */ /* 0x000fe20008410000 */
[----:B------:R-:W-:Y:S01]  /*15380*/  HGMMA.64x16x16.F32 R24, gdesc[UR4], R24, gsb0 ;  /* 0x00200000041879f0 */ /* 0x000fe20008000818 */
[----:B---3--:R-:W-:Y:S01]  /*15390*/  FSEL R15, R15, -INF , P5 ;  /* 0xff8000000f0f7808 */ /* 0x008fe20002800000 */
[----:B------:R-:W-:Y:S01]  /*153a0*/  FMUL.FTZ R34, R34, UR8 ;  /* 0x0000000822227c20 */ /* 0x000fe20008410000 */
[----:B------:R-:W-:Y:S01]  /*153b0*/  ISETP.GT.AND P5, PT, R8, 0x29, PT ;  /* 0x000000290800780c */ /* 0x000fe20003fa4270 */
[----:B------:R-:W-:Y:S01]  /*153c0*/  MUFU.TANH R43, R43 ;  /* 0x0000002b002b7308 */ /* 0x000fe20000002400 */
[----:B-1----:R-:W-:Y:S01]  /*153d0*/  FSEL R69, R44, -INF , P6 ;  /* 0xff8000002c457808 */ /* 0x002fe20003000000 */
[----:B------:R-:W-:Y:S01]  /*153e0*/  FMUL.FTZ R35, R35, UR8 ;  /* 0x0000000823237c20 */ /* 0x000fe20008410000 */
[----:B------:R-:W-:Y:S01]  /*153f0*/  FMUL.FTZ R38, R38, UR8 ;  /* 0x0000000826267c20 */ /* 0x000fe20008410000 */
[----:B------:R-:W-:Y:S01]  /*15400*/  FMUL.FTZ R39, R39, UR8 ;  /* 0x0000000827277c20 */ /* 0x000fe20008410000 */
[----:B------:R-:W-:Y:S01]  /*15410*/  FMNMX.FTZ R10, R69, R10, !PT ;  /* 0x0000000a450a7209 */ /* 0x000fe20007810000 */
[----:B------:R-:W-:Y:S01]  /*15420*/  ULDC UR4, c[0x0][0x988] ;  /* 0x0002620000047ab9 */ /* 0x000fe20000000800 */
[----:B------:R-:W-:Y:S01]  /*15430*/  IMAD.MOV.U32 R44, RZ, RZ, R151 ;  /* 0x000000ffff2c7224 */ /* 0x000fe200078e0097 */
[----:B------:R-:W1:Y:S01]  /*15440*/  MUFU.TANH R32, R32 ;  /* 0x0000002000207308 */ /* 0x000e620000002400 */
[----:B0-----:R-:W-:-:S04]  /*15450*/  FSEL R45, R45, -INF , P5 ;  /* 0xff8000002d2d7808 */ /* 0x001fc80002800000 */
[----:B------:R-:W-:-:S03]  /*15460*/  FMNMX.FTZ R10, R45, R10, !PT ;  /* 0x0000000a2d0a7209 */ /* 0x000fc60007810000 */
[----:B------:R-:W0:Y:S08]  /*15470*/  MUFU.TANH R42, R42 ;  /* 0x0000002a002a7308 */ /* 0x000e300000002400 */
[----:B------:R0:W-:Y:S01]  /*15480*/  MUFU.TANH R2, R33 ;  /* 0x0000002100027308 */ /* 0x0001e20000002400 */
[----:B-1----:R-:W-:-:S04]  /*15490*/  FSEL R71, R32, -INF , P4 ;  /* 0xff80000020477808 */ /* 0x002fc80002000000 */
[----:B------:R-:W-:-:S03]  /*154a0*/  FMNMX.FTZ R10, R71, R10, !PT ;  /* 0x0000000a470a7209 */ /* 0x000fc60007810000 */
[----:B------:R-:W1:Y:S01]  /*154b0*/  MUFU.TANH R46, R46 ;  /* 0x0000002e002e7308 */ /* 0x000e620000002400 */
[----:B0-----:R-:W-:Y:S01]  /*154c0*/  FSEL R33, R42, -INF , P2 ;  /* 0xff8000002a217808 */ /* 0x001fe20001000000 */
[----:B------:R-:W-:Y:S01]  /*154d0*/  IMAD.MOV.U32 R42, RZ, RZ, R151 ;  /* 0x000000ffff2a7224 */ /* 0x000fe200078e0097 */
[----:B------:R-:W-:-:S05]  /*154e0*/  ISETP.GT.AND P2, PT, R8, 0x38, PT ;  /* 0x000000380800780c */ /* 0x000fca0003f44270 */
[----:B------:R-:W-:Y:S08]  /*154f0*/  MUFU.TANH R47, R47 ;  /* 0x0000002f002f7308 */ /* 0x000ff00000002400 */
[----:B------:R-:W-:Y:S01]  /*15500*/  MUFU.TANH R36, R36 ;  /* 0x0000002400247308 */ /* 0x000fe20000002400 */
[----:B------:R-:W-:Y:S02]  /*15510*/  WARPGROUP.DEPBAR.LE gsb0, 0x0 ;  /* 0x00008000000079c5 */ /* 0x000fe40000010000 */
[----:B------:R-:W-:Y:S01]  /*15520*/  FMUL.FTZ R24, R24, UR8 ;  /* 0x0000000818187c20 */ /* 0x000fe20008410000 */
[----:B------:R-:W-:Y:S01]  /*15530*/  FMUL.FTZ R5, R25, UR8 ;  /* 0x0000000819057c20 */ /* 0x000fe20008410000 */
[----:B------:R-:W-:Y:S01]  /*15540*/  FMUL.FTZ R28, R28, UR8 ;  /* 0x000000081c1c7c20 */ /* 0x000fe20008410000 */
[----:B-1----:R-:W-:Y:S01]  /*15550*/  FSEL R25, R46, -INF , P6 ;  /* 0xff8000002e197808 */ /* 0x002fe20003000000 */
[----:B------:R-:W-:Y:S01]  /*15560*/  FMUL.FTZ R26, R26, UR8 ;  /* 0x000000081a1a7c20 */ /* 0x000fe20008410000 */
[----:B------:R-:W0:Y:S01]  /*15570*/  MUFU.TANH R37, R37 ;  /* 0x0000002500257308 */ /* 0x000e220000002400 */
[----:B------:R-:W-:Y:S01]  /*15580*/  ISETP.GT.AND P6, PT, R8, 0x39, PT ;  /* 0x000000390800780c */ /* 0x000fe20003fc4270 */
[----:B------:R-:W-:Y:S01]  /*15590*/  FMUL.FTZ R27, R27, UR8 ;  /* 0x000000081b1b7c20 */ /* 0x000fe20008410000 */
[----:B------:R-:W-:Y:S01]  /*155a0*/  FMUL.FTZ R30, R30, UR8 ;  /* 0x000000081e1e7c20 */ /* 0x000fe20008410000 */
[----:B------:R-:W-:Y:S01]  /*155b0*/  FMUL.FTZ R31, R31, UR8 ;  /* 0x000000081f1f7c20 */ /* 0x000fe20008410000 */
[----:B------:R1:W-:Y:S01]  /*155c0*/  @!P1 SYNCS.ARRIVE.TRANS64.RED.A1T0 RZ, [R0+URZ], RZ ;  /* 0x000000ff00ff99a7 */ /* 0x0003e2000810043f */
[----:B------:R-:W-:-:S02]  /*155d0*/  IMAD.MOV.U32 R46, RZ, RZ, R151 ;  /* 0x000000ffff2e7224 */ /* 0x000fc400078e0097 */
[----:B------:R-:W2:Y:S08]  /*155e0*/  MUFU.TANH R34, R34 ;  /* 0x0000002200227308 */ /* 0x000eb00000002400 */
[----:B------:R3:W-:Y:S01]  /*155f0*/  MUFU.TANH R4, R35 ;  /* 0x0000002300047308 */ /* 0x0007e20000002400 */
[----:B0-----:R-:W-:-:S07]  /*15600*/  FSEL R75, R37, -INF , P6 ;  /* 0xff800000254b7808 */ /* 0x001fce0003000000 */
[----:B------:R-:W0:Y:S01]  /*15610*/  MUFU.TANH R24, R24 ;  /* 0x0000001800187308 */ /* 0x000e220000002400 */
[----:B---3--:R-:W-:Y:S02]  /*15620*/  FSEL R35, R43, -INF , P3 ;  /* 0xff8000002b237808 */ /* 0x008fe40001800000 */
[----:B------:R-:W-:Y:S02]  /*15630*/  ISETP.GT.AND P3, PT, R8, 0x31, PT ;  /* 0x000000310800780c */ /* 0x000fe40003f64270 */
[----:B--2---:R-:W-:Y:S02]  /*15640*/  FSEL R37, R34, -INF , P4 ;  /* 0xff80000022257808 */ /* 0x004fe40002000000 */
[----:B------:R-:W-:Y:S01]  /*15650*/  FSEL R73, R2, -INF , P3 ;  /* 0xff80000002497808 */ /* 0x000fe20001800000 */
[----:B------:R-:W2:Y:S01]  /*15660*/  MUFU.TANH R5, R5 ;  /* 0x0000000500057308 */ /* 0x000ea20000002400 */
[----:B------:R-:W-:Y:S01]  /*15670*/  FMUL.FTZ R2, R29, UR8 ;  /* 0x000000081d027c20 */ /* 0x000fe20008410000 */
[----:B------:R-:W-:-:S02]  /*15680*/  FSEL R29, R47, -INF , P5 ;  /* 0xff8000002f1d7808 */ /* 0x000fc40002800000 */
[----:B------:R-:W-:Y:S01]  /*15690*/  FSEL R47, R36, -INF , P2 ;  /* 0xff800000242f7808 */ /* 0x000fe20001000000 */
[----:B------:R-:W-:Y:S01]  /*156a0*/  IMAD.MOV.U32 R36, RZ, RZ, R151 ;  /* 0x000000ffff247224 */ /* 0x000fe200078e0097 */
[----:B------:R-:W-:Y:S02]  /*156b0*/  FMNMX.FTZ R10, R73, R10, !PT ;  /* 0x0000000a490a7209 */ /* 0x000fe40007810000 */
[----:B------:R-:W3:Y:S01]  /*156c0*/  MUFU.TANH R38, R38 ;  /* 0x0000002600267308 */ /* 0x000ee20000002400 */
[C---:B------:R-:W-:Y:S02]  /*156d0*/  ISETP.GT.AND P5, PT, R8.reuse, 0x40, PT ;  /* 0x000000400800780c */ /* 0x040fe40003fa4270 */
[----:B------:R-:W-:Y:S02]  /*156e0*/  FMNMX.FTZ R10, R47, R10, !PT ;  /* 0x0000000a2f0a7209 */ /* 0x000fe40007810000 */
[----:B------:R-:W-:Y:S02]  /*156f0*/  ISETP.GT.AND P4, PT, R8, 0x41, PT ;  /* 0x000000410800780c */ /* 0x000fe40003f84270 */
[----:B0-----:R-:W-:Y:S01]  /*15700*/  FSEL R77, R24, -INF , P5 ;  /* 0xff800000184d7808 */ /* 0x001fe20002800000 */
[----:B------:R-:W0:Y:S01]  /*15710*/  MUFU.TANH R28, R28 ;  /* 0x0000001c001c7308 */ /* 0x000e220000002400 */
[----:B------:R-:W-:-:S02]  /*15720*/  FMNMX.FTZ R10, R75, R10, !PT ;  /* 0x0000000a4b0a7209 */ /* 0x000fc40007810000 */
[----:B------:R-:W-:Y:S02]  /*15730*/  FSEL R41, R4, -INF , P3 ;  /* 0xff80000004297808 */ /* 0x000fe40001800000 */
[----:B------:R-:W-:Y:S02]  /*15740*/  ISETP.GT.AND P3, PT, R8, 0x48, PT ;  /* 0x000000480800780c */ /* 0x000fe40003f64270 */
[----:B--2---:R-:W-:Y:S01]  /*15750*/  FSEL R79, R5, -INF , P4 ;  /* 0xff800000054f7808 */ /* 0x004fe20002000000 */
[----:B------:R-:W2:Y:S01]  /*15760*/  MUFU.TANH R2, R2 ;  /* 0x0000000200027308 */ /* 0x000ea20000002400 */
[----:B------:R-:W-:Y:S02]  /*15770*/  FMNMX.FTZ R10, R77, R10, !PT ;  /* 0x0000000a4d0a7209 */ /* 0x000fe40007810000 */
[----:B---3--:R-:W-:Y:S01]  /*15780*/  FSEL R43, R38, -INF , P2 ;  /* 0xff800000262b7808 */ /* 0x008fe20001000000 */
[----:B------:R-:W-:Y:S01]  /*15790*/  IMAD.MOV.U32 R38, RZ, RZ, R151 ;  /* 0x000000ffff267224 */ /* 0x000fe200078e0097 */
[----:B------:R-:W-:-:S02]  /*157a0*/  ISETP.GT.AND P2, PT, R8, 0x49, PT ;  /* 0x000000490800780c */ /* 0x000fc40003f44270 */
[----:B------:R-:W-:Y:S01]  /*157b0*/  FMNMX.FTZ R10, R79, R10, !PT ;  /* 0x0000000a4f0a7209 */ /* 0x000fe20007810000 */
[----:B------:R-:W3:Y:S01]  /*157c0*/  MUFU.TANH R39, R39 ;  /* 0x0000002700277308 */ /* 0x000ee20000002400 */
[----:B0-----:R-:W-:-:S04]  /*157d0*/  FSEL R81, R28, -INF , P3 ;  /* 0xff8000001c517808 */ /* 0x001fc80001800000 */
[----:B------:R-:W-:-:S03]  /*157e0*/  FMNMX.FTZ R10, R81, R10, !PT ;  /* 0x0000000a510a7209 */ /* 0x000fc60007810000 */
[----:B------:R-:W-:Y:S01]  /*157f0*/  MUFU.TANH R26, R26 ;  /* 0x0000001a001a7308 */ /* 0x000fe20000002400 */
[----:B--2---:R-:W-:Y:S01]  /*15800*/  FSEL R83, R2, -INF , P2 ;  /* 0xff80000002537808 */ /* 0x004fe20001000000 */
[----:B------:R-:W-:-:S03]  /*15810*/  IMAD.U32 R2, RZ, RZ, UR4 ;  /* 0x00000004ff027e24 */ /* 0x000fc6000f8e00ff */
[----:B------:R-:W-:-:S03]  /*15820*/  FMNMX.FTZ R10, R83, R10, !PT ;  /* 0x0000000a530a7209 */ /* 0x000fc60007810000 */
[----:B------:R-:W0:Y:S01]  /*15830*/  MUFU.TANH R27, R27 ;  /* 0x0000001b001b7308 */ /* 0x000e220000002400 */
[----:B---3--:R-:W-:Y:S01]  /*15840*/  FSEL R39, R39, -INF , P6 ;  /* 0xff80000027277808 */ /* 0x008fe20003000000 */
[----:B------:R-:W2:Y:S06]  /*15850*/  SHFL.BFLY PT, R5, R10, 0x2, 0x1f ;  /* 0x0c401f000a057f89 */ /* 0x000eac00000e0000 */
[----:B------:R-:W-:Y:S08]  /*15860*/  MUFU.TANH R30, R30 ;  /* 0x0000001e001e7308 */ /* 0x000ff00000002400 */
[----:B------:R-:W3:Y:S01]  /*15870*/  MUFU.TANH R31, R31 ;  /* 0x0000001f001f7308 */ /* 0x000ee20000002400 */
[----:B0-----:R-:W-:-:S02]  /*15880*/  FSEL R27, R27, -INF , P4 ;  /* 0xff8000001b1b7808 */ /* 0x001fc40002000000 */
[----:B--2---:R-:W-:-:S05]  /*15890*/  FMNMX.FTZ R4, R10, R5, !PT ;  /* 0x000000050a047209 */ /* 0x004fca0007810000 */
[----:B------:R-:W0:Y:S01]  /*158a0*/  SHFL.BFLY PT, R5, R4, 0x1, 0x1f ;  /* 0x0c201f0004057f89 */ /* 0x000e2200000e0000 */
[----:B---3--:R-:W-:Y:S02]  /*158b0*/  FSEL R31, R31, -INF , P2 ;  /* 0xff8000001f1f7808 */ /* 0x008fe40001000000 */
[----:B0-----:R-:W-:Y:S02]  /*158c0*/  FMNMX.FTZ R5, R4, R5, !PT ;  /* 0x0000000504057209 */ /* 0x001fe40007810000 */
        /* <DEDUP_REMOVED lines=11> */
[----:B------:R-:W-:Y:S01]  /*15980*/  FSEL R51, R26, -INF , P5 ;  /* 0xff8000001a337808 */ /* 0x000fe20002800000 */
[--C-:B------:R-:W-:Y:S01]  /*15990*/  FFMA.FTZ R10, R49, R2, -R8.reuse ;  /* 0x00000002310a7223 */ /* 0x100fe20000010808 */
[----:B------:R-:W-:Y:S01]  /*159a0*/  FMNMX.FTZ R4, R15, R4, !PT ;  /* 0x000000040f047209 */ /* 0x000fe20007810000 */
[----:B------:R0:W-:Y:S01]  /*159b0*/  MUFU.EX2 R210, R55 ;  /* 0x0000003700d27308 */ /* 0x0001e20000000800 */
[-CC-:B------:R-:W-:Y:S01]  /*159c0*/  FFMA.FTZ R57, R57, R2.reuse, -R8.reuse ;  /* 0x0000000239397223 */ /* 0x180fe20000010808 */
[--C-:B------:R-:W-:Y:S01]  /*159d0*/  FFMA.FTZ R61, R61, R2, -R8.reuse ;  /* 0x000000023d3d7223 */ /* 0x100fe20000010808 */
[----:B------:R-:W-:Y:S01]  /*159e0*/  FMNMX.FTZ R4, R21, R4, !PT ;  /* 0x0000000415047209 */ /* 0x000fe20007810000 */
[-CC-:B------:R-:W-:Y:S01]  /*159f0*/  FFMA.FTZ R59, R59, R2.reuse, -R8.reuse ;  /* 0x000000023b3b7223 */ /* 0x180fe20000010808 */
[-CC-:B------:R-:W-:Y:S01]  /*15a00*/  FFMA.FTZ R63, R63, R2.reuse, -R8.reuse ;  /* 0x000000023f3f7223 */ /* 0x180fe20000010808 */
[--C-:B------:R-:W-:Y:S01]  /*15a10*/  FFMA.FTZ R53, R53, R2, -R8.reuse ;  /* 0x0000000235357223 */ /* 0x100fe20000010808 */
[----:B------:R-:W-:Y:S01]  /*15a20*/  FMNMX.FTZ R4, R33, R4, !PT ;  /* 0x0000000421047209 */ /* 0x000fe20007810000 */
[----:B------:R-:W-:Y:S01]  /*15a30*/  MUFU.EX2 R208, R208 ;  /* 0x000000d000d07308 */ /* 0x000fe20000000800 */
[----:B0-----:R-:W-:Y:S01]  /*15a40*/  FSEL R55, R30, -INF , P3 ;  /* 0xff8000001e377808 */ /* 0x001fe20001800000 */
[--C-:B------:R-:W-:Y:S01]  /*15a50*/  FFMA.FTZ R65, R65, R2, -R8.reuse ;  /* 0x0000000241417223 */ /* 0x100fe20000010808 */
[----:B------:R-:W-:Y:S01]  /*15a60*/  FMNMX.FTZ R4, R35, R4, !PT ;  /* 0x0000000423047209 */ /* 0x000fe20007810000 */
[-CC-:B------:R-:W-:Y:S01]  /*15a70*/  FFMA.FTZ R67, R67, R2.reuse, -R8.reuse ;  /* 0x0000000243437223 */ /* 0x180fe20000010808 */
[-CC-:B------:R-:W-:Y:S01]  /*15a80*/  FFMA.FTZ R69, R69, R2.reuse, -R8.reuse ;  /* 0x0000000245457223 */ /* 0x180fe20000010808 */
[--C-:B------:R-:W-:Y:S01]  /*15a90*/  FFMA.FTZ R45, R45, R2, -R8.reuse ;  /* 0x000000022d2d7223 */ /* 0x100fe20000010808 */
[----:B------:R-:W-:Y:S01]  /*15aa0*/  FMNMX.FTZ R4, R25, R4, !PT ;  /* 0x0000000419047209 */ /* 0x000fe20007810000 */
[----:B------:R-:W-:Y:S01]  /*15ab0*/  MUFU.EX2 R57, R57 ;  /* 0x0000003900397308 */ /* 0x000fe20000000800 */
        /* <DEDUP_REMOVED lines=11> */
[----:B------:R-:W-:Y:S01]  /*15b70*/  FFMA.FTZ R8, R83, R2, -R8 ;  /* 0x0000000253087223 */ /* 0x000fe20000010808 */
[----:B------:R-:W-:-:S02]  /*15b80*/  MOV R83, R151 ;  /* 0x0000009700537202 */ /* 0x000fc40000000f00 */
[----:B------:R-:W-:Y:S01]  /*15b90*/  FMNMX.FTZ R4, R43, R4, !PT ;  /* 0x000000042b047209 */ /* 0x000fe20007810000 */
[----:B------:R-:W-:Y:S03]  /*15ba0*/  MUFU.EX2 R59, R59 ;  /* 0x0000003b003b7308 */ /* 0x000fe60000000800 */
[----:B------:R-:W-:-:S04]  /*15bb0*/  FMNMX.FTZ R4, R39, R4, !PT ;  /* 0x0000000427047209 */ /* 0x000fc80007810000 */
[----:B------:R-:W-:Y:S01]  /*15bc0*/  FMNMX.FTZ R4, R51, R4, !PT ;  /* 0x0000000433047209 */ /* 0x000fe20007810000 */
[----:B------:R-:W0:Y:S03]  /*15bd0*/  MUFU.EX2 R10, R10 ;  /* 0x0000000a000a7308 */ /* 0x000e260000000800 */
[----:B------:R-:W-:-:S04]  /*15be0*/  FMNMX.FTZ R4, R27, R4, !PT ;  /* 0x000000041b047209 */ /* 0x000fc80007810000 */
[----:B------:R-:W-:Y:S01]  /*15bf0*/  FMNMX.FTZ R4, R55, R4, !PT ;  /* 0x0000000437047209 */ /* 0x000fe20007810000 */
[----:B------:R-:W-:Y:S03]  /*15c00*/  MUFU.EX2 R63, R63 ;  /* 0x0000003f003f7308 */ /* 0x000fe60000000800 */
[----:B------:R-:W-:-:S05]  /*15c10*/  FMNMX.FTZ R4, R31, R4, !PT ;  /* 0x000000041f047209 */ /* 0x000fca0007810000 */
[----:B------:R-:W2:Y:S01]  /*15c20*/  SHFL.BFLY PT, R49, R4, 0x2, 0x1f ;  /* 0x0c401f0004317f89 */ /* 0x000ea200000e0000 */
[----:B------:R3:W-:Y:S01]  /*15c30*/  MUFU.EX2 R206, R53 ;  /* 0x0000003500ce7308 */ /* 0x0007e20000000800 */
[----:B0-----:R-:W-:-:S07]  /*15c40*/  F2FP.F16.F32.PACK_AB R204, R10, R59 ;  /* 0x0000003b0acc723e */ /* 0x001fce00000000ff */
[----:B------:R-:W-:Y:S01]  /*15c50*/  MUFU.EX2 R65, R65 ;  /* 0x0000004100417308 */ /* 0x000fe20000000800 */
[----:B---3--:R-:W-:-:S07]  /*15c60*/  MOV R53, R151 ;  /* 0x0000009700357202 */ /* 0x008fce0000000f00 */
[----:B------:R0:W-:Y:S01]  /*15c70*/  MUFU.EX2 R200, R67 ;  /* 0x0000004300c87308 */ /* 0x0001e20000000800 */
[----:B--2---:R-:W-:-:S07]  /*15c80*/  FMNMX.FTZ R49, R4, R49, !PT ;  /* 0x0000003104317209 */ /* 0x004fce0007810000 */
[----:B------:R-:W-:Y:S01]  /*15c90*/  MUFU.EX2 R69, R69 ;  /* 0x0000004500457308 */ /* 0x000fe20000000800 */
[-C--:B0-----:R-:W-:Y:S01]  /*15ca0*/  MOV R67, R151.reuse ;  /* 0x0000009700437202 */ /* 0x081fe20000000f00 */
[----:B------:R-:W0:Y:S06]  /*15cb0*/  SHFL.BFLY PT, R4, R49, 0x1, 0x1f ;  /* 0x0c201f0031047f89 */ /* 0x000e2c00000e0000 */
[----:B------:R2:W-:Y:S08]  /*15cc0*/  MUFU.EX2 R202, R45 ;  /* 0x0000002d00ca7308 */ /* 0x0005f00000000800 */
[----:B------:R-:W-:Y:S01]  /*15cd0*/  MUFU.EX2 R71, R71 ;  /* 0x0000004700477308 */ /* 0x000fe20000000800 */
[----:B--2---:R-:W-:-:S07]  /*15ce0*/  MOV R45, R151 ;  /* 0x00000097002d7202 */ /* 0x004fce0000000f00 */
[----:B------:R2:W-:Y:S01]  /*15cf0*/  MUFU.EX2 R196, R73 ;  /* 0x0000004900c47308 */ /* 0x0005e20000000800 */
[----:B0-----:R-:W-:Y:S02]  /*15d00*/  FMNMX.FTZ R4, R49, R4, !PT ;  /* 0x0000000431047209 */ /* 0x001fe40007810000 */
[-C--:B------:R-:W-:Y:S02]  /*15d10*/  MOV R49, R151.reuse ;  /* 0x0000009700317202 */ /* 0x080fe40000000f00 */
[C---:B------:R-:W-:Y:S01]  /*15d20*/  FSETP.NEU.FTZ.AND P2, PT, R4.reuse, -INF , PT ;  /* 0xff8000000400780b */ /* 0x040fe20003f5d000 */
[----:B------:R-:W-:Y:S02]  /*15d30*/  FMUL.FTZ R12, R4, R2 ;  /* 0x00000002040c7220 */ /* 0x000fe40000410000 */
[----:B------:R-:W-:Y:S01]  /*15d40*/  MUFU.EX2 R47, R47 ;  /* 0x0000002f002f7308 */ /* 0x000fe20000000800 */
[----:B--2---:R-:W-:Y:S02]  /*15d50*/  MOV R73, R151 ;  /* 0x0000009700497202 */ /* 0x004fe40000000f00 */
[----:B------:R-:W-:-:S02]  /*15d60*/  FSEL R12, R12, RZ, P2 ;  /* 0x000000ff0c0c7208 */ /* 0x000fc40001000000 */
[----:B------:R-:W-:Y:S01]  /*15d70*/  ISETP.GE.AND P2, PT, R148, 0x51, PT ;  /* 0x000000519400780c */ /* 0x000fe20003f46270 */
[----:B------:R-:W-:Y:S02]  /*15d80*/  IMAD.MOV.U32 R148, RZ, RZ, R151 ;  /* 0x000000ffff947224 */ /* 0x000fe400078e0097 */
[----:B------:R0:W-:Y:S01]  /*15d90*/  MUFU.EX2 R198, R75 ;  /* 0x0000004b00c67308 */ /* 0x0001e20000000800 */
[-CC-:B------:R-:W-:Y:S01]  /*15da0*/  FFMA.FTZ R3, R3, R2.reuse, -R12.reuse ;  /* 0x0000000203037223 */ /* 0x180fe2000001080c */
[-CC-:B------:R-:W-:Y:S01]  /*15db0*/  FFMA.FTZ R6, R6, R2.reuse, -R12.reuse ;  /* 0x0000000206067223 */ /* 0x180fe2000001080c */
        /* <DEDUP_REMOVED lines=19> */
[----:B------:R-:W-:Y:S01]  /*15ef0*/  FFMA.FTZ R31, R31, R2, -R12 ;  /* 0x000000021f1f7223 */ /* 0x000fe2000001080c */
[----:B0-----:R-:W-:Y:S01]  /*15f00*/  MOV R75, R151 ;  /* 0x00000097004b7202 */ /* 0x001fe20000000f00 */
[----:B------:R0:W-:Y:S08]  /*15f10*/  MUFU.EX2 R14, R9 ;  /* 0x00000009000e7308 */ /* 0x0001f00000000800 */
[----:B------:R-:W3:Y:S01]  /*15f20*/  MUFU.EX2 R7, R7 ;  /* 0x0000000700077308 */ /* 0x000ee20000000800 */
[----:B0-----:R-:W-:Y:S01]  /*15f30*/  FADD.FTZ R9, R208, R57 ;  /* 0x00000039d0097221 */ /* 0x001fe20000010000 */
[----:B--2---:R-:W-:-:S02]  /*15f40*/  F2FP.F16.F32.PACK_AB R209, R6, R3 ;  /* 0x0000000306d1723e */ /* 0x004fc400000000ff */
[----:B------:R-:W-:Y:S01]  /*15f50*/  F2FP.F16.F32.PACK_AB R208, R57, R208 ;  /* 0x000000d039d0723e */ /* 0x000fe200000000ff */
[----:B------:R-:W-:Y:S01]  /*15f60*/  FADD.FTZ R30, R210, R9 ;  /* 0x00000009d21e7221 */ /* 0x000fe20000010000 */
[C---:B------:R-:W-:Y:S02]  /*15f70*/  F2FP.F16.F32.PACK_AB R210, R61.reuse, R210 ;  /* 0x000000d23dd2723e */ /* 0x040fe400000000ff */
[----:B------:R-:W0:Y:S01]  /*15f80*/  MUFU.EX2 R11, R11 ;  /* 0x0000000b000b7308 */ /* 0x000e220000000800 */
[----:B------:R-:W-:Y:S01]  /*15f90*/  FADD.FTZ R30, R61, R30 ;  /* 0x0000001e3d1e7221 */ /* 0x000fe20000010000 */
[-C--:B------:R-:W-:Y:S02]  /*15fa0*/  MOV R61, R151.reuse ;  /* 0x00000097003d7202 */ /* 0x080fe40000000f00 */
[-C--:B------:R-:W-:Y:S01]  /*15fb0*/  MOV R57, R151.reuse ;  /* 0x0000009700397202 */ /* 0x080fe20000000f00 */
[----:B------:R-:W-:Y:S01]  /*15fc0*/  FADD.FTZ R9, R59, R30 ;  /* 0x0000001e3b097221 */ /* 0x000fe20000010000 */
[----:B------:R-:W-:Y:S01]  /*15fd0*/  FADD.FTZ R30, R3, R6 ;  /* 0x00000006031e7221 */ /* 0x000fe20000010000 */
[----:B------:R-:W-:Y:S01]  /*15fe0*/  MOV R59, R151 ;  /* 0x00000097003b7202 */ /* 0x000fe20000000f00 */
[----:B------:R2:W4:Y:S01]  /*15ff0*/  MUFU.EX2 R20, R13 ;  /* 0x0000000d00147308 */ /* 0x0005220000000800 */
[----:B------:R-:W-:Y:S01]  /*16000*/  FADD.FTZ R32, R10, R9 ;  /* 0x000000090a207221 */ /* 0x000fe20000010000 */
[----:B---3--:R-:W-:Y:S01]  /*16010*/  FADD.FTZ R9, R7, R30 ;  /* 0x0000001e07097221 */ /* 0x008fe20000010000 */
[----:B------:R-:W-:-:S05]  /*16020*/  F2FP.F16.F32.PACK_AB R211, R14, R7 ;  /* 0x000000070ed3723e */ /* 0x000fca00000000ff */
[----:B------:R-:W3:Y:S01]  /*16030*/  MUFU.EX2 R207, R15 ;  /* 0x0000000f00cf7308 */ /* 0x000ee20000000800 */
[----:B--2---:R-:W-:Y:S01]  /*16040*/  FADD.FTZ R13, R63, R32 ;  /* 0x000000203f0d7221 */ /* 0x004fe20000010000 */
[----:B------:R-:W-:-:S03]  /*16050*/  FADD.FTZ R32, R14, R9 ;  /* 0x000000090e207221 */ /* 0x000fc60000010000 */
[C---:B------:R-:W-:Y:S01]  /*16060*/  FADD.FTZ R34, R206.reuse, R13 ;  /* 0x0000000dce227221 */ /* 0x040fe20000010000 */
[----:B0-----:R-:W-:Y:S01]  /*16070*/  FADD.FTZ R9, R11, R32 ;  /* 0x000000200b097221 */ /* 0x001fe20000010000 */
[----:B------:R-:W-:Y:S01]  /*16080*/  F2FP.F16.F32.PACK_AB R206, R206, R63 ;  /* 0x0000003fcece723e */ /* 0x000fe200000000ff */
[----:B------:R-:W0:Y:S01]  /*16090*/  MUFU.EX2 R24, R21 ;  /* 0x0000001500187308 */ /* 0x000e220000000800 */
[----:B------:R-:W-:Y:S01]  /*160a0*/  FADD.FTZ R13, R65, R34 ;  /* 0x00000022410d7221 */ /* 0x000fe20000010000 */
[C---:B----4-:R-:W-:Y:S01]  /*160b0*/  FADD.FTZ R32, R20.reuse, R9 ;  /* 0x0000000914207221 */ /* 0x050fe20000010000 */
[----:B------:R-:W-:Y:S02]  /*160c0*/  F2FP.F16.F32.PACK_AB R205, R20, R11 ;  /* 0x0000000b14cd723e */ /* 0x000fe400000000ff */
[C---:B------:R-:W-:Y:S01]  /*160d0*/  FADD.FTZ R34, R200.reuse, R13 ;  /* 0x0000000dc8227221 */ /* 0x040fe20000010000 */
[----:B------:R-:W-:Y:S02]  /*160e0*/  F2FP.F16.F32.PACK_AB R200, R200, R65 ;  /* 0x00000041c8c8723e */ /* 0x000fe400000000ff */
[----:B------:R-:W2:Y:S01]  /*160f0*/  MUFU.EX2 R33, R33 ;  /* 0x0000002100217308 */ /* 0x000ea20000000800 */
[----:B---3--:R-:W-:Y:S01]  /*16100*/  FADD.FTZ R9, R207, R32 ;  /* 0x00000020cf097221 */ /* 0x008fe20000010000 */
[----:B------:R-:W-:Y:S01]  /*16110*/  FADD.FTZ R13, R69, R34 ;  /* 0x00000022450d7221 */ /* 0x000fe20000010000 */
[----:B------:R-:W-:-:S02]  /*16120*/  MOV R65, R151 ;  /* 0x0000009700417202 */ /* 0x000fc40000000f00 */
[----:B------:R-:W-:Y:S01]  /*16130*/  MOV R63, R151 ;  /* 0x00000097003f7202 */ /* 0x000fe20000000f00 */
[C---:B------:R-:W-:Y:S01]  /*16140*/  FADD.FTZ R34, R202.reuse, R13 ;  /* 0x0000000dca227221 */ /* 0x040fe20000010000 */
[----:B------:R-:W-:Y:S01]  /*16150*/  F2FP.F16.F32.PACK_AB R202, R202, R69 ;  /* 0x00000045caca723e */ /* 0x000fe200000000ff */
[----:B------:R3:W4:Y:S01]  /*16160*/  MUFU.EX2 R26, R35 ;  /* 0x00000023001a7308 */ /* 0x0007220000000800 */
[C---:B0-----:R-:W-:Y:S01]  /*16170*/  FADD.FTZ R32, R24.reuse, R9 ;  /* 0x0000000918207221 */ /* 0x041fe20000010000 */
[----:B------:R-:W-:Y:S01]  /*16180*/  FADD.FTZ R13, R71, R34 ;  /* 0x00000022470d7221 */ /* 0x000fe20000010000 */
[----:B------:R-:W-:Y:S01]  /*16190*/  F2FP.F16.F32.PACK_AB R207, R24, R207 ;  /* 0x000000cf18cf723e */ /* 0x000fe200000000ff */
[----:B------:R-:W-:Y:S01]  /*161a0*/  IMAD.MOV.U32 R34, RZ, RZ, R151 ;  /* 0x000000ffff227224 */ /* 0x000fe200078e0097 */
[----:B------:R-:W-:Y:S01]  /*161b0*/  MOV R69, R151 ;  /* 0x0000009700457202 */ /* 0x000fe20000000f00 */
[C---:B------:R-:W-:Y:S01]  /*161c0*/  FADD.FTZ R12, R196.reuse, R13 ;  /* 0x0000000dc40c7221 */ /* 0x040fe20000010000 */
[----:B------:R-:W-:Y:S01]  /*161d0*/  F2FP.F16.F32.PACK_AB R196, R196, R71 ;  /* 0x00000047c4c4723e */ /* 0x000fe200000000ff */
[----:B------:R-:W0:Y:S01]  /*161e0*/  MUFU.EX2 R25, R25 ;  /* 0x0000001900197308 */ /* 0x000e220000000800 */
[----:B--2---:R-:W-:Y:S01]  /*161f0*/  FADD.FTZ R9, R33, R32 ;  /* 0x0000002021097221 */ /* 0x004fe20000010000 */
[----:B------:R-:W-:Y:S01]  /*16200*/  FADD.FTZ R13, R47, R12 ;  /* 0x0000000c2f0d7221 */ /* 0x000fe20000010000 */
[-C--:B------:R-:W-:Y:S01]  /*16210*/  MOV R71, R151.reuse ;  /* 0x0000009700477202 */ /* 0x080fe20000000f00 */
[----:B------:R-:W-:Y:S01]  /*16220*/  IMAD.MOV.U32 R24, RZ, RZ, R151 ;  /* 0x000000ffff187224 */ /* 0x000fe200078e0097 */
[----:B---3--:R-:W-:Y:S01]  /*16230*/  MOV R35, R151 ;  /* 0x0000009700237202 */ /* 0x008fe20000000f00 */
[C---:B------:R-:W-:Y:S01]  /*16240*/  FADD.FTZ R10, R198.reuse, R13 ;  /* 0x0000000dc60a7221 */ /* 0x040fe20000010000 */
[----:B------:R-:W-:Y:S01]  /*16250*/  F2FP.F16.F32.PACK_AB R198, R198, R47 ;  /* 0x0000002fc6c6723e */ /* 0x000fe200000000ff */
[----:B------:R2:W3:Y:S01]  /*16260*/  MUFU.EX2 R28, R29 ;  /* 0x0000001d001c7308 */ /* 0x0004e20000000800 */
[C---:B----4-:R-:W-:Y:S01]  /*16270*/  FADD.FTZ R32, R26.reuse, R9 ;  /* 0x000000091a207221 */ /* 0x050fe20000010000 */
[----:B------:R-:W-:Y:S01]  /*16280*/  F2FP.F16.F32.PACK_AB R201, R26, R33 ;  /* 0x000000211ac9723e */ /* 0x000fe200000000ff */
[----:B------:R-:W-:Y:S01]  /*16290*/  IMAD.MOV.U32 R26, RZ, RZ, R151 ;  /* 0x000000ffff1a7224 */ /* 0x000fe200078e0097 */
[----:B------:R-:W-:-:S02]  /*162a0*/  MOV R47, R151 ;  /* 0x00000097002f7202 */ /* 0x000fc40000000f00 */
[-C--:B------:R-:W-:Y:S02]  /*162b0*/  MOV R33, R151.reuse ;  /* 0x0000009700217202 */ /* 0x080fe40000000f00 */
[----:B------:R-:W4:Y:S01]  /*162c0*/  MUFU.EX2 R37, R37 ;  /* 0x0000002500257308 */ /* 0x000f220000000800 */
[----:B0-----:R-:W-:Y:S01]  /*162d0*/  FADD.FTZ R9, R25, R32 ;  /* 0x0000002019097221 */ /* 0x001fe20000010000 */
[----:B--2---:R-:W-:-:S06]  /*162e0*/  MOV R29, R151 ;  /* 0x00000097001d7202 */ /* 0x004fcc0000000f00 */
[----:B------:R-:W0:Y:S01]  /*162f0*/  MUFU.EX2 R77, R77 ;  /* 0x0000004d004d7308 */ /* 0x000e220000000800 */
[C---:B---3--:R-:W-:Y:S01]  /*16300*/  FADD.FTZ R32, R28.reuse, R9 ;  /* 0x000000091c207221 */ /* 0x048fe20000010000 */
[----:B------:R-:W-:Y:S01]  /*16310*/  F2FP.F16.F32.PACK_AB R203, R28, R25 ;  /* 0x000000191ccb723e */ /* 0x000fe200000000ff */
[----:B------:R-:W-:Y:S01]  /*16320*/  IMAD.MOV.U32 R28, RZ, RZ, R151 ;  /* 0x000000ffff1c7224 */ /* 0x000fe200078e0097 */
[----:B------:R-:W-:-:S04]  /*16330*/  MOV R25, R151 ;  /* 0x0000009700197202 */ /* 0x000fc80000000f00 */
[----:B------:R2:W3:Y:S01]  /*16340*/  MUFU.EX2 R30, R41 ;  /* 0x00000029001e7308 */ /* 0x0004e20000000800 */
[----:B----4-:R-:W-:-:S07]  /*16350*/  FADD.FTZ R9, R37, R32 ;  /* 0x0000002025097221 */ /* 0x010fce0000010000 */
[----:B------:R4:W1:Y:S01]  /*16360*/  MUFU.EX2 R192, R79 ;  /* 0x0000004f00c07308 */ /* 0x0008620000000800 */
[----:B0-----:R-:W-:Y:S01]  /*16370*/  FADD.FTZ R13, R77, R10 ;  /* 0x0000000a4d0d7221 */ /* 0x001fe20000010000 */
[----:B--2---:R-:W-:-:S06]  /*16380*/  MOV R41, R151 ;  /* 0x0000009700297202 */ /* 0x004fcc0000000f00 */
[----:B------:R-:W0:Y:S01]  /*16390*/  MUFU.EX2 R43, R43 ;  /* 0x0000002b002b7308 */ /* 0x000e220000000800 */
[C---:B---3--:R-:W-:Y:S01]  /*163a0*/  FADD.FTZ R10, R30.reuse, R9 ;  /* 0x000000091e0a7221 */ /* 0x048fe20000010000 */
[----:B------:R-:W-:Y:S01]  /*163b0*/  F2FP.F16.F32.PACK_AB R197, R30, R37 ;  /* 0x000000251ec5723e */ /* 0x000fe200000000ff */
[----:B------:R-:W-:Y:S01]  /*163c0*/  IMAD.MOV.U32 R30, RZ, RZ, R151 ;  /* 0x000000ffff1e7224 */ /* 0x000fe200078e0097 */
[-C--:B----4-:R-:W-:Y:S02]  /*163d0*/  MOV R79, R151.reuse ;  /* 0x00000097004f7202 */ /* 0x090fe40000000f00 */
[----:B------:R-:W-:Y:S02]  /*163e0*/  MOV R37, R151 ;  /* 0x0000009700257202 */ /* 0x000fe40000000f00 */
[----:B------:R-:W2:Y:S01]  /*163f0*/  MUFU.EX2 R81, R81 ;  /* 0x0000005100517308 */ /* 0x000ea20000000800 */
[C---:B-1----:R-:W-:Y:S01]  /*16400*/  FADD.FTZ R32, R192.reuse, R13 ;  /* 0x0000000dc0207221 */ /* 0x042fe20000010000 */
[----:B------:R-:W-:-:S02]  /*16410*/  F2FP.F16.F32.PACK_AB R192, R192, R77 ;  /* 0x0000004dc0c0723e */ /* 0x000fc400000000ff */
[----:B------:R-:W-:-:S04]  /*16420*/  MOV R77, R151 ;  /* 0x00000097004d7202 */ /* 0x000fc80000000f00 */
[----:B------:R1:W3:Y:S01]  /*16430*/  MUFU.EX2 R0, R39 ;  /* 0x0000002700007308 */ /* 0x0002e20000000800 */
[----:B0-----:R-:W-:-:S07]  /*16440*/  FADD.FTZ R9, R43, R10 ;  /* 0x0000000a2b097221 */ /* 0x001fce0000010000 */
[----:B------:R-:W0:Y:S01]  /*16450*/  MUFU.EX2 R51, R51 ;  /* 0x0000003300337308 */ /* 0x000e220000000800 */
[----:B--2---:R-:W-:Y:S01]  /*16460*/  FADD.FTZ R15, R81, R32 ;  /* 0x00000020510f7221 */ /* 0x004fe20000010000 */
[----:B-1----:R-:W-:-:S06]  /*16470*/  MOV R39, R151 ;  /* 0x0000009700277202 */ /* 0x002fcc0000000f00 */
[----:B------:R1:W2:Y:S01]  /*16480*/  MUFU.EX2 R12, R27 ;  /* 0x0000001b000c7308 */ /* 0x0002a20000000800 */
[C---:B---3--:R-:W-:Y:S01]  /*16490*/  FADD.FTZ R32, R0.reuse, R9 ;  /* 0x0000000900207221 */ /* 0x048fe20000010000 */
[----:B------:R-:W-:Y:S01]  /*164a0*/  F2FP.F16.F32.PACK_AB R199, R0, R43 ;  /* 0x0000002b00c7723e */ /* 0x000fe200000000ff */
[----:B------:R-:W-:Y:S01]  /*164b0*/  IMAD.MOV.U32 R0, RZ, RZ, 0x3f800000 ;  /* 0x3f800000ff007424 */ /* 0x000fe200078e00ff */
[----:B------:R-:W-:-:S04]  /*164c0*/  MOV R43, R151 ;  /* 0x00000097002b7202 */ /* 0x000fc80000000f00 */
[----:B------:R-:W3:Y:S01]  /*164d0*/  MUFU.EX2 R55, R55 ;  /* 0x0000003700377308 */ /* 0x000ee20000000800 */
[----:B0-----:R-:W-:Y:S01]  /*164e0*/  FADD.FTZ R9, R51, R32 ;  /* 0x0000002033097221 */ /* 0x001fe20000010000 */
[----:B------:R-:W-:Y:S01]  /*164f0*/  IMAD.MOV.U32 R32, RZ, RZ, R151 ;  /* 0x000000ffff207224 */ /* 0x000fe200078e0097 */
[----:B-1----:R-:W-:-:S05]  /*16500*/  MOV R27, R151 ;  /* 0x00000097001b7202 */ /* 0x002fca0000000f00 */
[----:B------:R-:W0:Y:S01]  /*16510*/  MUFU.EX2 R8, R8 ;  /* 0x0000000800087308 */ /* 0x000e220000000800 */
[C---:B--2---:R-:W-:Y:S01]  /*16520*/  FADD.FTZ R6, R12.reuse, R9 ;  /* 0x000000090c067221 */ /* 0x044fe20000010000 */
[----:B------:R-:W-:Y:S02]  /*16530*/  F2FP.F16.F32.PACK_AB R193, R12, R51 ;  /* 0x000000330cc1723e */ /* 0x000fe400000000ff */
[----:B------:R-:W-:-:S04]  /*16540*/  MOV R51, R151 ;  /* 0x0000009700337202 */ /* 0x000fc80000000f00 */
[----:B------:R1:W2:Y:S01]  /*16550*/  MUFU.EX2 R10, R31 ;  /* 0x0000001f000a7308 */ /* 0x0002a20000000800 */
[----:B---3--:R-:W-:Y:S01]  /*16560*/  FADD.FTZ R3, R55, R6 ;  /* 0x0000000637037221 */ /* 0x008fe20000010000 */
[C---:B0-----:R-:W-:Y:S01]  /*16570*/  F2FP.F16.F32.PACK_AB R194, R8.reuse, R81 ;  /* 0x0000005108c2723e */ /* 0x041fe200000000ff */
[----:B------:R-:W-:Y:S01]  /*16580*/  FADD.FTZ R15, R8, R15 ;  /* 0x0000000f080f7221 */ /* 0x000fe20000010000 */
[-C--:B------:R-:W-:Y:S02]  /*16590*/  MOV R81, R151.reuse ;  /* 0x0000009700517202 */ /* 0x080fe40000000f00 */
[----:B-1----:R-:W-:Y:S01]  /*165a0*/  MOV R31, R151 ;  /* 0x00000097001f7202 */ /* 0x002fe20000000f00 */
[C---:B--2---:R-:W-:Y:S01]  /*165b0*/  FADD.FTZ R14, R10.reuse, R3 ;  /* 0x000000030a0e7221 */ /* 0x044fe20000010000 */
[----:B------:R-:W-:Y:S02]  /*165c0*/  F2FP.F16.F32.PACK_AB R195, R10, R55 ;  /* 0x000000370ac3723e */ /* 0x000fe400000000ff */
[----:B------:R-:W-:-:S02]  /*165d0*/  MOV R3, 0x3f800000 ;  /* 0x3f80000000037802 */ /* 0x000fc40000000f00 */
[----:B------:R-:W-:Y:S01]  /*165e0*/  MOV R55, R151 ;  /* 0x0000009700377202 */ /* 0x000fe20000000f00 */
[----:B------:R-:W-:Y:S06]  /*165f0*/  @!P2 BRA `(.L_x_646) ;  /* 0x000000500070a947 */ /* 0x000fec0003800000 */
[----:B------:R-:W-:Y:S01]  /*16600*/  IADD3 R6, R180, -0x2, RZ ;  /* 0xfffffffeb4067810 */ /* 0x000fe20007ffe0ff */
[----:B------:R-:W-:Y:S01]  /*16610*/  IMAD.MOV.U32 R7, RZ, RZ, R4 ;  /* 0x000000ffff077224 */ /* 0x000fe200078e0004 */
[----:B------:R-:W-:Y:S01]  /*16620*/  MOV R8, R5 ;  /* 0x0000000500087202 */ /* 0x000fe20000000f00 */
        /* <DEDUP_REMOVED lines=66> */
[----:B------:R-:W-:-:S07]  /*16a50*/  CS2R R24, SRZ ;  /* 0x0000000000187805 */ /* 0x000fce000001ff00 */
.L_x_657:
[----:B------:R-:W-:-:S04]  /*16a60*/  IADD3 R2, R10, 0x1, RZ ;  /* 0x000000010a027810 */ /* 0x000fc80007ffe0ff */
[----:B------:R-:W-:-:S04]  /*16a70*/  ISETP.NE.AND P2, PT, R2, 0x2, PT ;  /* 0x000000020200780c */ /* 0x000fc80003f45270 */
[----:B------:R-:W-:Y:S02]  /*16a80*/  SEL R4, RZ, 0x1, P2 ;  /* 0x00000001ff047807 */ /* 0x000fe40001000000 */
[----:B------:R-:W-:Y:S02]  /*16a90*/  SEL R222, R2, RZ, P2 ;  /* 0x000000ff02de7207 */ /* 0x000fe40001000000 */
[----:B------:R-:W-:Y:S01]  /*16aa0*/  LOP3.LUT R223, R9, R4, RZ, 0x3c, !PT ;  /* 0x0000000409df7212 */ /* 0x000fe200078e3cff */
[----:B------:R-:W-:Y:S06]  /*16ab0*/  @!P0 BRA `(.L_x_647) ;  /* 0x0000000000048947 */ /* 0x000fec0003800000 */
[----:B------:R-:W-:Y:S01]  /*16ac0*/  BPT.TRAP 0x1 ;  /* 0x000000040000795c */ /* 0x000fe20000300000 */
.L_x_647:
[----:B------:R-:W-:Y:S01]  /*16ad0*/  IMAD R11, R222, 0x8, R16 ;  /* 0x00000008de0b7824 */ /* 0x000fe200078e0210 */
[----:B------:R-:W-:-:S04]  /*16ae0*/  SHF.L.U32 R4, R223, 0x1f, RZ ;  /* 0x0000001fdf047819 */ /* 0x000fc800000006ff */
[----:B------:R0:W1:Y:S01]  /*16af0*/  SYNCS.PHASECHK.TRANS64.TRYWAIT P2, [R11+URZ+0x38830], R4 ;  /* 0x038830040b0075a7 */ /* 0x000062000804017f */
[----:B------:R-:W-:Y:S05]  /*16b00*/  @!P0 BRA `(.L_x_648) ;  /* 0x0000000000048947 */ /* 0x000fea0003800000 */
[----:B------:R-:W-:Y:S01]  /*16b10*/  BPT.TRAP 0x1 ;  /* 0x000000040000795c */ /* 0x000fe20000300000 */
.L_x_648:
[----:B------:R-:W-:Y:S01]  /*16b20*/  IMAD R2, R222, 0xa00, R235 ;  /* 0x00000a00de027824 */ /* 0x000fe200078e02eb */
[----:B------:R-:W-:Y:S03]  /*16b30*/  BSSY B1, `(.L_x_649) ;  /* 0x0000006000017945 */ /* 0x000fe60003800000 */
[C---:B------:R-:W-:Y:S01]  /*16b40*/  VIADD R20, R2.reuse, 0x100 ;  /* 0x0000010002147836 */ /* 0x040fe20000000000 */
[----:B------:R-:W-:Y:S01]  /*16b50*/  IADD3 R13, R2, 0x80, RZ ;  /* 0x00000080020d7810 */ /* 0x000fe20007ffe0ff */
[----:B-1----:R-:W-:Y:S06]  /*16b60*/  @P2 BRA `(.L_x_650) ;  /* 0x0000000000082947 */ /* 0x002fec0003800000 */
[----:B------:R-:W1:Y:S02]  /*16b70*/  SYNCS.PHASECHK.TRANS64.TRYWAIT P2, [R11+URZ+0x38830], R4 ;  /* 0x038830040b0075a7 */ /* 0x000e64000804017f */
[----:B-1----:R-:W-:Y:S05]  /*16b80*/  @!P2 BRA `(.L_x_651) ;  /* 0x000000f40084a947 */ /* 0x002fea0003800000 */
.L_x_650:
[----:B------:R-:W-:Y:S05]  /*16b90*/  BSYNC B1 ;  /* 0x0000000000017941 */ /* 0x000fea0003800000 */
.L_x_649:
[----:B------:R-:W2:Y:S04]  /*16ba0*/  LDL.64 R152, [R1+0x48] ;  /* 0x0000480001987983 */ /* 0x000ea80000100a00 */
[----:B------:R-:W3:Y:S01]  /*16bb0*/  LDL.64 R154, [R1+0x50] ;  /* 0x00005000019a7983 */ /* 0x000ee20000100a00 */
[----:B------:R-:W-:Y:S01]  /*16bc0*/  IMAD.MOV.U32 R5, RZ, RZ, 0x40000040 ;  /* 0x40000040ff057424 */ /* 0x000fe200078e00ff */
[----:B01----:R-:W-:-:S04]  /*16bd0*/  MOV R4, R2 ;  /* 0x0000000200047202 */ /* 0x003fc80000000f00 */
[----:B------:R-:W-:Y:S02]  /*16be0*/  R2UR UR22, R4 ;  /* 0x00000000041672ca */ /* 0x000fe400000e0000 */
[C---:B------:R-:W-:Y:S01]  /*16bf0*/  R2UR UR23, R5.reuse ;  /* 0x00000000051772ca */ /* 0x040fe200000e0000 */
[----:B------:R-:W-:Y:S01]  /*16c00*/  WARPGROUP.ARRIVE ;  /* 0x00000000000079c5 */ /* 0x000fe20000000000 */
[----:B------:R-:W-:Y:S01]  /*16c10*/  IMAD.MOV.U32 R4, RZ, RZ, R13 ;  /* 0x000000ffff047224 */ /* 0x000fe200078e000d */
[----:B------:R-:W-:-:S04]  /*16c20*/  R2UR UR7, R5 ;  /* 0x00000000050772ca */ /* 0x000fc800000e0000 */
[----:B------:R-:W-:Y:S01]  /*16c30*/  R2UR UR6, R4 ;  /* 0x00000000040672ca */ /* 0x000fe200000e0000 */
[----:B------:R-:W-:Y:S01]  /*16c40*/  IMAD.MOV.U32 R21, RZ, RZ, 0x40000040 ;  /* 0x40000040ff157424 */ /* 0x000fe200078e00ff */
[----:B------:R-:W-:-:S04]  /*16c50*/  R2UR UR18, R20 ;  /* 0x00000000141272ca */ /* 0x000fc800000e0000 */
[----:B------:R-:W-:Y:S02]  /*16c60*/  R2UR UR19, R21 ;  /* 0x00000000151372ca */ /* 0x000fe400000e0000 */
[----:B------:R-:W-:Y:S01]  /*16c70*/  IADD3 R12, R2, 0x180, RZ ;  /* 0x00000180020c7810 */ /* 0x000fe20007ffe0ff */
[----:B------:R-:W4:Y:S01]  /*16c80*/  LDL.64 R20, [R1+0x38] ;  /* 0x0000380001147983 */ /* 0x000f220000100a00 */
[----:B------:R-:W-:Y:S02]  /*16c90*/  MOV R13, 0x40000040 ;  /* 0x40000040000d7802 */ /* 0x000fe40000000f00 */
[----:B------:R-:W-:Y:S02]  /*16ca0*/  R2UR UR14, R12 ;  /* 0x000000000c0e72ca */ /* 0x000fe400000e0000 */
[----:B------:R-:W-:Y:S02]  /*16cb0*/  R2UR UR15, R13 ;  /* 0x000000000d0f72ca */ /* 0x000fe400000e0000 */
[----:B--2---:R-:W-:-:S02]  /*16cc0*/  R2UR UR34, R152 ;  /* 0x00000000982272ca */ /* 0x004fc400000e0000 */
[----:B------:R-:W-:Y:S02]  /*16cd0*/  R2UR UR35, R153 ;  /* 0x00000000992372ca */ /* 0x000fe400000e0000 */
[----:B------:R-:W2:Y:S01]  /*16ce0*/  LDL.64 R152, [R1+0x40] ;  /* 0x0000400001987983 */ /* 0x000ea20000100a00 */
[----:B---3--:R-:W-:Y:S02]  /*16cf0*/  R2UR UR8, R154 ;  /* 0x000000009a0872ca */ /* 0x008fe400000e0000 */
[----:B------:R-:W-:-:S11]  /*16d00*/  R2UR UR9, R155 ;  /* 0x000000009b0972ca */ /* 0x000fd600000e0000 */
[----:B------:R-:W-:Y:S02]  /*16d10*/  UMOV UR20, UR8 ;  /* 0x0000000800147c82 */ /* 0x000fe40008000000 */
[----:B------:R-:W-:Y:S02]  /*16d20*/  UMOV UR21, UR9 ;  /* 0x0000000900157c82 */ /* 0x000fe40008000000 */
[----:B------:R-:W-:Y:S01]  /*16d30*/  HGMMA.64x16x16.F32 R184, gdesc[UR20], RZ, !UPT, gsb0 ;  /* 0x0020000014b879f0 */ /* 0x000fe2000c0008ff */
[----:B------:R-:W-:Y:S01]  /*16d40*/  UMOV UR4, UR8 ;  /* 0x0000000800047c82 */ /* 0x000fe20008000000 */
[----:B------:R-:W-:Y:S01]  /*16d50*/  UMOV UR5, UR9 ;  /* 0x0000000900057c82 */ /* 0x000fe20008000000 */
[----:B------:R-:W-:Y:S02]  /*16d60*/  WARPGROUP.DEPBAR.LE gsb0, 0x0 ;  /* 0x00008000000079c5 */ /* 0x000fe40000010000 */
[----:B------:R-:W-:-:S06]  /*16d70*/  WARPGROUP.ARRIVE ;  /* 0x00000000000079c5 */ /* 0x000fcc0000000000 */
        /* <DEDUP_REMOVED lines=8> */
[----:B------:R-:W-:Y:S01]  /*16e00*/  IADD3 R4, R2, 0x200, RZ ;  /* 0x0000020002047810 */ /* 0x000fe20007ffe0ff */
[----:B------:R-:W-:Y:S02]  /*16e10*/  WARPGROUP.DEPBAR.LE gsb0, 0x0 ;  /* 0x00008000000079c5 */ /* 0x000fe40000010000 */
[----:B------:R-:W-:-:S06]  /*16e20*/  WARPGROUP.ARRIVE ;  /* 0x00000000000079c5 */ /* 0x000fcc0000000000 */
[----:B------:R-:W-:Y:S01]  /*16e30*/  HGMMA.64x16x16.F32 R160, gdesc[UR12], RZ, !UPT, gsb0 ;  /* 0x002000000ca079f0 */ /* 0x000fe2000c0008ff */
[----:B------:R-:W-:Y:S02]  /*16e40*/  R2UR UR10, R4 ;  /* 0x00000000040a72ca */ /* 0x000fe400000e0000 */
[----:B------:R-:W-:Y:S01]  /*16e50*/  R2UR UR11, R5 ;  /* 0x00000000050b72ca */ /* 0x000fe200000e0000 */
[----:B------:R-:W-:Y:S01]  /*16e60*/  VIADD R12, R2, 0x2 ;  /* 0x00000002020c7836 */ /* 0x000fe20000000000 */
[----:B------:R-:W-:Y:S02]  /*16e70*/  WARPGROUP.DEPBAR.LE gsb0, 0x0 ;  /* 0x00008000000079c5 */ /* 0x000fe40000010000 */
[----:B------:R-:W-:Y:S01]  /*16e80*/  IMAD.MOV.U32 R13, RZ, RZ, 0x40000040 ;  /* 0x40000040ff0d7424 */ /* 0x000fe200078e00ff */
[----:B--2---:R-:W-:Y:S02]  /*16e90*/  R2UR UR32, R152 ;  /* 0x00000000982072ca */ /* 0x004fe400000e0000 */
[----:B------:R-:W-:-:S02]  /*16ea0*/  R2UR UR33, R153 ;  /* 0x00000000992172ca */ /* 0x000fc400000e0000 */
[----:B------:R-:W-:-:S06]  /*16eb0*/  WARPGROUP.ARRIVE ;  /* 0x00000000000079c5 */ /* 0x000fcc0000000000 */
[----:B------:R-:W-:Y:S01]  /*16ec0*/  HGMMA.64x16x16.F32 R152, gdesc[UR8], RZ, !UPT, gsb0 ;  /* 0x00200000089879f0 */ /* 0x000fe2000c0008ff */
[----:B------:R-:W-:Y:S02]  /*16ed0*/  R2UR UR30, R12 ;  /* 0x000000000c1e72ca */ /* 0x000fe400000e0000 */
[----:B------:R-:W-:Y:S01]  /*16ee0*/  R2UR UR31, R13 ;  /* 0x000000000d1f72ca */ /* 0x000fe200000e0000 */
[----:B------:R-:W-:Y:S01]  /*16ef0*/  UMOV UR28, UR34 ;  /* 0x00000022001c7c82 */ /* 0x000fe20008000000 */
[----:B------:R-:W-:Y:S01]  /*16f00*/  UMOV UR29, UR35 ;  /* 0x00000023001d7c82 */ /* 0x000fe20008000000 */
[----:B------:R-:W-:Y:S02]  /*16f10*/  WARPGROUP.DEPBAR.LE gsb0, 0x0 ;  /* 0x00008000000079c5 */ /* 0x000fe40000010000 */
[----:B------:R-:W-:-:S08]  /*16f20*/  WARPGROUP.ARRIVE ;  /* 0x00000000000079c5 */ /* 0x000fd00000000000 */
[----:B------:R-:W-:Y:S01]  /*16f30*/  HGMMA.64x16x16.F32 R184, gdesc[UR28], R184, gsb0 ;  /* 0x002000001cb879f0 */ /* 0x000fe200080008b8 */
[----:B------:R-:W-:Y:S01]  /*16f40*/  IMAD.MOV.U32 R5, RZ, RZ, 0x40000040 ;  /* 0x40000040ff057424 */ /* 0x000fe200078e00ff */
[----:B------:R-:W-:-:S04]  /*16f50*/  IADD3 R4, R2, 0x82, RZ ;  /* 0x0000008202047810 */ /* 0x000fc80007ffe0ff */
[----:B------:R-:W-:Y:S02]  /*16f60*/  R2UR UR26, R4 ;  /* 0x00000000041a72ca */ /* 0x000fe400000e0000 */
[----:B------:R-:W-:Y:S01]  /*16f70*/  R2UR UR27, R5 ;  /* 0x00000000051b72ca */ /* 0x000fe200000e0000 */
[----:B------:R-:W-:Y:S01]  /*16f80*/  UMOV UR24, UR34 ;  /* 0x0000002200187c82 */ /* 0x000fe20008000000 */
[----:B------:R-:W-:Y:S01]  /*16f90*/  UMOV UR25, UR35 ;  /* 0x0000002300197c82 */ /* 0x000fe20008000000 */
[----:B------:R-:W-:Y:S02]  /*16fa0*/  WARPGROUP.DEPBAR.LE gsb0, 0x0 ;  /* 0x00008000000079c5 */ /* 0x000fe40000010000 */
[----:B------:R-:W-:-:S08]  /*16fb0*/  WARPGROUP.ARRIVE ;  /* 0x00000000000079c5 */ /* 0x000fd00000000000 */
[----:B------:R-:W-:Y:S01]  /*16fc0*/  HGMMA.64x16x16.F32 R176, gdesc[UR24], R176, gsb0 ;  /* 0x0020000018b079f0 */ /* 0x000fe200080008b0 */
[----:B------:R-:W-:Y:S02]  /*16fd0*/  IADD3 R12, R2, 0x102, RZ ;  /* 0x00000102020c7810 */ /* 0x000fe40007ffe0ff */
[----:B------:R-:W-:Y:S02]  /*16fe0*/  MOV R13, 0x40000040 ;  /* 0x40000040000d7802 */ /* 0x000fe40000000f00 */
[----:B------:R-:W-:Y:S02]  /*16ff0*/  R2UR UR6, R12 ;  /* 0x000000000c0672ca */ /* 0x000fe400000e0000 */
[----:B------:R-:W-:Y:S01]  /*17000*/  R2UR UR7, R13 ;  /* 0x000000000d0772ca */ /* 0x000fe200000e0000 */
[----:B------:R-:W-:Y:S01]  /*17010*/  UMOV UR4, UR34 ;  /* 0x0000002200047c82 */ /* 0x000fe20008000000 */
[----:B------:R-:W-:Y:S01]  /*17020*/  UMOV UR5, UR35 ;  /* 0x0000002300057c82 */ /* 0x000fe20008000000 */
[----:B------:R-:W-:Y:S01]  /*17030*/  VIADD R4, R2, 0x182 ;  /* 0x0000018202047836 */ /* 0x000fe20000000000 */
[----:B------:R-:W-:Y:S01]  /*17040*/  MOV R5, 0x40000040 ;  /* 0x4000004000057802 */ /* 0x000fe20000000f00 */
[----:B------:R-:W-:Y:S01]  /*17050*/  UMOV UR20, UR34 ;  /* 0x0000002200147c82 */ /* 0x000fe20008000000 */
[----:B------:R-:W-:Y:S01]  /*17060*/  UMOV UR21, UR35 ;  /* 0x0000002300157c82 */ /* 0x000fe20008000000 */
[----:B------:R-:W-:Y:S01]  /*17070*/  UMOV UR16, UR34 ;  /* 0x0000002200107c82 */ /* 0x000fe20008000000 */
[----:B------:R-:W-:-:S02]  /*17080*/  WARPGROUP.DEPBAR.LE gsb0, 0x0 ;  /* 0x00008000000079c5 */ /* 0x000fc40000010000 */
[----:B------:R-:W-:Y:S01]  /*17090*/  WARPGROUP.ARRIVE ;  /* 0x00000000000079c5 */ /* 0x000fe20000000000 */
[----:B------:R-:W-:Y:S01]  /*170a0*/  UMOV UR17, UR35 ;  /* 0x0000002300117c82 */ /* 0x000fe20008000000 */
[----:B------:R-:W-:Y:S01]  /*170b0*/  UMOV UR12, UR32 ;  /* 0x00000020000c7c82 */ /* 0x000fe20008000000 */
[----:B------:R-:W-:Y:S01]  /*170c0*/  UMOV UR13, UR33 ;  /* 0x00000021000d7c82 */ /* 0x000fe20008000000 */
[----:B------:R-:W-:Y:S01]  /*170d0*/  UMOV UR8, UR32 ;  /* 0x0000002000087c82 */ /* 0x000fe20008000000 */
[----:B------:R-:W-:Y:S01]  /*170e0*/  UMOV UR9, UR33 ;  /* 0x0000002100097c82 */ /* 0x000fe20008000000 */
[----:B------:R-:W-:Y:S01]  /*170f0*/  HGMMA.64x16x16.F32 R168, gdesc[UR4], R168, gsb0 ;  /* 0x0020000004a879f0 */ /* 0x000fe200080008a8 */
[----:B------:R-:W-:Y:S01]  /*17100*/  R2UR UR22, R4 ;  /* 0x00000000041672ca */ /* 0x000fe200000e0000 */
[----:B------:R-:W-:Y:S01]  /*17110*/  UMOV UR28, UR32 ;  /* 0x00000020001c7c82 */ /* 0x000fe20008000000 */
[----:B------:R-:W-:Y:S01]  /*17120*/  R2UR UR23, R5 ;  /* 0x00000000051772ca */ /* 0x000fe200000e0000 */
[----:B------:R-:W-:Y:S01]  /*17130*/  VIADD R4, R2, 0x202 ;  /* 0x0000020202047836 */ /* 0x000fe20000000000 */
[----:B------:R-:W-:Y:S01]  /*17140*/  UMOV UR29, UR33 ;  /* 0x00000021001d7c82 */ /* 0x000fe20008000000 */
[----:B------:R-:W-:Y:S01]  /*17150*/  UMOV UR24, UR32 ;  /* 0x0000002000187c82 */ /* 0x000fe20008000000 */
[----:B------:R-:W-:Y:S01]  /*17160*/  UMOV UR25, UR33 ;  /* 0x0000002100197c82 */ /* 0x000fe20008000000 */
[----:B------:R-:W2:Y:S01]  /*17170*/  LDL.64 R12, [R1+0x30] ;  /* 0x00003000010c7983 */ /* 0x000ea20000100a00 */
[----:B------:R-:W-:-:S02]  /*17180*/  WARPGROUP.DEPBAR.LE gsb0, 0x0 ;  /* 0x00008000000079c5 */ /* 0x000fc40000010000 */
[----:B------:R-:W-:-:S06]  /*17190*/  WARPGROUP.ARRIVE ;  /* 0x00000000000079c5 */ /* 0x000fcc0000000000 */
[----:B------:R-:W-:Y:S01]  /*171a0*/  HGMMA.64x16x16.F32 R160, gdesc[UR20], R160, gsb0 ;  /* 0x0020000014a079f0 */ /* 0x000fe200080008a0 */
[----:B------:R-:W-:Y:S02]  /*171b0*/  MOV R5, 0x40000040 ;  /* 0x4000004000057802 */ /* 0x000fe40000000f00 */
[----:B------:R-:W-:Y:S02]  /*171c0*/  R2UR UR18, R4 ;  /* 0x00000000041272ca */ /* 0x000fe400000e0000 */
[----:B------:R-:W-:Y:S01]  /*171d0*/  R2UR UR19, R5 ;  /* 0x00000000051372ca */ /* 0x000fe200000e0000 */
[----:B------:R-:W-:Y:S02]  /*171e0*/  WARPGROUP.DEPBAR.LE gsb0, 0x0 ;  /* 0x00008000000079c5 */ /* 0x000fe40000010000 */
[----:B------:R-:W-:-:S10]  /*171f0*/  WARPGROUP.ARRIVE ;  /* 0x00000000000079c5 */ /* 0x000fd40000000000 */
[----:B------:R-:W-:Y:S01]  /*17200*/  HGMMA.64x16x16.F32 R152, gdesc[UR16], R152, gsb0 ;  /* 0x00200000109879f0 */ /* 0x000fe20008000898 */
[----:B------:R-:W-:Y:S01]  /*17210*/  VIADD R4, R2, 0x4 ;  /* 0x0000000402047836 */ /* 0x000fe20000000000 */
[----:B------:R-:W-:-:S04]  /*17220*/  MOV R5, 0x40000040 ;  /* 0x4000004000057802 */ /* 0x000fc80000000f00 */
        /* <DEDUP_REMOVED lines=16> */
[----:B------:R-:W-:Y:S01]  /*17330*/  UMOV UR4, UR32 ;  /* 0x0000002000047c82 */ /* 0x000fe20008000000 */
[----:B------:R-:W-:Y:S01]  /*17340*/  UMOV UR5, UR33 ;  /* 0x0000002100057c82 */ /* 0x000fe20008000000 */
[----:B------:R-:W-:Y:S02]  /*17350*/  WARPGROUP.DEPBAR.LE gsb0, 0x0 ;  /* 0x00008000000079c5 */ /* 0x000fe40000010000 */
[----:B------:R-:W-:-:S08]  /*17360*/  WARPGROUP.ARRIVE ;  /* 0x00000000000079c5 */ /* 0x000fd00000000000 */
        /* <DEDUP_REMOVED lines=16> */
[----:B------:R-:W-:Y:S02]  /*17470*/  MOV R5, 0x40000040 ;  /* 0x4000004000057802 */ /* 0x000fe40000000f00 */
[----:B----4-:R-:W-:Y:S02]  /*17480*/  R2UR UR34, R20 ;  /* 0x00000000142272ca */ /* 0x010fe400000e0000 */
[----:B------:R-:W-:Y:S02]  /*17490*/  R2UR UR35, R21 ;  /* 0x00000000152372ca */ /* 0x000fe400000e0000 */
[----:B------:R-:W-:Y:S01]  /*174a0*/  R2UR UR22, R4 ;  /* 0x00000000041672ca */ /* 0x000fe200000e0000 */
[----:B------:R-:W3:Y:S01]  /*174b0*/  LDL.64 R20, [R1+0x28] ;  /* 0x0000280001147983 */ /* 0x000ee20000100a00 */
[----:B------:R-:W-:-:S07]  /*174c0*/  R2UR UR23, R5 ;  /* 0x00000000051772ca */ /* 0x000fce00000e0000 */
[----:B------:R-:W-:Y:S02]  /*174d0*/  UMOV UR20, UR34 ;  /* 0x0000002200147c82 */ /* 0x000fe40008000000 */
[----:B------:R-:W-:Y:S01]  /*174e0*/  UMOV UR21, UR35 ;  /* 0x0000002300157c82 */ /* 0x000fe20008000000 */
[----:B------:R-:W-:Y:S02]  /*174f0*/  WARPGROUP.DEPBAR.LE gsb0, 0x0 ;  /* 0x00008000000079c5 */ /* 0x000fe40000010000 */
[----:B------:R-:W-:-:S06]  /*17500*/  WARPGROUP.ARRIVE ;  /* 0x00000000000079c5 */ /* 0x000fcc0000000000 */
        /* <DEDUP_REMOVED lines=38> */
[----:B------:R-:W-:Y:S02]  /*17770*/  MOV R5, 0x40000040 ;  /* 0x4000004000057802 */ /* 0x000fe40000000f00 */
[----:B--2---:R-:W-:Y:S02]  /*17780*/  R2UR UR32, R12 ;  /* 0x000000000c2072ca */ /* 0x004fe400000e0000 */
[----:B------:R-:W-:Y:S02]  /*17790*/  R2UR UR33, R13 ;  /* 0x000000000d2172ca */ /* 0x000fe400000e0000 */
[----:B------:R-:W-:Y:S01]  /*177a0*/  R2UR UR30, R4 ;  /* 0x00000000041e72ca */ /* 0x000fe200000e0000 */
[----:B------:R-:W2:Y:S01]  /*177b0*/  LDL.64 R12, [R1+0x20] ;  /* 0x00002000010c7983 */ /* 0x000ea20000100a00 */
        /* <DEDUP_REMOVED lines=44> */
[----:B---3--:R-:W-:Y:S02]  /*17a80*/  R2UR UR34, R20 ;  /* 0x00000000142272ca */ /* 0x008fe400000e0000 */
        /* <DEDUP_REMOVED lines=146> */
[----:B------:R-:W2:Y:S01]  /*183b0*/  LDL.64 R12, [R1] ;  /* 0x00000000010c7983 */ /* 0x000ea20000100a00 */
        /* <DEDUP_REMOVED lines=46> */
[----:B------:R-:W-:Y:S02]  /*186a0*/  R2UR UR22, R4 ;  /* 0x00000000041672ca */ /* 0x000fe400000e0000 */
        /* <DEDUP_REMOVED lines=445> */
.L_x_652:
[----:B------:R-:W-:Y:S01]  /*1a280*/  SHF.L.U32 R0, R9, 0x1f, RZ ;  /* 0x0000001f09007819 */ /* 0x000fe200000006ff */
[----:B------:R-:W-:-:S04]  /*1a290*/  IMAD R9, R10, 0x8, R16 ;  /* 0x000000080a097824 */ /* 0x000fc800078e0210 */
[----:B------:R0:W1:Y:S01]  /*1a2a0*/  SYNCS.PHASECHK.TRANS64.TRYWAIT P2, [R9+URZ+0x38850], R0 ;  /* 0x03885000090075a7 */ /* 0x000062000804017f */
[----:B------:R-:W-:Y:S05]  /*1a2b0*/  @!P0 BRA `(.L_x_653) ;  /* 0x0000000000048947 */ /* 0x000fea0003800000 */
[----:B------:R-:W-:Y:S01]  /*1a2c0*/  BPT.TRAP 0x1 ;  /* 0x000000040000795c */ /* 0x000fe20000300000 */
.L_x_653:
[----:B------:R-:W-:Y:S04]  /*1a2d0*/  BSSY B1, `(.L_x_654) ;  /* 0x0000004000017945 */ /* 0x000fe80003800000 */
[----:B-1----:R-:W-:Y:S05]  /*1a2e0*/  @P2 BRA `(.L_x_655) ;  /* 0x0000000000082947 */ /* 0x002fea0003800000 */
[----:B------:R-:W1:Y:S02]  /*1a2f0*/  SYNCS.PHASECHK.TRANS64.TRYWAIT P2, [R9+URZ+0x38850], R0 ;  /* 0x03885000090075a7 */ /* 0x000e64000804017f */
[----:B-1----:R-:W-:Y:S05]  /*1a300*/  @!P2 BRA `(.L_x_656) ;  /* 0x000000bc00b8a947 */ /* 0x002fea0003800000 */
.L_x_655:
[----:B------:R-:W-:Y:S05]  /*1a310*/  BSYNC B1 ;  /* 0x0000000000017941 */ /* 0x000fea0003800000 */
.L_x_654:
[----:B01----:R-:W-:Y:S01]  /*1a320*/  IADD3 R0, R16, 0x400, RZ ;  /* 0x0000040010007810 */ /* 0x003fe20007ffe0ff */
[----:B------:R-:W-:Y:S01]  /*1a330*/  IMAD.MOV.U32 R3, RZ, RZ, 0x40000040 ;  /* 0x40000040ff037424 */ /* 0x000fe200078e00ff */
[----:B------:R-:W-:Y:S01]  /*1a340*/  WARPGROUP.ARRIVE ;  /* 0x00000000000079c5 */ /* 0x000fe20000000000 */
[----:B------:R-:W-:Y:S01]  /*1a350*/  IMAD.MOV.U32 R5, RZ, RZ, 0x40000040 ;  /* 0x40000040ff057424 */ /* 0x000fe200078e00ff */
[----:B------:R-:W-:Y:S01]  /*1a360*/  SHF.R.U32.HI R0, RZ, 0x4, R0 ;  /* 0x00000004ff007819 */ /* 0x000fe20000011600 */
[----:B------:R-:W-:Y:S01]  /*1a370*/  FMUL.FTZ R20, R188, UR39 ;  /* 0x00000027bc147c20 */ /* 0x000fe20008410000 */
[----:B------:R-:W-:Y:S01]  /*1a380*/  R2UR UR7, R3 ;  /* 0x00000000030772ca */ /* 0x000fe200000e0000 */
[----:B------:R-:W-:Y:S01]  /*1a390*/  FMUL.FTZ R21, R189, UR39 ;  /* 0x00000027bd157c20 */ /* 0x000fe20008410000 */
[----:B------:R-:W-:Y:S01]  /*1a3a0*/  LOP3.LUT R0, R0, 0x3fff, RZ, 0xc0, !PT ;  /* 0x00003fff00007812 */ /* 0x000fe200078ec0ff */
[----:B------:R-:W-:Y:S01]  /*1a3b0*/  FMUL.FTZ R177, R177, UR39 ;  /* 0x00000027b1b17c20 */ /* 0x000fe20008410000 */
[----:B------:R-:W-:Y:S01]  /*1a3c0*/  FMUL.FTZ R180, R180, UR39 ;  /* 0x00000027b4b47c20 */ /* 0x000fe20008410000 */
[----:B------:R-:W-:Y:S01]  /*1a3d0*/  MUFU.TANH R20, R20 ;  /* 0x0000001400147308 */ /* 0x000fe20000002400 */
[----:B------:R-:W-:Y:S01]  /*1a3e0*/  LOP3.LUT R0, R0, 0x2800000, RZ, 0xfc, !PT ;  /* 0x0280000000007812 */ /* 0x000fe200078efcff */
[----:B------:R-:W-:Y:S01]  /*1a3f0*/  FMUL.FTZ R181, R181, UR39 ;  /* 0x00000027b5b57c20 */ /* 0x000fe20008410000 */
[----:B------:R-:W-:Y:S01]  /*1a400*/  FMUL.FTZ R168, R168, UR39 ;  /* 0x00000027a8a87c20 */ /* 0x000fe20008410000 */
[----:B------:R-:W-:Y:S01]  /*1a410*/  FMUL.FTZ R169, R169, UR39 ;  /* 0x00000027a9a97c20 */ /* 0x000fe20008410000 */
[----:B------:R-:W-:Y:S01]  /*1a420*/  FMUL.FTZ R172, R172, UR39 ;  /* 0x00000027acac7c20 */ /* 0x000fe20008410000 */
[----:B------:R-:W-:-:S02]  /*1a430*/  IMAD R2, R10, 0xa00, R0 ;  /* 0x00000a000a027824 */ /* 0x000fc400078e0200 */
[----:B------:R-:W-:Y:S01]  /*1a440*/  FMUL.FTZ R0, R184, UR39 ;  /* 0x00000027b8007c20 */ /* 0x000fe20008410000 */
[----:B------:R-:W-:Y:S01]  /*1a450*/  MUFU.TANH R21, R21 ;  /* 0x0000001500157308 */ /* 0x000fe20000002400 */
[----:B------:R-:W-:Y:S01]  /*1a460*/  FMUL.FTZ R173, R173, UR39 ;  /* 0x00000027adad7c20 */ /* 0x000fe20008410000 */
[----:B------:R-:W-:Y:S01]  /*1a470*/  FMUL.FTZ R160, R160, UR39 ;  /* 0x00000027a0a07c20 */ /* 0x000fe20008410000 */
[C---:B------:R-:W-:Y:S01]  /*1a480*/  R2UR UR6, R2.reuse ;  /* 0x00000000020672ca */ /* 0x040fe200000e0000 */
[----:B------:R-:W-:Y:S01]  /*1a490*/  FMUL.FTZ R161, R161, UR39 ;  /* 0x00000027a1a17c20 */ /* 0x000fe20008410000 */
[----:B------:R-:W-:Y:S01]  /*1a4a0*/  IADD3 R4, R2, 0x80, RZ ;  /* 0x0000008002047810 */ /* 0x000fe20007ffe0ff */
[----:B------:R-:W-:Y:S01]  /*1a4b0*/  FMUL.FTZ R164, R164, UR39 ;  /* 0x00000027a4a47c20 */ /* 0x000fe20008410000 */
[----:B------:R-:W-:Y:S01]  /*1a4c0*/  FMUL.FTZ R165, R165, UR39 ;  /* 0x00000027a5a57c20 */ /* 0x000fe20008410000 */
[----:B------:R-:W0:Y:S01]  /*1a4d0*/  MUFU.TANH R0, R0 ;  /* 0x0000000000007308 */ /* 0x000e220000002400 */
[----:B------:R-:W-:Y:S01]  /*1a4e0*/  FMUL.FTZ R152, R152, UR39 ;  /* 0x0000002798987c20 */ /* 0x000fe20008410000 */
[----:B------:R-:W-:Y:S01]  /*1a4f0*/  FMUL.FTZ R153, R153, UR39 ;  /* 0x0000002799997c20 */ /* 0x000fe20008410000 */
[----:B------:R-:W-:Y:S01]  /*1a500*/  FMUL.FTZ R156, R156, UR39 ;  /* 0x000000279c9c7c20 */ /* 0x000fe20008410000 */
[----:B------:R-:W-:-:S02]  /*1a510*/  IMAD.MOV.U32 R3, RZ, RZ, 0x40000040 ;  /* 0x40000040ff037424 */ /* 0x000fc400078e00ff */
[----:B------:R-:W-:Y:S01]  /*1a520*/  FMUL.FTZ R10, R186, UR39 ;  /* 0x00000027ba0a7c20 */ /* 0x000fe20008410000 */
[----:B------:R-:W-:Y:S01]  /*1a530*/  FMUL.FTZ R12, R187, UR39 ;  /* 0x00000027bb0c7c20 */ /* 0x000fe20008410000 */
[----:B------:R-:W-:Y:S01]  /*1a540*/  FMUL.FTZ R13, R190, UR39 ;  /* 0x00000027be0d7c20 */ /* 0x000fe20008410000 */
[----:B------:R-:W-:Y:S01]  /*1a550*/  HGMMA.64x256x16.F32 R24, R208, gdesc[UR4].tnspB, R24, gsb0 ;  /* 0x43e00004d0187df0 */ /* 0x000fe20008000818 */
[----:B------:R-:W-:Y:S01]  /*1a560*/  R2UR UR6, R4 ;  /* 0x00000000040672ca */ /* 0x000fe200000e0000 */
[----:B------:R-:W-:Y:S01]  /*1a570*/  MUFU.TANH R177, R177 ;  /* 0x000000b100b17308 */ /* 0x000fe20000002400 */
[----:B------:R-:W-:Y:S01]  /*1a580*/  R2UR UR7, R5 ;  /* 0x00000000050772ca */ /* 0x000fe200000e0000 */
[----:B------:R-:W-:Y:S01]  /*1a590*/  IMAD.MOV.U32 R5, RZ, RZ, 0x40000040 ;  /* 0x40000040ff057424 */ /* 0x000fe200078e00ff */
[----:B------:R-:W-:Y:S01]  /*1a5a0*/  IADD3 R4, R2, 0x100, RZ ;  /* 0x0000010002047810 */ /* 0x000fe20007ffe0ff */
        /* <DEDUP_REMOVED lines=15> */
[----:B------:R-:W-:Y:S01]  /*1a6a0*/  @!P1 VIADD R11, R11, 0x38840 ;  /* 0x000388400b0b9836 */ /* 0x000fe20000000000 */
[----:B------:R-:W-:-:S02]  /*1a6b0*/  @!P1 IADD3 R9, R9, 0x38860, RZ ;  /* 0x0003886009099810 */ /* 0x000fc40007ffe0ff */
[C---:B------:R-:W-:Y:S01]  /*1a6c0*/  ISETP.GT.AND P2, PT, R6.reuse, RZ, PT ;  /* 0x000000ff0600720c */ /* 0x040fe20003f44270 */
[----:B------:R-:W-:Y:S01]  /*1a6d0*/  VIADD R6, R6, 0xffffffff ;  /* 0xffffffff06067836 */ /* 0x000fe20000000000 */
[----:B------:R-:W-:Y:S01]  /*1a6e0*/  MUFU.TANH R168, R168 ;  /* 0x000000a800a87308 */ /* 0x000fe20000002400 */
[----:B------:R-:W-:-:S07]  /*1a6f0*/  @!P1 PRMT R9, RZ, 0x654, R9 ;  /* 0x00000654ff099816 */ /* 0x000fce0000000009 */
        /* <DEDUP_REMOVED lines=27> */
[----:B------:R-:W-:-:S06]  /*1a8b0*/  WARPGROUP.ARRIVE ;  /* 0x00000000000079c5 */ /* 0x000fcc0000000000 */
[----:B------:R-:W-:Y:S01]  /*1a8c0*/  HGMMA.64x256x16.F32 R24, R204, gdesc[UR4].tnspB, R24, gsb0 ;  /* 0x43e00004cc187df0 */ /* 0x000fe20008000818 */
[----:B------:R-:W-:Y:S02]  /*1a8d0*/  R2UR UR6, R4 ;  /* 0x00000000040672ca */ /* 0x000fe400000e0000 */
[----:B------:R-:W-:Y:S01]  /*1a8e0*/  R2UR UR7, R5 ;  /* 0x00000000050772ca */ /* 0x000fe200000e0000 */
[----:B------:R-:W-:Y:S01]  /*1a8f0*/  IMAD.MOV.U32 R5, RZ, RZ, 0x40000040 ;  /* 0x40000040ff057424 */ /* 0x000fe200078e00ff */
[C---:B------:R-:W-:Y:S02]  /*1a900*/  IADD3 R4, R2.reuse, 0x180, RZ ;  /* 0x0000018002047810 */ /* 0x040fe40007ffe0ff */
[----:B------:R-:W-:Y:S01]  /*1a910*/  IADD3 R2, R2, 0x200, RZ ;  /* 0x0000020002027810 */ /* 0x000fe20007ffe0ff */
[----:B------:R-:W-:Y:S02]  /*1a920*/  WARPGROUP.DEPBAR.LE gsb0, 0x0 ;  /* 0x00008000000079c5 */ /* 0x000fe40000010000 */
[----:B------:R-:W-:-:S15]  /*1a930*/  WARPGROUP.ARRIVE ;  /* 0x00000000000079c5 */ /* 0x000fde0000000000 */
[----:B------:R-:W-:-:S03]  /*1a940*/  NOP ;  /* 0x0000000000007918 */ /* 0x000fc60000000000 */
[----:B------:R-:W-:Y:S01]  /*1a950*/  HGMMA.64x256x16.F32 R24, R200, gdesc[UR4].tnspB, R24, gsb0 ;  /* 0x43e00004c8187df0 */ /* 0x000fe20008000818 */
[----:B------:R-:W-:Y:S01]  /*1a960*/  R2UR UR6, R4 ;  /* 0x00000000040672ca */ /* 0x000fe200000e0000 */
[----:B------:R-:W-:Y:S01]  /*1a970*/  FMUL.FTZ R4, R185, UR39 ;  /* 0x00000027b9047c20 */ /* 0x000fe20008410000 */
[----:B------:R-:W-:Y:S01]  /*1a980*/  R2UR UR7, R5 ;  /* 0x00000000050772ca */ /* 0x000fe200000e0000 */
[----:B------:R-:W-:Y:S01]  /*1a990*/  FMUL.FTZ R185, R176, UR39 ;  /* 0x00000027b0b97c20 */ /* 0x000fe20008410000 */
[----:B------:R-:W-:Y:S01]  /*1a9a0*/  FMUL.FTZ R176, R178, UR39 ;  /* 0x00000027b2b07c20 */ /* 0x000fe20008410000 */
[----:B------:R-:W-:Y:S01]  /*1a9b0*/  FMUL.FTZ R178, R179, UR39 ;  /* 0x00000027b3b27c20 */ /* 0x000fe20008410000 */
[----:B------:R-:W-:Y:S01]  /*1a9c0*/  FMUL.FTZ R179, R182, UR39 ;  /* 0x00000027b6b37c20 */ /* 0x000fe20008410000 */
[----:B------:R-:W1:Y:S01]  /*1a9d0*/  MUFU.TANH R4, R4 ;  /* 0x0000000400047308 */ /* 0x000e620000002400 */
[----:B------:R-:W-:Y:S01]  /*1a9e0*/  FMUL.FTZ R182, R157, UR39 ;  /* 0x000000279db67c20 */ /* 0x000fe20008410000 */
[----:B------:R-:W-:-:S06]  /*1a9f0*/  FMUL.FTZ R157, R183, UR39 ;  /* 0x00000027b79d7c20 */ /* 0x000fcc0008410000 */
[----:B------:R-:W2:Y:S08]  /*1aa00*/  MUFU.TANH R185, R185 ;  /* 0x000000b900b97308 */ /* 0x000eb00000002400 */
[----:B------:R-:W3:Y:S08]  /*1aa10*/  MUFU.TANH R182, R182 ;  /* 0x000000b600b67308 */ /* 0x000ef00000002400 */
[----:B------:R-:W4:Y:S08]  /*1aa20*/  MUFU.TANH R176, R176 ;  /* 0x000000b000b07308 */ /* 0x000f300000002400 */
[----:B------:R-:W5:Y:S08]  /*1aa30*/  MUFU.TANH R178, R178 ;  /* 0x000000b200b27308 */ /* 0x000f700000002400 */
[----:B------:R-:W5:Y:S08]  /*1aa40*/  MUFU.TANH R179, R179 ;  /* 0x000000b300b37308 */ /* 0x000f700000002400 */
[----:B------:R-:W5:Y:S01]  /*1aa50*/  MUFU.TANH R157, R157 ;  /* 0x0000009d009d7308 */ /* 0x000f620000002400 */
[----:B------:R-:W-:-:S02]  /*1aa60*/  WARPGROUP.DEPBAR.LE gsb0, 0x0 ;  /* 0x00008000000079c5 */ /* 0x000fc40000010000 */
[----:B------:R-:W-:-:S06]  /*1aa70*/  WARPGROUP.ARRIVE ;  /* 0x00000000000079c5 */ /* 0x000fcc0000000000 */
[----:B------:R-:W-:Y:S01]  /*1aa80*/  HGMMA.64x256x16.F32 R24, R196, gdesc[UR4].tnspB, R24, gsb0 ;  /* 0x43e00004c4187df0 */ /* 0x000fe20008000818 */
[----:B------:R-:W-:Y:S02]  /*1aa90*/  R2UR UR6, R2 ;  /* 0x00000000020672ca */ /* 0x000fe400000e0000 */
[----:B0-----:R-:W-:Y:S02]  /*1aaa0*/  FMNMX.FTZ R2, R0, R8, !PT ;  /* 0x0000000800027209 */ /* 0x001fe40007810000 */
[----:B------:R-:W-:Y:S02]  /*1aab0*/  R2UR UR7, R3 ;  /* 0x00000000030772ca */ /* 0x000fe400000e0000 */
[----:B-1----:R-:W-:-:S04]  /*1aac0*/  FMNMX.FTZ R2, R4, R2, !PT ;  /* 0x0000000204027209 */ /* 0x002fc80007810000 */
[----:B------:R-:W-:-:S04]  /*1aad0*/  FMNMX.FTZ R2, R20, R2, !PT ;  /* 0x0000000214027209 */ /* 0x000fc80007810000 */
[----:B------:R-:W-:-:S04]  /*1aae0*/  FMNMX.FTZ R2, R21, R2, !PT ;  /* 0x0000000215027209 */ /* 0x000fc80007810000 */
[----:B--2---:R-:W-:-:S04]  /*1aaf0*/  FMNMX.FTZ R2, R185, R2, !PT ;  /* 0x00000002b9027209 */ /* 0x004fc80007810000 */
[----:B------:R-:W-:-:S04]  /*1ab00*/  FMNMX.FTZ R2, R177, R2, !PT ;  /* 0x00000002b1027209 */ /* 0x000fc80007810000 */
        /* <DEDUP_REMOVED lines=13> */
[----:B---3--:R-:W-:-:S05]  /*1abe0*/  FMNMX.FTZ R2, R182, R2, !PT ;  /* 0x00000002b6027209 */ /* 0x008fca0007810000 */
[----:B------:R-:W0:Y:S02]  /*1abf0*/  SHFL.BFLY PT, R3, R2, 0x2, 0x1f ;  /* 0x0c401f0002037f89 */ /* 0x000e2400000e0000 */
[----:B0-----:R-:W-:Y:S02]  /*1ac00*/  FMNMX.FTZ R3, R2, R3, !PT ;  /* 0x0000000302037209 */ /* 0x001fe40007810000 */
[----:B------:R-:W-:-:S03]  /*1ac10*/  MOV R2, UR38 ;  /* 0x0000002600027c02 */ /* 0x000fc60008000f00 */
[----:B------:R-:W0:Y:S02]  /*1ac20*/  SHFL.BFLY PT, R5, R3, 0x1, 0x1f ;  /* 0x0c201f0003057f89 */ /* 0x000e2400000e0000 */
[----:B0-----:R-:W-:Y:S02]  /*1ac30*/  FMNMX.FTZ R5, R3, R5, !PT ;  /* 0x0000000503057209 */ /* 0x001fe40007810000 */
[----:B------:R-:W-:-:S03]  /*1ac40*/  FMNMX.FTZ R3, R10, R7, !PT ;  /* 0x000000070a037209 */ /* 0x000fc60007810000 */
[----:B------:R-:W-:Y:S01]  /*1ac50*/  FADD.FTZ R8, -R5, R8 ;  /* 0x0000000805087221 */ /* 0x000fe20000010100 */
[----:B------:R-:W-:-:S03]  /*1ac60*/  FMNMX.FTZ R183, R12, R3, !PT ;  /* 0x000000030cb77209 */ /* 0x000fc60007810000 */
[-C--:B------:R-:W-:Y:S01]  /*1ac70*/  FMUL.FTZ R3, R8, R2.reuse ;  /* 0x0000000208037220 */ /* 0x080fe20000410000 */
[----:B------:R-:W-:Y:S01]  /*1ac80*/  FMNMX.FTZ R8, R13, R183, !PT ;  /* 0x000000b70d087209 */ /* 0x000fe20007810000 */
[----:B------:R-:W-:-:S03]  /*1ac90*/  FMUL.FTZ R183, R5, R2 ;  /* 0x0000000205b77220 */ /* 0x000fc60000410000 */
[----:B------:R-:W-:Y:S01]  /*1aca0*/  FMNMX.FTZ R8, R184, R8, !PT ;  /* 0x00000008b8087209 */ /* 0x000fe20007810000 */
[-CC-:B------:R-:W-:Y:S01]  /*1acb0*/  FFMA.FTZ R208, R0, R2.reuse, -R183.reuse ;  /* 0x0000000200d07223 */ /* 0x180fe200000108b7 */
[--C-:B------:R-:W-:Y:S01]  /*1acc0*/  FFMA.FTZ R4, R4, R2, -R183.reuse ;  /* 0x0000000204047223 */ /* 0x100fe200000108b7 */
[----:B------:R-:W-:Y:S01]  /*1acd0*/  MUFU.EX2 R3, R3 ;  /* 0x0000000300037308 */ /* 0x000fe20000000800 */
[----:B----4-:R-:W-:Y:S01]  /*1ace0*/  FMNMX.FTZ R8, R176, R8, !PT ;  /* 0x00000008b0087209 */ /* 0x010fe20007810000 */
[-CC-:B------:R-:W-:Y:S01]  /*1acf0*/  FFMA.FTZ R210, R20, R2.reuse, -R183.reuse ;  /* 0x0000000214d27223 */ /* 0x180fe200000108b7 */
[-CC-:B------:R-:W-:Y:S01]  /*1ad00*/  FFMA.FTZ R186, R21, R2.reuse, -R183.reuse ;  /* 0x0000000215ba7223 */ /* 0x180fe200000108b7 */
[--C-:B------:R-:W-:Y:S01]  /*1ad10*/  FFMA.FTZ R204, R185, R2, -R183.reuse ;  /* 0x00000002b9cc7223 */ /* 0x100fe200000108b7 */
[----:B-----5:R-:W-:Y:S01]  /*1ad20*/  FMNMX.FTZ R8, R178, R8, !PT ;  /* 0x00000008b2087209 */ /* 0x020fe20007810000 */
[-CC-:B------:R-:W-:Y:S01]  /*1ad30*/  FFMA.FTZ R20, R177, R2.reuse, -R183.reuse ;  /* 0x00000002b1147223 */ /* 0x180fe200000108b7 */
[--C-:B------:R-:W-:Y:S01]  /*1ad40*/  FFMA.FTZ R206, R180, R2, -R183.reuse ;  /* 0x00000002b4ce7223 */ /* 0x100fe200000108b7 */
[----:B------:R-:W0:Y:S01]  /*1ad50*/  MUFU.EX2 R208, R208 ;  /* 0x000000d000d07308 */ /* 0x000e220000000800 */
[----:B------:R-:W-:Y:S01]  /*1ad60*/  FMNMX.FTZ R0, R179, R8, !PT ;  /* 0x00000008b3007209 */ /* 0x000fe20007810000 */
[-CC-:B------:R-:W-:Y:S01]  /*1ad70*/  FFMA.FTZ R21, R181, R2.reuse, -R183.reuse ;  /* 0x00000002b5157223 */ /* 0x180fe200000108b7 */
[-CC-:B------:R-:W-:Y:S01]  /*1ad80*/  FFMA.FTZ R200, R168, R2.reuse, -R183.reuse ;  /* 0x00000002a8c87223 */ /* 0x180fe200000108b7 */
[--C-:B------:R-:W-:Y:S01]  /*1ad90*/  FFMA.FTZ R168, R169, R2, -R183.reuse ;  /* 0x00000002a9a87223 */ /* 0x100fe200000108b7 */
[----:B------:R-:W-:Y:S01]  /*1ada0*/  FMNMX.FTZ R0, R157, R0, !PT ;  /* 0x000000009d007209 */ /* 0x000fe20007810000 */
[-CC-:B------:R-:W-:Y:S01]  /*1adb0*/  FFMA.FTZ R202, R172, R2.reuse, -R183.reuse ;  /* 0x00000002acca7223 */ /* 0x180fe200000108b7 */
[--C-:B------:R-:W-:Y:S01]  /*1adc0*/  FFMA.FTZ R169, R173, R2, -R183.reuse ;  /* 0x00000002ada97223 */ /* 0x100fe200000108b7 */
[----:B------:R-:W1:Y:S01]  /*1add0*/  MUFU.EX2 R8, R4 ;  /* 0x0000000400087308 */ /* 0x000e620000000800 */
[----:B------:R-:W-:Y:S01]  /*1ade0*/  FMNMX.FTZ R0, R170, R0, !PT ;  /* 0x00000000aa007209 */ /* 0x000fe20007810000 */
[----:B------:R-:W-:-:S03]  /*1adf0*/  FFMA.FTZ R182, R182, R2, -R183 ;  /* 0x00000002b6b67223 */ /* 0x000fc600000108b7 */
[----:B------:R-:W-:-:S03]  /*1ae00*/  FMNMX.FTZ R0, R171, R0, !PT ;  /* 0x00000000ab007209 */ /* 0x000fc60007810000 */
[----:B------:R-:W2:Y:S01]  /*1ae10*/  MUFU.EX2 R210, R210 ;  /* 0x000000d200d27308 */ /* 0x000ea20000000800 */
[----:B------:R-:W-:Y:S01]  /*1ae20*/  FMNMX.FTZ R0, R174, R0, !PT ;  /* 0x00000000ae007209 */ /* 0x000fe20007810000 */
[----:B0-----:R-:W-:-:S03]  /*1ae30*/  FFMA.FTZ R15, R3, R15, R208 ;  /* 0x0000000f030f7223 */ /* 0x001fc600000100d0 */
[----:B------:R-:W-:-:S03]  /*1ae40*/  FMNMX.FTZ R0, R175, R0, !PT ;  /* 0x00000000af007209 */ /* 0x000fc60007810000 */
[----:B------:R-:W0:Y:S01]  /*1ae50*/  MUFU.EX2 R186, R186 ;  /* 0x000000ba00ba7308 */ /* 0x000e220000000800 */
[----:B------:R-:W-:Y:S01]  /*1ae60*/  FMNMX.FTZ R0, R162, R0, !PT ;  /* 0x00000000a2007209 */ /* 0x000fe20007810000 */
[C---:B-1----:R-:W-:Y:S01]  /*1ae70*/  FADD.FTZ R15, R8.reuse, R15 ;  /* 0x0000000f080f7221 */ /* 0x042fe20000010000 */
[----:B------:R-:W-:Y:S02]  /*1ae80*/  F2FP.F16.F32.PACK_AB R208, R8, R208 ;  /* 0x000000d008d0723e */ /* 0x000fe400000000ff */
[----:B------:R-:W-:-:S03]  /*1ae90*/  FMNMX.FTZ R0, R163, R0, !PT ;  /* 0x00000000a3007209 */ /* 0x000fc60007810000 */
[----:B------:R-:W1:Y:S01]  /*1aea0*/  MUFU.EX2 R204, R204 ;  /* 0x000000cc00cc7308 */ /* 0x000e620000000800 */
[----:B------:R-:W-:Y:S01]  /*1aeb0*/  FMNMX.FTZ R0, R166, R0, !PT ;  /* 0x00000000a6007209 */ /* 0x000fe20007810000 */
[----:B--2---:R-:W-:-:S03]  /*1aec0*/  FADD.FTZ R15, R210, R15 ;  /* 0x0000000fd20f7221 */ /* 0x004fc60000010000 */
[----:B------:R-:W-:-:S03]  /*1aed0*/  FMNMX.FTZ R0, R167, R0, !PT ;  /* 0x00000000a7007209 */ /* 0x000fc60007810000 */
[----:B------:R-:W2:Y:S01]  /*1aee0*/  MUFU.EX2 R20, R20 ;  /* 0x0000001400147308 */ /* 0x000ea20000000800 */
[----:B------:R-:W-:Y:S01]  /*1aef0*/  FMNMX.FTZ R0, R154, R0, !PT ;  /* 0x000000009a007209 */ /* 0x000fe20007810000 */
[C---:B0-----:R-:W-:Y:S01]  /*1af00*/  FADD.FTZ R15, R186.reuse, R15 ;  /* 0x0000000fba0f7221 */ /* 0x041fe20000010000 */
[----:B------:R-:W-:Y:S02]  /*1af10*/  F2FP.F16.F32.PACK_AB R210, R186, R210 ;  /* 0x000000d2bad2723e */ /* 0x000fe400000000ff */
[----:B------:R-:W-:-:S03]  /*1af20*/  FMNMX.FTZ R0, R155, R0, !PT ;  /* 0x000000009b007209 */ /* 0x000fc60007810000 */
[----:B------:R-:W0:Y:S01]  /*1af30*/  MUFU.EX2 R206, R206 ;  /* 0x000000ce00ce7308 */ /* 0x000e220000000800 */
[----:B------:R-:W-:Y:S01]  /*1af40*/  FMNMX.FTZ R0, R158, R0, !PT ;  /* 0x000000009e007209 */ /* 0x000fe20007810000 */
[----:B-1----:R-:W-:-:S03]  /*1af50*/  FADD.FTZ R15, R204, R15 ;  /* 0x0000000fcc0f7221 */ /* 0x002fc60000010000 */
[----:B------:R-:W-:-:S03]  /*1af60*/  FMNMX.FTZ R0, R159, R0, !PT ;  /* 0x000000009f007209 */ /* 0x000fc60007810000 */
[----:B------:R-:W1:Y:S01]  /*1af70*/  MUFU.EX2 R21, R21 ;  /* 0x0000001500157308 */ /* 0x000e620000000800 */
[C---:B--2---:R-:W-:Y:S01]  /*1af80*/  FADD.FTZ R15, R20.reuse, R15 ;  /* 0x0000000f140f7221 */ /* 0x044fe20000010000 */
[----:B------:R-:W2:Y:S01]  /*1af90*/  SHFL.BFLY PT, R4, R0, 0x2, 0x1f ;  /* 0x0c401f0000047f89 */ /* 0x000ea200000e0000 */
[----:B------:R-:W-:-:S05]  /*1afa0*/  F2FP.F16.F32.PACK_AB R204, R20, R204 ;  /* 0x000000cc14cc723e */ /* 0x000fca00000000ff */
[----:B------:R-:W3:Y:S01]  /*1afb0*/  MUFU.EX2 R200, R200 ;  /* 0x000000c800c87308 */ /* 0x000ee20000000800 */
[----:B0-----:R-:W-:-:S07]  /*1afc0*/  FADD.FTZ R15, R206, R15 ;  /* 0x0000000fce0f7221 */ /* 0x001fce0000010000 */
[----:B------:R-:W0:Y:S01]  /*1afd0*/  MUFU.EX2 R168, R168 ;  /* 0x000000a800a87308 */ /* 0x000e220000000800 */
[C---:B-1----:R-:W-:Y:S01]  /*1afe0*/  FADD.FTZ R15, R21.reuse, R15 ;  /* 0x0000000f150f7221 */ /* 0x042fe20000010000 */
[----:B------:R-:W-:-:S06]  /*1aff0*/  F2FP.F16.F32.PACK_AB R206, R21, R206 ;  /* 0x000000ce15ce723e */ /* 0x000fcc00000000ff */
[----:B------:R-:W1:Y:S01]  /*1b000*/  MUFU.EX2 R202, R202 ;  /* 0x000000ca00ca7308 */ /* 0x000e620000000800 */
[----:B---3--:R-:W-:Y:S01]  /*1b010*/  FADD.FTZ R15, R200, R15 ;  /* 0x0000000fc80f7221 */ /* 0x008fe20000010000 */
[----:B--2---:R-:W-:-:S05]  /*1b020*/  FMNMX.FTZ R0, R0, R4, !PT ;  /* 0x0000000400007209 */ /* 0x004fca0007810000 */
[----:B------:R-:W2:Y:S01]  /*1b030*/  SHFL.BFLY PT, R4, R0, 0x1, 0x1f ;  /* 0x0c201f0000047f89 */ /* 0x000ea200000e0000 */
[----:B------:R-:W3:Y:S01]  /*1b040*/  MUFU.EX2 R169, R169 ;  /* 0x000000a900a97308 */ /* 0x000ee20000000800 */
[C---:B0-----:R-:W-:Y:S01]  /*1b050*/  FADD.FTZ R15, R168.reuse, R15 ;  /* 0x0000000fa80f7221 */ /* 0x041fe20000010000 */
[----:B------:R-:W-:-:S03]  /*1b060*/  F2FP.F16.F32.PACK_AB R200, R168, R200 ;  /* 0x000000c8a8c8723e */ /* 0x000fc600000000ff */
[----:B-1----:R-:W-:-:S04]  /*1b070*/  FADD.FTZ R15, R202, R15 ;  /* 0x0000000fca0f7221 */ /* 0x002fc80000010000 */
[C---:B---3--:R-:W-:Y:S01]  /*1b080*/  FADD.FTZ R15, R169.reuse, R15 ;  /* 0x0000000fa90f7221 */ /* 0x048fe20000010000 */
[----:B------:R-:W-:Y:S01]  /*1b090*/  F2FP.F16.F32.PACK_AB R202, R169, R202 ;  /* 0x000000caa9ca723e */ /* 0x000fe200000000ff */
[----:B------:R-:W-:Y:S02]  /*1b0a0*/  WARPGROUP.DEPBAR.LE gsb0, 0x0 ;  /* 0x00008000000079c5 */ /* 0x000fe40000010000 */
[----:B------:R-:W-:Y:S01]  /*1b0b0*/  WARPGROUP.ARRIVE ;  /* 0x00000000000079c5 */ /* 0x000fe20000000000 */
[----:B--2---:R-:W-:Y:S01]  /*1b0c0*/  FMNMX.FTZ R4, R0, R4, !PT ;  /* 0x0000000400047209 */ /* 0x004fe20007810000 */
[-CC-:B------:R-:W-:Y:S01]  /*1b0d0*/  FFMA.FTZ R196, R160, R2.reuse, -R183.reuse ;  /* 0x00000002a0c47223 */ /* 0x180fe200000108b7 */
[-C--:B------:R-:W-:Y:S01]  /*1b0e0*/  FFMA.FTZ R198, R164, R2.reuse, -R183 ;  /* 0x00000002a4c67223 */ /* 0x080fe200000108b7 */
[----:B------:R-:W-:Y:S01]  /*1b0f0*/  @!P1 PRMT R164, RZ, 0x654, R11 ;  /* 0x00000654ffa49816 */ /* 0x000fe2000000000b */
[-C--:B------:R-:W-:Y:S01]  /*1b100*/  FFMA.FTZ R160, R161, R2.reuse, -R183 ;  /* 0x00000002a1a07223 */ /* 0x080fe200000108b7 */
[----:B------:R-:W-:Y:S01]  /*1b110*/  HGMMA.64x256x16.F32 R24, R192, gdesc[UR4].tnspB, R24, gsb0 ;  /* 0x43e00004c0187df0 */ /* 0x000fe20008000818 */
[----:B------:R-:W-:Y:S01]  /*1b120*/  FADD.FTZ R0, -R4, R7 ;  /* 0x0000000704007221 */ /* 0x000fe20000010100 */
[----:B------:R-:W0:Y:S01]  /*1b130*/  MUFU.EX2 R196, R196 ;  /* 0x000000c400c47308 */ /* 0x000e220000000800 */
[----:B------:R-:W-:-:S02]  /*1b140*/  FFMA.FTZ R161, R165, R2, -R183 ;  /* 0x00000002a5a17223 */ /* 0x000fc400000108b7 */
[----:B------:R-:W-:-:S05]  /*1b150*/  FMUL.FTZ R0, R0, R2 ;  /* 0x0000000200007220 */ /* 0x000fca0000410000 */
[----:B------:R-:W1:Y:S08]  /*1b160*/  MUFU.EX2 R160, R160 ;  /* 0x000000a000a07308 */ /* 0x000e700000000800 */
[----:B------:R-:W-:Y:S01]  /*1b170*/  MUFU.EX2 R0, R0 ;  /* 0x0000000000007308 */ /* 0x000fe20000000800 */
[----:B0-----:R-:W-:-:S07]  /*1b180*/  FADD.FTZ R15, R196, R15 ;  /* 0x0000000fc40f7221 */ /* 0x001fce0000010000 */
[----:B------:R-:W0:Y:S01]  /*1b190*/  MUFU.EX2 R198, R198 ;  /* 0x000000c600c67308 */ /* 0x000e220000000800 */
[C---:B-1----:R-:W-:Y:S01]  /*1b1a0*/  FADD.FTZ R15, R160.reuse, R15 ;  /* 0x0000000fa00f7221 */ /* 0x042fe20000010000 */
[----:B------:R-:W-:-:S06]  /*1b1b0*/  F2FP.F16.F32.PACK_AB R196, R160, R196 ;  /* 0x000000c4a0c4723e */ /* 0x000fcc00000000ff */
[----:B------:R-:W1:Y:S08]  /*1b1c0*/  MUFU.EX2 R161, R161 ;  /* 0x000000a100a17308 */ /* 0x000e700000000800 */
[----:B------:R-:W-:Y:S01]  /*1b1d0*/  MUFU.EX2 R7, R182 ;  /* 0x000000b600077308 */ /* 0x000fe20000000800 */
[----:B0-----:R-:W-:-:S04]  /*1b1e0*/  FADD.FTZ R15, R198, R15 ;  /* 0x0000000fc60f7221 */ /* 0x001fc80000010000 */
[C---:B-1----:R-:W-:Y:S01]  /*1b1f0*/  FADD.FTZ R15, R161.reuse, R15 ;  /* 0x0000000fa10f7221 */ /* 0x042fe20000010000 */
[----:B------:R-:W-:Y:S01]  /*1b200*/  F2FP.F16.F32.PACK_AB R198, R161, R198 ;  /* 0x000000c6a1c6723e */ /* 0x000fe200000000ff */
[----:B------:R-:W-:Y:S02]  /*1b210*/  WARPGROUP.DEPBAR.LE gsb0, 0x0 ;  /* 0x00008000000079c5 */ /* 0x000fe40000010000 */
[-CC-:B------:R-:W-:Y:S01]  /*1b220*/  FFMA.FTZ R192, R152, R2.reuse, -R183.reuse ;  /* 0x0000000298c07223 */ /* 0x180fe200000108b7 */
[-CC-:B------:R-:W-:Y:S01]  /*1b230*/  FFMA.FTZ R152, R153, R2.reuse, -R183.reuse ;  /* 0x0000000299987223 */ /* 0x180fe200000108b7 */
[-C--:B------:R-:W-:Y:S01]  /*1b240*/  FMUL.FTZ R153, R4, R2.reuse ;  /* 0x0000000204997220 */ /* 0x080fe20000410000 */
[-C--:B------:R-:W-:Y:S01]  /*1b250*/  FFMA.FTZ R194, R156, R2.reuse, -R183 ;  /* 0x000000029cc27223 */ /* 0x080fe200000108b7 */
[----:B------:R-:W-:Y:S02]  /*1b260*/  @!P1 SYNCS.ARRIVE.TRANS64.RED.A1T0 RZ, [R164+URZ], RZ ;  /* 0x000000ffa4ff99a7 */ /* 0x000fe4000810043f */
[-CC-:B------:R-:W-:Y:S01]  /*1b270*/  FFMA.FTZ R209, R10, R2.reuse, -R153.reuse ;  /* 0x000000020ad17223 */ /* 0x180fe20000010899 */
[-CC-:B------:R-:W-:Y:S01]  /*1b280*/  FFMA.FTZ R10, R12, R2.reuse, -R153.reuse ;  /* 0x000000020c0a7223 */ /* 0x180fe20000010899 */
[-CC-:B------:R-:W-:Y:S01]  /*1b290*/  FFMA.FTZ R211, R13, R2.reuse, -R153.reuse ;  /* 0x000000020dd37223 */ /* 0x180fe20000010899 */
[-CC-:B------:R-:W-:Y:S01]  /*1b2a0*/  FFMA.FTZ R13, R184, R2.reuse, -R153.reuse ;  /* 0x00000002b80d7223 */ /* 0x180fe20000010899 */
[-CC-:B------:R-:W-:Y:S01]  /*1b2b0*/  FFMA.FTZ R205, R176, R2.reuse, -R153.reuse ;  /* 0x00000002b0cd7223 */ /* 0x180fe20000010899 */
[-CC-:B------:R-:W-:Y:S01]  /*1b2c0*/  FFMA.FTZ R156, R178, R2.reuse, -R153.reuse ;  /* 0x00000002b29c7223 */ /* 0x180fe20000010899 */
[----:B------:R-:W0:Y:S01]  /*1b2d0*/  MUFU.EX2 R209, R209 ;  /* 0x000000d100d17308 */ /* 0x000e220000000800 */
[-CC-:B------:R-:W-:Y:S01]  /*1b2e0*/  FFMA.FTZ R207, R179, R2.reuse, -R153.reuse ;  /* 0x00000002b3cf7223 */ /* 0x180fe20000010899 */
[-CC-:B------:R-:W-:Y:S01]  /*1b2f0*/  FFMA.FTZ R12, R157, R2.reuse, -R153.reuse ;  /* 0x000000029d0c7223 */ /* 0x180fe20000010899 */
[-CC-:B------:R-:W-:Y:S01]  /*1b300*/  FFMA.FTZ R201, R170, R2.reuse, -R153.reuse ;  /* 0x00000002aac97223 */ /* 0x180fe20000010899 */
[-CC-:B------:R-:W-:Y:S01]  /*1b310*/  FFMA.FTZ R197, R162, R2.reuse, -R153.reuse ;  /* 0x00000002a2c57223 */ /* 0x180fe20000010899 */
[-CC-:B------:R-:W-:Y:S01]  /*1b320*/  FFMA.FTZ R157, R171, R2.reuse, -R153.reuse ;  /* 0x00000002ab9d7223 */ /* 0x180fe20000010899 */
[-CC-:B------:R-:W-:Y:S01]  /*1b330*/  FFMA.FTZ R203, R174, R2.reuse, -R153.reuse ;  /* 0x00000002aecb7223 */ /* 0x180fe20000010899 */
[-CC-:B------:R-:W-:Y:S01]  /*1b340*/  FFMA.FTZ R175, R175, R2.reuse, -R153.reuse ;  /* 0x00000002afaf7223 */ /* 0x180fe20000010899 */
[----:B------:R-:W1:Y:S01]  /*1b350*/  MUFU.EX2 R10, R10 ;  /* 0x0000000a000a7308 */ /* 0x000e620000000800 */
[-CC-:B------:R-:W-:Y:S01]  /*1b360*/  FFMA.FTZ R163, R163, R2.reuse, -R153.reuse ;  /* 0x00000002a3a37223 */ /* 0x180fe20000010899 */
[-CC-:B------:R-:W-:Y:S01]  /*1b370*/  FFMA.FTZ R199, R166, R2.reuse, -R153.reuse ;  /* 0x00000002a6c77223 */ /* 0x180fe20000010899 */
[----:B------:R2:W-:Y:S01]  /*1b380*/  @!P1 SYNCS.ARRIVE.TRANS64.RED.A1T0 RZ, [R9+URZ], RZ ;  /* 0x000000ff09ff99a7 */ /* 0x0005e2000810043f */
[-CC-:B------:R-:W-:Y:S01]  /*1b390*/  FFMA.FTZ R193, R154, R2.reuse, -R153.reuse ;  /* 0x000000029ac17223 */ /* 0x180fe20000010899 */
[-CC-:B------:R-:W-:Y:S01]  /*1b3a0*/  FFMA.FTZ R155, R155, R2.reuse, -R153.reuse ;  /* 0x000000029b9b7223 */ /* 0x180fe20000010899 */
[----:B------:R-:W-:-:S02]  /*1b3b0*/  FFMA.FTZ R158, R158, R2, -R153 ;  /* 0x000000029e9e7223 */ /* 0x000fc40000010899 */
[----:B------:R-:W3:Y:S01]  /*1b3c0*/  MUFU.EX2 R211, R211 ;  /* 0x000000d300d37308 */ /* 0x000ee20000000800 */
[----:B0-----:R-:W-:-:S07]  /*1b3d0*/  FFMA.FTZ R14, R0, R14, R209 ;  /* 0x0000000e000e7223 */ /* 0x001fce00000100d1 */
[----:B------:R-:W0:Y:S01]  /*1b3e0*/  MUFU.EX2 R13, R13 ;  /* 0x0000000d000d7308 */ /* 0x000e220000000800 */
[C---:B-1----:R-:W-:Y:S01]  /*1b3f0*/  FADD.FTZ R14, R10.reuse, R14 ;  /* 0x0000000e0a0e7221 */ /* 0x042fe20000010000 */
[----:B------:R-:W-:Y:S01]  /*1b400*/  F2FP.F16.F32.PACK_AB R209, R10, R209 ;  /* 0x000000d10ad1723e */ /* 0x000fe200000000ff */
[----:B------:R-:W-:-:S05]  /*1b410*/  IMAD.MOV.U32 R10, RZ, RZ, R222 ;  /* 0x000000ffff0a7224 */ /* 0x000fca00078e00de */
[----:B------:R-:W1:Y:S01]  /*1b420*/  MUFU.EX2 R205, R205 ;  /* 0x000000cd00cd7308 */ /* 0x000e620000000800 */
[----:B---3--:R-:W-:-:S07]  /*1b430*/  FADD.FTZ R14, R211, R14 ;  /* 0x0000000ed30e7221 */ /* 0x008fce0000010000 */
[----:B------:R-:W3:Y:S01]  /*1b440*/  MUFU.EX2 R156, R156 ;  /* 0x0000009c009c7308 */ /* 0x000ee20000000800 */
[----:B0-----:R-:W-:Y:S01]  /*1b450*/  FADD.FTZ R162, R13, R14 ;  /* 0x0000000e0da27221 */ /* 0x001fe20000010000 */
[-CC-:B------:R-:W-:Y:S01]  /*1b460*/  FFMA.FTZ R14, R167, R2.reuse, -R153.reuse ;  /* 0x00000002a70e7223 */ /* 0x180fe20000010899 */
[----:B------:R-:W-:Y:S01]  /*1b470*/  FFMA.FTZ R153, R159, R2, -R153 ;  /* 0x000000029f997223 */ /* 0x000fe20000010899 */
[----:B------:R-:W-:-:S04]  /*1b480*/  F2FP.F16.F32.PACK_AB R211, R13, R211 ;  /* 0x000000d30dd3723e */ /* 0x000fc800000000ff */
[----:B------:R-:W0:Y:S01]  /*1b490*/  MUFU.EX2 R207, R207 ;  /* 0x000000cf00cf7308 */ /* 0x000e220000000800 */
[----:B-1----:R-:W-:-:S07]  /*1b4a0*/  FADD.FTZ R162, R205, R162 ;  /* 0x000000a2cda27221 */ /* 0x002fce0000010000 */
[----:B------:R-:W1:Y:S01]  /*1b4b0*/  MUFU.EX2 R12, R12 ;  /* 0x0000000c000c7308 */ /* 0x000e620000000800 */
[C---:B---3--:R-:W-:Y:S01]  /*1b4c0*/  FADD.FTZ R162, R156.reuse, R162 ;  /* 0x000000a29ca27221 */ /* 0x048fe20000010000 */
[----:B------:R-:W-:-:S06]  /*1b4d0*/  F2FP.F16.F32.PACK_AB R205, R156, R205 ;  /* 0x000000cd9ccd723e */ /* 0x000fcc00000000ff */
[----:B------:R-:W3:Y:S01]  /*1b4e0*/  MUFU.EX2 R201, R201 ;  /* 0x000000c900c97308 */ /* 0x000ee20000000800 */
[----:B0-----:R-:W-:-:S07]  /*1b4f0*/  FADD.FTZ R162, R207, R162 ;  /* 0x000000a2cfa27221 */ /* 0x001fce0000010000 */
[----:B------:R-:W0:Y:S01]  /*1b500*/  MUFU.EX2 R157, R157 ;  /* 0x0000009d009d7308 */ /* 0x000e220000000800 */
[C---:B-1----:R-:W-:Y:S01]  /*1b510*/  FADD.FTZ R162, R12.reuse, R162 ;  /* 0x000000a20ca27221 */ /* 0x042fe20000010000 */
[----:B------:R-:W-:-:S06]  /*1b520*/  F2FP.F16.F32.PACK_AB R207, R12, R207 ;  /* 0x000000cf0ccf723e */ /* 0x000fcc00000000ff */
[----:B------:R-:W1:Y:S01]  /*1b530*/  MUFU.EX2 R203, R203 ;  /* 0x000000cb00cb7308 */ /* 0x000e620000000800 */
[----:B---3--:R-:W-:-:S07]  /*1b540*/  FADD.FTZ R162, R201, R162 ;  /* 0x000000a2c9a27221 */ /* 0x008fce0000010000 */
[----:B------:R-:W3:Y:S01]  /*1b550*/  MUFU.EX2 R11, R175 ;  /* 0x000000af000b7308 */ /* 0x000ee20000000800 */
[C---:B0-----:R-:W-:Y:S01]  /*1b560*/  FADD.FTZ R162, R157.reuse, R162 ;  /* 0x000000a29da27221 */ /* 0x041fe20000010000 */
[----:B------:R-:W-:-:S06]  /*1b570*/  F2FP.F16.F32.PACK_AB R201, R157, R201 ;  /* 0x000000c99dc9723e */ /* 0x000fcc00000000ff */
[----:B------:R-:W0:Y:S01]  /*1b580*/  MUFU.EX2 R197, R197 ;  /* 0x000000c500c57308 */ /* 0x000e220000000800 */
[----:B-1----:R-:W-:-:S07]  /*1b590*/  FADD.FTZ R162, R203, R162 ;  /* 0x000000a2cba27221 */ /* 0x002fce0000010000 */
[----:B--2---:R-:W1:Y:S01]  /*1b5a0*/  MUFU.EX2 R9, R163 ;  /* 0x000000a300097308 */ /* 0x004e620000000800 */
[C---:B---3--:R-:W-:Y:S01]  /*1b5b0*/  FADD.FTZ R162, R11.reuse, R162 ;  /* 0x000000a20ba27221 */ /* 0x048fe20000010000 */
[----:B------:R-:W-:-:S06]  /*1b5c0*/  F2FP.F16.F32.PACK_AB R203, R11, R203 ;  /* 0x000000cb0bcb723e */ /* 0x000fcc00000000ff */
[----:B------:R-:W2:Y:S01]  /*1b5d0*/  MUFU.EX2 R199, R199 ;  /* 0x000000c700c77308 */ /* 0x000ea20000000800 */
[----:B0-----:R-:W-:-:S07]  /*1b5e0*/  FADD.FTZ R162, R197, R162 ;  /* 0x000000a2c5a27221 */ /* 0x001fce0000010000 */
[----:B------:R-:W0:Y:S01]  /*1b5f0*/  MUFU.EX2 R14, R14 ;  /* 0x0000000e000e7308 */ /* 0x000e220000000800 */
[C---:B-1----:R-:W-:Y:S01]  /*1b600*/  FADD.FTZ R162, R9.reuse, R162 ;  /* 0x000000a209a27221 */ /* 0x042fe20000010000 */
[----:B------:R-:W-:-:S06]  /*1b610*/  F2FP.F16.F32.PACK_AB R197, R9, R197 ;  /* 0x000000c509c5723e */ /* 0x000fcc00000000ff */
[----:B------:R-:W1:Y:S01]  /*1b620*/  MUFU.EX2 R192, R192 ;  /* 0x000000c000c07308 */ /* 0x000e620000000800 */
[----:B--2---:R-:W-:-:S07]  /*1b630*/  FADD.FTZ R13, R199, R162 ;  /* 0x000000a2c70d7221 */ /* 0x004fce0000010000 */
[----:B------:R-:W2:Y:S01]  /*1b640*/  MUFU.EX2 R193, R193 ;  /* 0x000000c100c17308 */ /* 0x000ea20000000800 */
[C---:B0-----:R-:W-:Y:S01]  /*1b650*/  FADD.FTZ R8, R14.reuse, R13 ;  /* 0x0000000d0e087221 */ /* 0x041fe20000010000 */
[----:B------:R-:W-:-:S06]  /*1b660*/  F2FP.F16.F32.PACK_AB R199, R14, R199 ;  /* 0x000000c70ec7723e */ /* 0x000fcc00000000ff */
[----:B------:R-:W0:Y:S01]  /*1b670*/  MUFU.EX2 R152, R152 ;  /* 0x0000009800987308 */ /* 0x000e220000000800 */
[----:B-1----:R-:W-:-:S07]  /*1b680*/  FADD.FTZ R15, R192, R15 ;  /* 0x0000000fc00f7221 */ /* 0x002fce0000010000 */
[----:B------:R-:W1:Y:S01]  /*1b690*/  MUFU.EX2 R155, R155 ;  /* 0x0000009b009b7308 */ /* 0x000e620000000800 */
[----:B--2---:R-:W-:-:S07]  /*1b6a0*/  FADD.FTZ R8, R193, R8 ;  /* 0x00000008c1087221 */ /* 0x004fce0000010000 */
[----:B------:R-:W2:Y:S01]  /*1b6b0*/  MUFU.EX2 R194, R194 ;  /* 0x000000c200c27308 */ /* 0x000ea20000000800 */
[C---:B0-----:R-:W-:Y:S01]  /*1b6c0*/  FADD.FTZ R15, R152.reuse, R15 ;  /* 0x0000000f980f7221 */ /* 0x041fe20000010000 */
[----:B------:R-:W-:-:S06]  /*1b6d0*/  F2FP.F16.F32.PACK_AB R192, R152, R192 ;  /* 0x000000c098c0723e */ /* 0x000fcc00000000ff */
[----:B------:R-:W0:Y:S01]  /*1b6e0*/  MUFU.EX2 R158, R158 ;  /* 0x0000009e009e7308 */ /* 0x000e220000000800 */
[C---:B-1----:R-:W-:Y:S01]  /*1b6f0*/  FADD.FTZ R9, R155.reuse, R8 ;  /* 0x000000089b097221 */ /* 0x042fe20000010000 */
[----:B------:R-:W-:-:S06]  /*1b700*/  F2FP.F16.F32.PACK_AB R193, R155, R193 ;  /* 0x000000c19bc1723e */ /* 0x000fcc00000000ff */
[----:B------:R-:W1:Y:S01]  /*1b710*/  MUFU.EX2 R153, R153 ;  /* 0x0000009900997308 */ /* 0x000e620000000800 */
[----:B--2---:R-:W-:Y:S01]  /*1b720*/  FADD.FTZ R8, R194, R15 ;  /* 0x0000000fc2087221 */ /* 0x004fe20000010000 */
[----:B------:R-:W-:-:S03]  /*1b730*/  F2FP.F16.F32.PACK_AB R194, R7, R194 ;  /* 0x000000c207c2723e */ /* 0x000fc600000000ff */
[----:B------:R-:W-:Y:S01]  /*1b740*/  FADD.FTZ R15, R7, R8 ;  /* 0x00000008070f7221 */ /* 0x000fe20000010000 */
[----:B------:R-:W-:Y:S01]  /*1b750*/  MOV R7, R4 ;  /* 0x0000000400077202 */ /* 0x000fe20000000f00 */
[----:B------:R-:W-:Y:S02]  /*1b760*/  IMAD.MOV.U32 R8, RZ, RZ, R5 ;  /* 0x000000ffff087224 */ /* 0x000fe400078e0005 */
[----:B0-----:R-:W-:Y:S01]  /*1b770*/  FADD.FTZ R14, R158, R9 ;  /* 0x000000099e0e7221 */ /* 0x001fe20000010000 */
[----:B------:R-:W-:-:S03]  /*1b780*/  MOV R9, R223 ;  /* 0x000000df00097202 */ /* 0x000fc60000000f00 */
[C---:B-1----:R-:W-:Y:S01]  /*1b790*/  FADD.FTZ R14, R153.reuse, R14 ;  /* 0x0000000e990e7221 */ /* 0x042fe20000010000 */
[----:B------:R-:W-:Y:S01]  /*1b7a0*/  F2FP.F16.F32.PACK_AB R195, R153, R158 ;  /* 0x0000009e99c3723e */ /* 0x000fe200000000ff */
[----:B------:R-:W-:Y:S06]  /*1b7b0*/  @P2 BRA `(.L_x_657) ;  /* 0xffffffb000a82947 */ /* 0x000fec000383ffff */
.L_x_646:
[----:B------:R-:W-:Y:S05]  /*1b7c0*/  BSYNC B0 ;  /* 0x0000000000007941 */ /* 0x000fea0003800000 */
.L_x_645:
        /* <DEDUP_REMOVED lines=131> */
.L_x_658:
[----:B------:R-:W-:Y:S02]  /*1c000*/  LEA R0, R222, R16, 0x3 ;  /* 0x00000010de007211 */ /* 0x000fe400078e18ff */
[----:B------:R-:W-:-:S04]  /*1c010*/  SHF.L.U32 R7, R223, 0x1f, RZ ;  /* 0x0000001fdf077819 */ /* 0x000fc800000006ff */
[----:B------:R0:W1:Y:S01]  /*1c020*/  SYNCS.PHASECHK.TRANS64.TRYWAIT P2, [R0+URZ+0x38850], R7 ;  /* 0x03885007000075a7 */ /* 0x000062000804017f */
[----:B------:R-:W-:Y:S05]  /*1c030*/  @!P0 BRA `(.L_x_659) ;  /* 0x0000000000048947 */ /* 0x000fea0003800000 */
[----:B------:R-:W-:Y:S01]  /*1c040*/  BPT.TRAP 0x1 ;  /* 0x000000040000795c */ /* 0x000fe20000300000 */
.L_x_659:
[----:B------:R-:W-:Y:S01]  /*1c050*/  VIADD R16, R16, 0x400 ;  /* 0x0000040010107836 */ /* 0x000fe20000000000 */
[----:B------:R-:W-:Y:S04]  /*1c060*/  BSSY B0, `(.L_x_660) ;  /* 0x0000008000007945 */ /* 0x000fe80003800000 */
[----:B------:R-:W-:-:S04]  /*1c070*/  SHF.R.U32.HI R16, RZ, 0x4, R16 ;  /* 0x00000004ff107819 */ /* 0x000fc80000011610 */
[----:B------:R-:W-:-:S04]  /*1c080*/  LOP3.LUT R16, R16, 0x3fff, RZ, 0xc0, !PT ;  /* 0x00003fff10107812 */ /* 0x000fc800078ec0ff */
[----:B------:R-:W-:-:S05]  /*1c090*/  LOP3.LUT R3, R16, 0x2800000, RZ, 0xfc, !PT ;  /* 0x0280000010037812 */ /* 0x000fca00078efcff */
[----:B------:R-:W-:Y:S01]  /*1c0a0*/  IMAD R3, R222, 0xa00, R3 ;  /* 0x00000a00de037824 */ /* 0x000fe200078e0203 */
[----:B-1----:R-:W-:Y:S06]  /*1c0b0*/  @P2 BRA `(.L_x_661) ;  /* 0x0000000000082947 */ /* 0x002fec0003800000 */
[----:B------:R-:W1:Y:S02]  /*1c0c0*/  SYNCS.PHASECHK.TRANS64.TRYWAIT P0, [R0+URZ+0x38850], R7 ;  /* 0x03885007000075a7 */ /* 0x000e64000800017f */
[----:B-1----:R-:W-:Y:S05]  /*1c0d0*/  @!P0 BRA `(.L_x_662) ;  /* 0x000000a000588947 */ /* 0x002fea0003800000 */
.L_x_661:
[----:B------:R-:W-:Y:S05]  /*1c0e0*/  BSYNC B0 ;  /* 0x0000000000007941 */ /* 0x000fea0003800000 */
.L_x_660:
[----:B01----:R-:W-:Y:S01]  /*1c0f0*/  IMAD.MOV.U32 R7, RZ, RZ, 0x40000040 ;  /* 0x40000040ff077424 */ /* 0x003fe200078e00ff */
[----:B------:R-:W-:Y:S01]  /*1c100*/  MOV R6, R3 ;  /* 0x0000000300067202 */ /* 0x000fe20000000f00 */
[----:B------:R-:W2:Y:S01]  /*1c110*/  LDL.LU R20, [R1+0x68] ;  /* 0x0000680001147983 */ /* 0x000ea20000300800 */
[----:B------:R-:W-:Y:S01]  /*1c120*/  WARPGROUP.ARRIVE ;  /* 0x00000000000079c5 */ /* 0x000fe20000000000 */
[----:B------:R-:W-:Y:S01]  /*1c130*/  IADD3 R222, R222, 0x1, RZ ;  /* 0x00000001dede7810 */ /* 0x000fe20007ffe0ff */
[----:B------:R-:W-:Y:S01]  /*1c140*/  IMAD.MOV.U32 R12, RZ, RZ, RZ ;  /* 0x000000ffff0c7224 */ /* 0x000fe200078e00ff */
[----:B------:R-:W-:Y:S02]  /*1c150*/  R2UR UR6, R6 ;  /* 0x00000000060672ca */ /* 0x000fe400000e0000 */
[----:B------:R-:W-:Y:S01]  /*1c160*/  R2UR UR7, R7 ;  /* 0x00000000070772ca */ /* 0x000fe200000e0000 */
[----:B------:R-:W-:Y:S01]  /*1c170*/  IMAD.MOV.U32 R7, RZ, RZ, 0x40000040 ;  /* 0x40000040ff077424 */ /* 0x000fe200078e00ff */
[----:B------:R-:W-:-:S02]  /*1c180*/  IADD3 R6, R3, 0x80, RZ ;  /* 0x0000008003067810 */ /* 0x000fc40007ffe0ff */
[----:B------:R-:W-:Y:S02]  /*1c190*/  ISETP.NE.AND P2, PT, R222, 0x2, PT ;  /* 0x00000002de00780c */ /* 0x000fe40003f45270 */
[----:B------:R-:W-:Y:S01]  /*1c1a0*/  @!P1 IADD3 R11, R0, 0x38860, RZ ;  /* 0x00038860000b9810 */ /* 0x000fe20007ffe0ff */
[----:B------:R-:W-:Y:S01]  /*1c1b0*/  IMAD.MOV.U32 R0, RZ, RZ, -0x800000 ;  /* 0xff800000ff007424 */ /* 0x000fe200078e00ff */
[----:B------:R-:W-:Y:S02]  /*1c1c0*/  SEL R222, R222, RZ, P2 ;  /* 0x000000ffdede7207 */ /* 0x000fe40001000000 */
[----:B------:R-:W-:-:S03]  /*1c1d0*/  @!P1 PRMT R11, RZ, 0x654, R11 ;  /* 0x00000654ff0b9816 */ /* 0x000fc6000000000b */
[----:B------:R-:W-:Y:S01]  /*1c1e0*/  HGMMA.64x256x16.F32 R24, R208, gdesc[UR4].tnspB, R24, gsb0 ;  /* 0x43e00004d0187df0 */ /* 0x000fe20008000818 */
[----:B------:R-:W-:Y:S02]  /*1c1f0*/  R2UR UR6, R6 ;  /* 0x00000000060672ca */ /* 0x000fe400000e0000 */
        /* <DEDUP_REMOVED lines=9> */
[----:B------:R-:W-:Y:S01]  /*1c290*/  IMAD.MOV.U32 R7, RZ, RZ, 0x40000040 ;  /* 0x40000040ff077424 */ /* 0x000fe200078e00ff */
[----:B------:R-:W-:Y:S02]  /*1c2a0*/  IADD3 R6, R3, 0x180, RZ ;  /* 0x0000018003067810 */ /* 0x000fe40007ffe0ff */
[----:B--2---:R-:W-:-:S05]  /*1c2b0*/  IADD3 R20, R20, 0x1, RZ ;  /* 0x0000000114147810 */ /* 0x004fca0007ffe0ff */
[----:B------:R-:W-:Y:S01]  /*1c2c0*/  STL [R1+0x68], R20 ;  /* 0x0000681401007387 */ /* 0x000fe20000100800 */
[----:B------:R-:W-:Y:S02]  /*1c2d0*/  WARPGROUP.DEPBAR.LE gsb0, 0x0 ;  /* 0x00008000000079c5 */ /* 0x000fe40000010000 */
[----:B------:R-:W-:-:S13]  /*1c2e0*/  WARPGROUP.ARRIVE ;  /* 0x00000000000079c5 */ /* 0x000fda0000000000 */
[----:B------:R-:W-:Y:S01]  /*1c2f0*/  HGMMA.64x256x16.F32 R24, R200, gdesc[UR4].tnspB, R24, gsb0 ;  /* 0x43e00004c8187df0 */ /* 0x000fe20008000818 */
[----:B------:R-:W-:Y:S02]  /*1c300*/  R2UR UR6, R6 ;  /* 0x00000000060672ca */ /* 0x000fe400000e0000 */
[----:B------:R-:W-:Y:S01]  /*1c310*/  R2UR UR7, R7 ;  /* 0x00000000070772ca */ /* 0x000fe200000e0000 */
[----:B------:R-:W-:Y:S01]  /*1c320*/  IMAD.MOV.U32 R7, RZ, RZ, 0x40000040 ;  /* 0x40000040ff077424 */ /* 0x000fe200078e00ff */
[----:B------:R-:W-:Y:S02]  /*1c330*/  IADD3 R6, R3, 0x200, RZ ;  /* 0x0000020003067810 */ /* 0x000fe40007ffe0ff */
[----:B------:R-:W0:Y:S01]  /*1c340*/  SHFL.BFLY PT, R3, R14, 0x2, 0x1f ;  /* 0x0c401f000e037f89 */ /* 0x000e2200000e0000 */
[----:B------:R-:W-:Y:S02]  /*1c350*/  WARPGROUP.DEPBAR.LE gsb0, 0x0 ;  /* 0x00008000000079c5 */ /* 0x000fe40000010000 */
[----:B------:R-:W-:-:S15]  /*1c360*/  WARPGROUP.ARRIVE ;  /* 0x00000000000079c5 */ /* 0x000fde0000000000 */
[----:B------:R-:W-:-:S03]  /*1c370*/  NOP ;  /* 0x0000000000007918 */ /* 0x000fc60000000000 */
[----:B------:R-:W-:Y:S01]  /*1c380*/  HGMMA.64x256x16.F32 R24, R196, gdesc[UR4].tnspB, R24, gsb0 ;  /* 0x43e00004c4187df0 */ /* 0x000fe20008000818 */
[----:B------:R-:W-:Y:S02]  /*1c390*/  R2UR UR6, R6 ;  /* 0x00000000060672ca */ /* 0x000fe400000e0000 */
[----:B------:R-:W-:Y:S01]  /*1c3a0*/  R2UR UR7, R7 ;  /* 0x00000000070772ca */ /* 0x000fe200000e0000 */
[----:B------:R-:W1:Y:S01]  /*1c3b0*/  SHFL.BFLY PT, R6, R15, 0x2, 0x1f ;  /* 0x0c401f000f067f89 */ /* 0x000e6200000e0000 */
[----:B0-----:R-:W-:-:S05]  /*1c3c0*/  FADD.FTZ R7, R3, R14 ;  /* 0x0000000e03077221 */ /* 0x001fca0000010000 */
[----:B------:R-:W0:Y:S01]  /*1c3d0*/  SHFL.BFLY PT, R8, R7, 0x1, 0x1f ;  /* 0x0c201f0007087f89 */ /* 0x000e2200000e0000 */
[----:B-1----:R-:W-:-:S05]  /*1c3e0*/  FADD.FTZ R6, R6, R15 ;  /* 0x0000000f06067221 */ /* 0x002fca0000010000 */
[----:B------:R-:W1:Y:S01]  /*1c3f0*/  SHFL.BFLY PT, R3, R6, 0x1, 0x1f ;  /* 0x0c201f0006037f89 */ /* 0x000e6200000e0000 */
[----:B0-----:R-:W-:-:S05]  /*1c400*/  FADD.FTZ R16, R7, R8 ;  /* 0x0000000807107221 */ /* 0x001fca0000010000 */
[----:B------:R-:W-:-:S13]  /*1c410*/  FSETP.NE.FTZ.AND P3, PT, R16, RZ, PT ;  /* 0x000000ff1000720b */ /* 0x000fda0003f75000 */
[----:B------:R-:W0:Y:S01]  /*1c420*/  @P3 MUFU.LG2 R10, R16 ;  /* 0x00000010000a3308 */ /* 0x000e220000000c00 */
[----:B-1----:R-:W-:Y:S01]  /*1c430*/  FADD.FTZ R13, R6, R3 ;  /* 0x00000003060d7221 */ /* 0x002fe20000010000 */
[----:B------:R-:W-:Y:S01]  /*1c440*/  SEL R6, RZ, 0x1, P2 ;  /* 0x00000001ff067807 */ /* 0x000fe20001000000 */
[----:B------:R-:W-:-:S03]  /*1c450*/  IMAD.MOV.U32 R3, RZ, RZ, -0x800000 ;  /* 0xff800000ff037424 */ /* 0x000fc600078e00ff */
[----:B------:R-:W-:Y:S02]  /*1c460*/  FSETP.NE.FTZ.AND P0, PT, R13, RZ, PT ;  /* 0x000000ff0d00720b */ /* 0x000fe40003f15000 */
[----:B------:R-:W-:Y:S02]  /*1c470*/  LOP3.LUT R223, R223, R6, RZ, 0x3c, !PT ;  /* 0x00000006dfdf7212 */ /* 0x000fe400078e3cff */
[----:B------:R-:W-:Y:S01]  /*1c480*/  MOV R6, RZ ;  /* 0x000000ff00067202 */ /* 0x000fe20000000f00 */
[----:B0-----:R-:W-:-:S05]  /*1c490*/  @P3 FMUL.FTZ R7, R10, 0.69314718246459960938 ;  /* 0x3f3172180a073820 */ /* 0x001fca0000410000 */
[----:B------:R-:W-:Y:S03]  /*1c4a0*/  @P3 MUFU.RCP R6, R16 ;  /* 0x0000001000063308 */ /* 0x000fe60000001000 */
[C---:B------:R-:W-:Y:S01]  /*1c4b0*/  @P0 FMUL.FTZ R8, R2.reuse, 0.69314718246459960938 ;  /* 0x3f31721802080820 */ /* 0x040fe20000410000 */
[----:B------:R-:W-:-:S04]  /*1c4c0*/  @P3 FMUL.FTZ R2, R2, 0.69314718246459960938 ;  /* 0x3f31721802023820 */ /* 0x000fc80000410000 */
[----:B------:R-:W0:Y:S01]  /*1c4d0*/  @P0 MUFU.LG2 R9, R13 ;  /* 0x0000000d00090308 */ /* 0x000e220000000c00 */
[----:B------:R-:W-:-:S07]  /*1c4e0*/  @P3 FFMA.FTZ R3, R2, R4, R7 ;  /* 0x0000000402033223 */ /* 0x000fce0000010007 */
[----:B------:R-:W1:Y:S01]  /*1c4f0*/  @P0 MUFU.RCP R12, R13 ;  /* 0x0000000d000c0308 */ /* 0x000e620000001000 */
[----:B0-----:R-:W-:-:S04]  /*1c500*/  @P0 FMUL.FTZ R9, R9, 0.69314718246459960938 ;  /* 0x3f31721809090820 */ /* 0x001fc80000410000 */
[----:B------:R-:W-:Y:S01]  /*1c510*/  @P0 FFMA.FTZ R0, R8, R5, R9 ;  /* 0x0000000508000223 */ /* 0x000fe20000010009 */
[----:B------:R-:W-:Y:S01]  /*1c520*/  PLOP3.LUT P0, PT, PT, PT, PT, 0x8, 0x0 ;  /* 0x000000000000781c */ /* 0x000fe20003f0e170 */
[----:B------:R-:W-:Y:S02]  /*1c530*/  WARPGROUP.DEPBAR.LE gsb0, 0x0 ;  /* 0x00008000000079c5 */ /* 0x000fe40000010000 */
[----:B------:R-:W-:-:S06]  /*1c540*/  WARPGROUP.ARRIVE ;  /* 0x00000000000079c5 */ /* 0x000fcc0000000000 */
[----:B------:R-:W-:Y:S03]  /*1c550*/  HGMMA.64x256x16.F32 R24, R192, gdesc[UR4].tnspB, R24, gsb0 ;  /* 0x43e00004c0187df0 */ /* 0x000fe60008000818 */
[----:B------:R-:W-:Y:S02]  /*1c560*/  WARPGROUP.DEPBAR.LE gsb0, 0x0 ;  /* 0x00008000000079c5 */ /* 0x000fe40000010000 */
[-C--:B-1----:R-:W-:Y:S01]  /*1c570*/  FMUL.FTZ R4, R24, R12.reuse ;  /* 0x0000000c18047220 */ /* 0x082fe20000410000 */
[-C--:B------:R-:W-:Y:S01]  /*1c580*/  FMUL.FTZ R160, R44, R12.reuse ;  /* 0x0000000c2ca07220 */ /* 0x080fe20000410000 */
[-C--:B------:R-:W-:Y:S01]  /*1c590*/  FMUL.FTZ R163, R56, R12.reuse ;  /* 0x0000000c38a37220 */ /* 0x080fe20000410000 */
[----:B------:R-:W-:Y:S01]  /*1c5a0*/  FMUL.FTZ R169, R80, R12 ;  /* 0x0000000c50a97220 */ /* 0x000fe20000410000 */
[-C--:B------:R-:W-:Y:S01]  /*1c5b0*/  FMUL.FTZ R10, R27, R6.reuse ;  /* 0x000000061b0a7220 */ /* 0x080fe20000410000 */
[----:B------:R-:W-:Y:S01]  /*1c5c0*/  FMUL.FTZ R8, R31, R6 ;  /* 0x000000061f087220 */ /* 0x000fe20000410000 */
[----:B------:R0:W-:Y:S01]  /*1c5d0*/  @!P1 SYNCS.ARRIVE.TRANS64.RED.A1T0 RZ, [R11+URZ], RZ ;  /* 0x000000ff0bff99a7 */ /* 0x0001e2000810043f */
        /* <DEDUP_REMOVED lines=61> */
[----:B------:R-:W-:Y:S01]  /*1c9b0*/  FMUL.FTZ R31, R63, R6 ;  /* 0x000000063f1f7220 */ /* 0x000fe20000410000 */
        /* <DEDUP_REMOVED lines=8> */
[-C--:B0-----:R-:W-:Y:S01]  /*1ca40*/  FMUL.FTZ R11, R46, R6.reuse ;  /* 0x000000062e0b7220 */ /* 0x081fe20000410000 */
        /* <DEDUP_REMOVED lines=50> */
[----:B------:R-:W-:-:S07]  /*1cd70*/  FMUL.FTZ R76, R151, R6 ;  /* 0x00000006974c7220 */ /* 0x000fce0000410000 */
.L_x_570:
[----:B------:R-:W0:Y:S08]  /*1cd80*/  S2UR UR5, SR_CgaCtaId ;  /* 0x00000000000579c3 */ /* 0x000e300000008800 */
[----:B------:R-:W-:Y:S06]  /*1cd90*/  BAR.SYNC.DEFER_BLOCKING 0x5, 0x120 ;  /* 0x0144800000007b1d */ /* 0x000fec0000010000 */
[----:B------:R-:W-:Y:S01]  /*1cda0*/  UMOV UR4, 0x400 ;  /* 0x0000040000047882 */ /* 0x000fe20000000000 */
[----:B------:R-:W-:Y:S01]  /*1cdb0*/  BSSY B0, `(.L_x_663) ;  /* 0x0000293000007945 */ /* 0x000fe20003800000 */
[----:B0-----:R-:W-:-:S06]  /*1cdc0*/  ULEA UR4, UR5, UR4, 0x18 ;  /* 0x0000000405047291 */ /* 0x001fcc000f8ec03f */
[----:B------:R-:W-:-:S05]  /*1cdd0*/  IMAD.U32 R16, RZ, RZ, UR4 ;  /* 0x00000004ff107e24 */ /* 0x000fca000f8e00ff */
[----:B------:R0:W1:Y:S01]  /*1cde0*/  LDS.128 R148, [R16+0x388d0] ;  /* 0x0388d00010947984 */ /* 0x0000620000000c00 */
[----:B------:R-:W-:Y:S06]  /*1cdf0*/  BAR.ARV 0x4, 0x120 ;  /* 0x0104800000007b1d */ /* 0x000fec0000002000 */
[----:B------:R-:W-:Y:S05]  /*1ce00*/  @P0 BRA `(.L_x_664) ;  /* 0x0000001c00580947 */ /* 0x000fea0003800000 */
[----:B------:R-:W2:Y:S04]  /*1ce10*/  LDL R6, [R1+0x90] ;  /* 0x0000900001067983 */ /* 0x000ea80000100800 */
[----:B-1----:R-:W3:Y:S01]  /*1ce20*/  LDL R148, [R1+0x5c] ;  /* 0x00005c0001947983 */ /* 0x002ee20000100800 */
[----:B------:R-:W1:Y:S01]  /*1ce30*/  S2R R21, SR_SWINHI ;  /* 0x0000000000157919 */ /* 0x000e620000002f00 */
[----:B------:R-:W-:Y:S01]  /*1ce40*/  F2FP.F16.F32.PACK_AB R5, R10, R5 ;  /* 0x000000050a05723e */ /* 0x000fe200000000ff */
[----:B------:R-:W-:Y:S01]  /*1ce50*/  ULDC.64 UR4, c[0x0][0xbd8] ;  /* 0x0002f60000047ab9 */ /* 0x000fe20000000a00 */
[----:B------:R-:W-:Y:S02]  /*1ce60*/  MOV R14, R16 ;  /* 0x00000010000e7202 */ /* 0x000fe40000000f00 */
[----:B-1----:R-:W-:-:S02]  /*1ce70*/  MOV R15, R21 ;  /* 0x00000015000f7202 */ /* 0x002fc40000000f00 */
        /* <DEDUP_REMOVED lines=11> */
[----:B-----5:R-:W-:Y:S01]  /*1cf30*/  F2FP.F16.F32.PACK_AB R147, R76, R72 ;  /* 0x000000484c93723e */ /* 0x020fe200000000ff */
[----:B------:R-:W-:Y:S01]  /*1cf40*/  ULDC.64 UR6, c[0x0][0x208] ;  /* 0x0000820000067ab9 */ /* 0x000fe20000000a00 */
[----:B------:R-:W-:Y:S01]  /*1cf50*/  BAR.SYNC.DEFER_BLOCKING 0x1, 0x100 ;  /* 0x0044000000007b1d */ /* 0x000fe20000010000 */
[----:B--2---:R-:W-:-:S03]  /*1cf60*/  IMAD.WIDE R120, R6, 0x2, R14 ;  /* 0x0000000206787825 */ /* 0x004fc600078e020e */
[C---:B------:R-:W-:Y:S02]  /*1cf70*/  IADD3 R6, P1, R120.reuse, 0x20, RZ ;  /* 0x0000002078067810 */ /* 0x040fe40007f3e0ff */
[----:B------:R-:W-:Y:S02]  /*1cf80*/  IADD3 R46, P0, R120, 0x40, RZ ;  /* 0x00000040782e7810 */ /* 0x000fe40007f1e0ff */
[----:B------:R-:W-:Y:S02]  /*1cf90*/  LOP3.LUT R88, R6, 0x380, RZ, 0xc0, !PT ;  /* 0x0000038006587812 */ /* 0x000fe400078ec0ff */
[----:B------:R-:W-:Y:S02]  /*1cfa0*/  IADD3 R100, P3, R120, 0x4000, RZ ;  /* 0x0000400078647810 */ /* 0x000fe40007f7e0ff */
[----:B------:R-:W-:Y:S02]  /*1cfb0*/  LOP3.LUT R92, R46, 0x380, RZ, 0xc0, !PT ;  /* 0x000003802e5c7812 */ /* 0x000fe400078ec0ff */
[----:B------:R-:W-:-:S02]  /*1cfc0*/  IADD3.X R89, RZ, R121, RZ, P1, !PT ;  /* 0x00000079ff597210 */ /* 0x000fc40000ffe4ff */
[----:B------:R-:W-:Y:S02]  /*1cfd0*/  SHF.R.U64 R88, R88, 0x3, RZ ;  /* 0x0000000358587819 */ /* 0x000fe400000012ff */
[C---:B------:R-:W-:Y:S02]  /*1cfe0*/  IADD3 R108, P1, R120.reuse, 0x8000, RZ ;  /* 0x00008000786c7810 */ /* 0x040fe40007f3e0ff */
[----:B------:R-:W-:Y:S02]  /*1cff0*/  IADD3 R84, P4, R120, 0x60, RZ ;  /* 0x0000006078547810 */ /* 0x000fe40007f9e0ff */
[----:B------:R-:W-:Y:S02]  /*1d000*/  LOP3.LUT R118, R100, 0x380, RZ, 0xc0, !PT ;  /* 0x0000038064767812 */ /* 0x000fe400078ec0ff */
[----:B------:R-:W-:Y:S02]  /*1d010*/  SHF.R.U64 R92, R92, 0x3, RZ ;  /* 0x000000035c5c7819 */ /* 0x000fe400000012ff */
[----:B------:R-:W-:-:S02]  /*1d020*/  IADD3 R106, P2, R120, 0x4060, RZ ;  /* 0x00004060786a7810 */ /* 0x000fc40007f5e0ff */
[----:B------:R-:W-:Y:S02]  /*1d030*/  LOP3.LUT R88, R88, R6, RZ, 0x3c, !PT ;  /* 0x0000000658587212 */ /* 0x000fe400078e3cff */
[----:B------:R-:W-:Y:S02]  /*1d040*/  LOP3.LUT R6, R108, 0x380, RZ, 0xc0, !PT ;  /* 0x000003806c067812 */ /* 0x000fe400078ec0ff */
[----:B------:R-:W-:Y:S02]  /*1d050*/  LOP3.LUT R96, R84, 0x380, RZ, 0xc0, !PT ;  /* 0x0000038054607812 */ /* 0x000fe400078ec0ff */
[----:B------:R-:W-:Y:S02]  /*1d060*/  SHF.R.U64 R118, R118, 0x3, RZ ;  /* 0x0000000376767819 */ /* 0x000fe400000012ff */
[----:B------:R-:W-:Y:S02]  /*1d070*/  LOP3.LUT R92, R92, R46, RZ, 0x3c, !PT ;  /* 0x0000002e5c5c7212 */ /* 0x000fe400078e3cff */
[----:B------:R-:W-:-:S02]  /*1d080*/  IADD3 R102, P6, R120, 0x4020, RZ ;  /* 0x0000402078667810 */ /* 0x000fc40007fde0ff */
[----:B------:R-:W-:Y:S01]  /*1d090*/  LOP3.LUT R46, R106, 0x380, RZ, 0xc0, !PT ;  /* 0x000003806a2e7812 */ /* 0x000fe200078ec0ff */
[----:B------:R-:W-:Y:S01]  /*1d0a0*/  IMAD.X R101, RZ, RZ, R121, P3 ;  /* 0x000000ffff657224 */ /* 0x000fe200018e0679 */
[----:B------:R-:W-:Y:S02]  /*1d0b0*/  SHF.R.U64 R6, R6, 0x3, RZ ;  /* 0x0000000306067819 */ /* 0x000fe400000012ff */
[----:B------:R-:W-:Y:S02]  /*1d0c0*/  IADD3 R114, P3, R120, 0x8060, RZ ;  /* 0x0000806078727810 */ /* 0x000fe40007f7e0ff */
[----:B------:R-:W-:Y:S02]  /*1d0d0*/  SHF.R.U64 R96, R96, 0x3, RZ ;  /* 0x0000000360607819 */ /* 0x000fe400000012ff */
[----:B------:R-:W-:Y:S02]  /*1d0e0*/  LOP3.LUT R100, R118, R100, RZ, 0x3c, !PT ;  /* 0x0000006476647212 */ /* 0x000fe400078e3cff */
[----:B------:R-:W-:-:S02]  /*1d0f0*/  LOP3.LUT R21, R120, 0x380, RZ, 0xc0, !PT ;  /* 0x0000038078157812 */ /* 0x000fc400078ec0ff */
[----:B------:R-:W-:Y:S02]  /*1d100*/  IADD3 R104, P5, R120, 0x4040, RZ ;  /* 0x0000404078687810 */ /* 0x000fe40007fbe0ff */
[----:B------:R-:W-:Y:S02]  /*1d110*/  IADD3.X R103, RZ, R121, RZ, P6, !PT ;  /* 0x00000079ff677210 */ /* 0x000fe400037fe4ff */
[----:B------:R-:W-:Y:S02]  /*1d120*/  LOP3.LUT R118, R102, 0x380, RZ, 0xc0, !PT ;  /* 0x0000038066767812 */ /* 0x000fe400078ec0ff */
[----:B------:R-:W-:Y:S02]  /*1d130*/  SHF.R.U64 R46, R46, 0x3, RZ ;  /* 0x000000032e2e7819 */ /* 0x000fe400000012ff */
[----:B------:R-:W-:Y:S02]  /*1d140*/  IADD3 R116, P6, R120, 0xc000, RZ ;  /* 0x0000c00078747810 */ /* 0x000fe40007fde0ff */
[----:B------:R-:W-:-:S02]  /*1d150*/  LOP3.LUT R108, R6, R108, RZ, 0x3c, !PT ;  /* 0x0000006c066c7212 */ /* 0x000fc400078e3cff */
[----:B------:R-:W-:Y:S02]  /*1d160*/  LOP3.LUT R96, R96, R84, RZ, 0x3c, !PT ;  /* 0x0000005460607212 */ /* 0x000fe400078e3cff */
[----:B------:R-:W-:Y:S01]  /*1d170*/  LOP3.LUT R6, R114, 0x380, RZ, 0xc0, !PT ;  /* 0x0000038072067812 */ /* 0x000fe200078ec0ff */
[----:B------:R-:W-:Y:S01]  /*1d180*/  IMAD.X R105, RZ, RZ, R121, P5 ;  /* 0x000000ffff697224 */ /* 0x000fe200028e0679 */
[----:B------:R-:W-:Y:S02]  /*1d190*/  IADD3.X R97, RZ, R121, RZ, P4, !PT ;  /* 0x00000079ff617210 */ /* 0x000fe400027fe4ff */
[----:B------:R-:W-:Y:S02]  /*1d1a0*/  SHF.R.U64 R21, R21, 0x3, RZ ;  /* 0x0000000315157819 */ /* 0x000fe400000012ff */
[----:B------:R-:W-:Y:S02]  /*1d1b0*/  LOP3.LUT R84, R104, 0x380, RZ, 0xc0, !PT ;  /* 0x0000038068547812 */ /* 0x000fe400078ec0ff */
[----:B------:R-:W-:-:S02]  /*1d1c0*/  SHF.R.U64 R118, R118, 0x3, RZ ;  /* 0x0000000376767819 */ /* 0x000fc400000012ff */
[----:B------:R-:W-:Y:S01]  /*1d1d0*/  LOP3.LUT R106, R46, R106, RZ, 0x3c, !PT ;  /* 0x0000006a2e6a7212 */ /* 0x000fe200078e3cff */
[--C-:B------:R-:W-:Y:S01]  /*1d1e0*/  IMAD.X R93, RZ, RZ, R121.reuse, P0 ;  /* 0x000000ffff5d7224 */ /* 0x100fe200000e0679 */
[----:B------:R-:W-:Y:S01]  /*1d1f0*/  IADD3 R112, P4, R120, 0x8040, RZ ;  /* 0x0000804078707810 */ /* 0x000fe20007f9e0ff */
[----:B------:R-:W-:Y:S01]  /*1d200*/  IMAD.X R109, RZ, RZ, R121, P1 ;  /* 0x000000ffff6d7224 */ /* 0x000fe200008e0679 */
[----:B------:R-:W-:Y:S02]  /*1d210*/  LOP3.LUT R46, R116, 0x380, RZ, 0xc0, !PT ;  /* 0x00000380742e7812 */ /* 0x000fe400078ec0ff */
[C---:B------:R-:W-:Y:S02]  /*1d220*/  IADD3 R20, P5, R120.reuse, 0xc020, RZ ;  /* 0x0000c02078147810 */ /* 0x040fe40007fbe0ff */
[----:B------:R-:W-:Y:S02]  /*1d230*/  IADD3.X R107, RZ, R121, RZ, P2, !PT ;  /* 0x00000079ff6b7210 */ /* 0x000fe400017fe4ff */
[----:B------:R-:W-:-:S02]  /*1d240*/  IADD3 R110, P0, R120, 0x8020, RZ ;  /* 0x00008020786e7810 */ /* 0x000fc40007f1e0ff */
[C---:B------:R-:W-:Y:S02]  /*1d250*/  IADD3 R26, P2, R120.reuse, 0xc040, RZ ;  /* 0x0000c040781a7810 */ /* 0x040fe40007f5e0ff */
[----:B------:R-:W-:Y:S02]  /*1d260*/  IADD3 R30, P1, R120, 0xc060, RZ ;  /* 0x0000c060781e7810 */ /* 0x000fe40007f3e0ff */
[----:B------:R-:W-:Y:S02]  /*1d270*/  SHF.R.U64 R6, R6, 0x3, RZ ;  /* 0x0000000306067819 */ /* 0x000fe400000012ff */
[----:B------:R-:W-:Y:S02]  /*1d280*/  LOP3.LUT R120, R21, R120, RZ, 0x3c, !PT ;  /* 0x0000007815787212 */ /* 0x000fe400078e3cff */
[----:B------:R-:W-:Y:S02]  /*1d290*/  SHF.R.U64 R84, R84, 0x3, RZ ;  /* 0x0000000354547819 */ /* 0x000fe400000012ff */
[----:B------:R-:W-:-:S02]  /*1d2a0*/  LOP3.LUT R102, R118, R102, RZ, 0x3c, !PT ;  /* 0x0000006676667212 */ /* 0x000fc400078e3cff */
[----:B------:R-:W-:Y:S02]  /*1d2b0*/  LOP3.LUT R118, R112, 0x380, RZ, 0xc0, !PT ;  /* 0x0000038070767812 */ /* 0x000fe400078ec0ff */
[----:B------:R-:W-:Y:S02]  /*1d2c0*/  SHF.R.U64 R46, R46, 0x3, RZ ;  /* 0x000000032e2e7819 */ /* 0x000fe400000012ff */
[----:B------:R-:W-:Y:S02]  /*1d2d0*/  LOP3.LUT R10, R20, 0x380, RZ, 0xc0, !PT ;  /* 0x00000380140a7812 */ /* 0x000fe400078ec0ff */
[----:B------:R-:W-:Y:S02]  /*1d2e0*/  LOP3.LUT R114, R6, R114, RZ, 0x3c, !PT ;  /* 0x0000007206727212 */ /* 0x000fe400078e3cff */
[----:B------:R-:W-:Y:S02]  /*1d2f0*/  LOP3.LUT R104, R84, R104, RZ, 0x3c, !PT ;  /* 0x0000006854687212 */ /* 0x000fe400078e3cff */
[----:B------:R-:W-:-:S02]  /*1d300*/  MOV R120, R120 ;  /* 0x0000007800787202 */ /* 0x000fc40000000f00 */
[----:B------:R-:W-:Y:S02]  /*1d310*/  F2FP.F16.F32.PACK_AB R6, R29, R28 ;  /* 0x0000001c1d06723e */ /* 0x000fe400000000ff */
[----:B------:R-:W-:Y:S02]  /*1d320*/  LOP3.LUT R84, R110, 0x380, RZ, 0xc0, !PT ;  /* 0x000003806e547812 */ /* 0x000fe400078ec0ff */
[----:B------:R-:W-:Y:S02]  /*1d330*/  SHF.R.U64 R118, R118, 0x3, RZ ;  /* 0x0000000376767819 */ /* 0x000fe400000012ff */
[----:B------:R-:W-:Y:S02]  /*1d340*/  LOP3.LUT R116, R46, R116, RZ, 0x3c, !PT ;  /* 0x000000742e747212 */ /* 0x000fe400078e3cff */
[----:B------:R-:W-:Y:S02]  /*1d350*/  LOP3.LUT R25, R26, 0x380, RZ, 0xc0, !PT ;  /* 0x000003801a197812 */ /* 0x000fe400078ec0ff */
[----:B------:R-:W-:-:S02]  /*1d360*/  LOP3.LUT R46, R30, 0x380, RZ, 0xc0, !PT ;  /* 0x000003801e2e7812 */ /* 0x000fc400078ec0ff */
[----:B------:R-:W-:Y:S01]  /*1d370*/  SHF.R.U64 R10, R10, 0x3, RZ ;  /* 0x000000030a0a7819 */ /* 0x000fe200000012ff */
[----:B------:R1:W-:Y:S01]  /*1d380*/  STSM.16.M88.4 [R120], R4 ;  /* 0x0000000478007844 */ /* 0x0003e20000000200 */
[----:B------:R-:W-:Y:S02]  /*1d390*/  SHF.R.U64 R84, R84, 0x3, RZ ;  /* 0x0000000354547819 */ /* 0x000fe400000012ff */
[----:B------:R-:W-:Y:S02]  /*1d3a0*/  LOP3.LUT R112, R118, R112, RZ, 0x3c, !PT ;  /* 0x0000007076707212 */ /* 0x000fe400078e3cff */
[----:B------:R-:W-:Y:S02]  /*1d3b0*/  SHF.R.U64 R25, R25, 0x3, RZ ;  /* 0x0000000319197819 */ /* 0x000fe400000012ff */
[----:B------:R-:W-:Y:S02]  /*1d3c0*/  SHF.R.U64 R46, R46, 0x3, RZ ;  /* 0x000000032e2e7819 */ /* 0x000fe400000012ff */
[----:B------:R-:W-:-:S02]  /*1d3d0*/  LOP3.LUT R118, R10, R20, RZ, 0x3c, !PT ;  /* 0x000000140a767212 */ /* 0x000fc400078e3cff */
[----:B------:R-:W-:Y:S02]  /*1d3e0*/  MOV R88, R88 ;  /* 0x0000005800587202 */ /* 0x000fe40000000f00 */
[----:B------:R-:W-:Y:S02]  /*1d3f0*/  MOV R92, R92 ;  /* 0x0000005c005c7202 */ /* 0x000fe40000000f00 */
[----:B------:R-:W-:Y:S02]  /*1d400*/  F2FP.F16.F32.PACK_AB R10, R45, R160 ;  /* 0x000000a02d0a723e */ /* 0x000fe400000000ff */
[----:B-1----:R-:W-:Y:S02]  /*1d410*/  F2FP.F16.F32.PACK_AB R4, R33, R32 ;  /* 0x000000202104723e */ /* 0x002fe400000000ff */
[----:B------:R-:W-:Y:S02]  /*1d420*/  F2FP.F16.F32.PACK_AB R5, R35, R34 ;  /* 0x000000222305723e */ /* 0x000fe400000000ff */
[----:B------:R-:W-:-:S02]  /*1d430*/  F2FP.F16.F32.PACK_AB R6, R37, R24 ;  /* 0x000000182506723e */ /* 0x000fc400000000ff */
[----:B------:R-:W-:Y:S02]  /*1d440*/  F2FP.F16.F32.PACK_AB R7, R39, R38 ;  /* 0x000000262707723e */ /* 0x000fe400000000ff */
[----:B------:R-:W-:Y:S02]  /*1d450*/  LOP3.LUT R110, R84, R110, RZ, 0x3c, !PT ;  /* 0x0000006e546e7212 */ /* 0x000fe400078e3cff */
[----:B------:R-:W-:Y:S01]  /*1d460*/  LOP3.LUT R20, R25, R26, RZ, 0x3c, !PT ;  /* 0x0000001a19147212 */ /* 0x000fe200078e3cff */
[----:B------:R1:W-:Y:S01]  /*1d470*/  STSM.16.M88.4 [R88], R4 ;  /* 0x0000000458007844 */ /* 0x0003e20000000200 */
[----:B------:R-:W-:Y:S02]  /*1d480*/  LOP3.LUT R84, R46, R30, RZ, 0x3c, !PT ;  /* 0x0000001e2e547212 */ /* 0x000fe400078e3cff */
[----:B------:R-:W-:Y:S02]  /*1d490*/  MOV R96, R96 ;  /* 0x0000006000607202 */ /* 0x000fe40000000f00 */
[----:B------:R-:W-:-:S02]  /*1d4a0*/  F2FP.F16.F32.PACK_AB R24, R49, R161 ;  /* 0x000000a13118723e */ /* 0x000fc400000000ff */
[----:B------:R-:W-:Y:S02]  /*1d4b0*/  F2FP.F16.F32.PACK_AB R25, R51, R50 ;  /* 0x000000323319723e */ /* 0x000fe400000000ff */
[----:B------:R-:W-:Y:S01]  /*1d4c0*/  F2FP.F16.F32.PACK_AB R26, R53, R162 ;  /* 0x000000a2351a723e */ /* 0x000fe200000000ff */
[----:B------:R2:W-:Y:S01]  /*1d4d0*/  STSM.16.M88.4 [R92], R8 ;  /* 0x000000085c007844 */ /* 0x0005e20000000200 */
[----:B------:R-:W-:Y:S02]  /*1d4e0*/  MOV R100, R100 ;  /* 0x0000006400647202 */ /* 0x000fe40000000f00 */
[----:B------:R-:W-:Y:S02]  /*1d4f0*/  F2FP.F16.F32.PACK_AB R28, R57, R163 ;  /* 0x000000a3391c723e */ /* 0x000fe400000000ff */
[----:B------:R-:W-:Y:S02]  /*1d500*/  F2FP.F16.F32.PACK_AB R29, R59, R58 ;  /* 0x0000003a3b1d723e */ /* 0x000fe400000000ff */
[----:B------:R-:W-:Y:S01]  /*1d510*/  F2FP.F16.F32.PACK_AB R30, R61, R164 ;  /* 0x000000a43d1e723e */ /* 0x000fe200000000ff */
[----:B------:R-:W-:Y:S01]  /*1d520*/  IMAD.X R113, RZ, RZ, R121, P4 ;  /* 0x000000ffff717224 */ /* 0x000fe200020e0679 */
[----:B------:R-:W-:-:S02]  /*1d530*/  MOV R102, R102 ;  /* 0x0000006600667202 */ /* 0x000fc40000000f00 */
[----:B-1----:R-:W-:Y:S02]  /*1d540*/  F2FP.F16.F32.PACK_AB R4, R65, R165 ;  /* 0x000000a54104723e */ /* 0x002fe400000000ff */
[----:B------:R-:W-:Y:S02]  /*1d550*/  F2FP.F16.F32.PACK_AB R5, R67, R66 ;  /* 0x000000424305723e */ /* 0x000fe400000000ff */
[----:B------:R-:W-:Y:S02]  /*1d560*/  F2FP.F16.F32.PACK_AB R6, R69, R166 ;  /* 0x000000a64506723e */ /* 0x000fe400000000ff */
[----:B------:R-:W-:Y:S02]  /*1d570*/  F2FP.F16.F32.PACK_AB R7, R71, R70 ;  /* 0x000000464707723e */ /* 0x000fe400000000ff */
[----:B------:R-:W-:Y:S02]  /*1d580*/  IADD3.X R111, RZ, R121, RZ, P0, !PT ;  /* 0x00000079ff6f7210 */ /* 0x000fe400007fe4ff */
[----:B------:R-:W-:-:S02]  /*1d590*/  MOV R104, R104 ;  /* 0x0000006800687202 */ /* 0x000fc40000000f00 */
[----:B--2---:R-:W-:Y:S02]  /*1d5a0*/  F2FP.F16.F32.PACK_AB R8, R73, R167 ;  /* 0x000000a74908723e */ /* 0x004fe400000000ff */
[----:B------:R-:W-:Y:S02]  /*1d5b0*/  F2FP.F16.F32.PACK_AB R9, R75, R74 ;  /* 0x0000004a4b09723e */ /* 0x000fe400000000ff */
[----:B------:R-:W-:Y:S02]  /*1d5c0*/  F2FP.F16.F32.PACK_AB R10, R77, R168 ;  /* 0x000000a84d0a723e */ /* 0x000fe400000000ff */
[----:B------:R-:W-:Y:S01]  /*1d5d0*/  F2FP.F16.F32.PACK_AB R11, R79, R78 ;  /* 0x0000004e4f0b723e */ /* 0x000fe200000000ff */
[----:B------:R-:W-:Y:S01]  /*1d5e0*/  STSM.16.M88.4 [R96], R24 ;  /* 0x0000001860007844 */ /* 0x000fe20000000200 */
[----:B------:R-:W-:Y:S02]  /*1d5f0*/  IADD3.X R115, RZ, R121, RZ, P3, !PT ;  /* 0x00000079ff737210 */ /* 0x000fe40001ffe4ff */
[----:B------:R-:W-:Y:S01]  /*1d600*/  MOV R106, R106 ;  /* 0x0000006a006a7202 */ /* 0x000fe20000000f00 */
[----:B------:R-:W-:Y:S01]  /*1d610*/  STSM.16.M88.4 [R100], R28 ;  /* 0x0000001c64007844 */ /* 0x000fe20000000200 */
[----:B------:R-:W-:-:S02]  /*1d620*/  F2FP.F16.F32.PACK_AB R32, R81, R169 ;  /* 0x000000a95120723e */ /* 0x000fc400000000ff */
[----:B------:R-:W-:Y:S02]  /*1d630*/  F2FP.F16.F32.PACK_AB R33, R83, R82 ;  /* 0x000000525321723e */ /* 0x000fe400000000ff */
[----:B------:R-:W-:Y:S02]  /*1d640*/  F2FP.F16.F32.PACK_AB R34, R44, R170 ;  /* 0x000000aa2c22723e */ /* 0x000fe400000000ff */
[----:B------:R-:W-:Y:S01]  /*1d650*/  F2FP.F16.F32.PACK_AB R35, R87, R86 ;  /* 0x000000565723723e */ /* 0x000fe200000000ff */
[----:B------:R1:W-:Y:S01]  /*1d660*/  STSM.16.M88.4 [R102], R4 ;  /* 0x0000000466007844 */ /* 0x0003e20000000200 */
[----:B------:R-:W-:Y:S02]  /*1d670*/  MOV R108, R108 ;  /* 0x0000006c006c7202 */ /* 0x000fe40000000f00 */
[----:B------:R-:W-:Y:S02]  /*1d680*/  F2FP.F16.F32.PACK_AB R44, R56, R171 ;  /* 0x000000ab382c723e */ /* 0x000fe400000000ff */
[----:B------:R-:W-:-:S02]  /*1d690*/  F2FP.F16.F32.PACK_AB R45, R91, R90 ;  /* 0x0000005a5b2d723e */ /* 0x000fc400000000ff */
[----:B------:R-:W-:Y:S01]  /*1d6a0*/  F2FP.F16.F32.PACK_AB R46, R80, R172 ;  /* 0x000000ac502e723e */ /* 0x000fe200000000ff */
[----:B------:R2:W-:Y:S01]  /*1d6b0*/  STSM.16.M88.4 [R104], R8 ;  /* 0x0000000868007844 */ /* 0x0005e20000000200 */
[----:B------:R-:W-:Y:S02]  /*1d6c0*/  MOV R110, R110 ;  /* 0x0000006e006e7202 */ /* 0x000fe40000000f00 */
[----:B------:R-:W-:Y:S02]  /*1d6d0*/  F2FP.F16.F32.PACK_AB R56, R152, R173 ;  /* 0x000000ad9838723e */ /* 0x000fe400000000ff */
[----:B------:R-:W-:Y:S02]  /*1d6e0*/  F2FP.F16.F32.PACK_AB R57, R99, R98 ;  /* 0x000000626339723e */ /* 0x000fe400000000ff */
[----:B------:R-:W-:Y:S02]  /*1d6f0*/  F2FP.F16.F32.PACK_AB R58, R153, R174 ;  /* 0x000000ae993a723e */ /* 0x000fe400000000ff */
[----:B------:R-:W-:-:S02]  /*1d700*/  F2FP.F16.F32.PACK_AB R59, R36, R13 ;  /* 0x0000000d243b723e */ /* 0x000fc400000000ff */
[----:B------:R-:W-:Y:S02]  /*1d710*/  MOV R112, R112 ;  /* 0x0000007000707202 */ /* 0x000fe40000000f00 */
[----:B-1----:R-:W-:Y:S02]  /*1d720*/  F2FP.F16.F32.PACK_AB R4, R154, R175 ;  /* 0x000000af9a04723e */ /* 0x002fe400000000ff */
[----:B------:R-:W-:Y:S02]  /*1d730*/  F2FP.F16.F32.PACK_AB R5, R42, R40 ;  /* 0x000000282a05723e */ /* 0x000fe400000000ff */
[----:B------:R-:W-:Y:S02]  /*1d740*/  F2FP.F16.F32.PACK_AB R6, R155, R176 ;  /* 0x000000b09b06723e */ /* 0x000fe400000000ff */
[----:B------:R-:W-:Y:S01]  /*1d750*/  F2FP.F16.F32.PACK_AB R7, R52, R48 ;  /* 0x000000303407723e */ /* 0x000fe200000000ff */
[----:B------:R-:W-:Y:S01]  /*1d760*/  STSM.16.M88.4 [R106], R32 ;  /* 0x000000206a007844 */ /* 0x000fe20000000200 */
[----:B------:R-:W-:-:S02]  /*1d770*/  MOV R114, R114 ;  /* 0x0000007200727202 */ /* 0x000fc40000000f00 */
[----:B--2---:R-:W-:Y:S02]  /*1d780*/  F2FP.F16.F32.PACK_AB R8, R156, R177 ;  /* 0x000000b19c08723e */ /* 0x004fe400000000ff */
[----:B------:R-:W-:Y:S02]  /*1d790*/  F2FP.F16.F32.PACK_AB R9, R60, R55 ;  /* 0x000000373c09723e */ /* 0x000fe400000000ff */
[----:B------:R-:W-:Y:S02]  /*1d7a0*/  F2FP.F16.F32.PACK_AB R10, R157, R178 ;  /* 0x000000b29d0a723e */ /* 0x000fe400000000ff */
[----:B------:R-:W-:Y:S01]  /*1d7b0*/  F2FP.F16.F32.PACK_AB R11, R64, R63 ;  /* 0x0000003f400b723e */ /* 0x000fe200000000ff */
[----:B------:R-:W-:Y:S01]  /*1d7c0*/  STSM.16.M88.4 [R108], R44 ;  /* 0x0000002c6c007844 */ /* 0x000fe20000000200 */
[----:B------:R-:W-:-:S03]  /*1d7d0*/  IMAD.X R117, RZ, RZ, R121, P6 ;  /* 0x000000ffff757224 */ /* 0x000fc600030e0679 */
[----:B------:R-:W-:Y:S01]  /*1d7e0*/  STSM.16.M88.4 [R110], R56 ;  /* 0x000000386e007844 */ /* 0x000fe20000000200 */
[----:B------:R-:W-:-:S03]  /*1d7f0*/  IADD3.X R119, RZ, R121, RZ, P5, !PT ;  /* 0x00000079ff777210 */ /* 0x000fc60002ffe4ff */
[----:B------:R3:W-:Y:S01]  /*1d800*/  STSM.16.M88.4 [R112], R4 ;  /* 0x0000000470007844 */ /* 0x0007e20000000200 */
[----:B------:R-:W-:-:S03]  /*1d810*/  IMAD.X R21, RZ, RZ, R121, P2 ;  /* 0x000000ffff157224 */ /* 0x000fc600010e0679 */
[----:B------:R1:W-:Y:S01]  /*1d820*/  STSM.16.M88.4 [R114], R8 ;  /* 0x0000000872007844 */ /* 0x0003e20000000200 */
[----:B------:R-:W-:Y:S02]  /*1d830*/  IADD3.X R85, RZ, R121, RZ, P1, !PT ;  /* 0x00000079ff557210 */ /* 0x000fe40000ffe4ff */
[----:B------:R-:W-:Y:S02]  /*1d840*/  MOV R116, R116 ;  /* 0x0000007400747202 */ /* 0x000fe40000000f00 */
[----:B------:R-:W-:Y:S02]  /*1d850*/  F2FP.F16.F32.PACK_AB R24, R158, R179 ;  /* 0x000000b39e18723e */ /* 0x000fe400000000ff */
[----:B------:R-:W-:Y:S01]  /*1d860*/  F2FP.F16.F32.PACK_AB R25, R123, R122 ;  /* 0x0000007a7b19723e */ /* 0x000fe200000000ff */
[----:B---3--:R-:W-:Y:S01]  /*1d870*/  IMAD.SHL.U32 R4, R148, 0x4, RZ ;  /* 0x0000000494047824 */ /* 0x008fe200078e00ff */
[----:B-1----:R-:W-:Y:S02]  /*1d880*/  SHF.R.S32.HI R10, RZ, 0x1f, R148 ;  /* 0x0000001fff0a7819 */ /* 0x002fe40000011494 */
[----:B------:R-:W-:-:S02]  /*1d890*/  F2FP.F16.F32.PACK_AB R26, R125, R124 ;  /* 0x0000007c7d1a723e */ /* 0x000fc400000000ff */
[----:B------:R-:W-:Y:S02]  /*1d8a0*/  F2FP.F16.F32.PACK_AB R27, R127, R126 ;  /* 0x0000007e7f1b723e */ /* 0x000fe400000000ff */
[----:B------:R-:W-:Y:S02]  /*1d8b0*/  ISETP.NE.U32.AND P3, PT, RZ, UR4, PT ;  /* 0x00000004ff007c0c */ /* 0x000fe4000bf65070 */
[----:B------:R-:W-:Y:S02]  /*1d8c0*/  SHF.L.U64.HI R8, R148, 0x2, R10 ;  /* 0x0000000294087819 */ /* 0x000fe4000001020a */
[----:B------:R-:W-:Y:S02]  /*1d8d0*/  IADD3 R6, P0, R4, UR4, RZ ;  /* 0x0000000404067c10 */ /* 0x000fe4000ff1e0ff */
[----:B------:R-:W-:Y:S02]  /*1d8e0*/  MOV R118, R118 ;  /* 0x0000007600767202 */ /* 0x000fe40000000f00 */
[----:B------:R-:W-:-:S02]  /*1d8f0*/  F2FP.F16.F32.PACK_AB R28, R129, R128 ;  /* 0x00000080811c723e */ /* 0x000fc400000000ff */
[----:B------:R-:W-:Y:S02]  /*1d900*/  F2FP.F16.F32.PACK_AB R29, R131, R130 ;  /* 0x00000082831d723e */ /* 0x000fe400000000ff */
[----:B------:R-:W-:Y:S02]  /*1d910*/  F2FP.F16.F32.PACK_AB R30, R133, R132 ;  /* 0x00000084851e723e */ /* 0x000fe400000000ff */
[----:B------:R-:W-:Y:S02]  /*1d920*/  F2FP.F16.F32.PACK_AB R31, R135, R134 ;  /* 0x00000086871f723e */ /* 0x000fe400000000ff */
[----:B------:R-:W-:Y:S02]  /*1d930*/  MOV R20, R20 ;  /* 0x0000001400147202 */ /* 0x000fe40000000f00 */
[----:B------:R-:W-:Y:S02]  /*1d940*/  F2FP.F16.F32.PACK_AB R32, R137, R136 ;  /* 0x000000888920723e */ /* 0x000fe400000000ff */
[----:B------:R-:W-:-:S02]  /*1d950*/  F2FP.F16.F32.PACK_AB R33, R139, R138 ;  /* 0x0000008a8b21723e */ /* 0x000fc400000000ff */
[----:B------:R-:W-:Y:S02]  /*1d960*/  F2FP.F16.F32.PACK_AB R34, R141, R140 ;  /* 0x0000008c8d22723e */ /* 0x000fe400000000ff */
[----:B------:R-:W-:Y:S02]  /*1d970*/  F2FP.F16.F32.PACK_AB R35, R143, R142 ;  /* 0x0000008e8f23723e */ /* 0x000fe400000000ff */
[----:B------:R-:W-:Y:S01]  /*1d980*/  MOV R84, R84 ;  /* 0x0000005400547202 */ /* 0x000fe20000000f00 */
[----:B------:R1:W-:Y:S01]  /*1d990*/  STSM.16.M88.4 [R116], R24 ;  /* 0x0000001874007844 */ /* 0x0003e20000000200 */
[----:B------:R-:W-:Y:S02]  /*1d9a0*/  ISETP.NE.AND.EX P3, PT, RZ, UR5, PT, P3 ;  /* 0x00000005ff007c0c */ /* 0x000fe4000bf65330 */
[----:B------:R-:W-:Y:S01]  /*1d9b0*/  IADD3.X R7, R8, UR5, RZ, P0, !PT ;  /* 0x0000000508077c10 */ /* 0x000fe200087fe4ff */
[----:B------:R-:W-:Y:S01]  /*1d9c0*/  ULDC.64 UR4, c[0x0][0xbe0] ;  /* 0x0002f80000047ab9 */ /* 0x000fe20000000a00 */
[----:B------:R1:W-:Y:S01]  /*1d9d0*/  STSM.16.M88.4 [R118], R28 ;  /* 0x0000001c76007844 */ /* 0x0003e20000000200 */
[----:B------:R-:W-:-:S03]  /*1d9e0*/  ISETP.NE.U32.AND P1, PT, RZ, UR4, PT ;  /* 0x00000004ff007c0c */ /* 0x000fc6000bf25070 */
[----:B------:R1:W-:Y:S01]  /*1d9f0*/  STSM.16.M88.4 [R20], R32 ;  /* 0x0000002014007844 */ /* 0x0003e20000000200 */
[----:B------:R-:W-:-:S03]  /*1da00*/  ISETP.NE.AND.EX P1, PT, RZ, UR5, PT, P1 ;  /* 0x00000005ff007c0c */ /* 0x000fc6000bf25310 */
[----:B------:R1:W-:Y:S01]  /*1da10*/  STSM.16.M88.4 [R84], R144 ;  /* 0x0000009054007844 */ /* 0x0003e20000000200 */
[----:B------:R-:W-:-:S05]  /*1da20*/  IMAD R5, R18, 0x8, R220 ;  /* 0x0000000812057824 */ /* 0x000fca00078e02dc */
[----:B------:R-:W-:Y:S01]  /*1da30*/  SHF.L.U32 R5, R5, 0x3, RZ ;  /* 0x0000000305057819 */ /* 0x000fe200000006ff */
[----:B------:R-:W-:Y:S03]  /*1da40*/  BAR.SYNC.DEFER_BLOCKING 0x1, 0x100 ;  /* 0x0044000000007b1d */ /* 0x000fe60000010000 */
[----:B------:R-:W-:Y:S01]  /*1da50*/  @P1 IADD3 R4, P0, R4, UR4, RZ ;  /* 0x0000000404041c10 */ /* 0x000fe2000ff1e0ff */
[----:B------:R-:W-:Y:S02]  /*1da60*/  IMAD.WIDE R14, R5, 0x2, R14 ;  /* 0x00000002050e7825 */ /* 0x000fe400078e020e */
[----:B------:R-:W-:Y:S01]  /*1da70*/  ULDC UR4, c[0x0][0xa88] ;  /* 0x0002a20000047ab9 */ /* 0x000fe20000000800 */
[----:B------:R-:W-:Y:S01]  /*1da80*/  MOV R77, RZ ;  /* 0x000000ff004d7202 */ /* 0x000fe20000000f00 */
[----:B------:R-:W-:Y:S01]  /*1da90*/  IMAD.U32 R2, RZ, RZ, UR4 ;  /* 0x00000004ff027e24 */ /* 0x000fe2000f8e00ff */
[----:B------:R-:W-:-:S02]  /*1daa0*/  @P1 IADD3.X R5, R8, UR5, RZ, P0, !PT ;  /* 0x0000000508051c10 */ /* 0x000fc400087fe4ff */
[----:B------:R-:W-:-:S04]  /*1dab0*/  IADD3 R9, P0, R14, 0x1000, RZ ;  /* 0x000010000e097810 */ /* 0x000fc80007f1e0ff */
[----:B------:R-:W-:Y:S01]  /*1dac0*/  LOP3.LUT R8, R9, 0x380, RZ, 0xc0, !PT ;  /* 0x0000038009087812 */ /* 0x000fe200078ec0ff */
[----:B------:R1:W5:Y:S04]  /*1dad0*/  @P3 LDG.E R77, desc[UR6][R6.64] ;  /* 0x00000006064d3981 */ /* 0x000368000c1e1900 */
[----:B------:R1:W5:Y:S01]  /*1dae0*/  @P1 LDG.E R2, desc[UR6][R4.64] ;  /* 0x0000000604021981 */ /* 0x000362000c1e1900 */
[----:B------:R-:W-:Y:S05]  /*1daf0*/  @P1 BRA `(.L_x_665) ;  /* 0x0000000000141947 */ /* 0x000fea0003800000 */
[----:B------:R-:W-:Y:S05]  /*1db00*/  @!P3 BRA `(.L_x_665) ;  /* 0x000000000010b947 */ /* 0x000fea0003800000 */
[----:B------:R-:W-:Y:S02]  /*1db10*/  ULDC.64 UR4, c[0x0][0x208] ;  /* 0x0000820000047ab9 */ /* 0x000fe40000000a00 */
[----:B-1----:R-:W2:Y:S04]  /*1db20*/  LDG.E R5, desc[UR4][R6.64] ;  /* 0x0000000406057981 */ /* 0x002ea8000c1e1900 */
[----:B-----5:R-:W2:Y:S02]  /*1db30*/  LDG.E R2, desc[UR4][R6.64+0x4] ;  /* 0x0000040406027981 */ /* 0x020ea4000c1e1900 */
[----:B--2---:R-:W-:-:S07]  /*1db40*/  IADD3 R2, -R5, R2, RZ ;  /* 0x0000000205027210 */ /* 0x004fce0007ffe1ff */
.L_x_665:
[----:B-1----:R-:W2:Y:S01]  /*1db50*/  LDL R6, [R1+0x8c] ;  /* 0x00008c0001067983 */ /* 0x002ea20000100800 */
[----:B------:R-:W-:-:S03]  /*1db60*/  ULDC.64 UR4, c[0x0][0xb70] ;  /* 0x0002dc0000047ab9 */ /* 0x000fc60000000a00 */
[----:B------:R-:W3:Y:S04]  /*1db70*/  LDL.LU R82, [R1+0x60] ;  /* 0x0000600001527983 */ /* 0x000ee80000300800 */
[----:B------:R-:W2:Y:S01]  /*1db80*/  LDL.LU R80, [R1+0x6c] ;  /* 0x00006c0001507983 */ /* 0x000ea20000300800 */
[----:B------:R-:W-:Y:S01]  /*1db90*/  SEL R19, R10, RZ, !P3 ;  /* 0x000000ff0a137207 */ /* 0x000fe20005800000 */
[--C-:B-----5:R-:W-:Y:S01]  /*1dba0*/  IMAD.MOV.U32 R20, RZ, RZ, R77.reuse ;  /* 0x000000ffff147224 */ /* 0x120fe200078e004d */
[----:B------:R-:W-:Y:S01]  /*1dbb0*/  SHF.R.S32.HI R21, RZ, 0x1f, R77 ;  /* 0x0000001fff157819 */ /* 0x000fe2000001144d */
[----:B------:R-:W4:Y:S01]  /*1dbc0*/  LDL R10, [R1+0x70] ;  /* 0x00007000010a7983 */ /* 0x000f220000100800 */
[C---:B------:R-:W-:Y:S02]  /*1dbd0*/  IADD3 R25, P2, R14.reuse, 0x3000, RZ ;  /* 0x000030000e197810 */ /* 0x040fe40007f5e0ff */
[----:B------:R-:W-:Y:S01]  /*1dbe0*/  IADD3 R13, P1, R14, 0x2000, RZ ;  /* 0x000020000e0d7810 */ /* 0x000fe20007f3e0ff */
[----:B------:R-:W4:Y:S01]  /*1dbf0*/  LDL R81, [R1+0x74] ;  /* 0x0000740001517983 */ /* 0x000f220000100800 */
[----:B------:R-:W-:-:S02]  /*1dc00*/  LOP3.LUT R24, R25, 0x380, RZ, 0xc0, !PT ;  /* 0x0000038019187812 */ /* 0x000fc400078ec0ff */
[----:B------:R-:W-:Y:S02]  /*1dc10*/  SHF.R.U64 R8, R8, 0x3, RZ ;  /* 0x0000000308087819 */ /* 0x000fe400000012ff */
[----:B------:R-:W-:Y:S02]  /*1dc20*/  LOP3.LUT R12, R13, 0x380, RZ, 0xc0, !PT ;  /* 0x000003800d0c7812 */ /* 0x000fe400078ec0ff */
[----:B------:R-:W-:Y:S02]  /*1dc30*/  SHF.R.U64 R24, R24, 0x3, RZ ;  /* 0x0000000318187819 */ /* 0x000fe400000012ff */
[----:B------:R-:W-:Y:S02]  /*1dc40*/  LOP3.LUT R8, R8, R9, RZ, 0x3c, !PT ;  /* 0x0000000908087212 */ /* 0x000fe400078e3cff */
[----:B------:R-:W-:Y:S02]  /*1dc50*/  SHF.R.U64 R12, R12, 0x3, RZ ;  /* 0x000000030c0c7819 */ /* 0x000fe400000012ff */
[----:B------:R-:W-:-:S02]  /*1dc60*/  IADD3.X R9, RZ, R15, RZ, P0, !PT ;  /* 0x0000000fff097210 */ /* 0x000fc400007fe4ff */
[----:B------:R-:W-:Y:S02]  /*1dc70*/  LOP3.LUT R24, R24, R25, RZ, 0x3c, !PT ;  /* 0x0000001918187212 */ /* 0x000fe400078e3cff */
[C---:B------:R-:W-:Y:S02]  /*1dc80*/  IADD3 R45, P0, R14.reuse, 0x8000, RZ ;  /* 0x000080000e2d7810 */ /* 0x040fe40007f1e0ff */
[C---:B------:R-:W-:Y:S02]  /*1dc90*/  IADD3 R33, P4, R14.reuse, 0x5000, RZ ;  /* 0x000050000e217810 */ /* 0x040fe40007f9e0ff */
[----:B------:R-:W-:Y:S02]  /*1dca0*/  IADD3 R37, P5, R14, 0x6000, RZ ;  /* 0x000060000e257810 */ /* 0x000fe40007fbe0ff */
[----:B------:R-:W-:Y:S02]  /*1dcb0*/  IADD3.X R25, RZ, R15, RZ, P2, !PT ;  /* 0x0000000fff197210 */ /* 0x000fe400017fe4ff */
[----:B------:R-:W-:Y:S01]  /*1dcc0*/  LOP3.LUT R12, R12, R13, RZ, 0x3c, !PT ;  /* 0x0000000d0c0c7212 */ /* 0x000fe200078e3cff */
[----:B------:R-:W-:Y:S01]  /*1dcd0*/  IMAD.X R13, RZ, RZ, R15, P1 ;  /* 0x000000ffff0d7224 */ /* 0x000fe200008e060f */
[----:B------:R-:W-:-:S02]  /*1dce0*/  IADD3 R53, P2, R14, 0xa000, RZ ;  /* 0x0000a0000e357810 */ /* 0x000fc40007f5e0ff */
[----:B------:R-:W-:Y:S02]  /*1dcf0*/  IADD3 R49, P1, R14, 0x9000, RZ ;  /* 0x000090000e317810 */ /* 0x000fe40007f3e0ff */
[----:B------:R-:W-:Y:S02]  /*1dd00*/  LOP3.LUT R44, R45, 0x380, RZ, 0xc0, !PT ;  /* 0x000003802d2c7812 */ /* 0x000fe400078ec0ff */
[----:B------:R-:W-:Y:S02]  /*1dd10*/  LOP3.LUT R32, R33, 0x380, RZ, 0xc0, !PT ;  /* 0x0000038021207812 */ /* 0x000fe400078ec0ff */
[----:B------:R-:W-:Y:S02]  /*1dd20*/  LOP3.LUT R36, R37, 0x380, RZ, 0xc0, !PT ;  /* 0x0000038025247812 */ /* 0x000fe400078ec0ff */
[----:B------:R-:W-:Y:S02]  /*1dd30*/  LOP3.LUT R52, R53, 0x380, RZ, 0xc0, !PT ;  /* 0x0000038035347812 */ /* 0x000fe400078ec0ff */
[----:B------:R-:W-:-:S02]  /*1dd40*/  LOP3.LUT R48, R49, 0x380, RZ, 0xc0, !PT ;  /* 0x0000038031307812 */ /* 0x000fc400078ec0ff */
[----:B------:R-:W-:Y:S02]  /*1dd50*/  SHF.R.U64 R44, R44, 0x3, RZ ;  /* 0x000000032c2c7819 */ /* 0x000fe400000012ff */
[----:B------:R-:W-:Y:S02]  /*1dd60*/  SHF.R.U64 R32, R32, 0x3, RZ ;  /* 0x0000000320207819 */ /* 0x000fe400000012ff */
[----:B------:R-:W-:Y:S02]  /*1dd70*/  SHF.R.U64 R36, R36, 0x3, RZ ;  /* 0x0000000324247819 */ /* 0x000fe400000012ff */
[----:B------:R-:W-:Y:S02]  /*1dd80*/  SHF.R.U64 R52, R52, 0x3, RZ ;  /* 0x0000000334347819 */ /* 0x000fe400000012ff */
[----:B------:R-:W-:Y:S02]  /*1dd90*/  SHF.R.U64 R48, R48, 0x3, RZ ;  /* 0x0000000330307819 */ /* 0x000fe400000012ff */
[----:B------:R-:W-:Y:S01]  /*1dda0*/  LOP3.LUT R44, R44, R45, RZ, 0x3c, !PT ;  /* 0x0000002d2c2c7212 */ /* 0x000fe200078e3cff */
[----:B------:R-:W-:Y:S01]  /*1ddb0*/  IMAD.X R45, RZ, RZ, R15, P0 ;  /* 0x000000ffff2d7224 */ /* 0x000fe200000e060f */
[----:B------:R-:W-:-:S02]  /*1ddc0*/  LOP3.LUT R32, R32, R33, RZ, 0x3c, !PT ;  /* 0x0000002120207212 */ /* 0x000fc400078e3cff */
[----:B------:R-:W-:Y:S01]  /*1ddd0*/  LOP3.LUT R36, R36, R37, RZ, 0x3c, !PT ;  /* 0x0000002524247212 */ /* 0x000fe200078e3cff */
[----:B------:R-:W-:Y:S01]  /*1dde0*/  IMAD.X R37, RZ, RZ, R15, P5 ;  /* 0x000000ffff257224 */ /* 0x000fe200028e060f */
[----:B------:R-:W-:Y:S02]  /*1ddf0*/  LOP3.LUT R52, R52, R53, RZ, 0x3c, !PT ;  /* 0x0000003534347212 */ /* 0x000fe400078e3cff */
[-C--:B------:R-:W-:Y:S02]  /*1de00*/  IADD3.X R33, RZ, R15.reuse, RZ, P4, !PT ;  /* 0x0000000fff217210 */ /* 0x080fe400027fe4ff */
[C---:B------:R-:W-:Y:S02]  /*1de10*/  IADD3 R61, P4, R14.reuse, 0xc000, RZ ;  /* 0x0000c0000e3d7810 */ /* 0x040fe40007f9e0ff */
[----:B------:R-:W-:Y:S02]  /*1de20*/  IADD3 R65, P5, R14, 0xd000, RZ ;  /* 0x0000d0000e417810 */ /* 0x000fe40007fbe0ff */
[----:B------:R-:W-:-:S02]  /*1de30*/  IADD3.X R53, RZ, R15, RZ, P2, !PT ;  /* 0x0000000fff357210 */ /* 0x000fc400017fe4ff */
[----:B------:R-:W-:Y:S02]  /*1de40*/  LOP3.LUT R48, R48, R49, RZ, 0x3c, !PT ;  /* 0x0000003130307212 */ /* 0x000fe400078e3cff */
[----:B------:R-:W-:Y:S02]  /*1de50*/  IADD3.X R49, RZ, R15, RZ, P1, !PT ;  /* 0x0000000fff317210 */ /* 0x000fe40000ffe4ff */
[----:B------:R-:W-:Y:S02]  /*1de60*/  LOP3.LUT R60, R61, 0x380, RZ, 0xc0, !PT ;  /* 0x000003803d3c7812 */ /* 0x000fe400078ec0ff */
[----:B------:R-:W-:Y:S02]  /*1de70*/  LOP3.LUT R64, R65, 0x380, RZ, 0xc0, !PT ;  /* 0x0000038041407812 */ /* 0x000fe400078ec0ff */
[----:B------:R-:W-:Y:S02]  /*1de80*/  SHF.R.U64 R60, R60, 0x3, RZ ;  /* 0x000000033c3c7819 */ /* 0x000fe400000012ff */
[----:B------:R-:W-:-:S02]  /*1de90*/  SHF.R.U64 R64, R64, 0x3, RZ ;  /* 0x0000000340407819 */ /* 0x000fc400000012ff */
[----:B------:R-:W-:Y:S02]  /*1dea0*/  LOP3.LUT R60, R60, R61, RZ, 0x3c, !PT ;  /* 0x0000003d3c3c7212 */ /* 0x000fe400078e3cff */
[----:B------:R-:W-:Y:S01]  /*1deb0*/  LOP3.LUT R64, R64, R65, RZ, 0x3c, !PT ;  /* 0x0000004140407212 */ /* 0x000fe200078e3cff */
[----:B------:R-:W-:Y:S01]  /*1dec0*/  IMAD.X R65, RZ, RZ, R15, P5 ;  /* 0x000000ffff417224 */ /* 0x000fe200028e060f */
[----:B------:R-:W-:Y:S01]  /*1ded0*/  IADD3.X R61, RZ, R15, RZ, P4, !PT ;  /* 0x0000000fff3d7210 */ /* 0x000fe200027fe4ff */
[----:B------:R-:W-:Y:S01]  /*1dee0*/  ULDC.64 UR6, c[0x0][0x208] ;  /* 0x0000820000067ab9 */ /* 0x000fe20000000a00 */
[--C-:B------:R-:W-:Y:S01]  /*1def0*/  SHF.R.S32.HI R79, RZ, 0x1f, R212.reuse ;  /* 0x0000001fff4f7819 */ /* 0x100fe200000114d4 */
[----:B------:R-:W-:Y:S01]  /*1df00*/  IMAD.MOV.U32 R78, RZ, RZ, R212 ;  /* 0x000000ffff4e7224 */ /* 0x000fe200078e00d4 */
[----:B------:R-:W-:Y:S01]  /*1df10*/  BSSY B1, `(.L_x_666) ;  /* 0x0000079000017945 */ /* 0x000fe20003800000 */
[----:B---3--:R-:W-:Y:S01]  /*1df20*/  SHF.R.S32.HI R76, RZ, 0x1f, R82 ;  /* 0x0000001fff4c7819 */ /* 0x008fe20000011452 */
[----:B--2---:R-:W-:-:S04]  /*1df30*/  IMAD R11, R80, 0x80, R6 ;  /* 0x00000080500b7824 */ /* 0x004fc800078e0206 */
[----:B------:R-:W-:-:S04]  /*1df40*/  IMAD R4, R76, UR4, RZ ;  /* 0x000000044c047c24 */ /* 0x000fc8000f8e02ff */
[C---:B------:R-:W-:Y:S02]  /*1df50*/  IMAD R7, R82.reuse, UR5, R4 ;  /* 0x0000000552077c24 */ /* 0x040fe4000f8e0204 */
[----:B------:R-:W-:Y:S01]  /*1df60*/  IMAD.WIDE.U32 R4, R82, UR4, R20 ;  /* 0x0000000452047c25 */ /* 0x000fe2000f8e0014 */
[----:B------:R-:W-:Y:S01]  /*1df70*/  SEL R20, R148, RZ, !P3 ;  /* 0x000000ff94147207 */ /* 0x000fe20005800000 */
[----:B------:R-:W-:-:S03]  /*1df80*/  ULDC.64 UR4, c[0x0][0xb78] ;  /* 0x0002de0000047ab9 */ /* 0x000fc60000000a00 */
[----:B------:R-:W-:Y:S01]  /*1df90*/  IADD3 R5, R5, R7, RZ ;  /* 0x0000000705057210 */ /* 0x000fe20007ffe0ff */
[----:B------:R-:W-:Y:S02]  /*1dfa0*/  IMAD R7, R19, UR4, RZ ;  /* 0x0000000413077c24 */ /* 0x000fe4000f8e02ff */
[----:B------:R-:W-:-:S04]  /*1dfb0*/  IMAD.WIDE.U32 R4, R20, UR4, R4 ;  /* 0x0000000414047c25 */ /* 0x000fc8000f8e0004 */
[----:B------:R-:W-:Y:S01]  /*1dfc0*/  IMAD R6, R20, UR5, R7 ;  /* 0x0000000514067c24 */ /* 0x000fe2000f8e0207 */
[----:B------:R-:W-:Y:S01]  /*1dfd0*/  SHF.R.S32.HI R7, RZ, 0x1f, R11 ;  /* 0x0000001fff077819 */ /* 0x000fe2000001140b */
[----:B------:R-:W-:Y:S01]  /*1dfe0*/  ULDC.64 UR4, c[0x0][0xb40] ;  /* 0x0002d00000047ab9 */ /* 0x000fe20000000a00 */
[----:B------:R-:W-:-:S04]  /*1dff0*/  IADD3 R4, P6, R11, R4, RZ ;  /* 0x000000040b047210 */ /* 0x000fc80007fde0ff */
[----:B------:R-:W-:Y:S02]  /*1e000*/  IADD3.X R7, R7, R5, R6, P6, !PT ;  /* 0x0000000507077210 */ /* 0x000fe400037fe406 */
[----:B------:R-:W-:Y:S02]  /*1e010*/  LEA R54, P6, R4, UR4, 0x2 ;  /* 0x0000000404367c11 */ /* 0x000fe4000f8c10ff */
[----:B------:R-:W-:Y:S02]  /*1e020*/  IADD3 R29, P3, R14, 0x4000, RZ ;  /* 0x000040000e1d7810 */ /* 0x000fe40007f7e0ff */
[----:B------:R-:W-:Y:S01]  /*1e030*/  LEA.HI.X R55, R4, UR5, R7, 0x2, P6 ;  /* 0x0000000504377c11 */ /* 0x000fe2000b0f1407 */
[----:B------:R-:W-:Y:S01]  /*1e040*/  VIADD R5, R11, 0x8 ;  /* 0x000000080b057836 */ /* 0x000fe20000000000 */
[----:B------:R-:W-:Y:S01]  /*1e050*/  IADD3 R41, P6, R14, 0x7000, RZ ;  /* 0x000070000e297810 */ /* 0x000fe20007fde0ff */
[----:B------:R-:W-:Y:S01]  /*1e060*/  ULDC.64 UR4, c[0x0][0xaa0] ;  /* 0x0002a80000047ab9 */ /* 0x000fe20000000a00 */
[----:B------:R-:W-:-:S02]  /*1e070*/  LOP3.LUT R28, R29, 0x380, RZ, 0xc0, !PT ;  /* 0x000003801d1c7812 */ /* 0x000fc400078ec0ff */
[----:B------:R-:W-:Y:S02]  /*1e080*/  LOP3.LUT R40, R41, 0x380, RZ, 0xc0, !PT ;  /* 0x0000038029287812 */ /* 0x000fe400078ec0ff */
[----:B------:R-:W-:Y:S02]  /*1e090*/  SHF.R.U64 R28, R28, 0x3, RZ ;  /* 0x000000031c1c7819 */ /* 0x000fe400000012ff */
[----:B------:R-:W-:Y:S02]  /*1e0a0*/  SHF.R.U64 R40, R40, 0x3, RZ ;  /* 0x0000000328287819 */ /* 0x000fe400000012ff */
[----:B------:R-:W-:Y:S01]  /*1e0b0*/  LOP3.LUT R28, R28, R29, RZ, 0x3c, !PT ;  /* 0x0000001d1c1c7212 */ /* 0x000fe200078e3cff */
[----:B------:R-:W-:Y:S01]  /*1e0c0*/  IMAD.X R29, RZ, RZ, R15, P3 ;  /* 0x000000ffff1d7224 */ /* 0x000fe200018e060f */
[----:B------:R-:W-:Y:S02]  /*1e0d0*/  LOP3.LUT R40, R40, R41, RZ, 0x3c, !PT ;  /* 0x0000002928287212 */ /* 0x000fe400078e3cff */
[----:B------:R-:W-:-:S02]  /*1e0e0*/  IADD3.X R41, RZ, R15, RZ, P6, !PT ;  /* 0x0000000fff297210 */ /* 0x000fc400037fe4ff */
[----:B----4-:R-:W-:Y:S02]  /*1e0f0*/  LOP3.LUT P0, RZ, R10, 0x3, RZ, 0xc0, !PT ;  /* 0x000000030aff7812 */ /* 0x010fe4000780c0ff */
[C---:B------:R-:W-:Y:S02]  /*1e100*/  IADD3 R57, P3, R14.reuse, 0xb000, RZ ;  /* 0x0000b0000e397810 */ /* 0x040fe40007f7e0ff */
[C---:B------:R-:W-:Y:S02]  /*1e110*/  IADD3 R69, P6, R14.reuse, 0xe000, RZ ;  /* 0x0000e0000e457810 */ /* 0x040fe40007fde0ff */
[----:B------:R-:W-:Y:S02]  /*1e120*/  IADD3 R7, P2, R14, 0xf000, RZ ;  /* 0x0000f0000e077810 */ /* 0x000fe40007f5e0ff */
[----:B------:R-:W-:Y:S02]  /*1e130*/  ISETP.GE.OR P1, PT, R11, R2, P0 ;  /* 0x000000020b00720c */ /* 0x000fe40000726670 */
[----:B------:R-:W-:-:S02]  /*1e140*/  LOP3.LUT R56, R57, 0x380, RZ, 0xc0, !PT ;  /* 0x0000038039387812 */ /* 0x000fc400078ec0ff */
[----:B------:R-:W-:Y:S02]  /*1e150*/  LOP3.LUT R68, R69, 0x380, RZ, 0xc0, !PT ;  /* 0x0000038045447812 */ /* 0x000fe400078ec0ff */
[----:B------:R-:W-:Y:S02]  /*1e160*/  LOP3.LUT R4, R14, 0x380, RZ, 0xc0, !PT ;  /* 0x000003800e047812 */ /* 0x000fe400078ec0ff */
[----:B------:R-:W-:Y:S02]  /*1e170*/  ISETP.GE.OR P0, PT, R5, R2, P0 ;  /* 0x000000020500720c */ /* 0x000fe40000706670 */
[----:B------:R-:W-:Y:S02]  /*1e180*/  LOP3.LUT R6, R7, 0x380, RZ, 0xc0, !PT ;  /* 0x0000038007067812 */ /* 0x000fe400078ec0ff */
[----:B------:R-:W-:Y:S02]  /*1e190*/  SHF.R.U64 R56, R56, 0x3, RZ ;  /* 0x0000000338387819 */ /* 0x000fe400000012ff */
[----:B------:R-:W-:-:S02]  /*1e1a0*/  SHF.R.U64 R68, R68, 0x3, RZ ;  /* 0x0000000344447819 */ /* 0x000fc400000012ff */
[----:B------:R-:W-:Y:S02]  /*1e1b0*/  SHF.R.U64 R5, R4, 0x3, RZ ;  /* 0x0000000304057819 */ /* 0x000fe400000012ff */
[----:B------:R-:W-:Y:S01]  /*1e1c0*/  SHF.R.U64 R6, R6, 0x3, RZ ;  /* 0x0000000306067819 */ /* 0x000fe200000012ff */
[--C-:B------:R-:W-:Y:S01]  /*1e1d0*/  IMAD.X R73, RZ, RZ, R15.reuse, P2 ;  /* 0x000000ffff497224 */ /* 0x100fe200010e060f */
[----:B------:R-:W-:Y:S01]  /*1e1e0*/  LOP3.LUT R56, R56, R57, RZ, 0x3c, !PT ;  /* 0x0000003938387212 */ /* 0x000fe200078e3cff */
[----:B------:R-:W-:Y:S01]  /*1e1f0*/  IMAD.X R57, RZ, RZ, R15, P3 ;  /* 0x000000ffff397224 */ /* 0x000fe200018e060f */
[----:B------:R-:W-:Y:S02]  /*1e200*/  LOP3.LUT R68, R68, R69, RZ, 0x3c, !PT ;  /* 0x0000004544447212 */ /* 0x000fe400078e3cff */
[----:B------:R-:W-:Y:S02]  /*1e210*/  LOP3.LUT R4, R5, R14, RZ, 0x3c, !PT ;  /* 0x0000000e05047212 */ /* 0x000fe400078e3cff */
[----:B------:R-:W-:-:S02]  /*1e220*/  IADD3.X R69, RZ, R15, RZ, P6, !PT ;  /* 0x0000000fff457210 */ /* 0x000fc400037fe4ff */
[----:B------:R-:W-:Y:S02]  /*1e230*/  MOV R5, R15 ;  /* 0x0000000f00057202 */ /* 0x000fe40000000f00 */
[----:B------:R-:W-:Y:S01]  /*1e240*/  LOP3.LUT R72, R6, R7, RZ, 0x3c, !PT ;  /* 0x0000000706487212 */ /* 0x000fe200078e3cff */
[----:B------:R1:W-:Y:S01]  /*1e250*/  @!P1 STG.E desc[UR6][R54.64], R0 ;  /* 0x0000000036009986 */ /* 0x0003e2000c101906 */
[----:B------:R-:W-:-:S03]  /*1e260*/  IMAD.WIDE.U32 R78, R77, UR4, R78 ;  /* 0x000000044d4e7c25 */ /* 0x000fc6000f8e004e */
[----:B------:R2:W-:Y:S04]  /*1e270*/  @!P0 STG.E desc[UR6][R54.64+0x20], R3 ;  /* 0x0000200336008986 */ /* 0x0005e8000c101906 */
[----:B------:R-:W5:Y:S01]  /*1e280*/  LD.E.128 R4, desc[UR6][R4.64] ;  /* 0x0000000604047980 */ /* 0x000f62000c101d00 */
[----:B-1----:R-:W-:-:S03]  /*1e290*/  IMAD R0, R21, UR4, RZ ;  /* 0x0000000415007c24 */ /* 0x002fc6000f8e02ff */
[----:B------:R-:W5:Y:S04]  /*1e2a0*/  LD.E.128 R8, desc[UR6][R8.64] ;  /* 0x0000000608087980 */ /* 0x000f68000c101d00 */
[----:B------:R-:W5:Y:S01]  /*1e2b0*/  LD.E.128 R12, desc[UR6][R12.64] ;  /* 0x000000060c0c7980 */ /* 0x000f62000c101d00 */
[----:B------:R-:W-:Y:S01]  /*1e2c0*/  IMAD R77, R77, UR5, R0 ;  /* 0x000000054d4d7c24 */ /* 0x000fe2000f8e0200 */
[----:B------:R-:W-:Y:S02]  /*1e2d0*/  ULDC.64 UR4, c[0x0][0xae0] ;  /* 0x0002b80000047ab9 */ /* 0x000fe40000000a00 */
[----:B------:R-:W5:Y:S04]  /*1e2e0*/  LD.E.128 R24, desc[UR6][R24.64] ;  /* 0x0000000618187980 */ /* 0x000f68000c101d00 */
[----:B------:R-:W5:Y:S04]  /*1e2f0*/  LD.E.128 R28, desc[UR6][R28.64] ;  /* 0x000000061c1c7980 */ /* 0x000f68000c101d00 */
[----:B------:R-:W5:Y:S04]  /*1e300*/  LD.E.128 R32, desc[UR6][R32.64] ;  /* 0x0000000620207980 */ /* 0x000f68000c101d00 */
[----:B------:R-:W5:Y:S04]  /*1e310*/  LD.E.128 R36, desc[UR6][R36.64] ;  /* 0x0000000624247980 */ /* 0x000f68000c101d00 */
[----:B------:R-:W5:Y:S04]  /*1e320*/  LD.E.128 R40, desc[UR6][R40.64] ;  /* 0x0000000628287980 */ /* 0x000f68000c101d00 */
[----:B------:R-:W5:Y:S04]  /*1e330*/  LD.E.128 R44, desc[UR6][R44.64] ;  /* 0x000000062c2c7980 */ /* 0x000f68000c101d00 */
[----:B------:R-:W5:Y:S04]  /*1e340*/  LD.E.128 R48, desc[UR6][R48.64] ;  /* 0x0000000630307980 */ /* 0x000f68000c101d00 */
[----:B--2---:R-:W5:Y:S04]  /*1e350*/  LD.E.128 R52, desc[UR6][R52.64] ;  /* 0x0000000634347980 */ /* 0x004f68000c101d00 */
[----:B------:R-:W5:Y:S04]  /*1e360*/  LD.E.128 R56, desc[UR6][R56.64] ;  /* 0x0000000638387980 */ /* 0x000f68000c101d00 */
[----:B------:R-:W5:Y:S04]  /*1e370*/  LD.E.128 R60, desc[UR6][R60.64] ;  /* 0x000000063c3c7980 */ /* 0x000f68000c101d00 */
[----:B------:R-:W5:Y:S04]  /*1e380*/  LD.E.128 R64, desc[UR6][R64.64] ;  /* 0x0000000640407980 */ /* 0x000f68000c101d00 */
[----:B------:R-:W5:Y:S04]  /*1e390*/  LD.E.128 R68, desc[UR6][R68.64] ;  /* 0x0000000644447980 */ /* 0x000f68000c101d00 */
[----:B------:R-:W5:Y:S01]  /*1e3a0*/  LD.E.128 R72, desc[UR6][R72.64] ;  /* 0x0000000648487980 */ /* 0x000f62000c101d00 */
[----:B------:R-:W-:Y:S01]  /*1e3b0*/  @!PT LDS RZ, [RZ] ;  /* 0x00000000fffff984 */ /* 0x000fe20000000800 */
[----:B------:R-:W-:Y:S01]  /*1e3c0*/  @!PT LDS RZ, [RZ] ;  /* 0x00000000fffff984 */ /* 0x000fe20000000800 */
[----:B------:R-:W-:Y:S01]  /*1e3d0*/  @!PT LDS RZ, [RZ] ;  /* 0x00000000fffff984 */ /* 0x000fe20000000800 */
[----:B------:R-:W-:Y:S01]  /*1e3e0*/  @!PT LDS RZ, [RZ] ;  /* 0x00000000fffff984 */ /* 0x000fe20000000800 */
[----:B------:R1:W-:Y:S06]  /*1e3f0*/  MEMBAR.ALL.CTA ;  /* 0x0000000000007992 */ /* 0x0003ec0000008000 */
[----:B-1----:R-:W1:Y:S01]  /*1e400*/  FENCE.VIEW.ASYNC.S ;  /* 0x00000000000073c6 */ /* 0x002e620000000000 */
[----:B------:R-:W-:Y:S01]  /*1e410*/  IADD3 R79, R79, R77, RZ ;  /* 0x0000004d4f4f7210 */ /* 0x000fe20007ffe0ff */
[----:B------:R-:W-:-:S02]  /*1e420*/  IMAD R77, R80, -0x80, R2 ;  /* 0xffffff80504d7824 */ /* 0x000fc400078e0202 */
[----:B------:R-:W-:Y:S02]  /*1e430*/  IMAD R76, R76, UR4, RZ ;  /* 0x000000044c4c7c24 */ /* 0x000fe4000f8e02ff */
[----:B------:R-:W-:Y:S01]  /*1e440*/  IMAD.WIDE.U32 R2, R82, UR4, R78 ;  /* 0x0000000452027c25 */ /* 0x000fe2000f8e004e */
[----:B------:R-:W-:-:S03]  /*1e450*/  ISETP.GE.AND P3, PT, R18, R77, PT ;  /* 0x0000004d1200720c */ /* 0x000fc60003f66270 */
[----:B------:R-:W-:Y:S01]  /*1e460*/  IMAD R21, R82, UR5, R76 ;  /* 0x0000000552157c24 */ /* 0x000fe2000f8e024c */
[----:B------:R-:W-:Y:S01]  /*1e470*/  ULDC.64 UR4, c[0x0][0xae8] ;  /* 0x0002ba0000047ab9 */ /* 0x000fe20000000a00 */
[----:B------:R-:W-:Y:S02]  /*1e480*/  IADD3 R0, R16, 0x38820, RZ ;  /* 0x0003882010007810 */ /* 0x000fe40007ffe0ff */
[----:B------:R-:W-:Y:S02]  /*1e490*/  IMAD.IADD R3, R3, 0x1, R21 ;  /* 0x0000000103037824 */ /* 0x000fe400078e0215 */
[----:B------:R-:W-:Y:S01]  /*1e4a0*/  IMAD R21, R19, UR4, RZ ;  /* 0x0000000413157c24 */ /* 0x000fe2000f8e02ff */
[----:B------:R-:W-:Y:S02]  /*1e4b0*/  PRMT R0, RZ, 0x654, R0 ;  /* 0x00000654ff007816 */ /* 0x000fe40000000000 */
[----:B------:R-:W-:Y:S01]  /*1e4c0*/  SHF.R.S32.HI R19, RZ, 0x1f, R18 ;  /* 0x0000001fff137819 */ /* 0x000fe20000011412 */
[----:B------:R-:W-:-:S02]  /*1e4d0*/  IMAD R79, R20, UR5, R21 ;  /* 0x00000005144f7c24 */ /* 0x000fc4000f8e0215 */
[----:B------:R-:W-:Y:S01]  /*1e4e0*/  IMAD.WIDE.U32 R20, R20, UR4, R2 ;  /* 0x0000000414147c25 */ /* 0x000fe2000f8e0002 */
[----:B-1----:R1:W-:Y:S01]  /*1e4f0*/  SYNCS.ARRIVE.TRANS64.RED.A1T0 RZ, [R0+URZ], RZ ;  /* 0x000000ff00ff79a7 */ /* 0x0023e2000810043f */
[-C--:B------:R-:W-:Y:S02]  /*1e500*/  ISETP.GE.AND P0, PT, R217, R77.reuse, PT ;  /* 0x0000004dd900720c */ /* 0x080fe40003f06270 */
[-C--:B------:R-:W-:Y:S02]  /*1e510*/  ISETP.GE.AND P1, PT, R218, R77.reuse, PT ;  /* 0x0000004dda00720c */ /* 0x080fe40003f26270 */
[----:B------:R-:W-:Y:S01]  /*1e520*/  ISETP.GE.AND P2, PT, R81, R77, PT ;  /* 0x0000004d5100720c */ /* 0x000fe20003f46270 */
[----:B------:R-:W-:-:S04]  /*1e530*/  IMAD.WIDE R76, R80, 0x80, R18 ;  /* 0x00000080504c7825 */ /* 0x000fc800078e0212 */
[----:B------:R-:W-:Y:S01]  /*1e540*/  IMAD.IADD R81, R21, 0x1, R79 ;  /* 0x0000000115517824 */ /* 0x000fe200078e024f */
[----:B-1----:R-:W-:Y:S07]  /*1e550*/  @P3 BRA `(.L_x_667) ;  /* 0x0000000000503947 */ /* 0x002fee0003800000 */
[----:B------:R-:W-:Y:S01]  /*1e560*/  ULDC.64 UR4, c[0x0][0xad8] ;  /* 0x0002b60000047ab9 */ /* 0x000fe20000000a00 */
[----:B------:R-:W-:Y:S01]  /*1e570*/  MOV R2, R20 ;  /* 0x0000001400027202 */ /* 0x000fe20000000f00 */
[----:B------:R-:W-:Y:S01]  /*1e580*/  IMAD R79, R77, UR4, RZ ;  /* 0x000000044d4f7c24 */ /* 0x000fe2000f8e02ff */
[----:B------:R-:W-:Y:S01]  /*1e590*/  ULDC.64 UR6, c[0x0][0xa80] ;  /* 0x0002a00000067ab9 */ /* 0x000fe20000000a00 */
[----:B------:R-:W-:Y:S01]  /*1e5a0*/  IMAD.MOV.U32 R3, RZ, RZ, R81 ;  /* 0x000000ffff037224 */ /* 0x000fe200078e0051 */
[----:B------:R-:W-:Y:S01]  /*1e5b0*/  ULDC.64 UR8, c[0x0][0x208] ;  /* 0x0000820000087ab9 */ /* 0x000fe20000000a00 */
[C---:B------:R-:W-:Y:S02]  /*1e5c0*/  IMAD R79, R76.reuse, UR5, R79 ;  /* 0x000000054c4f7c24 */ /* 0x040fe4000f8e024f */
[----:B------:R-:W-:Y:S01]  /*1e5d0*/  IMAD.WIDE.U32 R2, R76, UR4, R2 ;  /* 0x000000044c027c25 */ /* 0x000fe2000f8e0002 */
[----:B------:R-:W-:Y:S02]  /*1e5e0*/  ULDC UR4, c[0x0][0xa8c] ;  /* 0x0002a30000047ab9 */ /* 0x000fe40000000800 */
[----:B------:R-:W-:-:S02]  /*1e5f0*/  ISETP.GE.AND P3, PT, R212, UR4, PT ;  /* 0x00000004d4007c0c */ /* 0x000fc4000bf66270 */
[C---:B------:R-:W-:Y:S02]  /*1e600*/  LEA R78, P5, R2.reuse, UR6, 0x1 ;  /* 0x00000006024e7c11 */ /* 0x040fe4000f8a08ff */
[----:B------:R-:W-:Y:S02]  /*1e610*/  IADD3 R3, R3, R79, RZ ;  /* 0x0000004f03037210 */ /* 0x000fe40007ffe0ff */
[----:B------:R-:W-:Y:S02]  /*1e620*/  ISETP.GE.AND P4, PT, R213, UR4, PT ;  /* 0x00000004d5007c0c */ /* 0x000fe4000bf86270 */
[----:B------:R-:W-:Y:S02]  /*1e630*/  LEA.HI.X R79, R2, UR7, R3, 0x1, P5 ;  /* 0x00000007024f7c11 */ /* 0x000fe4000a8f0c03 */
[----:B------:R-:W-:Y:S02]  /*1e640*/  ISETP.GE.AND P5, PT, R225, UR4, PT ;  /* 0x00000004e1007c0c */ /* 0x000fe4000bfa6270 */
[----:B------:R-:W-:Y:S01]  /*1e650*/  ISETP.GE.AND P6, PT, R224, UR4, PT ;  /* 0x00000004e0007c0c */ /* 0x000fe2000bfc6270 */
[----:B-----5:R1:W-:Y:S06]  /*1e660*/  @!P3 STG.E.128 desc[UR8][R78.64], R4 ;  /* 0x000000044e00b986 */ /* 0x0203ec000c101d08 */
[----:B------:R1:W-:Y:S04]  /*1e670*/  @!P4 STG.E.128 desc[UR8][R78.64+0x80], R28 ;  /* 0x0000801c4e00c986 */ /* 0x0003e8000c101d08 */
[----:B------:R1:W-:Y:S04]  /*1e680*/  @!P5 STG.E.128 desc[UR8][R78.64+0x100], R44 ;  /* 0x0001002c4e00d986 */ /* 0x0003e8000c101d08 */
[----:B------:R1:W-:Y:S02]  /*1e690*/  @!P6 STG.E.128 desc[UR8][R78.64+0x180], R60 ;  /* 0x0001803c4e00e986 */ /* 0x0003e4000c101d08 */
.L_x_667:
[----:B------:R-:W-:Y:S05]  /*1e6a0*/  BSYNC B1 ;  /* 0x0000000000017941 */ /* 0x000fea0003800000 */
.L_x_666:
[----:B------:R-:W-:Y:S04]  /*1e6b0*/  BSSY B1, `(.L_x_668) ;  /* 0x0000018000017945 */ /* 0x000fe80003800000 */
[----:B------:R-:W-:Y:S05]  /*1e6c0*/  @P0 BRA `(.L_x_669) ;  /* 0x0000000000580947 */ /* 0x000fea0003800000 */
[----:B-1---5:R-:W-:Y:S01]  /*1e6d0*/  IADD3 R5, P0, R76, 0x20, RZ ;  /* 0x000000204c057810 */ /* 0x022fe20007f1e0ff */
[----:B------:R-:W-:Y:S01]  /*1e6e0*/  ULDC.64 UR6, c[0x0][0xad8] ;  /* 0x0002b60000067ab9 */ /* 0x000fe20000000a00 */
[----:B------:R-:W-:Y:S01]  /*1e6f0*/  MOV R2, R20 ;  /* 0x0000001400027202 */ /* 0x000fe20000000f00 */
[----:B------:R-:W-:Y:S01]  /*1e700*/  IMAD.MOV.U32 R3, RZ, RZ, R81 ;  /* 0x000000ffff037224 */ /* 0x000fe200078e0051 */
[----:B------:R-:W-:Y:S01]  /*1e710*/  ULDC UR4, c[0x0][0xa8c] ;  /* 0x0002a30000047ab9 */ /* 0x000fe20000000800 */
[----:B------:R-:W-:Y:S01]  /*1e720*/  IMAD.X R0, RZ, RZ, R77, P0 ;  /* 0x000000ffff007224 */ /* 0x000fe200000e064d */
[----:B------:R-:W-:Y:S01]  /*1e730*/  ISETP.GE.AND P3, PT, R212, UR4, PT ;  /* 0x00000004d4007c0c */ /* 0x000fe2000bf66270 */
[----:B------:R-:W-:Y:S01]  /*1e740*/  IMAD.WIDE.U32 R2, R5, UR6, R2 ;  /* 0x0000000605027c25 */ /* 0x000fe2000f8e0002 */
[----:B------:R-:W-:Y:S01]  /*1e750*/  ISETP.GE.AND P4, PT, R213, UR4, PT ;  /* 0x00000004d5007c0c */ /* 0x000fe2000bf86270 */
[----:B------:R-:W-:Y:S01]  /*1e760*/  ULDC.64 UR8, c[0x0][0x208] ;  /* 0x0000820000087ab9 */ /* 0x000fe20000000a00 */
[----:B------:R-:W-:Y:S01]  /*1e770*/  ISETP.GE.AND P5, PT, R225, UR4, PT ;  /* 0x00000004e1007c0c */ /* 0x000fe2000bfa6270 */
[----:B------:R-:W-:Y:S01]  /*1e780*/  IMAD R0, R0, UR6, RZ ;  /* 0x0000000600007c24 */ /* 0x000fe2000f8e02ff */
[----:B------:R-:W-:-:S03]  /*1e790*/  ISETP.GE.AND P6, PT, R224, UR4, PT ;  /* 0x00000004e0007c0c */ /* 0x000fc6000bfc6270 */
[----:B------:R-:W-:Y:S01]  /*1e7a0*/  IMAD R5, R5, UR7, R0 ;  /* 0x0000000705057c24 */ /* 0x000fe2000f8e0200 */
[----:B------:R-:W-:Y:S02]  /*1e7b0*/  ULDC.64 UR6, c[0x0][0xa80] ;  /* 0x0002a00000067ab9 */ /* 0x000fe40000000a00 */
[----:B------:R-:W-:Y:S02]  /*1e7c0*/  LEA R4, P0, R2, UR6, 0x1 ;  /* 0x0000000602047c11 */ /* 0x000fe4000f8008ff */
[----:B------:R-:W-:-:S04]  /*1e7d0*/  IADD3 R3, R3, R5, RZ ;  /* 0x0000000503037210 */ /* 0x000fc80007ffe0ff */
[----:B------:R-:W-:-:S05]  /*1e7e0*/  LEA.HI.X R5, R2, UR7, R3, 0x1, P0 ;  /* 0x0000000702057c11 */ /* 0x000fca00080f0c03 */
[----:B------:R2:W-:Y:S04]  /*1e7f0*/  @!P3 STG.E.128 desc[UR8][R4.64], R8 ;  /* 0x000000080400b986 */ /* 0x0005e8000c101d08 */
[----:B------:R2:W-:Y:S04]  /*1e800*/  @!P4 STG.E.128 desc[UR8][R4.64+0x80], R32 ;  /* 0x000080200400c986 */ /* 0x0005e8000c101d08 */
[----:B------:R2:W-:Y:S04]  /*1e810*/  @!P5 STG.E.128 desc[UR8][R4.64+0x100], R48 ;  /* 0x000100300400d986 */ /* 0x0005e8000c101d08 */
[----:B------:R2:W-:Y:S02]  /*1e820*/  @!P6 STG.E.128 desc[UR8][R4.64+0x180], R64 ;  /* 0x000180400400e986 */ /* 0x0005e4000c101d08 */
.L_x_669:
[----:B------:R-:W-:Y:S05]  /*1e830*/  BSYNC B1 ;  /* 0x0000000000017941 */ /* 0x000fea0003800000 */
.L_x_668:
[----:B------:R-:W-:Y:S04]  /*1e840*/  BSSY B1, `(.L_x_670) ;  /* 0x0000018000017945 */ /* 0x000fe80003800000 */
[----:B------:R-:W-:Y:S05]  /*1e850*/  @P1 BRA `(.L_x_671) ;  /* 0x0000000000581947 */ /* 0x000fea0003800000 */
[----:B-12--5:R-:W-:Y:S01]  /*1e860*/  IADD3 R5, P0, R76, 0x40, RZ ;  /* 0x000000404c057810 */ /* 0x026fe20007f1e0ff */
        /* <DEDUP_REMOVED lines=21> */
.L_x_671:
[----:B------:R-:W-:Y:S05]  /*1e9c0*/  BSYNC B1 ;  /* 0x0000000000017941 */ /* 0x000fea0003800000 */
.L_x_670:
[----:B------:R-:W-:Y:S05]  /*1e9d0*/  @P2 BRA `(.L_x_672) ;  /* 0x0000000c00402947 */ /* 0x000fea0003800000 */
[----:B-123-5:R-:W-:Y:S01]  /*1e9e0*/  IADD3 R5, P0, R76, 0x60, RZ ;  /* 0x000000604c057810 */ /* 0x02efe20007f1e0ff */
        /* <DEDUP_REMOVED lines=10> */
[----:B------:R-:W-:-:S04]  /*1ea90*/  IMAD R76, R76, UR6, RZ ;  /* 0x000000064c4c7c24 */ /* 0x000fc8000f8e02ff */
[----:B------:R-:W-:Y:S01]  /*1eaa0*/  IMAD R5, R5, UR7, R76 ;  /* 0x0000000705057c24 */ /* 0x000fe2000f8e024c */
[----:B------:R-:W-:Y:S02]  /*1eab0*/  ULDC.64 UR6, c[0x0][0xa80] ;  /* 0x0002a00000067ab9 */ /* 0x000fe40000000a00 */
[----:B------:R-:W-:Y:S02]  /*1eac0*/  LEA R4, P0, R2, UR6, 0x1 ;  /* 0x0000000602047c11 */ /* 0x000fe4000f8008ff */
[----:B------:R-:W-:-:S04]  /*1ead0*/  IADD3 R3, R3, R5, RZ ;  /* 0x0000000503037210 */ /* 0x000fc80007ffe0ff */
        /* <DEDUP_REMOVED lines=9> */
.L_x_664:
[----:B------:R-:W2:Y:S01]  /*1eb70*/  LDL R13, [R1+0x5c] ;  /* 0x00005c00010d7983 */ /* 0x000ea20000100800 */
[----:B------:R-:W-:Y:S01]  /*1eb80*/  ULDC.64 UR4, c[0x0][0xbd8] ;  /* 0x0002f60000047ab9 */ /* 0x000fe20000000a00 */
[----:B------:R-:W-:Y:S01]  /*1eb90*/  MOV R7, RZ ;  /* 0x000000ff00077202 */ /* 0x000fe20000000f00 */
[----:B------:R-:W-:Y:S01]  /*1eba0*/  ULDC.64 UR6, c[0x0][0x208] ;  /* 0x0000820000067ab9 */ /* 0x000fe20000000a00 */
[----:B------:R-:W-:Y:S01]  /*1ebb0*/  ISETP.NE.U32.AND P0, PT, RZ, UR4, PT ;  /* 0x00000004ff007c0c */ /* 0x000fe2000bf05070 */
[----:B------:R-:W3:Y:S03]  /*1ebc0*/  S2R R8, SR_TID.X ;  /* 0x0000000000087919 */ /* 0x000ee60000002100 */
[----:B------:R-:W-:Y:S02]  /*1ebd0*/  ISETP.NE.AND.EX P0, PT, RZ, UR5, PT, P0 ;  /* 0x00000005ff007c0c */ /* 0x000fe4000bf05300 */
[----:B---3--:R-:W-:Y:S01]  /*1ebe0*/  IADD3 R6, R8, -0x80, RZ ;  /* 0xffffff8008067810 */ /* 0x008fe20007ffe0ff */
[----:B--2---:R-:W-:Y:S01]  /*1ebf0*/  IMAD.SHL.U32 R4, R13, 0x4, RZ ;  /* 0x000000040d047824 */ /* 0x004fe200078e00ff */
[----:B------:R-:W-:-:S04]  /*1ec00*/  SHF.R.S32.HI R10, RZ, 0x1f, R13 ;  /* 0x0000001fff0a7819 */ /* 0x000fc8000001140d */
[----:B------:R-:W-:Y:S02]  /*1ec10*/  IADD3 R2, P1, R4, UR4, RZ ;  /* 0x0000000404027c10 */ /* 0x000fe4000ff3e0ff */
[----:B------:R-:W-:-:S04]  /*1ec20*/  SHF.L.U64.HI R0, R13, 0x2, R10 ;  /* 0x000000020d007819 */ /* 0x000fc8000001020a */
[----:B------:R-:W-:Y:S01]  /*1ec30*/  IADD3.X R3, R0, UR5, RZ, P1, !PT ;  /* 0x0000000500037c10 */ /* 0x000fe20008ffe4ff */
[----:B------:R-:W-:Y:S02]  /*1ec40*/  ULDC.64 UR4, c[0x0][0xbe0] ;  /* 0x0002f80000047ab9 */ /* 0x000fe40000000a00 */
[----:B------:R-:W-:Y:S02]  /*1ec50*/  ISETP.NE.U32.AND P1, PT, RZ, UR4, PT ;  /* 0x00000004ff007c0c */ /* 0x000fe4000bf25070 */
[----:B------:R2:W5:Y:S02]  /*1ec60*/  @P0 LDG.E R7, desc[UR6][R2.64] ;  /* 0x0000000602070981 */ /* 0x000564000c1e1900 */
[----:B------:R-:W-:-:S13]  /*1ec70*/  ISETP.NE.AND.EX P1, PT, RZ, UR5, PT, P1 ;  /* 0x00000005ff007c0c */ /* 0x000fda000bf25310 */
[----:B------:R-:W-:Y:S01]  /*1ec80*/  @P1 IADD3 R4, P2, R4, UR4, RZ ;  /* 0x0000000404041c10 */ /* 0x000fe2000ff5e0ff */
[----:B------:R-:W-:-:S03]  /*1ec90*/  ULDC UR4, c[0x0][0xa88] ;  /* 0x0002a20000047ab9 */ /* 0x000fc60000000800 */
[----:B------:R-:W-:Y:S01]  /*1eca0*/  @P1 IADD3.X R5, R0, UR5, RZ, P2, !PT ;  /* 0x0000000500051c10 */ /* 0x000fe200097fe4ff */
[----:B------:R-:W-:Y:S01]  /*1ecb0*/  IMAD.U32 R0, RZ, RZ, UR4 ;  /* 0x00000004ff007e24 */ /* 0x000fe2000f8e00ff */
[----:B------:R-:W-:-:S05]  /*1ecc0*/  ISETP.GE.AND P2, PT, R6, 0x80, PT ;  /* 0x000000800600780c */ /* 0x000fca0003f46270 */
[----:B------:R2:W5:Y:S01]  /*1ecd0*/  @P1 LDG.E R0, desc[UR6][R4.64] ;  /* 0x0000000604001981 */ /* 0x000562000c1e1900 */
[----:B------:R-:W-:Y:S07]  /*1ece0*/  @P1 BRA `(.L_x_673) ;  /* 0x0000000000141947 */ /* 0x000fee0003800000 */
[----:B------:R-:W-:Y:S05]  /*1ecf0*/  @!P0 BRA `(.L_x_673) ;  /* 0x0000000000108947 */ /* 0x000fea0003800000 */
[----:B------:R-:W-:Y:S02]  /*1ed00*/  ULDC.64 UR4, c[0x0][0x208] ;  /* 0x0000820000047ab9 */ /* 0x000fe40000000a00 */
[----:B--2---:R-:W2:Y:S04]  /*1ed10*/  LDG.E R5, desc[UR4][R2.64] ;  /* 0x0000000402057981 */ /* 0x004ea8000c1e1900 */
[----:B-----5:R-:W2:Y:S02]  /*1ed20*/  LDG.E R0, desc[UR4][R2.64+0x4] ;  /* 0x0000040402007981 */ /* 0x020ea4000c1e1900 */
[----:B--2---:R-:W-:-:S07]  /*1ed30*/  IMAD.IADD R0, R0, 0x1, -R5 ;  /* 0x0000000100007824 */ /* 0x004fce00078e0a05 */
.L_x_673:
[----:B------:R-:W3:Y:S04]  /*1ed40*/  LDL R14, [R1+0x60] ;  /* 0x00006000010e7983 */ /* 0x000ee80000100800 */
[----:B------:R4:W5:Y:S01]  /*1ed50*/  LDL R12, [R1+0x6c] ;  /* 0x00006c00010c7983 */ /* 0x0009620000100800 */
[----:B------:R-:W-:Y:S01]  /*1ed60*/  BSSY B1, `(.L_x_674) ;  /* 0x000001d000017945 */ /* 0x000fe20003800000 */
[----:B------:R-:W-:Y:S02]  /*1ed70*/  SHF.R.S32.HI R11, RZ, 0x1f, R212 ;  /* 0x0000001fff0b7819 */ /* 0x000fe400000114d4 */
[----:B------:R-:W-:Y:S02]  /*1ed80*/  SEL R13, R13, RZ, !P0 ;  /* 0x000000ff0d0d7207 */ /* 0x000fe40004000000 */
[----:B------:R-:W-:-:S02]  /*1ed90*/  SEL R10, R10, RZ, !P0 ;  /* 0x000000ff0a0a7207 */ /* 0x000fc40004000000 */
[----:B-----5:R-:W-:Y:S02]  /*1eda0*/  SHF.R.S32.HI R6, RZ, 0x1f, R7 ;  /* 0x0000001fff067819 */ /* 0x020fe40000011407 */
[----:B---3--:R-:W-:Y:S01]  /*1edb0*/  SHF.R.S32.HI R9, RZ, 0x1f, R14 ;  /* 0x0000001fff097819 */ /* 0x008fe2000001140e */
[----:B----4-:R-:W-:Y:S06]  /*1edc0*/  @P2 BRA `(.L_x_675) ;  /* 0x0000000000582947 */ /* 0x010fec0003800000 */
[----:B--2---:R-:W-:-:S05]  /*1edd0*/  LEA R2, R12, R8, 0x7 ;  /* 0x000000080c027211 */ /* 0x004fca00078e38ff */
[----:B------:R-:W-:-:S05]  /*1ede0*/  VIADD R3, R2, 0xffffff80 ;  /* 0xffffff8002037836 */ /* 0x000fca0000000000 */
[----:B------:R-:W-:-:S13]  /*1edf0*/  ISETP.GE.AND P0, PT, R3, R0, PT ;  /* 0x000000000300720c */ /* 0x000fda0003f06270 */
[----:B------:R-:W-:Y:S05]  /*1ee00*/  @P0 BRA `(.L_x_675) ;  /* 0x0000000000480947 */ /* 0x000fea0003800000 */
[----:B------:R-:W-:Y:S01]  /*1ee10*/  IADD3 R2, P0, R3, R7, RZ ;  /* 0x0000000703027210 */ /* 0x000fe20007f1e0ff */
[----:B------:R-:W-:Y:S01]  /*1ee20*/  ULDC.64 UR4, c[0x0][0xb70] ;  /* 0x0002dc0000047ab9 */ /* 0x000fe20000000a00 */
[----:B------:R-:W-:Y:S01]  /*1ee30*/  ULDC.64 UR6, c[0x0][0x208] ;  /* 0x0000820000067ab9 */ /* 0x000fe20000000a00 */
[----:B------:R-:W-:Y:S01]  /*1ee40*/  IMAD R4, R9, UR4, RZ ;  /* 0x0000000409047c24 */ /* 0x000fe2000f8e02ff */
[----:B------:R-:W-:-:S03]  /*1ee50*/  LEA.HI.X.SX32 R3, R3, R6, 0x1, P0 ;  /* 0x0000000603037211 */ /* 0x000fc600000f0eff */
[C---:B------:R-:W-:Y:S02]  /*1ee60*/  IMAD R5, R14.reuse, UR5, R4 ;  /* 0x000000050e057c24 */ /* 0x040fe4000f8e0204 */
[----:B------:R-:W-:Y:S01]  /*1ee70*/  IMAD.WIDE.U32 R2, R14, UR4, R2 ;  /* 0x000000040e027c25 */ /* 0x000fe2000f8e0002 */
[----:B------:R-:W-:-:S03]  /*1ee80*/  ULDC.64 UR4, c[0x0][0xb78] ;  /* 0x0002de0000047ab9 */ /* 0x000fc60000000a00 */
[----:B------:R-:W-:Y:S01]  /*1ee90*/  IMAD R4, R10, UR4, RZ ;  /* 0x000000040a047c24 */ /* 0x000fe2000f8e02ff */
[----:B------:R-:W-:-:S03]  /*1eea0*/  IADD3 R3, R3, R5, RZ ;  /* 0x0000000503037210 */ /* 0x000fc60007ffe0ff */
[C---:B------:R-:W-:Y:S02]  /*1eeb0*/  IMAD R5, R13.reuse, UR5, R4 ;  /* 0x000000050d057c24 */ /* 0x040fe4000f8e0204 */
[----:B------:R-:W-:Y:S01]  /*1eec0*/  IMAD.WIDE.U32 R2, R13, UR4, R2 ;  /* 0x000000040d027c25 */ /* 0x000fe2000f8e0002 */
[----:B------:R-:W-:-:S03]  /*1eed0*/  ULDC.64 UR4, c[0x0][0xb40] ;  /* 0x0002d00000047ab9 */ /* 0x000fc60000000a00 */
[----:B------:R-:W-:Y:S01]  /*1eee0*/  IMAD.IADD R3, R3, 0x1, R5 ;  /* 0x0000000103037824 */ /* 0x000fe200078e0205 */
[----:B------:R-:W-:-:S04]  /*1eef0*/  LEA R4, P0, R2, UR4, 0x2 ;  /* 0x0000000402047c11 */ /* 0x000fc8000f8010ff */
[----:B------:R-:W-:Y:S02]  /*1ef00*/  LEA.HI.X R5, R2, UR5, R3, 0x2, P0 ;  /* 0x0000000502057c11 */ /* 0x000fe400080f1403 */
[----:B------:R-:W-:-:S05]  /*1ef10*/  MOV R3, 0xff800000 ;  /* 0xff80000000037802 */ /* 0x000fca0000000f00 */
[----:B------:R3:W-:Y:S02]  /*1ef20*/  STG.E desc[UR6][R4.64], R3 ;  /* 0x0000000304007986 */ /* 0x0007e4000c101906 */
.L_x_675:
[----:B------:R-:W-:Y:S05]  /*1ef30*/  BSYNC B1 ;  /* 0x0000000000017941 */ /* 0x000fea0003800000 */
.L_x_674:
[----:B------:R-:W-:Y:S01]  /*1ef40*/  ULDC.64 UR4, c[0x0][0xaa0] ;  /* 0x0002a80000047ab9 */ /* 0x000fe20000000a00 */
[----:B--23--:R-:W-:Y:S01]  /*1ef50*/  MOV R3, R11 ;  /* 0x0000000b00037202 */ /* 0x00cfe20000000f00 */
[----:B------:R-:W-:Y:S01]  /*1ef60*/  IMAD.MOV.U32 R2, RZ, RZ, R212 ;  /* 0x000000ffff027224 */ /* 0x000fe200078e00d4 */
[----:B------:R-:W-:Y:S01]  /*1ef70*/  BSSY B1, `(.L_x_676) ;  /* 0x000002b000017945 */ /* 0x000fe20003800000 */
[----:B------:R-:W-:Y:S02]  /*1ef80*/  IMAD R4, R6, UR4, RZ ;  /* 0x0000000406047c24 */ /* 0x000fe4000f8e02ff */
[----:B------:R-:W-:-:S04]  /*1ef90*/  IMAD.WIDE.U32 R2, R7, UR4, R2 ;  /* 0x0000000407027c25 */ /* 0x000fc8000f8e0002 */
[----:B------:R-:W-:Y:S01]  /*1efa0*/  IMAD R7, R7, UR5, R4 ;  /* 0x0000000507077c24 */ /* 0x000fe2000f8e0204 */
[----:B------:R-:W-:Y:S01]  /*1efb0*/  ULDC.64 UR4, c[0x0][0xae0] ;  /* 0x0002b80000047ab9 */ /* 0x000fe20000000a00 */
[----:B------:R-:W-:Y:S02]  /*1efc0*/  IMAD R11, R12, -0x80, R0 ;  /* 0xffffff800c0b7824 */ /* 0x000fe400078e0200 */
[----:B------:R-:W-:Y:S02]  /*1efd0*/  IMAD R4, R9, UR4, RZ ;  /* 0x0000000409047c24 */ /* 0x000fe4000f8e02ff */
[----:B------:R-:W-:Y:S01]  /*1efe0*/  IMAD.IADD R3, R3, 0x1, R7 ;  /* 0x0000000103037824 */ /* 0x000fe200078e0207 */
[-C--:B------:R-:W-:Y:S01]  /*1eff0*/  ISETP.GE.AND P2, PT, R18, R11.reuse, PT ;  /* 0x0000000b1200720c */ /* 0x080fe20003f46270 */
[C---:B------:R-:W-:Y:S01]  /*1f000*/  IMAD R5, R14.reuse, UR5, R4 ;  /* 0x000000050e057c24 */ /* 0x040fe2000f8e0204 */
[----:B------:R-:W-:Y:S01]  /*1f010*/  SHF.R.S32.HI R7, RZ, 0x1f, R18 ;  /* 0x0000001fff077819 */ /* 0x000fe20000011412 */
[----:B------:R-:W-:Y:S01]  /*1f020*/  IMAD.WIDE.U32 R2, R14, UR4, R2 ;  /* 0x000000040e027c25 */ /* 0x000fe2000f8e0002 */
[----:B------:R-:W-:Y:S01]  /*1f030*/  ULDC.64 UR4, c[0x0][0xae8] ;  /* 0x0002ba0000047ab9 */ /* 0x000fe20000000a00 */
[----:B------:R-:W-:-:S02]  /*1f040*/  ISETP.GE.AND P1, PT, R217, R11, PT ;  /* 0x0000000bd900720c */ /* 0x000fc40003f26270 */
[----:B------:R-:W-:Y:S01]  /*1f050*/  IMAD R0, R10, UR4, RZ ;  /* 0x000000040a007c24 */ /* 0x000fe2000f8e02ff */
[----:B------:R-:W-:Y:S01]  /*1f060*/  IADD3 R3, R3, R5, RZ ;  /* 0x0000000503037210 */ /* 0x000fe20007ffe0ff */
[----:B------:R-:W-:Y:S01]  /*1f070*/  IMAD.MOV.U32 R6, RZ, RZ, R18 ;  /* 0x000000ffff067224 */ /* 0x000fe200078e0012 */
[----:B------:R-:W-:Y:S01]  /*1f080*/  ISETP.GE.AND P0, PT, R218, R11, PT ;  /* 0x0000000bda00720c */ /* 0x000fe20003f06270 */
[C---:B------:R-:W-:Y:S02]  /*1f090*/  IMAD R9, R13.reuse, UR5, R0 ;  /* 0x000000050d097c24 */ /* 0x040fe4000f8e0200 */
[----:B------:R-:W-:-:S04]  /*1f0a0*/  IMAD.WIDE.U32 R4, R13, UR4, R2 ;  /* 0x000000040d047c25 */ /* 0x000fc8000f8e0002 */
[----:B------:R-:W-:Y:S01]  /*1f0b0*/  IMAD.WIDE R6, R12, 0x80, R6 ;  /* 0x000000800c067825 */ /* 0x000fe200078e0206 */
[----:B------:R-:W-:Y:S01]  /*1f0c0*/  IADD3 R13, R5, R9, RZ ;  /* 0x00000009050d7210 */ /* 0x000fe20007ffe0ff */
[----:B------:R-:W-:Y:S06]  /*1f0d0*/  @P2 BRA `(.L_x_677) ;  /* 0x0000000000502947 */ /* 0x000fec0003800000 */
[----:B------:R-:W-:Y:S01]  /*1f0e0*/  ULDC.64 UR6, c[0x0][0xad8] ;  /* 0x0002b60000067ab9 */ /* 0x000fe20000000a00 */
[----:B------:R-:W-:Y:S01]  /*1f0f0*/  MOV R3, R13 ;  /* 0x0000000d00037202 */ /* 0x000fe20000000f00 */
[----:B------:R-:W-:Y:S01]  /*1f100*/  IMAD R9, R7, UR6, RZ ;  /* 0x0000000607097c24 */ /* 0x000fe2000f8e02ff */
[----:B------:R-:W-:Y:S01]  /*1f110*/  ULDC UR4, c[0x0][0xa8c] ;  /* 0x0002a30000047ab9 */ /* 0x000fe20000000800 */
[----:B------:R-:W-:Y:S01]  /*1f120*/  IMAD.MOV.U32 R2, RZ, RZ, R4 ;  /* 0x000000ffff027224 */ /* 0x000fe200078e0004 */
[----:B------:R-:W-:Y:S01]  /*1f130*/  ISETP.GE.AND P3, PT, R212, UR4, PT ;  /* 0x00000004d4007c0c */ /* 0x000fe2000bf66270 */
[C---:B------:R-:W-:Y:S01]  /*1f140*/  IMAD R9, R6.reuse, UR7, R9 ;  /* 0x0000000706097c24 */ /* 0x040fe2000f8e0209 */
[----:B------:R-:W-:Y:S01]  /*1f150*/  ISETP.GE.AND P4, PT, R213, UR4, PT ;  /* 0x00000004d5007c0c */ /* 0x000fe2000bf86270 */
[----:B------:R-:W-:Y:S01]  /*1f160*/  IMAD.WIDE.U32 R2, R6, UR6, R2 ;  /* 0x0000000606027c25 */ /* 0x000fe2000f8e0002 */
[----:B------:R-:W-:Y:S01]  /*1f170*/  ISETP.GE.AND P5, PT, R225, UR4, PT ;  /* 0x00000004e1007c0c */ /* 0x000fe2000bfa6270 */
[----:B------:R-:W-:Y:S01]  /*1f180*/  ULDC.64 UR6, c[0x0][0xa80] ;  /* 0x0002a00000067ab9 */ /* 0x000fe20000000a00 */
[----:B------:R-:W-:Y:S01]  /*1f190*/  ISETP.GE.AND P6, PT, R224, UR4, PT ;  /* 0x00000004e0007c0c */ /* 0x000fe2000bfc6270 */
[----:B------:R-:W-:Y:S01]  /*1f1a0*/  IMAD.IADD R3, R3, 0x1, R9 ;  /* 0x0000000103037824 */ /* 0x000fe200078e0209 */
[----:B------:R-:W-:Y:S01]  /*1f1b0*/  LEA R8, P2, R2, UR6, 0x1 ;  /* 0x0000000602087c11 */ /* 0x000fe2000f8408ff */
[----:B------:R-:W-:-:S03]  /*1f1c0*/  ULDC.64 UR8, c[0x0][0x208] ;  /* 0x0000820000087ab9 */ /* 0x000fc60000000a00 */
[----:B------:R-:W-:-:S05]  /*1f1d0*/  LEA.HI.X R9, R2, UR7, R3, 0x1, P2 ;  /* 0x0000000702097c11 */ /* 0x000fca00090f0c03 */
[----:B------:R2:W-:Y:S04]  /*1f1e0*/  @!P3 STG.E.128 desc[UR8][R8.64], RZ ;  /* 0x000000ff0800b986 */ /* 0x0005e8000c101d08 */
[----:B------:R2:W-:Y:S04]  /*1f1f0*/  @!P4 STG.E.128 desc[UR8][R8.64+0x80], RZ ;  /* 0x000080ff0800c986 */ /* 0x0005e8000c101d08 */
[----:B------:R2:W-:Y:S04]  /*1f200*/  @!P5 STG.E.128 desc[UR8][R8.64+0x100], RZ ;  /* 0x000100ff0800d986 */ /* 0x0005e8000c101d08 */
[----:B------:R2:W-:Y:S02]  /*1f210*/  @!P6 STG.E.128 desc[UR8][R8.64+0x180], RZ ;  /* 0x000180ff0800e986 */ /* 0x0005e4000c101d08 */
.L_x_677:
[----:B------:R-:W-:Y:S05]  /*1f220*/  BSYNC B1 ;  /* 0x0000000000017941 */ /* 0x000fea0003800000 */
.L_x_676:
[----:B------:R-:W3:Y:S01]  /*1f230*/  LDL R0, [R1+0x74] ;  /* 0x0000740001007983 */ /* 0x000ee20000100800 */
[----:B------:R-:W-:Y:S01]  /*1f240*/  BSSY B1, `(.L_x_678) ;  /* 0x0000019000017945 */ /* 0x000fe20003800000 */
[----:B---3--:R-:W-:-:S03]  /*1f250*/  ISETP.GE.AND P2, PT, R0, R11, PT ;  /* 0x0000000b0000720c */ /* 0x008fc60003f46270 */
[----:B------:R-:W-:Y:S10]  /*1f260*/  @P1 BRA `(.L_x_679) ;  /* 0x0000000000581947 */ /* 0x000ff40003800000 */
[----:B--2---:R-:W-:Y:S01]  /*1f270*/  IADD3 R9, P1, R6, 0x20, RZ ;  /* 0x0000002006097810 */ /* 0x004fe20007f3e0ff */
[----:B------:R-:W-:Y:S01]  /*1f280*/  ULDC.64 UR6, c[0x0][0xad8] ;  /* 0x0002b60000067ab9 */ /* 0x000fe20000000a00 */
[----:B------:R-:W-:Y:S01]  /*1f290*/  MOV R3, R13 ;  /* 0x0000000d00037202 */ /* 0x000fe20000000f00 */
[----:B------:R-:W-:Y:S01]  /*1f2a0*/  IMAD.MOV.U32 R2, RZ, RZ, R4 ;  /* 0x000000ffff027224 */ /* 0x000fe200078e0004 */
[----:B------:R-:W-:Y:S01]  /*1f2b0*/  IADD3.X R0, RZ, R7, RZ, P1, !PT ;  /* 0x00000007ff007210 */ /* 0x000fe20000ffe4ff */
[----:B------:R-:W-:Y:S01]  /*1f2c0*/  ULDC UR4, c[0x0][0xa8c] ;  /* 0x0002a30000047ab9 */ /* 0x000fe20000000800 */
[----:B------:R-:W-:Y:S01]  /*1f2d0*/  ULDC.64 UR8, c[0x0][0x208] ;  /* 0x0000820000087ab9 */ /* 0x000fe20000000a00 */
[----:B------:R-:W-:Y:S01]  /*1f2e0*/  IMAD.WIDE.U32 R2, R9, UR6, R2 ;  /* 0x0000000609027c25 */ /* 0x000fe2000f8e0002 */
[----:B------:R-:W-:Y:S02]  /*1f2f0*/  ISETP.GE.AND P3, PT, R212, UR4, PT ;  /* 0x00000004d4007c0c */ /* 0x000fe4000bf66270 */
[----:B------:R-:W-:Y:S01]  /*1f300*/  ISETP.GE.AND P4, PT, R213, UR4, PT ;  /* 0x00000004d5007c0c */ /* 0x000fe2000bf86270 */
[----:B------:R-:W-:Y:S01]  /*1f310*/  IMAD R0, R0, UR6, RZ ;  /* 0x0000000600007c24 */ /* 0x000fe2000f8e02ff */
[----:B------:R-:W-:-:S02]  /*1f320*/  ISETP.GE.AND P5, PT, R225, UR4, PT ;  /* 0x00000004e1007c0c */ /* 0x000fc4000bfa6270 */
        /* <DEDUP_REMOVED lines=10> */
.L_x_679:
[----:B------:R-:W-:Y:S05]  /*1f3d0*/  BSYNC B1 ;  /* 0x0000000000017941 */ /* 0x000fea0003800000 */
.L_x_678:
[----:B------:R-:W-:Y:S04]  /*1f3e0*/  BSSY B1, `(.L_x_680) ;  /* 0x0000018000017945 */ /* 0x000fe80003800000 */
[----:B------:R-:W-:Y:S05]  /*1f3f0*/  @P0 BRA `(.L_x_681) ;  /* 0x0000000000580947 */ /* 0x000fea0003800000 */
[----:B--23--:R-:W-:Y:S01]  /*1f400*/  IADD3 R9, P0, R6, 0x40, RZ ;  /* 0x0000004006097810 */ /* 0x00cfe20007f1e0ff */
        /* <DEDUP_REMOVED lines=21> */
.L_x_681:
[----:B------:R-:W-:Y:S05]  /*1f560*/  BSYNC B1 ;  /* 0x0000000000017941 */ /* 0x000fea0003800000 */
.L_x_680:
[----:B------:R-:W-:Y:S05]  /*1f570*/  @P2 BRA `(.L_x_672) ;  /* 0x0000000000582947 */ /* 0x000fea0003800000 */
[----:B------:R-:W-:Y:S01]  /*1f580*/  IADD3 R5, P0, R6, 0x60, RZ ;  /* 0x0000006006057810 */ /* 0x000fe20007f1e0ff */
        /* <DEDUP_REMOVED lines=21> */
.L_x_672:
[----:B------:R-:W-:Y:S05]  /*1f6e0*/  BSYNC B0 ;  /* 0x0000000000007941 */ /* 0x000fea0003800000 */
.L_x_663:
[----:B------:R-:W-:Y:S02]  /*1f6f0*/  ULDC UR4, c[0x0][0xc14] ;  /* 0x0003050000047ab9 */ /* 0x000fe40000000800 */
[----:B-1----:R-:W-:-:S13]  /*1f700*/  ISETP.GE.AND P0, PT, R151, UR4, PT ;  /* 0x0000000497007c0c */ /* 0x002fda000bf06270 */
[----:B------:R-:W-:Y:S05]  /*1f710*/  @!P0 BRA `(.L_x_682) ;  /* 0xfffffe1800948947 */ /* 0x000fea000383ffff */
[----:B------:R-:W-:Y:S05]  /*1f720*/  BRA `(.L_x_451) ;  /* 0x0000006000c87947 */ /* 0x000fea0003800000 */
.L_x_449:
[----:B------:R-:W-:-:S08]  /*1f730*/  NOP ;  /* 0x0000000000007918 */ /* 0x000fd00000000000 */
[----:B0-----:R-:W0:-:S00]  /*1f740*/  USETMAXREG.DEALLOC.CTAPOOL 0x18 ;  /* 0x00000018000079c8 */ /* 0x001e0000080e0500 */
[----:B0-----:R-:W-:-:S06]  /*1f750*/  LOP3.LUT R0, R0, 0x3, RZ, 0xc0, !PT ;  /* 0x0000000300007812 */ /* 0x001fcc00078ec0ff */
[----:B------:R-:W0:Y:S02]  /*1f760*/  SHFL.IDX PT, R0, R0, RZ, 0x1f ;  /* 0x00001fff00007589 */ /* 0x000e2400000e0000 */
[----:B0-----:R-:W-:-:S13]  /*1f770*/  ISETP.NE.AND P0, PT, R0, RZ, PT ;  /* 0x000000ff0000720c */ /* 0x001fda0003f05270 */
[----:B------:R-:W-:Y:S05]  /*1f780*/  @P0 BRA `(.L_x_451) ;  /* 0x0000006000b00947 */ /* 0x000fea0003800000 */
[----:B------:R-:W-:Y:S01]  /*1f790*/  LOP3.LUT R8, R3, 0x1f, RZ, 0xc0, !PT ;  /* 0x0000001f03087812 */ /* 0x000fe200078ec0ff */
[----:B------:R-:W-:Y:S01]  /*1f7a0*/  ULDC UR5, c[0x0][0xc14] ;  /* 0x0003050000057ab9 */ /* 0x000fe20000000800 */
[----:B------:R-:W-:Y:S01]  /*1f7b0*/  LOP3.LUT R4, R4, 0xffffffdf, RZ, 0xc0, !PT ;  /* 0xffffffdf04047812 */ /* 0x000fe200078ec0ff */
[----:B------:R-:W-:Y:S01]  /*1f7c0*/  ULDC.64 UR6, c[0x0][0x208] ;  /* 0x0000820000067ab9 */ /* 0x000fe20000000a00 */
[----:B------:R-:W-:Y:S01]  /*1f7d0*/  ISETP.NE.AND P0, PT, R8, 0x1f, PT ;  /* 0x0000001f0800780c */ /* 0x000fe20003f05270 */
[----:B------:R-:W-:Y:S01]  /*1f7e0*/  ULDC UR4, c[0x0][0xc10] ;  /* 0x0003040000047ab9 */ /* 0x000fe20000000800 */
[----:B------:R-:W-:-:S11]  /*1f7f0*/  MOV R0, RZ ;  /* 0x000000ff00007202 */ /* 0x000fd60000000f00 */
        /* <DEDUP_REMOVED lines=20> */
[----:B------:R-:W-:Y:S02]  /*1f940*/  ISETP.GE.U32.AND P0, PT, R8, 0x4, PT ;  /* 0x000000040800780c */ /* 0x000fe40003f06070 */
[----:B------:R-:W-:-:S05]  /*1f950*/  IADD3 R6, R5, R6, RZ ;  /* 0x0000000605067210 */ /* 0x000fca0007ffe0ff */
[----:B------:R-:W1:Y:S06]  /*1f960*/  SHFL.UP PT, R7, R6, 0x4, RZ ;  /* 0x0480000006077989 */ /* 0x000e6c00000e00ff */
        /* <DEDUP_REMOVED lines=9> */
[----:B------:R-:W-:Y:S02]  /*1fa00*/  ISETP.GE.U32.AND P0, PT, R8, 0x10, PT ;  /* 0x000000100800780c */ /* 0x000fe40003f06070 */
[----:B------:R-:W-:-:S05]  /*1fa10*/  IADD3 R3, R7, R2, RZ ;  /* 0x0000000207037210 */ /* 0x000fca0007ffe0ff */
[----:B------:R-:W1:Y:S06]  /*1fa20*/  SHFL.UP PT, R2, R3, 0x10, RZ ;  /* 0x0600000003027989 */ /* 0x000e6c00000e00ff */
[----:B------:R-:W-:Y:S02]  /*1fa30*/  @P0 LOP3.LUT R4, R4, 0x2, RZ, 0xfc, !PT ;  /* 0x0000000204040812 */ /* 0x000fe400078efcff */
[----:B-1----:R-:W-:-:S05]  /*1fa40*/  SEL R2, R2, RZ, P0 ;  /* 0x000000ff02027207 */ /* 0x002fca0000000000 */
[----:B------:R-:W-:-:S05]  /*1fa50*/  IMAD.IADD R2, R3, 0x1, R2 ;  /* 0x0000000103027824 */ /* 0x000fca00078e0202 */
[----:B------:R-:W1:Y:S02]  /*1fa60*/  SHFL.IDX PT, R5, R2, 0x1f, 0x1f ;  /* 0x03e01f0002057f89 */ /* 0x000e6400000e0000 */
[----:B-1----:R-:W-:-:S05]  /*1fa70*/  IMAD R5, R5, UR4, RZ ;  /* 0x0000000405057c24 */ /* 0x002fca000f8e02ff */
[----:B0-----:R-:W-:Y:S02]  /*1fa80*/  ISETP.GT.AND P0, PT, R5, UR6, PT ;  /* 0x0000000605007c0c */ /* 0x001fe4000bf04270 */
[----:B------:R-:W-:-:S11]  /*1fa90*/  MOV R6, R5 ;  /* 0x0000000500067202 */ /* 0x000fd60000000f00 */
[----:B------:R-:W-:Y:S05]  /*1faa0*/  @P0 BRA `(.L_x_683) ;  /* 0x0000000000c40947 */ /* 0x000fea0003800000 */
[----:B------:R-:W-:Y:S01]  /*1fab0*/  IMAD.MOV.U32 R5, RZ, RZ, R6 ;  /* 0x000000ffff057224 */ /* 0x000fe200078e0006 */
[----:B------:R-:W-:Y:S01]  /*1fac0*/  MOV R19, RZ ;  /* 0x000000ff00137202 */ /* 0x000fe20000000f00 */
[----:B------:R-:W-:Y:S01]  /*1fad0*/  ULDC UR5, c[0x0][0xc14] ;  /* 0x0003050000057ab9 */ /* 0x000fe20000000800 */
[----:B------:R-:W-:Y:S01]  /*1fae0*/  ULDC UR7, c[0x0][0xc14] ;  /* 0x0003050000077ab9 */ /* 0x000fe20000000800 */
[----:B------:R-:W-:-:S05]  /*1faf0*/  ULDC UR4, c[0x0][0xc10] ;  /* 0x0003040000047ab9 */ /* 0x000fca0000000800 */
.L_x_687:
        /* <DEDUP_REMOVED lines=9> */
[C---:B------:R-:W-:Y:S02]  /*1fb90*/  ISETP.NE.AND P1, PT, R8.reuse, 0x1f, PT ;  /* 0x0000001f0800780c */ /* 0x040fe40003f25270 */
[----:B------:R-:W-:-:S04]  /*1fba0*/  IADD3 R7, R8, R19, RZ ;  /* 0x0000001308077210 */ /* 0x000fc80007ffe0ff */
[----:B------:R-:W-:-:S13]  /*1fbb0*/  ISETP.GE.OR P0, PT, R7, UR5, !P1 ;  /* 0x0000000507007c0c */ /* 0x000fda000cf06670 */
[----:B------:R-:W-:Y:S05]  /*1fbc0*/  @P0 BRA `(.L_x_686) ;  /* 0x0000000000100947 */ /* 0x000fea0003800000 */
[----:B------:R-:W0:Y:S01]  /*1fbd0*/  LDC.64 R2, c[0x0][0xc58] ;  /* 0x00031600ff027b82 */ /* 0x000e220000000a00 */
[----:B------:R-:W-:Y:S01]  /*1fbe0*/  ULDC.64 UR8, c[0x0][0x208] ;  /* 0x0000820000087ab9 */ /* 0x000fe20000000a00 */
[----:B0-----:R-:W-:-:S05]  /*1fbf0*/  IMAD.WIDE R2, R7, 0x4, R2 ;  /* 0x0000000407027825 */ /* 0x001fca00078e0202 */
[----:B------:R0:W5:Y:S02]  /*1fc00*/  LDG.E R0, desc[UR8][R2.64] ;  /* 0x0000000802007981 */ /* 0x000164000c1e1900 */
.L_x_686:
[----:B------:R-:W-:Y:S05]  /*1fc10*/  BSYNC B0 ;  /* 0x0000000000007941 */ /* 0x000fea0003800000 */
.L_x_685:
[----:B0----5:R-:W0:Y:S01]  /*1fc20*/  SHFL.UP PT, R2, R0, 0x1, RZ ;  /* 0x0420000000027989 */ /* 0x021e2200000e00ff */
[C---:B------:R-:W-:Y:S02]  /*1fc30*/  ISETP.NE.AND P0, PT, R8.reuse, RZ, PT ;  /* 0x000000ff0800720c */ /* 0x040fe40003f05270 */
[----:B------:R-:W-:Y:S02]  /*1fc40*/  ISETP.GE.U32.AND P1, PT, R8, 0x2, PT ;  /* 0x000000020800780c */ /* 0x000fe40003f26070 */
[----:B0-----:R-:W-:Y:S02]  /*1fc50*/  SEL R3, R2, RZ, P0 ;  /* 0x000000ff02037207 */ /* 0x001fe40000000000 */
[----:B------:R-:W-:Y:S02]  /*1fc60*/  ISETP.GE.U32.AND P0, PT, R8, 0x4, PT ;  /* 0x000000040800780c */ /* 0x000fe40003f06070 */
[----:B------:R-:W-:-:S05]  /*1fc70*/  IADD3 R3, R0, R3, RZ ;  /* 0x0000000300037210 */ /* 0x000fca0007ffe0ff */
        /* <DEDUP_REMOVED lines=12> */
[----:B0-----:R-:W-:-:S04]  /*1fd40*/  SEL R9, R8, RZ, P0 ;  /* 0x000000ff08097207 */ /* 0x001fc80000000000 */
[----:B------:R-:W-:-:S05]  /*1fd50*/  IADD3 R9, R6, R9, RZ ;  /* 0x0000000906097210 */ /* 0x000fca0007ffe0ff */
[----:B------:R-:W0:Y:S02]  /*1fd60*/  SHFL.IDX PT, R3, R9, 0x1f, 0x1f ;  /* 0x03e01f0009037f89 */ /* 0x000e2400000e0000 */
[----:B0-----:R-:W-:-:S04]  /*1fd70*/  IMAD R6, R3, UR4, RZ ;  /* 0x0000000403067c24 */ /* 0x001fc8000f8e02ff */
[----:B------:R-:W-:-:S05]  /*1fd80*/  IMAD.IADD R5, R6, 0x1, R5 ;  /* 0x0000000106057824 */ /* 0x000fca00078e0205 */
[----:B------:R-:W-:-:S13]  /*1fd90*/  ISETP.GT.AND P0, PT, R5, UR6, PT ;  /* 0x0000000605007c0c */ /* 0x000fda000bf04270 */
[----:B------:R-:W-:Y:S05]  /*1fda0*/  @!P0 BRA `(.L_x_687) ;  /* 0xfffffffc00548947 */ /* 0x000fea000383ffff */
[----:B------:R-:W-:-:S07]  /*1fdb0*/  MOV R2, R9 ;  /* 0x0000000900027202 */ /* 0x000fce0000000f00 */
.L_x_683:
        /* <DEDUP_REMOVED lines=14> */
[----:B------:R-:W-:-:S05]  /*1fea0*/  IADD3 R9, R5, -0x1, RZ ;  /* 0xffffffff05097810 */ /* 0x000fca0007ffe0ff */
[----:B------:R0:W1:Y:S02]  /*1feb0*/  SHFL.IDX PT, R16, R2, R9, 0x1f ;  /* 0x00001f0902107589 */ /* 0x00006400000e0000 */
.L_x_688:
[----:B-1----:R-:W-:Y:S01]  /*1fec0*/  IMAD R16, R16, UR4, R7 ;  /* 0x0000000410107c24 */ /* 0x002fe2000f8e0207 */
[----:B------:R-:W-:Y:S01]  /*1fed0*/  IADD3 R19, R5, R19, RZ ;  /* 0x0000001305137210 */ /* 0x000fe20007ffe0ff */
[----:B------:R-:W-:Y:S02]  /*1fee0*/  IMAD R7, R11, R6, RZ ;  /* 0x000000060b077224 */ /* 0x000fe400078e02ff */
[----:B0-----:R-:W-:Y:S01]  /*1fef0*/  IMAD.MOV.U32 R2, RZ, RZ, RZ ;  /* 0x000000ffff027224 */ /* 0x001fe200078e00ff */
[----:B------:R-:W-:-:S03]  /*1ff00*/  IADD3 R17, -R16, UR6, RZ ;  /* 0x0000000610117c10 */ /* 0x000fc6000fffe1ff */
[----:B------:R-:W-:Y:S01]  /*1ff10*/  IMAD.HI.U32 R2, R3, R7, R2 ;  /* 0x0000000703027227 */ /* 0x000fe200078e0002 */
[----:B------:R-:W-:Y:S02]  /*1ff20*/  IABS R7, R0 ;  /* 0x0000000000077213 */ /* 0x000fe40000000000 */
[----:B------:R-:W-:Y:S02]  /*1ff30*/  IABS R3, R17 ;  /* 0x0000001100037213 */ /* 0x000fe40000000000 */
[----:B------:R-:W-:-:S03]  /*1ff40*/  IADD3 R7, RZ, -R7, RZ ;  /* 0x80000007ff077210 */ /* 0x000fc60007ffe0ff */
        /* <DEDUP_REMOVED lines=9> */
[----:B------:R-:W-:Y:S02]  /*1ffe0*/  @!P0 IADD3 R2, -R2, RZ, RZ ;  /* 0x000000ff02028210 */ /* 0x000fe40007ffe1ff */
[----:B------:R-:W-:-:S13]  /*1fff0*/  ISETP.NE.AND P0, PT, R0, RZ, PT ;  /* 0x000000ff0000720c */ /* 0x000fda0003f05270 */
[----:B------:R-:W-:-:S05]  /*20000*/  @!P0 LOP3.LUT R2, RZ, R0, RZ, 0x33, !PT ;  /* 0x00000000ff028212 */ /* 0x000fca00078e33ff */
[--C-:B------:R-:W-:Y:S02]  /*20010*/  IMAD.MOV R3, RZ, RZ, -R2.reuse ;  /* 0x000000ffff037224 */ /* 0x100fe400078e0a02 */
[----:B------:R-:W-:Y:S02]  /*20020*/  IMAD.MOV.U32 R18, RZ, RZ, R2 ;  /* 0x000000ffff127224 */ /* 0x000fe400078e0002 */
[----:B------:R-:W-:Y:S01]  /*20030*/  IMAD R17, R0, R3, R17 ;  /* 0x0000000300117224 */ /* 0x000fe200078e0211 */
[----:B------:R-:W-:Y:S06]  /*20040*/  BRA `(.L_x_689) ;  /* 0x00000000000c7947 */ /* 0x000fec0003800000 */
.L_x_684:
[----:B------:R-:W-:Y:S01]  /*20050*/  MOV R17, RZ ;  /* 0x000000ff00117202 */ /* 0x000fe20000000f00 */
[----:B------:R-:W-:Y:S01]  /*20060*/  IMAD.U32 R16, RZ, RZ, UR6 ;  /* 0x00000006ff107e24 */ /* 0x000fe2000f8e00ff */
[----:B------:R-:W-:-:S07]  /*20070*/  MOV R18, RZ ;  /* 0x000000ff00127202 */ /* 0x000fce0000000f00 */
.L_x_689:
        /* <DEDUP_REMOVED lines=14> */
[----:B0-----:R-:W-:Y:S01]  /*20160*/  MOV R0, 0x1 ;  /* 0x0000000100007802 */ /* 0x001fe20000000f00 */
[----:B------:R0:W-:Y:S01]  /*20170*/  STL [R1], RZ ;  /* 0x000000ff01007387 */ /* 0x0001e20000100800 */
[----:B------:R-:W-:Y:S01]  /*20180*/  ULDC.64 UR38, c[0x0][0x198] ;  /* 0x0000660000267ab9 */ /* 0x000fe20000000a00 */
[----:B------:R-:W-:Y:S02]  /*20190*/  ULDC UR36, c[0x0][0xc] ;  /* 0x0000030000247ab9 */ /* 0x000fe40000000800 */
[----:B------:R0:W-:Y:S04]  /*201a0*/  STL [R1+0x8], R0 ;  /* 0x0000080001007387 */ /* 0x0001e80000100800 */
[----:B------:R0:W-:Y:S04]  /*201b0*/  STL [R1+0x10], RZ ;  /* 0x000010ff01007387 */ /* 0x0001e80000100800 */
[----:B------:R0:W-:Y:S04]  /*201c0*/  STL [R1+0x14], R0 ;  /* 0x0000140001007387 */ /* 0x0001e80000100800 */
[----:B------:R0:W-:Y:S02]  /*201d0*/  STL [R1+0x30], RZ ;  /* 0x000030ff01007387 */ /* 0x0001e40000100800 */
.L_x_775:
[----:B-12---:R-:W1:Y:S01]  /*201e0*/  LDC.64 R2, c[0x0][0xc60] ;  /* 0x00031800ff027b82 */ /* 0x006e620000000a00 */
[----:B------:R-:W-:Y:S01]  /*201f0*/  ULDC.64 UR4, c[0x0][0x208] ;  /* 0x0000820000047ab9 */ /* 0x000fe20000000a00 */
[----:B-1----:R-:W-:-:S05]  /*20200*/  IMAD.WIDE R2, R19, 0x4, R2 ;  /* 0x0000000413027825 */ /* 0x002fca00078e0202 */
[----:B------:R-:W0:Y:S01]  /*20210*/  LDG.E R11, desc[UR4][R2.64] ;  /* 0x00000004020b7981 */ /* 0x000e22000c1e1900 */
[----:B------:R-:W-:Y:S05]  /*20220*/  YIELD ;  /* 0x0000000000007946 */ /* 0x000fea0003800000 */
[----:B------:R-:W-:Y:S01]  /*20230*/  ULDC.64 UR4, c[0x0][0xa28] ;  /* 0x00028a0000047ab9 */ /* 0x000fe20000000a00 */
[----:B------:R-:W-:Y:S01]  /*20240*/  IMAD.MOV.U32 R6, RZ, RZ, RZ ;  /* 0x000000ffff067224 */ /* 0x000fe200078e00ff */
[----:B------:R-:W-:Y:S01]  /*20250*/  ISETP.NE.U32.AND P0, PT, RZ, UR4, PT ;  /* 0x00000004ff007c0c */ /* 0x000fe2000bf05070 */
[----:B------:R-:W-:Y:S01]  /*20260*/  ULDC.64 UR8, c[0x0][0x208] ;  /* 0x0000820000087ab9 */ /* 0x000fe20000000a00 */
[----:B------:R-:W-:Y:S01]  /*20270*/  MOV R4, RZ ;  /* 0x000000ff00047202 */ /* 0x000fe20000000f00 */
[----:B------:R-:W-:Y:S01]  /*20280*/  ULDC.64 UR6, c[0x0][0xa10] ;  /* 0x0002840000067ab9 */ /* 0x000fe20000000a00 */
[----:B------:R-:W-:-:S02]  /*20290*/  ISETP.NE.AND.EX P0, PT, RZ, UR5, PT, P0 ;  /* 0x00000005ff007c0c */ /* 0x000fc4000bf05300 */
[----:B0-----:R-:W-:Y:S01]  /*202a0*/  SHF.R.S32.HI R0, RZ, 0x1f, R11 ;  /* 0x0000001fff007819 */ /* 0x001fe2000001140b */
[----:B------:R-:W-:Y:S10]  /*202b0*/  STL [R1+0x20], R11 ;  /* 0x0000200b01007387 */ /* 0x000ff40000100800 */
[----:B------:R-:W-:-:S04]  /*202c0*/  @P0 LEA R2, P1, R11, UR4, 0x2 ;  /* 0x000000040b020c11 */ /* 0x000fc8000f8210ff */
        /* <DEDUP_REMOVED lines=9> */
[----:B------:R-:W-:Y:S02]  /*20360*/  ISETP.NE.U32.AND P1, PT, RZ, UR4, PT ;  /* 0x00000004ff007c0c */ /* 0x000fe4000bf25070 */
[C---:B------:R-:W-:Y:S02]  /*20370*/  SHF.L.U64.HI R0, R11.reuse, 0x2, R0 ;  /* 0x000000020b007819 */ /* 0x040fe40000010200 */
[----:B------:R-:W-:Y:S02]  /*20380*/  ISETP.NE.AND.EX P1, PT, RZ, UR5, PT, P1 ;  /* 0x00000005ff007c0c */ /* 0x000fe4000bf25310 */
[----:B------:R-:W-:Y:S01]  /*20390*/  MOV R10, RZ ;  /* 0x000000ff000a7202 */ /* 0x000fe20000000f00 */
[----:B--2---:R0:W-:Y:S02]  /*203a0*/  STL [R1+0x38], R4 ;  /* 0x0000380401007387 */ /* 0x0041e40000100800 */
[----:B0-----:R-:W-:-:S08]  /*203b0*/  IMAD.SHL.U32 R4, R11, 0x4, RZ ;  /* 0x000000040b047824 */ /* 0x001fd000078e00ff */
[----:B------:R-:W-:Y:S01]  /*203c0*/  @P1 IADD3 R8, P0, R4, UR4, RZ ;  /* 0x0000000404081c10 */ /* 0x000fe2000ff1e0ff */
[----:B------:R0:W-:Y:S03]  /*203d0*/  STL [R1+0x28], R4 ;  /* 0x0000280401007387 */ /* 0x0001e60000100800 */
[----:B------:R-:W-:Y:S01]  /*203e0*/  @P1 IADD3.X R9, R0, UR5, RZ, P0, !PT ;  /* 0x0000000500091c10 */ /* 0x000fe200087fe4ff */
[----:B------:R-:W-:Y:S01]  /*203f0*/  ULDC.64 UR4, c[0x0][0xa08] ;  /* 0x0002820000047ab9 */ /* 0x000fe20000000a00 */
[----:B------:R1:W-:Y:S01]  /*20400*/  STL [R1+0x2c], R0 ;  /* 0x00002c0001007387 */ /* 0x0003e20000100800 */
[----:B------:R-:W-:Y:S02]  /*20410*/  IADD3 R2, P0, R4, UR4, RZ ;  /* 0x0000000404027c10 */ /* 0x000fe4000ff1e0ff */
[----:B------:R-:W-:Y:S02]  /*20420*/  ISETP.NE.U32.AND P2, PT, RZ, UR4, PT ;  /* 0x00000004ff007c0c */ /* 0x000fe4000bf45070 */
[----:B------:R-:W-:-:S02]  /*20430*/  IADD3.X R3, R0, UR5, RZ, P0, !PT ;  /* 0x0000000500037c10 */ /* 0x000fc400087fe4ff */
[----:B------:R-:W-:Y:S01]  /*20440*/  ISETP.NE.AND.EX P2, PT, RZ, UR5, PT, P2 ;  /* 0x00000005ff007c0c */ /* 0x000fe2000bf45320 */
[----:B------:R-:W-:Y:S01]  /*20450*/  ULDC.64 UR4, c[0x0][0x3f8] ;  /* 0x0000fe0000047ab9 */ /* 0x000fe20000000a00 */
[----:B0-----:R-:W-:Y:S01]  /*20460*/  IADD3 R4, P0, R4, UR6, RZ ;  /* 0x0000000604047c10 */ /* 0x001fe2000ff1e0ff */
[----:B------:R-:W-:-:S03]  /*20470*/  UISETP.NE.U32.AND UP0, UPT, UR4, URZ, UPT ;  /* 0x0000003f0400728c */ /* 0x000fc6000bf05070 */
[----:B------:R-:W-:Y:S01]  /*20480*/  ULDC UR4, c[0x0][0x404] ;  /* 0x0001010000047ab9 */ /* 0x000fe20000000800 */
[----:B------:R-:W-:Y:S01]  /*20490*/  UISETP.NE.AND.EX UP0, UPT, UR5, URZ, UPT, UP0 ;  /* 0x0000003f0500728c */ /* 0x000fe2000bf05300 */
[----:B------:R-:W-:Y:S02]  /*204a0*/  IADD3.X R5, R0, UR7, RZ, P0, !PT ;  /* 0x0000000700057c10 */ /* 0x000fe400087fe4ff */
[----:B------:R-:W-:Y:S01]  /*204b0*/  ULDC UR5, c[0x0][0x2e0] ;  /* 0x0000b80000057ab9 */ /* 0x000fe20000000800 */
[----:B------:R-:W-:Y:S02]  /*204c0*/  USEL UR4, UR4, 0x1, UP0 ;  /* 0x0000000104047887 */ /* 0x000fe40008000000 */
[----:B------:R0:W5:Y:S02]  /*204d0*/  @P2 LDG.E R10, desc[UR8][R2.64] ;  /* 0x00000008020a2981 */ /* 0x000164000c1e1900 */
[----:B------:R-:W-:Y:S01]  /*204e0*/  UIMAD UR4, UR4, UR5, URZ ;  /* 0x00000005040472a4 */ /* 0x000fe2000f8e023f */
[----:B------:R-:W-:-:S05]  /*204f0*/  ISETP.NE.U32.AND P0, PT, RZ, UR6, PT ;  /* 0x00000006ff007c0c */ /* 0x000fca000bf05070 */
[----:B------:R-:W-:Y:S01]  /*20500*/  IMAD.U32 R7, RZ, RZ, UR4 ;  /* 0x00000004ff077e24 */ /* 0x000fe2000f8e00ff */
[----:B------:R-:W-:Y:S01]  /*20510*/  ULDC UR4, c[0x0][0x338] ;  /* 0x0000ce0000047ab9 */ /* 0x000fe20000000800 */
[----:B------:R-:W-:Y:S02]  /*20520*/  ISETP.NE.AND.EX P0, PT, RZ, UR7, PT, P0 ;  /* 0x00000007ff007c0c */ /* 0x000fe4000bf05300 */
[----:B-1----:R-:W-:Y:S02]  /*20530*/  MOV R0, UR4 ;  /* 0x0000000400007c02 */ /* 0x002fe40008000f00 */
[----:B------:R0:W5:Y:S01]  /*20540*/  @P1 LDG.E R7, desc[UR8][R8.64] ;  /* 0x0000000808071981 */ /* 0x000162000c1e1900 */
[----:B------:R-:W-:Y:S08]  /*20550*/  @P1 BRA `(.L_x_691) ;  /* 0x0000000000141947 */ /* 0x000ff00003800000 */
[----:B------:R-:W-:Y:S05]  /*20560*/  @!P2 BRA `(.L_x_691) ;  /* 0x000000000010a947 */ /* 0x000fea0003800000 */
[----:B------:R-:W-:Y:S02]  /*20570*/  ULDC.64 UR4, c[0x0][0x208] ;  /* 0x0000820000047ab9 */ /* 0x000fe40000000a00 */
[----:B-----5:R-:W2:Y:S04]  /*20580*/  LDG.E R7, desc[UR4][R2.64] ;  /* 0x0000000402077981 */ /* 0x020ea8000c1e1900 */
[----:B0-----:R-:W2:Y:S02]  /*20590*/  LDG.E R2, desc[UR4][R2.64+0x4] ;  /* 0x0000040402027981 */ /* 0x001ea4000c1e1900 */
[----:B--2---:R-:W-:-:S07]  /*205a0*/  IMAD.IADD R7, R2, 0x1, -R7 ;  /* 0x0000000102077824 */ /* 0x004fce00078e0a07 */
.L_x_691:
[----:B------:R-:W-:Y:S02]  /*205b0*/  ULDC.64 UR4, c[0x0][0x208] ;  /* 0x0000820000047ab9 */ /* 0x000fe40000000a00 */
[----:B0-----:R-:W2:Y:S04]  /*205c0*/  @P0 LDG.E R2, desc[UR4][R4.64] ;  /* 0x0000000404020981 */ /* 0x001ea8000c1e1900 */
[----:B------:R-:W2:Y:S01]  /*205d0*/  @P0 LDG.E R3, desc[UR4][R4.64+0x4] ;  /* 0x0000040404030981 */ /* 0x000ea2000c1e1900 */
[----:B-----5:R-:W-:Y:S01]  /*205e0*/  IMAD.IADD R7, R7, 0x1, -R6 ;  /* 0x0000000107077824 */ /* 0x020fe200078e0a06 */
[----:B------:R-:W-:Y:S01]  /*205f0*/  BSSY B0, `(.L_x_692) ;  /* 0x0000108000007945 */ /* 0x000fe20003800000 */
[----:B------:R-:W-:Y:S02]  /*20600*/  PLOP3.LUT P2, PT, PT, PT, PT, 0x80, 0x0 ;  /* 0x000000000000781c */ /* 0x000fe40003f4f070 */
[----:B--2---:R-:W-:-:S04]  /*20610*/  @P0 IADD3 R0, -R2, R3, RZ ;  /* 0x0000000302000210 */ /* 0x004fc80007ffe1ff */
[----:B------:R-:W-:-:S05]  /*20620*/  IADD3 R8, R7, R0, RZ ;  /* 0x0000000007087210 */ /* 0x000fca0007ffe0ff */
[----:B------:R-:W-:Y:S01]  /*20630*/  VIADD R2, R8, 0x4f ;  /* 0x0000004f08027836 */ /* 0x000fe20000000000 */
[----:B------:R0:W-:Y:S03]  /*20640*/  STL [R1+0x34], R8 ;  /* 0x0000340801007387 */ /* 0x0001e60000100800 */
[----:B------:R-:W-:-:S05]  /*20650*/  IMAD.HI R2, R2, 0x66666667, RZ ;  /* 0x6666666702027827 */ /* 0x000fca00078e02ff */
[----:B------:R-:W-:-:S04]  /*20660*/  SHF.R.U32.HI R3, RZ, 0x1f, R2 ;  /* 0x0000001fff037819 */ /* 0x000fc80000011602 */
[----:B0-----:R-:W-:-:S05]  /*20670*/  LEA.HI.SX32 R8, R2, R3, 0x1b ;  /* 0x0000000302087211 */ /* 0x001fca00078fdaff */
[----:B------:R-:W-:Y:S01]  /*20680*/  IMAD R2, R8, 0x50, -R7 ;  /* 0x0000005008027824 */ /* 0x000fe200078e0a07 */
[----:B------:R-:W-:Y:S01]  /*20690*/  IADD3 R7, -R7, RZ, RZ ;  /* 0x000000ff07077210 */ /* 0x000fe20007ffe1ff */
[----:B------:R0:W-:Y:S03]  /*206a0*/  STL [R1+0x24], R8 ;  /* 0x0000240801007387 */ /* 0x0001e60000100800 */
[----:B------:R-:W-:Y:S02]  /*206b0*/  VIMNMX R0, R2, R0, PT ;  /* 0x0000000002007248 */ /* 0x000fe40003fe0100 */
[----:B------:R-:W-:-:S04]  /*206c0*/  VIMNMX R2, RZ, R7, !PT ;  /* 0x00000007ff027248 */ /* 0x000fc80007fe0100 */
[----:B------:R-:W-:Y:S01]  /*206d0*/  ISETP.GT.AND P1, PT, R0, R2, PT ;  /* 0x000000020000720c */ /* 0x000fe20003f24270 */
[----:B0-----:R-:W-:-:S12]  /*206e0*/  IMAD.WIDE.U32 R8, R2, -0x33333333, RZ ;  /* 0xcccccccd02087825 */ /* 0x001fd800078e00ff */
[----:B------:R-:W-:Y:S01]  /*206f0*/  @P1 VIADD R3, R0, 0x4f ;  /* 0x0000004f00031836 */ /* 0x000fe20000000000 */
[----:B------:R-:W-:-:S03]  /*20700*/  SHF.R.U32.HI R0, RZ, 0x6, R9 ;  /* 0x00000006ff007819 */ /* 0x000fc60000011609 */
[----:B------:R-:W-:Y:S01]  /*20710*/  @P1 IMAD.HI R3, R3, 0x66666667, RZ ;  /* 0x6666666703031827 */ /* 0x000fe200078e02ff */
[----:B------:R-:W-:-:S04]  /*20720*/  MOV R2, R0 ;  /* 0x0000000000027202 */ /* 0x000fc80000000f00 */
[----:B------:R-:W-:-:S04]  /*20730*/  @P1 SHF.R.U32.HI R7, RZ, 0x1f, R3 ;  /* 0x0000001fff071819 */ /* 0x000fc80000011603 */
[----:B------:R-:W-:Y:S01]  /*20740*/  @P1 LEA.HI.SX32 R2, R3, R7, 0x1b ;  /* 0x0000000703021211 */ /* 0x000fe200078fdaff */
[----:B------:R-:W-:Y:S01]  /*20750*/  IMAD.MOV.U32 R7, RZ, RZ, RZ ;  /* 0x000000ffff077224 */ /* 0x000fe200078e00ff */
[----:B------:R-:W-:-:S05]  /*20760*/  IADD3 R3, R10, R6, RZ ;  /* 0x000000060a037210 */ /* 0x000fca0007ffe0ff */
[----:B------:R0:W-:Y:S01]  /*20770*/  STL [R1+0x4], R3 ;  /* 0x0000040301007387 */ /* 0x0001e20000100800 */
[----:B------:R-:W-:-:S03]  /*20780*/  ISETP.GT.AND P1, PT, R2, R0, PT ;  /* 0x000000000200720c */ /* 0x000fc60003f24270 */
[----:B------:R0:W5:Y:S10]  /*20790*/  @P0 LDG.E R7, desc[UR4][R4.64] ;  /* 0x0000000404070981 */ /* 0x000174000c1e1900 */
[----:B0-----:R-:W-:Y:S05]  /*207a0*/  @!P1 BRA `(.L_x_693) ;  /* 0x0000000c00b09947 */ /* 0x001fea0003800000 */
[----:B------:R-:W0:Y:S01]  /*207b0*/  LDC R3, c[0x0][0x428] ;  /* 0x00010a00ff037b82 */ /* 0x000e220000000800 */
[----:B------:R-:W-:Y:S01]  /*207c0*/  UMOV UR4, 0xffffffff ;  /* 0xffffffff00047882 */ /* 0x000fe20000000000 */
[----:B0-----:R-:W-:Y:S01]  /*207d0*/  ISETP.NE.AND P1, PT, R3, 0x1, PT ;  /* 0x000000010300780c */ /* 0x001fe20003f25270 */
[----:B------:R-:W-:-:S12]  /*207e0*/  IMAD.MOV.U32 R3, RZ, RZ, R18 ;  /* 0x000000ffff037224 */ /* 0x000fd800078e0012 */
[----:B------:R-:W0:Y:S08]  /*207f0*/  @P1 LDC R4, c[0x0][0x42c] ;  /* 0x00010b00ff041b82 */ /* 0x000e300000000800 */
[----:B------:R-:W1:Y:S01]  /*20800*/  @P1 LDC R5, c[0x0][0x430] ;  /* 0x00010c00ff051b82 */ /* 0x000e620000000800 */
[----:B0-----:R-:W-:-:S05]  /*20810*/  @P1 IMAD.HI.U32 R4, R18, R4, RZ ;  /* 0x0000000412041227 */ /* 0x001fca00078e00ff */
[----:B-1----:R-:W-:Y:S02]  /*20820*/  @P1 SHF.R.U32.HI R3, RZ, R5, R4 ;  /* 0x00000005ff031219 */ /* 0x002fe40000011604 */
[----:B------:R-:W-:Y:S01]  /*20830*/  SEL R4, R11, RZ, !P0 ;  /* 0x000000ff0b047207 */ /* 0x000fe20004000000 */
[----:B------:R-:W-:Y:S06]  /*20840*/  BRA.DIV UR4, `(.L_x_694) ;  /* 0x0000005a04907947 */ /* 0x000fec000b800000 */
.L_x_818:
[----:B------:R-:W-:-:S03]  /*20850*/  UMOV UR4, 0xffffffff ;  /* 0xffffffff00047882 */ /* 0x000fc60000000000 */
[----:B------:R-:W-:Y:S05]  /*20860*/  BRA.DIV UR4, `(.L_x_695) ;  /* 0x0000005a04bc7947 */ /* 0x000fea000b800000 */
[----:B------:R-:W-:-:S13]  /*20870*/  ELECT P6, URZ, PT ;  /* 0x00000000003f782f */ /* 0x000fda00038c0000 */
.L_x_821:
[----:B------:R-:W2:Y:S01]  /*20880*/  LDL R5, [R1+0x30] ;  /* 0x0000300001057983 */ /* 0x000ea20000100800 */
[----:B------:R-:W-:Y:S01]  /*20890*/  BSSY B1, `(.L_x_696) ;  /* 0x000000b000017945 */ /* 0x000fe20003800000 */
[----:B------:R-:W0:Y:S01]  /*208a0*/  S2R R9, SR_CgaCtaId ;  /* 0x0000000000097919 */ /* 0x000e220000008800 */
[----:B--2---:R-:W-:-:S04]  /*208b0*/  IADD3 R5, R5, 0x1, RZ ;  /* 0x0000000105057810 */ /* 0x004fc80007ffe0ff */
[----:B------:R-:W-:-:S04]  /*208c0*/  LEA.HI R6, R5, R5, RZ, 0x1 ;  /* 0x0000000505067211 */ /* 0x000fc800078f08ff */
[----:B------:R-:W-:-:S05]  /*208d0*/  LOP3.LUT R6, R6, 0xfffffffe, RZ, 0xc0, !PT ;  /* 0xfffffffe06067812 */ /* 0x000fca00078ec0ff */
[----:B------:R-:W-:Y:S01]  /*208e0*/  IMAD.IADD R5, R5, 0x1, -R6 ;  /* 0x0000000105057824 */ /* 0x000fe200078e0a06 */
[----:B------:R-:W-:-:S04]  /*208f0*/  MOV R6, 0x400 ;  /* 0x0000040000067802 */ /* 0x000fc80000000f00 */
[----:B0-----:R-:W-:Y:S02]  /*20900*/  LEA R9, R9, R6, 0x18 ;  /* 0x0000000609097211 */ /* 0x001fe400078ec0ff */
[----:B------:R-:W-:-:S04]  /*20910*/  SHF.L.U32 R5, R5, 0x1f, RZ ;  /* 0x0000001f05057819 */ /* 0x000fc800000006ff */
[----:B------:R-:W0:Y:S02]  /*20920*/  SYNCS.PHASECHK.TRANS64.TRYWAIT P0, [R9+URZ+0x38820], R5 ;  /* 0x03882005090075a7 */ /* 0x000e24000800017f */
[----:B0-----:R-:W-:Y:S05]  /*20930*/  @!P0 BRA `(.L_x_697) ;  /* 0x0000005800a88947 */ /* 0x001fea0003800000 */
.L_x_822:
[----:B------:R-:W-:Y:S05]  /*20940*/  BSYNC B1 ;  /* 0x0000000000017941 */ /* 0x000fea0003800000 */
.L_x_696:
[----:B------:R-:W-:Y:S04]  /*20950*/  BSSY B1, `(.L_x_698) ;  /* 0x000005a000017945 */ /* 0x000fe80003800000 */
[----:B------:R-:W-:Y:S05]  /*20960*/  @!P6 BRA `(.L_x_699) ;  /* 0x000000040060e947 */ /* 0x000fea0003800000 */
[----:B------:R-:W0:Y:S04]  /*20970*/  LDL R8, [R1+0x10] ;  /* 0x0000100001087983 */ /* 0x000e280000100800 */
[----:B------:R-:W2:Y:S01]  /*20980*/  LDL R6, [R1+0x14] ;  /* 0x0000140001067983 */ /* 0x000ea20000100800 */
[----:B0-----:R-:W-:Y:S02]  /*20990*/  LEA R5, R8, R9, 0x3 ;  /* 0x0000000908057211 */ /* 0x001fe400078e18ff */
[----:B--2---:R-:W-:-:S04]  /*209a0*/  SHF.L.U32 R10, R6, 0x1f, RZ ;  /* 0x0000001f060a7819 */ /* 0x004fc800000006ff */
[----:B------:R-:W0:Y:S02]  /*209b0*/  SYNCS.PHASECHK.TRANS64.TRYWAIT P0, [R5+URZ+0x388a0], R10 ;  /* 0x0388a00a050075a7 */ /* 0x000e24000800017f */
[----:B0-----:R-:W-:Y:S05]  /*209c0*/  @!P0 BRA `(.L_x_700) ;  /* 0x0000005800988947 */ /* 0x001fea0003800000 */
.L_x_823:
[----:B------:R-:W1:Y:S02]  /*209d0*/  S2R R6, SR_TID.X ;  /* 0x0000000000067919 */ /* 0x000e640000002100 */
[----:B-1----:R-:W-:-:S04]  /*209e0*/  LOP3.LUT R6, R6, 0x7f, RZ, 0xc0, !PT ;  /* 0x0000007f06067812 */ /* 0x002fc800078ec0ff */
[----:B------:R-:W-:-:S13]  /*209f0*/  ISETP.NE.AND P1, PT, R6, RZ, PT ;  /* 0x000000ff0600720c */ /* 0x000fda0003f25270 */
        /* <DEDUP_REMOVED lines=8> */
.L_x_701:
[----:B-1----:R-:W2:Y:S01]  /*20a80*/  LDL R6, [R1+0x10] ;  /* 0x0000100001067983 */ /* 0x002ea20000100800 */
[----:B------:R-:W-:Y:S01]  /*20a90*/  R2UR UR9, R5 ;  /* 0x00000000050972ca */ /* 0x000fe200000e0000 */
[----:B-----5:R-:W-:Y:S01]  /*20aa0*/  IMAD R8, R2, 0x50, R7 ;  /* 0x0000005002087824 */ /* 0x020fe200078e0207 */
[----:B------:R-:W-:Y:S01]  /*20ab0*/  UIADD3 UR4, UP0, UR38, 0x570, URZ ;  /* 0x0000057026047890 */ /* 0x000fe2000ff1e03f */
[----:B------:R-:W-:Y:S01]  /*20ac0*/  R2UR UR12, R3 ;  /* 0x00000000030c72ca */ /* 0x000fe200000e0000 */
[----:B------:R-:W-:Y:S01]  /*20ad0*/  UMOV UR10, URZ ;  /* 0x0000003f000a7c82 */ /* 0x000fe20008000000 */
[----:B------:R-:W-:Y:S01]  /*20ae0*/  R2UR UR13, R4 ;  /* 0x00000000040d72ca */ /* 0x000fe200000e0000 */
[----:B------:R-:W-:Y:S01]  /*20af0*/  UIADD3.X UR5, URZ, UR39, URZ, UP0, !UPT ;  /* 0x000000273f057290 */ /* 0x000fe200087fe43f */
[----:B------:R-:W-:Y:S01]  /*20b00*/  IADD3 R8, R8, -0x50, RZ ;  /* 0xffffffb008087810 */ /* 0x000fe20007ffe0ff */
[----:B------:R-:W-:Y:S01]  /*20b10*/  UMOV UR6, 0x0 ;  /* 0x0000000000067882 */ /* 0x000fe20000000000 */
[----:B------:R-:W-:Y:S01]  /*20b20*/  UMOV UR7, 0x12f00000 ;  /* 0x12f0000000077882 */ /* 0x000fe20000000000 */
[----:B------:R-:W-:Y:S01]  /*20b30*/  UMOV UR17, 0x40 ;  /* 0x0000004000117882 */ /* 0x000fe20000000000 */
[----:B------:R-:W-:-:S02]  /*20b40*/  R2UR UR11, R8 ;  /* 0x00000000080b72ca */ /* 0x000fc400000e0000 */
[----:B------:R-:W-:Y:S01]  /*20b50*/  UIADD3 UR9, UR9, 0x38890, URZ ;  /* 0x0003889009097890 */ /* 0x000fe2000fffe03f */
[----:B--2---:R-:W-:-:S05]  /*20b60*/  IMAD R6, R6, 0xa000, R9 ;  /* 0x0000a00006067824 */ /* 0x004fca00078e0209 */
[----:B------:R-:W-:-:S13]  /*20b70*/  R2UR UR16, R6 ;  /* 0x00000000061072ca */ /* 0x000fda00000e0000 */
[----:B------:R-:W-:Y:S02]  /*20b80*/  UIADD3 UR8, UR16, 0x24400, URZ ;  /* 0x0002440010087890 */ /* 0x000fe4000fffe03f */
        /* <DEDUP_REMOVED lines=14> */
[----:B------:R1:W-:Y:S01]  /*20c70*/  UTMALDG.4D [UR8], [UR4], desc[UR6] ;  /* 0x00000608040075b4 */ /* 0x0003e20008019000 */
[----:B------:R-:W2:Y:S02]  /*20c80*/  SYNCS.PHASECHK.TRANS64.TRYWAIT P0, [R5+URZ+0x388c0], R10 ;  /* 0x0388c00a050075a7 */ /* 0x000ea4000800017f */
[----:B-12---:R-:W-:Y:S05]  /*20c90*/  @!P0 BRA `(.L_x_702) ;  /* 0x0000005400f88947 */ /* 0x006fea0003800000 */
.L_x_824:
[----:B------:R-:W-:Y:S05]  /*20ca0*/  @P1 BRA `(.L_x_703) ;  /* 0x00000000001c1947 */ /* 0x000fea0003800000 */
[----:B------:R-:W2:Y:S01]  /*20cb0*/  S2R R11, SR_TID.X ;  /* 0x00000000000b7919 */ /* 0x000ea20000002100 */
[----:B01----:R-:W-:-:S04]  /*20cc0*/  IMAD.MOV.U32 R10, RZ, RZ, 0xa000 ;  /* 0x0000a000ff0a7424 */ /* 0x003fc800078e00ff */
[----:B------:R3:W-:Y:S01]  /*20cd0*/  SYNCS.ARRIVE.TRANS64 RZ, [R5+URZ+0x388b0], R10 ;  /* 0x0388b00a05ff79a7 */ /* 0x0007e2000800003f */
[----:B--2---:R-:W-:-:S04]  /*20ce0*/  LOP3.LUT R11, R11, 0x1f, RZ, 0xc0, !PT ;  /* 0x0000001f0b0b7812 */ /* 0x004fc800078ec0ff */
[----:B------:R-:W-:-:S13]  /*20cf0*/  ISETP.NE.AND P0, PT, R11, RZ, PT ;  /* 0x000000ff0b00720c */ /* 0x000fda0003f05270 */
[----:B---3--:R-:W-:Y:S05]  /*20d00*/  @!P0 BRA `(.L_x_703) ;  /* 0x0000000000048947 */ /* 0x008fea0003800000 */
[----:B------:R-:W-:Y:S01]  /*20d10*/  BPT.TRAP 0x1 ;  /* 0x000000040000795c */ /* 0x000fe20000300000 */
.L_x_703:
[----:B------:R-:W-:Y:S01]  /*20d20*/  R2UR UR16, R6 ;  /* 0x00000000061072ca */ /* 0x000fe200000e0000 */
[----:B------:R-:W-:Y:S01]  /*20d30*/  UIADD3 UR4, UP0, UR38, 0x670, URZ ;  /* 0x0000067026047890 */ /* 0x000fe2000ff1e03f */
[----:B------:R-:W-:Y:S01]  /*20d40*/  R2UR UR9, R5 ;  /* 0x00000000050972ca */ /* 0x000fe200000e0000 */
[----:B------:R-:W-:Y:S01]  /*20d50*/  UMOV UR10, URZ ;  /* 0x0000003f000a7c82 */ /* 0x000fe20008000000 */
[----:B------:R-:W-:Y:S01]  /*20d60*/  R2UR UR11, R8 ;  /* 0x00000000080b72ca */ /* 0x000fe200000e0000 */
[----:B------:R-:W-:Y:S01]  /*20d70*/  UIADD3.X UR5, URZ, UR39, URZ, UP0, !UPT ;  /* 0x000000273f057290 */ /* 0x000fe200087fe43f */
[----:B------:R-:W-:Y:S01]  /*20d80*/  R2UR UR12, R3 ;  /* 0x00000000030c72ca */ /* 0x000fe200000e0000 */
[----:B------:R-:W-:Y:S01]  /*20d90*/  UMOV UR6, 0x0 ;  /* 0x0000000000067882 */ /* 0x000fe20000000000 */
[----:B------:R-:W-:Y:S01]  /*20da0*/  R2UR UR13, R4 ;  /* 0x00000000040d72ca */ /* 0x000fe200000e0000 */
[----:B------:R-:W-:Y:S01]  /*20db0*/  UMOV UR7, 0x12f00000 ;  /* 0x12f0000000077882 */ /* 0x000fe20000000000 */
[----:B------:R-:W-:-:S03]  /*20dc0*/  UMOV UR17, 0x40 ;  /* 0x0000004000117882 */ /* 0x000fc60000000000 */
[----:B------:R-:W-:Y:S02]  /*20dd0*/  UIADD3 UR8, UR16, 0x400, URZ ;  /* 0x0000040010087890 */ /* 0x000fe4000fffe03f */
[----:B------:R-:W-:Y:S02]  /*20de0*/  UIADD3 UR9, UR9, 0x388b0, URZ ;  /* 0x000388b009097890 */ /* 0x000fe4000fffe03f */
[----:B------:R-:W-:Y:S02]  /*20df0*/  UIADD3 UR14, UR16, 0x2c00, URZ ;  /* 0x00002c00100e7890 */ /* 0x000fe4000fffe03f */
[----:B------:R-:W-:Y:S02]  /*20e00*/  UIADD3 UR15, UR16, 0x5400, URZ ;  /* 0x00005400100f7890 */ /* 0x000fe4000fffe03f */
[----:B------:R-:W-:-:S03]  /*20e10*/  UIADD3 UR16, UR16, 0x7c00, URZ ;  /* 0x00007c0010107890 */ /* 0x000fc6000fffe03f */
        /* <DEDUP_REMOVED lines=13> */
.L_x_699:
[----:B------:R-:W-:Y:S05]  /*20ef0*/  BSYNC B1 ;  /* 0x0000000000017941 */ /* 0x000fea0003800000 */
.L_x_698:
[----:B01----:R-:W2:Y:S04]  /*20f00*/  LDL.LU R5, [R1+0x10] ;  /* 0x0000100001057983 */ /* 0x003ea80000300800 */
[----:B------:R-:W3:Y:S01]  /*20f10*/  LDL.LU R8, [R1+0x14] ;  /* 0x0000140001087983 */ /* 0x000ee20000300800 */
[----:B------:R-:W-:Y:S02]  /*20f20*/  PLOP3.LUT P2, PT, PT, PT, PT, 0x8, 0x0 ;  /* 0x000000000000781c */ /* 0x000fe40003f4e170 */
[----:B--2---:R-:W-:-:S04]  /*20f30*/  IADD3 R5, R5, 0x1, RZ ;  /* 0x0000000105057810 */ /* 0x004fc80007ffe0ff */
[----:B------:R-:W-:-:S04]  /*20f40*/  ISETP.NE.AND P0, PT, R5, 0x2, PT ;  /* 0x000000020500780c */ /* 0x000fc80003f05270 */
[----:B------:R-:W-:Y:S02]  /*20f50*/  SEL R6, RZ, 0x1, P0 ;  /* 0x00000001ff067807 */ /* 0x000fe40000000000 */
[----:B------:R-:W-:Y:S01]  /*20f60*/  SEL R10, R5, RZ, P0 ;  /* 0x000000ff050a7207 */ /* 0x000fe20000000000 */
[----:B------:R-:W-:Y:S01]  /*20f70*/  VIADD R5, R2, 0xfffffffe ;  /* 0xfffffffe02057836 */ /* 0x000fe20000000000 */
[----:B---3--:R-:W-:-:S03]  /*20f80*/  LOP3.LUT R8, R8, R6, RZ, 0x3c, !PT ;  /* 0x0000000608087212 */ /* 0x008fc600078e3cff */
[----:B------:R0:W-:Y:S01]  /*20f90*/  STL [R1+0x10], R10 ;  /* 0x0000100a01007387 */ /* 0x0001e20000100800 */
[----:B------:R-:W-:-:S03]  /*20fa0*/  ISETP.GE.AND P0, PT, R5, R0, PT ;  /* 0x000000000500720c */ /* 0x000fc60003f06270 */
[----:B------:R0:W-:Y:S10]  /*20fb0*/  STL [R1+0x14], R8 ;  /* 0x0000140801007387 */ /* 0x0001f40000100800 */
[----:B0-----:R-:W-:Y:S05]  /*20fc0*/  @!P0 BRA `(.L_x_693) ;  /* 0x0000000400a88947 */ /* 0x001fea0003800000 */
[C---:B-----5:R-:W-:Y:S01]  /*20fd0*/  IMAD R5, R2.reuse, 0x50, R7 ;  /* 0x0000005002057824 */ /* 0x060fe200078e0207 */
[----:B------:R-:W-:-:S03]  /*20fe0*/  IADD3 R2, R2, -0x1, RZ ;  /* 0xffffffff02027810 */ /* 0x000fc60007ffe0ff */
[----:B------:R-:W-:-:S07]  /*20ff0*/  VIADD R5, R5, 0xffffff60 ;  /* 0xffffff6005057836 */ /* 0x000fce0000000000 */
.L_x_710:
[----:B------:R-:W-:Y:S05]  /*21000*/  YIELD ;  /* 0x0000000000007946 */ /* 0x000fea0003800000 */
[----:B------:R-:W-:Y:S04]  /*21010*/  BSSY B1, `(.L_x_704) ;  /* 0x0000058000017945 */ /* 0x000fe80003800000 */
[----:B0-----:R-:W-:Y:S05]  /*21020*/  @!P6 BRA `(.L_x_705) ;  /* 0x000000040058e947 */ /* 0x001fea0003800000 */
[----:B------:R-:W2:Y:S04]  /*21030*/  LDL R6, [R1+0x10] ;  /* 0x0000100001067983 */ /* 0x000ea80000100800 */
[----:B------:R-:W3:Y:S01]  /*21040*/  LDL R7, [R1+0x14] ;  /* 0x0000140001077983 */ /* 0x000ee20000100800 */
[----:B--2---:R-:W-:Y:S02]  /*21050*/  LEA R6, R6, R9, 0x3 ;  /* 0x0000000906067211 */ /* 0x004fe400078e18ff */
[----:B---3--:R-:W-:-:S04]  /*21060*/  SHF.L.U32 R7, R7, 0x1f, RZ ;  /* 0x0000001f07077819 */ /* 0x008fc800000006ff */
[----:B------:R-:W0:Y:S02]  /*21070*/  SYNCS.PHASECHK.TRANS64.TRYWAIT P0, [R6+URZ+0x388a0], R7 ;  /* 0x0388a007060075a7 */ /* 0x000e24000800017f */
[----:B0-----:R-:W-:Y:S05]  /*21080*/  @!P0 BRA `(.L_x_706) ;  /* 0x0000005400108947 */ /* 0x001fea0003800000 */
.L_x_825:
        /* <DEDUP_REMOVED lines=11> */
.L_x_707:
[----:B-1----:R-:W2:Y:S01]  /*21140*/  LDL R8, [R1+0x10] ;  /* 0x0000100001087983 */ /* 0x002ea20000100800 */
        /* <DEDUP_REMOVED lines=8> */
[----:B------:R-:W-:Y:S01]  /*211d0*/  UMOV UR7, 0x12f00000 ;  /* 0x12f0000000077882 */ /* 0x000fe20000000000 */
[----:B------:R-:W-:-:S04]  /*211e0*/  UMOV UR17, 0x40 ;  /* 0x0000004000117882 */ /* 0x000fc80000000000 */
        /* <DEDUP_REMOVED lines=21> */
.L_x_826:
[----:B------:R-:W-:Y:S05]  /*21340*/  @P0 BRA `(.L_x_709) ;  /* 0x00000000001c0947 */ /* 0x000fea0003800000 */
[----:B------:R-:W2:Y:S01]  /*21350*/  S2R R10, SR_TID.X ;  /* 0x00000000000a7919 */ /* 0x000ea20000002100 */
[----:B01----:R-:W-:-:S04]  /*21360*/  MOV R7, 0xa000 ;  /* 0x0000a00000077802 */ /* 0x003fc80000000f00 */
[----:B------:R3:W-:Y:S01]  /*21370*/  SYNCS.ARRIVE.TRANS64 RZ, [R6+URZ+0x388b0], R7 ;  /* 0x0388b00706ff79a7 */ /* 0x0007e2000800003f */
[----:B--2---:R-:W-:-:S04]  /*21380*/  LOP3.LUT R10, R10, 0x1f, RZ, 0xc0, !PT ;  /* 0x0000001f0a0a7812 */ /* 0x004fc800078ec0ff */
[----:B------:R-:W-:-:S13]  /*21390*/  ISETP.NE.AND P1, PT, R10, RZ, PT ;  /* 0x000000ff0a00720c */ /* 0x000fda0003f25270 */
[----:B---3--:R-:W-:Y:S05]  /*213a0*/  @!P1 BRA `(.L_x_709) ;  /* 0x0000000000049947 */ /* 0x008fea0003800000 */
[----:B------:R-:W-:Y:S01]  /*213b0*/  BPT.TRAP 0x1 ;  /* 0x000000040000795c */ /* 0x000fe20000300000 */
.L_x_709:
        /* <DEDUP_REMOVED lines=29> */
.L_x_705:
[----:B------:R-:W-:Y:S05]  /*21590*/  BSYNC B1 ;  /* 0x0000000000017941 */ /* 0x000fea0003800000 */
.L_x_704:
[----:B01----:R-:W2:Y:S04]  /*215a0*/  LDL.LU R6, [R1+0x10] ;  /* 0x0000100001067983 */ /* 0x003ea80000300800 */
[----:B------:R-:W3:Y:S01]  /*215b0*/  LDL.LU R7, [R1+0x14] ;  /* 0x0000140001077983 */ /* 0x000ee20000300800 */
[----:B------:R-:W-:Y:S01]  /*215c0*/  IADD3 R2, R2, -0x1, RZ ;  /* 0xffffffff02027810 */ /* 0x000fe20007ffe0ff */
[----:B------:R-:W-:Y:S02]  /*215d0*/  VIADD R5, R5, 0xffffffb0 ;  /* 0xffffffb005057836 */ /* 0x000fe40000000000 */
[----:B--2---:R-:W-:-:S05]  /*215e0*/  VIADD R6, R6, 0x1 ;  /* 0x0000000106067836 */ /* 0x004fca0000000000 */
[----:B------:R-:W-:-:S04]  /*215f0*/  ISETP.NE.AND P0, PT, R6, 0x2, PT ;  /* 0x000000020600780c */ /* 0x000fc80003f05270 */
[----:B------:R-:W-:Y:S02]  /*21600*/  SEL R8, R6, RZ, P0 ;  /* 0x000000ff06087207 */ /* 0x000fe40000000000 */
[----:B------:R-:W-:Y:S02]  /*21610*/  SEL R6, RZ, 0x1, P0 ;  /* 0x00000001ff067807 */ /* 0x000fe40000000000 */
[----:B------:R-:W-:Y:S01]  /*21620*/  ISETP.GT.AND P0, PT, R2, R0, PT ;  /* 0x000000000200720c */ /* 0x000fe20003f04270 */
[----:B------:R0:W-:Y:S01]  /*21630*/  STL [R1+0x10], R8 ;  /* 0x0000100801007387 */ /* 0x0001e20000100800 */
[----:B---3--:R-:W-:-:S05]  /*21640*/  LOP3.LUT R7, R7, R6, RZ, 0x3c, !PT ;  /* 0x0000000607077212 */ /* 0x008fca00078e3cff */
[----:B------:R0:W-:Y:S06]  /*21650*/  STL [R1+0x14], R7 ;  /* 0x0000140701007387 */ /* 0x0001ec0000100800 */
[----:B------:R-:W-:Y:S05]  /*21660*/  @P0 BRA `(.L_x_710) ;  /* 0xfffffff800640947 */ /* 0x000fea000383ffff */
.L_x_693:
[----:B------:R-:W-:Y:S05]  /*21670*/  BSYNC B0 ;  /* 0x0000000000007941 */ /* 0x000fea0003800000 */
.L_x_692:
[----:B------:R-:W2:Y:S01]  /*21680*/  LDL R6, [R1+0x34] ;  /* 0x0000340001067983 */ /* 0x000ea20000100800 */
[----:B------:R-:W-:Y:S05]  /*21690*/  @!P2 WARPSYNC.ALL ;  /* 0x000000000000a948 */ /* 0x000fea0003800000 */
[----:B------:R-:W-:Y:S01]  /*216a0*/  BSSY B6, `(.L_x_711) ;  /* 0x0000361000067945 */ /* 0x000fe20003800000 */
[----:B------:R-:W-:Y:S01]  /*216b0*/  @!P2 BAR.SYNC.DEFER_BLOCKING 0xc, 0x120 ;  /* 0x030480000000ab1d */ /* 0x000fe20000010000 */
[----:B--2---:R-:W-:-:S13]  /*216c0*/  ISETP.GT.AND P0, PT, R6, RZ, PT ;  /* 0x000000ff0600720c */ /* 0x004fda0003f04270 */
[----:B------:R-:W-:Y:S05]  /*216d0*/  @P0 BRA `(.L_x_712) ;  /* 0x0000000000480947 */ /* 0x000fea0003800000 */
[----:B------:R-:W1:Y:S02]  /*216e0*/  S2R R6, SR_TID.X ;  /* 0x0000000000067919 */ /* 0x000e640000002100 */
[----:B-1----:R-:W-:-:S04]  /*216f0*/  LOP3.LUT R6, R6, 0x1f, RZ, 0xc0, !PT ;  /* 0x0000001f06067812 */ /* 0x002fc800078ec0ff */
[----:B------:R-:W-:-:S13]  /*21700*/  ISETP.NE.AND P1, PT, R6, RZ, PT ;  /* 0x000000ff0600720c */ /* 0x000fda0003f25270 */
[----:B------:R-:W-:Y:S05]  /*21710*/  @P1 BRA `(.L_x_713) ;  /* 0x0000003400641947 */ /* 0x000fea0003800000 */
[----:B0----5:R-:W0:Y:S01]  /*21720*/  S2R R7, SR_LANEID ;  /* 0x0000000000077919 */ /* 0x021e220000000000 */
[----:B------:R-:W-:Y:S01]  /*21730*/  VOTEU.ANY UR4, UPT, PT ;  /* 0x0000000000047886 */ /* 0x000fe200038e0100 */
[----:B------:R-:W1:Y:S01]  /*21740*/  LDC.64 R2, c[0x0][0xc38] ;  /* 0x00030e00ff027b82 */ /* 0x000e620000000a00 */
[----:B------:R-:W0:Y:S01]  /*21750*/  FLO.U32 R0, UR4 ;  /* 0x0000000400007d00 */ /* 0x000e2200080e0000 */
[----:B------:R-:W-:-:S07]  /*21760*/  ULDC.64 UR6, c[0x0][0x208] ;  /* 0x0000820000067ab9 */ /* 0x000fce0000000a00 */
[----:B------:R-:W1:Y:S01]  /*21770*/  POPC R5, UR4 ;  /* 0x0000000400057d09 */ /* 0x000e620008000000 */
[----:B0-----:R-:W-:-:S13]  /*21780*/  ISETP.EQ.U32.AND P0, PT, R0, R7, PT ;  /* 0x000000070000720c */ /* 0x001fda0003f02070 */
[----:B-1----:R-:W2:Y:S01]  /*21790*/  @P0 ATOMG.E.ADD.STRONG.GPU PT, R3, desc[UR6][R2.64], R5 ;  /* 0x00000005020309a8 */ /* 0x002ea200081ee1c6 */
[----:B------:R-:W0:Y:S02]  /*217a0*/  S2R R4, SR_LTMASK ;  /* 0x0000000000047919 */ /* 0x000e240000003900 */
[----:B0-----:R-:W-:-:S04]  /*217b0*/  LOP3.LUT R4, R4, UR4, RZ, 0xc0, !PT ;  /* 0x0000000404047c12 */ /* 0x001fc8000f8ec0ff */
[----:B------:R-:W0:Y:S01]  /*217c0*/  POPC R7, R4 ;  /* 0x0000000400077309 */ /* 0x000e220000000000 */
[----:B--2---:R-:W0:Y:S02]  /*217d0*/  SHFL.IDX PT, R0, R3, R0, 0x1f ;  /* 0x00001f0003007589 */ /* 0x004e2400000e0000 */
[----:B0-----:R-:W-:Y:S01]  /*217e0*/  IADD3 R16, R0, UR36, R7 ;  /* 0x0000002400107c10 */ /* 0x001fe2000fffe007 */
[----:B------:R-:W-:Y:S06]  /*217f0*/  BRA `(.L_x_713) ;  /* 0x00000034002c7947 */ /* 0x000fec0003800000 */
.L_x_712:
[----:B------:R-:W1:Y:S01]  /*21800*/  S2R R0, SR_CgaCtaId ;  /* 0x0000000000007919 */ /* 0x000e620000008800 */
[----:B------:R-:W-:-:S04]  /*21810*/  MOV R2, 0x400 ;  /* 0x0000040000027802 */ /* 0x000fc80000000f00 */
[----:B-1----:R-:W-:-:S04]  /*21820*/  LEA R3, R0, R2, 0x18 ;  /* 0x0000000200037211 */ /* 0x002fc800078ec0ff */
[----:B------:R-:W-:Y:S01]  /*21830*/  IADD3 R0, R3, 0x24400, RZ ;  /* 0x0002440003007810 */ /* 0x000fe20007ffe0ff */
[----:B------:R1:W-:Y:S03]  /*21840*/  STL [R1+0x18], R3 ;  /* 0x0000180301007387 */ /* 0x0003e60000100800 */
[----:B------:R-:W-:-:S13]  /*21850*/  LOP3.LUT P0, RZ, R0, 0x3ff, RZ, 0xc0, !PT ;  /* 0x000003ff00ff7812 */ /* 0x000fda000780c0ff */
[----:B-1----:R-:W-:Y:S05]  /*21860*/  @!P0 BRA `(.L_x_714) ;  /* 0x0000000000408947 */ /* 0x002fea0003800000 */
        /* <DEDUP_REMOVED lines=8> */
[----:B0----5:R-:W-:Y:S01]  /*218f0*/  MOV R7, UR9 ;  /* 0x0000000900077c02 */ /* 0x021fe20008000f00 */
[----:B------:R-:W-:Y:S01]  /*21900*/  IMAD.U32 R10, RZ, RZ, UR4 ;  /* 0x00000004ff0a7e24 */ /* 0x000fe2000f8e00ff */
[----:B------:R-:W-:Y:S01]  /*21910*/  MOV R11, UR5 ;  /* 0x00000005000b7c02 */ /* 0x000fe20008000f00 */
[----:B------:R-:W-:Y:S01]  /*21920*/  IMAD.MOV.U32 R8, RZ, RZ, 0x70 ;  /* 0x00000070ff087424 */ /* 0x000fe200078e00ff */
[----:B------:R-:W-:Y:S01]  /*21930*/  MOV R12, 0x1 ;  /* 0x00000001000c7802 */ /* 0x000fe20000000f00 */
[----:B------:R-:W-:-:S07]  /*21940*/  IMAD.MOV.U32 R13, RZ, RZ, RZ ;  /* 0x000000ffff0d7224 */ /* 0x000fce00078e00ff */
[----:B------:R-:W-:-:S07]  /*21950*/  LEPC R20, `(.L_x_714) ;  /* 0x000000001014794e */ /* 0x000fce0000000000 */
[----:B-1----:R-:W-:Y:S05]  /*21960*/  CALL.ABS.NOINC R2 ;  /* 0x0000000002007343 */ /* 0x002fea0003c00000 */
.L_x_714:
        /* <DEDUP_REMOVED lines=12> */
[----:B0----5:R-:W-:Y:S01]  /*21a30*/  MOV R7, UR9 ;  /* 0x0000000900077c02 */ /* 0x021fe20008000f00 */
[----:B------:R-:W-:Y:S01]  /*21a40*/  IMAD.U32 R10, RZ, RZ, UR4 ;  /* 0x00000004ff0a7e24 */ /* 0x000fe2000f8e00ff */
[----:B------:R-:W-:Y:S01]  /*21a50*/  MOV R11, UR5 ;  /* 0x00000005000b7c02 */ /* 0x000fe20008000f00 */
[----:B------:R-:W-:Y:S01]  /*21a60*/  IMAD.MOV.U32 R8, RZ, RZ, 0x70 ;  /* 0x00000070ff087424 */ /* 0x000fe200078e00ff */
[----:B------:R-:W-:Y:S01]  /*21a70*/  MOV R12, 0x1 ;  /* 0x00000001000c7802 */ /* 0x000fe20000000f00 */
[----:B-1----:R-:W-:-:S07]  /*21a80*/  IMAD.MOV.U32 R13, RZ, RZ, RZ ;  /* 0x000000ffff0d7224 */ /* 0x002fce00078e00ff */
[----:B------:R-:W-:-:S07]  /*21a90*/  LEPC R20, `(.L_x_716) ;  /* 0x000000001014794e */ /* 0x000fce0000000000 */
[----:B--2---:R-:W-:Y:S05]  /*21aa0*/  CALL.ABS.NOINC R2 ;  /* 0x0000000002007343 */ /* 0x004fea0003c00000 */
.L_x_716:
[----:B------:R-:W-:Y:S01]  /*21ab0*/  MOV R2, 0x0 ;  /* 0x0000000000027802 */ /* 0x000fe20000000f00 */
[----:B------:R-:W-:Y:S01]  /*21ac0*/  ULDC.64 UR4, c[0x4][0xa8] ;  /* 0x01002a0000047ab9 */ /* 0x000fe20000000a00 */
[----:B------:R-:W-:Y:S01]  /*21ad0*/  ULDC.64 UR6, c[0x4][0xb0] ;  /* 0x01002c0000067ab9 */ /* 0x000fe20000000a00 */
[----:B------:R-:W-:Y:S01]  /*21ae0*/  ULDC.64 UR8, c[0x4][0x18] ;  /* 0x0100060000087ab9 */ /* 0x000fe20000000a00 */
[----:B------:R-:W-:Y:S01]  /*21af0*/  MOV R4, UR4 ;  /* 0x0000000400047c02 */ /* 0x000fe20008000f00 */
[----:B------:R-:W-:Y:S01]  /*21b00*/  IMAD.U32 R5, RZ, RZ, UR5 ;  /* 0x00000005ff057e24 */ /* 0x000fe2000f8e00ff */
[----:B------:R-:W0:Y:S01]  /*21b10*/  LDC.64 R2, c[0x4][R2] ;  /* 0x0100000002027b82 */ /* 0x000e220000000a00 */
        /* <DEDUP_REMOVED lines=8> */
[----:B0-----:R-:W-:Y:S05]  /*21ba0*/  CALL.ABS.NOINC R2 ;  /* 0x0000000002007343 */ /* 0x001fea0003c00000 */
.L_x_715:
        /* <DEDUP_REMOVED lines=8> */
[----:B------:R-:W1:Y:S02]  /*21c30*/  S2R R6, SR_TID.X ;  /* 0x0000000000067919 */ /* 0x000e640000002100 */
[----:B-1----:R-:W-:-:S04]  /*21c40*/  LOP3.LUT R6, R6, 0x1f, RZ, 0xc0, !PT ;  /* 0x0000001f06067812 */ /* 0x002fc800078ec0ff */
        /* <DEDUP_REMOVED lines=8> */
[----:B----4-:R-:W-:Y:S02]  /*21cd0*/  LEA R17, R17, R4, 0x7 ;  /* 0x0000000411117211 */ /* 0x010fe400078e38ff */
[----:B------:R-:W1:Y:S01]  /*21ce0*/  LDC R4, c[0x0][0x428] ;  /* 0x00010a00ff047b82 */ /* 0x000e620000000800 */
[----:B------:R-:W-:-:S06]  /*21cf0*/  IMAD.MOV.U32 R0, RZ, RZ, R5 ;  /* 0x000000ffff007224 */ /* 0x000fcc00078e0005 */
[----:B------:R2:W5:Y:S01]  /*21d00*/  @P0 LDG.E R0, desc[UR6][R2.64] ;  /* 0x0000000602000981 */ /* 0x000562000c1e1900 */
[----:B------:R-:W-:Y:S02]  /*21d10*/  PLOP3.LUT P1, PT, P6, PT, PT, 0x8, 0x0 ;  /* 0x000000000000781c */ /* 0x000fe4000372e170 */
[----:B-1----:R-:W-:Y:S01]  /*21d20*/  ISETP.NE.AND P0, PT, R4, 0x1, PT ;  /* 0x000000010400780c */ /* 0x002fe20003f05270 */
[----:B------:R-:W-:-:S12]  /*21d30*/  IMAD.MOV.U32 R4, RZ, RZ, R18 ;  /* 0x000000ffff047224 */ /* 0x000fd800078e0012 */
[----:B--2---:R-:W1:Y:S08]  /*21d40*/  @P0 LDC R3, c[0x0][0x42c] ;  /* 0x00010b00ff030b82 */ /* 0x004e700000000800 */
[----:B------:R-:W2:Y:S01]  /*21d50*/  @P0 LDC R2, c[0x0][0x430] ;  /* 0x00010c00ff020b82 */ /* 0x000ea20000000800 */
[----:B-1----:R-:W-:-:S05]  /*21d60*/  @P0 IMAD.HI.U32 R3, R18, R3, RZ ;  /* 0x0000000312030227 */ /* 0x002fca00078e00ff */
[----:B--2---:R-:W-:Y:S02]  /*21d70*/  @P0 SHF.R.U32.HI R4, RZ, R2, R3 ;  /* 0x00000002ff040219 */ /* 0x004fe40000011603 */
[----:B------:R-:W-:-:S04]  /*21d80*/  ISETP.NE.U32.AND P0, PT, RZ, UR4, PT ;  /* 0x00000004ff007c0c */ /* 0x000fc8000bf05070 */
[----:B------:R-:W-:-:S04]  /*21d90*/  ISETP.NE.AND.EX P0, PT, RZ, UR5, PT, P0 ;  /* 0x00000005ff007c0c */ /* 0x000fc8000bf05300 */
[----:B------:R-:W-:-:S09]  /*21da0*/  SEL R2, R5, RZ, !P0 ;  /* 0x000000ff05027207 */ /* 0x000fd20004000000 */
.L_x_717:
        /* <DEDUP_REMOVED lines=10> */
[----:B------:R-:W1:Y:S01]  /*21e50*/  S2R R3, SR_TID.X ;  /* 0x0000000000037919 */ /* 0x000e620000002100 */
[----:B------:R-:W-:Y:S01]  /*21e60*/  UMOV UR4, 0x40 ;  /* 0x0000004000047882 */ /* 0x000fe20000000000 */
[----:B-1----:R-:W-:-:S04]  /*21e70*/  LOP3.LUT R3, R3, 0x1f, RZ, 0xc0, !PT ;  /* 0x0000001f03037812 */ /* 0x002fc800078ec0ff */
[----:B------:R-:W-:-:S04]  /*21e80*/  ISETP.NE.AND P2, PT, R3, RZ, PT ;  /* 0x000000ff0300720c */ /* 0x000fc80003f45270 */
[----:B------:R-:W-:-:S09]  /*21e90*/  PLOP3.LUT P1, PT, P2, PT, PT, 0x8, 0x0 ;  /* 0x000000000000781c */ /* 0x000fd2000172e170 */
[----:B------:R-:W-:-:S05]  /*21ea0*/  VOTEU.ALL UP0, P2 ;  /* 0x00000000003f7886 */ /* 0x000fca0001000000 */
.L_x_718:
        /* <DEDUP_REMOVED lines=15> */
.L_x_719:
        /* <DEDUP_REMOVED lines=15> */
.L_x_720:
        /* <DEDUP_REMOVED lines=9> */
[----:B0-----:R-:W0:Y:S01]  /*22120*/  LDC.64 R8, c[0x0][0x3f8] ;  /* 0x0000fe00ff087b82 */ /* 0x001e220000000a00 */
[----:B------:R-:W-:Y:S02]  /*22130*/  ULDC.64 UR4, c[0x0][0xa08] ;  /* 0x0002820000047ab9 */ /* 0x000fe40000000a00 */
[----:B0-----:R-:W-:Y:S01]  /*22140*/  LOP3.LUT P0, RZ, R8, UR4, RZ, 0xfc, !PT ;  /* 0x0000000408ff7c12 */ /* 0x001fe2000f80fcff */
[----:B------:R-:W-:-:S03]  /*22150*/  UMOV UR4, 0xffffffff ;  /* 0xffffffff00047882 */ /* 0x000fc60000000000 */
[----:B------:R-:W-:-:S04]  /*22160*/  LOP3.LUT P0, RZ, R9, UR5, RZ, 0xfc, P0 ;  /* 0x0000000509ff7c12 */ /* 0x000fc8000800fcff */
[----:B-----5:R-:W-:Y:S01]  /*22170*/  SEL R5, R0, RZ, !P0 ;  /* 0x000000ff00057207 */ /* 0x020fe20004000000 */
[----:B------:R-:W-:Y:S08]  /*22180*/  BRA.DIV UR4, `(.L_x_721) ;  /* 0x0000004204f87947 */ /* 0x000ff0000b800000 */
.L_x_829:
[----:B------:R-:W2:Y:S01]  /*22190*/  LDL R3, [R1+0x24] ;  /* 0x0000240001037983 */ /* 0x000ea20000100800 */
[----:B------:R-:W-:Y:S01]  /*221a0*/  UMOV UR4, 0xffffffff ;  /* 0xffffffff00047882 */ /* 0x000fe20000000000 */
[----:B------:R-:W-:Y:S02]  /*221b0*/  SHF.R.S32.HI R12, RZ, 0x1f, R0 ;  /* 0x0000001fff0c7819 */ /* 0x000fe40000011400 */
[----:B--2---:R-:W-:Y:S01]  /*221c0*/  IADD3 R3, R3, -0x1, RZ ;  /* 0xffffffff03037810 */ /* 0x004fe20007ffe0ff */
[----:B------:R-:W-:Y:S06]  /*221d0*/  BRA.DIV UR4, `(.L_x_722) ;  /* 0x0000004604187947 */ /* 0x000fec000b800000 */
[----:B------:R-:W-:-:S13]  /*221e0*/  ELECT P6, URZ, PT ;  /* 0x00000000003f782f */ /* 0x000fda00038c0000 */
.L_x_832:
        /* <DEDUP_REMOVED lines=20> */
[----:B------:R-:W-:-:S05]  /*22330*/  IMAD.WIDE.U32 R6, R0, UR4, R6 ;  /* 0x0000000400067c25 */ /* 0x000fca000f8e0006 */
[----:B------:R-:W-:Y:S02]  /*22340*/  IADD3 R5, R7, R10, RZ ;  /* 0x0000000a07057210 */ /* 0x000fe40007ffe0ff */
[----:B------:R-:W-:-:S04]  /*22350*/  LEA R10, P0, R6, R8, 0x2 ;  /* 0x00000008060a7211 */ /* 0x000fc800078010ff */
[----:B------:R-:W-:-:S05]  /*22360*/  LEA.HI.X R11, R6, R9, R5, 0x2, P0 ;  /* 0x00000009060b7211 */ /* 0x000fca00000f1405 */
[----:B------:R0:W5:Y:S04]  /*22370*/  LDG.E R5, desc[UR6][R10.64] ;  /* 0x000000060a057981 */ /* 0x000168000c1e1900 */
.L_x_724:
        /* <DEDUP_REMOVED lines=9> */
.L_x_833:
        /* <DEDUP_REMOVED lines=11> */
.L_x_726:
        /* <DEDUP_REMOVED lines=38> */
.L_x_723:
        /* <DEDUP_REMOVED lines=55> */
.L_x_834:
[----:B------:R-:W-:Y:S05]  /*22a90*/  BSYNC B0 ;  /* 0x0000000000007941 */ /* 0x000fea0003800000 */
.L_x_727:
[----:B0-----:R-:W2:Y:S01]  /*22aa0*/  LDL.LU R6, [R1+0x34] ;  /* 0x0000340001067983 */ /* 0x001ea20000300800 */
[----:B------:R-:W-:Y:S01]  /*22ab0*/  BSSY B0, `(.L_x_729) ;  /* 0x00001c6000007945 */ /* 0x000fe20003800000 */
[----:B--2---:R-:W-:-:S13]  /*22ac0*/  ISETP.GE.AND P0, PT, R6, 0x51, PT ;  /* 0x000000510600780c */ /* 0x004fda0003f06270 */
[----:B------:R-:W-:Y:S05]  /*22ad0*/  @!P0 BRA `(.L_x_730) ;  /* 0x0000001c000c8947 */ /* 0x000fea0003800000 */
[----:B------:R-:W2:Y:S01]  /*22ae0*/  LDL R6, [R1+0x24] ;  /* 0x0000240001067983 */ /* 0x000ea20000100800 */
[----:B------:R-:W-:Y:S01]  /*22af0*/  IMAD.MOV.U32 R2, RZ, RZ, 0x1 ;  /* 0x00000001ff027424 */ /* 0x000fe200078e00ff */
[----:B------:R-:W-:Y:S01]  /*22b00*/  BSSY B1, `(.L_x_731) ;  /* 0x000009f000017945 */ /* 0x000fe20003800000 */
[----:B--2---:R-:W-:-:S04]  /*22b10*/  IADD3 R13, -R6, RZ, RZ ;  /* 0x000000ff060d7210 */ /* 0x004fc80007ffe1ff */
[----:B------:R-:W-:-:S04]  /*22b20*/  VIADDMNMX R13, R13, R2, 0xffffffff, !PT ;  /* 0xffffffff0d0d7446 */ /* 0x000fc80007800102 */
[C---:B------:R-:W-:Y:S01]  /*22b30*/  IADD3 R2, R6.reuse, R13, RZ ;  /* 0x0000000d06027210 */ /* 0x040fe20007ffe0ff */
[----:B------:R-:W-:-:S03]  /*22b40*/  VIADD R6, R6, 0xfffffffe ;  /* 0xfffffffe06067836 */ /* 0x000fc60000000000 */
[----:B------:R-:W-:-:S04]  /*22b50*/  LOP3.LUT R2, R2, 0x1, RZ, 0xc0, !PT ;  /* 0x0000000102027812 */ /* 0x000fc800078ec0ff */
[----:B------:R-:W-:-:S13]  /*22b60*/  ISETP.NE.U32.AND P0, PT, R2, 0x1, PT ;  /* 0x000000010200780c */ /* 0x000fda0003f05070 */
        /* <DEDUP_REMOVED lines=15> */
[----:B------:R-:W-:Y:S01]  /*22c60*/  MOV R2, R6 ;  /* 0x0000000600027202 */ /* 0x000fe20000000f00 */
[----:B------:R-:W-:Y:S01]  /*22c70*/  ULDC.64 UR4, c[0x0][0x408] ;  /* 0x0001020000047ab9 */ /* 0x000fe20000000a00 */
[----:B------:R-:W-:Y:S01]  /*22c80*/  ULDC.64 UR6, c[0x0][0x208] ;  /* 0x0000820000067ab9 */ /* 0x000fe20000000a00 */
[----:B0-----:R-:W-:-:S13]  /*22c90*/  ISETP.NE.AND P0, PT, R17, 0x1, PT ;  /* 0x000000011100780c */ /* 0x001fda0003f05270 */
[----:B------:R-:W0:Y:S02]  /*22ca0*/  @P0 LDC.64 R10, c[0x0][0x420] ;  /* 0x00010800ff0a0b82 */ /* 0x000e240000000a00 */
[----:B0-----:R-:W-:-:S05]  /*22cb0*/  @P0 IMAD.HI.U32 R10, R6, R10, RZ ;  /* 0x0000000a060a0227 */ /* 0x001fca00078e00ff */
[----:B------:R-:W-:Y:S01]  /*22cc0*/  @P0 SHF.R.U32.HI R2, RZ, R11, R10 ;  /* 0x0000000bff020219 */ /* 0x000fe2000001160a */
[----:B------:R-:W-:-:S03]  /*22cd0*/  IMAD R10, R12, UR4, RZ ;  /* 0x000000040c0a7c24 */ /* 0x000fc6000f8e02ff */
[----:B------:R-:W-:Y:S01]  /*22ce0*/  SHF.R.S32.HI R11, RZ, 0x1f, R2 ;  /* 0x0000001fff0b7819 */ /* 0x000fe20000011402 */
[C---:B------:R-:W-:Y:S02]  /*22cf0*/  IMAD R15, R0.reuse, UR5, R10 ;  /* 0x00000005000f7c24 */ /* 0x040fe4000f8e020a */
[--C-:B------:R-:W-:Y:S02]  /*22d00*/  IMAD.MOV.U32 R10, RZ, RZ, R2.reuse ;  /* 0x000000ffff0a7224 */ /* 0x100fe400078e0002 */
[----:B------:R-:W-:Y:S02]  /*22d10*/  IMAD.MOV R2, RZ, RZ, -R2 ;  /* 0x000000ffff027224 */ /* 0x000fe400078e0a02 */
[----:B------:R-:W-:-:S04]  /*22d20*/  IMAD.WIDE.U32 R10, R0, UR4, R10 ;  /* 0x00000004000a7c25 */ /* 0x000fc8000f8e000a */
[----:B------:R-:W-:Y:S01]  /*22d30*/  IMAD R6, R17, R2, R6 ;  /* 0x0000000211067224 */ /* 0x000fe200078e0206 */
[----:B------:R-:W-:Y:S02]  /*22d40*/  IADD3 R15, R15, R11, RZ ;  /* 0x0000000b0f0f7210 */ /* 0x000fe40007ffe0ff */
[----:B------:R-:W-:-:S04]  /*22d50*/  LEA R8, P0, R10, R8, 0x2 ;  /* 0x000000080a087211 */ /* 0x000fc800078010ff */
[----:B------:R-:W-:-:S05]  /*22d60*/  LEA.HI.X R9, R10, R9, R15, 0x2, P0 ;  /* 0x000000090a097211 */ /* 0x000fca00000f140f */
[----:B------:R0:W5:Y:S04]  /*22d70*/  LDG.E R2, desc[UR6][R8.64] ;  /* 0x0000000608027981 */ /* 0x000168000c1e1900 */
.L_x_735:
[----:B0-----:R-:W0:Y:S01]  /*22d80*/  S2R R9, SR_CgaCtaId ;  /* 0x0000000000097919 */ /* 0x001e220000008800 */
[----:B------:R-:W-:-:S04]  /*22d90*/  MOV R8, 0x400 ;  /* 0x0000040000087802 */ /* 0x000fc80000000f00 */
[----:B0-----:R-:W-:Y:S02]  /*22da0*/  LEA R8, R9, R8, 0x18 ;  /* 0x0000000809087211 */ /* 0x001fe400078ec0ff */
[----:B------:R-:W-:Y:S02]  /*22db0*/  SHF.L.U32 R9, R14, 0x1f, RZ ;  /* 0x0000001f0e097819 */ /* 0x000fe400000006ff */
[----:B------:R-:W-:-:S04]  /*22dc0*/  LEA R8, R7, R8, 0x3 ;  /* 0x0000000807087211 */ /* 0x000fc800078e18ff */
[----:B------:R-:W0:Y:S02]  /*22dd0*/  SYNCS.PHASECHK.TRANS64.TRYWAIT P0, [R8+URZ+0x38840], R9 ;  /* 0x03884009080075a7 */ /* 0x000e24000800017f */
[----:B0-----:R-:W-:Y:S05]  /*22de0*/  @!P0 BRA `(.L_x_736) ;  /* 0x0000003800688947 */ /* 0x001fea0003800000 */
.L_x_835:
        /* <DEDUP_REMOVED lines=11> */
.L_x_737:
        /* <DEDUP_REMOVED lines=22> */
[----:B------:R-:W-:Y:S01]  /*23000*/  IADD3 R9, R9, 0x38800, RZ ;  /* 0x0003880009097810 */ /* 0x000fe20007ffe0ff */
        /* <DEDUP_REMOVED lines=19> */
.L_x_836:
[----:B------:R-:W-:Y:S05]  /*23140*/  @P1 BRA `(.L_x_739) ;  /* 0x0000000000301947 */ /* 0x000fea0003800000 */
[----:B------:R-:W2:Y:S01]  /*23150*/  LDL R10, [R1] ;  /* 0x00000000010a7983 */ /* 0x000ea20000100800 */
[----:B------:R-:W-:Y:S01]  /*23160*/  MOV R11, 0x400 ;  /* 0x00000400000b7802 */ /* 0x000fe20000000f00 */
[----:B------:R-:W1:Y:S01]  /*23170*/  S2R R17, SR_TID.X ;  /* 0x0000000000117919 */ /* 0x000e620000002100 */
[----:B------:R-:W3:Y:S01]  /*23180*/  S2R R15, SR_CgaCtaId ;  /* 0x00000000000f7919 */ /* 0x000ee20000008800 */
[----:B0-----:R-:W-:Y:S01]  /*23190*/  IMAD.MOV.U32 R9, RZ, RZ, 0xa000 ;  /* 0x0000a000ff097424 */ /* 0x001fe200078e00ff */
[----:B-1----:R-:W-:-:S04]  /*231a0*/  LOP3.LUT R17, R17, 0x1f, RZ, 0xc0, !PT ;  /* 0x0000001f11117812 */ /* 0x002fc800078ec0ff */
[----:B------:R-:W-:Y:S02]  /*231b0*/  ISETP.NE.AND P0, PT, R17, RZ, PT ;  /* 0x000000ff1100720c */ /* 0x000fe40003f05270 */
[----:B---3--:R-:W-:-:S04]  /*231c0*/  LEA R11, R15, R11, 0x18 ;  /* 0x0000000b0f0b7211 */ /* 0x008fc800078ec0ff */
[----:B--2---:R-:W-:-:S04]  /*231d0*/  LEA R8, R10, R11, 0x3 ;  /* 0x0000000b0a087211 */ /* 0x004fc800078e18ff */
[----:B------:R1:W-:Y:S03]  /*231e0*/  SYNCS.ARRIVE.TRANS64 RZ, [R8+URZ+0x38850], R9 ;  /* 0x0388500908ff79a7 */ /* 0x0003e6000800003f */
[----:B------:R-:W-:Y:S05]  /*231f0*/  @!P0 BRA `(.L_x_739) ;  /* 0x0000000000048947 */ /* 0x000fea0003800000 */
[----:B------:R-:W-:Y:S01]  /*23200*/  BPT.TRAP 0x1 ;  /* 0x000000040000795c */ /* 0x000fe20000300000 */
.L_x_739:
        /* <DEDUP_REMOVED lines=14> */
[----:B------:R-:W-:Y:S01]  /*232f0*/  IMAD.MOV.U32 R5, RZ, RZ, R2 ;  /* 0x000000ffff057224 */ /* 0x000fe200078e0002 */
[----:B--2---:R-:W-:-:S02]  /*23300*/  R2UR UR11, R8 ;  /* 0x00000000080b72ca */ /* 0x004fc400000e0000 */
[----:B---3--:R-:W-:-:S04]  /*23310*/  LEA R8, R10, R11, 0x3 ;  /* 0x0000000b0a087211 */ /* 0x008fc800078e18ff */
        /* <DEDUP_REMOVED lines=24> */
.L_x_734:
[----:B------:R-:W-:Y:S05]  /*234a0*/  BSYNC B2 ;  /* 0x0000000000027941 */ /* 0x000fea0003800000 */
.L_x_733:
[----:B------:R-:W2:Y:S04]  /*234b0*/  LDL.LU R2, [R1+0x24] ;  /* 0x0000240001027983 */ /* 0x000ea80000300800 */
[----:B------:R0:W-:Y:S04]  /*234c0*/  STL [R1], R7 ;  /* 0x0000000701007387 */ /* 0x0001e80000100800 */
[----:B------:R0:W-:Y:S02]  /*234d0*/  STL [R1+0x8], R14 ;  /* 0x0000080e01007387 */ /* 0x0001e40000100800 */
[----:B0-2---:R-:W-:-:S07]  /*234e0*/  IADD3 R6, R2, -0x3, RZ ;  /* 0xfffffffd02067810 */ /* 0x005fce0007ffe0ff */
.L_x_732:
[----:B------:R-:W-:Y:S05]  /*234f0*/  BSYNC B1 ;  /* 0x0000000000017941 */ /* 0x000fea0003800000 */
.L_x_731:
[----:B------:R-:W-:-:S05]  /*23500*/  IMAD.MOV R2, RZ, RZ, -R13 ;  /* 0x000000ffff027224 */ /* 0x000fca00078e0a0d */
[----:B------:R-:W-:-:S13]  /*23510*/  ISETP.NE.AND P0, PT, R3, R2, PT ;  /* 0x000000020300720c */ /* 0x000fda0003f05270 */
[----:B------:R-:W-:Y:S05]  /*23520*/  @!P0 BRA `(.L_x_730) ;  /* 0x0000001000788947 */ /* 0x000fea0003800000 */
[----:B------:R-:W-:-:S07]  /*23530*/  MOV R10, R5 ;  /* 0x00000005000a7202 */ /* 0x000fce0000000f00 */
.L_x_754:
        /* <DEDUP_REMOVED lines=11> */
[----:B------:R-:W-:Y:S02]  /*235f0*/  MOV R9, R6 ;  /* 0x0000000600097202 */ /* 0x000fe40000000f00 */
        /* <DEDUP_REMOVED lines=10> */
[----:B------:R-:W-:-:S04]  /*236a0*/  @P0 SHF.R.U32.HI R2, RZ, R3, R9 ;  /* 0x00000003ff020219 */ /* 0x000fc80000011609 */
[----:B------:R-:W-:Y:S02]  /*236b0*/  IADD3 R9, -R2, RZ, RZ ;  /* 0x000000ff02097210 */ /* 0x000fe40007ffe1ff */
[----:B------:R-:W-:-:S03]  /*236c0*/  SHF.R.S32.HI R3, RZ, 0x1f, R2 ;  /* 0x0000001fff037819 */ /* 0x000fc60000011402 */
[----:B------:R-:W-:Y:S02]  /*236d0*/  IMAD R9, R10, R9, R6 ;  /* 0x000000090a097224 */ /* 0x000fe400078e0206 */
[----:B------:R-:W-:Y:S02]  /*236e0*/  IMAD R10, R12, UR6, RZ ;  /* 0x000000060c0a7c24 */ /* 0x000fe4000f8e02ff */
[----:B------:R-:W-:-:S04]  /*236f0*/  IMAD.WIDE.U32 R2, R0, UR6, R2 ;  /* 0x0000000600027c25 */ /* 0x000fc8000f8e0002 */
[----:B------:R-:W-:-:S04]  /*23700*/  IMAD R10, R0, UR7, R10 ;  /* 0x00000007000a7c24 */ /* 0x000fc8000f8e020a */
[----:B------:R-:W-:Y:S01]  /*23710*/  IMAD.IADD R3, R10, 0x1, R3 ;  /* 0x000000010a037824 */ /* 0x000fe200078e0203 */
[----:B------:R-:W-:-:S04]  /*23720*/  LEA R10, P0, R2, UR4, 0x2 ;  /* 0x00000004020a7c11 */ /* 0x000fc8000f8010ff */
[----:B------:R-:W-:-:S05]  /*23730*/  LEA.HI.X R11, R2, UR5, R3, 0x2, P0 ;  /* 0x00000005020b7c11 */ /* 0x000fca00080f1403 */
[----:B------:R0:W5:Y:S04]  /*23740*/  LDG.E R10, desc[UR8][R10.64] ;  /* 0x000000080a0a7981 */ /* 0x000168000c1e1900 */
.L_x_742:
[----:B------:R-:W1:Y:S01]  /*23750*/  S2R R3, SR_CgaCtaId ;  /* 0x0000000000037919 */ /* 0x000e620000008800 */
[----:B------:R-:W-:-:S04]  /*23760*/  MOV R2, 0x400 ;  /* 0x0000040000027802 */ /* 0x000fc80000000f00 */
[----:B-1----:R-:W-:Y:S02]  /*23770*/  LEA R2, R3, R2, 0x18 ;  /* 0x0000000203027211 */ /* 0x002fe400078ec0ff */
[----:B------:R-:W-:Y:S02]  /*23780*/  SHF.L.U32 R3, R8, 0x1f, RZ ;  /* 0x0000001f08037819 */ /* 0x000fe400000006ff */
[----:B------:R-:W-:-:S04]  /*23790*/  LEA R2, R7, R2, 0x3 ;  /* 0x0000000207027211 */ /* 0x000fc800078e18ff */
[----:B------:R-:W1:Y:S02]  /*237a0*/  SYNCS.PHASECHK.TRANS64.TRYWAIT P0, [R2+URZ+0x38840], R3 ;  /* 0x03884003020075a7 */ /* 0x000e64000800017f */
[----:B-1----:R-:W-:Y:S05]  /*237b0*/  @!P0 BRA `(.L_x_743) ;  /* 0x00000030001c8947 */ /* 0x002fea0003800000 */
.L_x_837:
        /* <DEDUP_REMOVED lines=11> */
.L_x_744:
[----:B------:R-:W2:Y:S04]  /*23870*/  LDL R15, [R1+0x4] ;  /* 0x00000400010f7983 */ /* 0x000ea80000100800 */
[----:B------:R-:W3:Y:S01]  /*23880*/  LDL.LU R14, [R1+0x8] ;  /* 0x00000800010e7983 */ /* 0x000ee20000300800 */
[----:B-1----:R-:W-:-:S03]  /*23890*/  MOV R3, 0x400 ;  /* 0x0000040000037802 */ /* 0x002fc60000000f00 */
        /* <DEDUP_REMOVED lines=39> */
.L_x_838:
        /* <DEDUP_REMOVED lines=8> */
.L_x_746:
        /* <DEDUP_REMOVED lines=40> */
.L_x_741:
[----:B------:R-:W-:Y:S05]  /*23e10*/  BSYNC B1 ;  /* 0x0000000000017941 */ /* 0x000fea0003800000 */
.L_x_740:
[----:B------:R-:W-:Y:S01]  /*23e20*/  IADD3 R3, R7, 0x1, RZ ;  /* 0x0000000107037810 */ /* 0x000fe20007ffe0ff */
[----:B------:R-:W-:Y:S03]  /*23e30*/  BSSY B1, `(.L_x_747) ;  /* 0x000008a000017945 */ /* 0x000fe60003800000 */
        /* <DEDUP_REMOVED lines=17> */
[----:B-1----:R-:W-:Y:S01]  /*23f50*/  @P0 IMAD.HI.U32 R10, R9, R2, RZ ;  /* 0x00000002090a0227 */ /* 0x002fe200078e00ff */
[----:B------:R-:W-:-:S04]  /*23f60*/  MOV R2, R9 ;  /* 0x0000000900027202 */ /* 0x000fc80000000f00 */
[----:B------:R-:W-:Y:S01]  /*23f70*/  @P0 SHF.R.U32.HI R2, RZ, R3, R10 ;  /* 0x00000003ff020219 */ /* 0x000fe2000001160a */
[----:B------:R-:W-:-:S04]  /*23f80*/  IMAD R10, R12, UR6, RZ ;  /* 0x000000060c0a7c24 */ /* 0x000fc8000f8e02ff */
[----:B------:R-:W-:Y:S02]  /*23f90*/  IMAD.MOV R3, RZ, RZ, -R2 ;  /* 0x000000ffff037224 */ /* 0x000fe400078e0a02 */
[----:B------:R-:W-:Y:S02]  /*23fa0*/  IMAD R10, R0, UR7, R10 ;  /* 0x00000007000a7c24 */ /* 0x000fe4000f8e020a */
[----:B------:R-:W-:Y:S01]  /*23fb0*/  IMAD R9, R11, R3, R9 ;  /* 0x000000030b097224 */ /* 0x000fe200078e0209 */
[----:B------:R-:W-:-:S03]  /*23fc0*/  SHF.R.S32.HI R3, RZ, 0x1f, R2 ;  /* 0x0000001fff037819 */ /* 0x000fc60000011402 */
[----:B------:R-:W-:-:S05]  /*23fd0*/  IMAD.WIDE.U32 R2, R0, UR6, R2 ;  /* 0x0000000600027c25 */ /* 0x000fca000f8e0002 */
[----:B------:R-:W-:Y:S02]  /*23fe0*/  IADD3 R3, R10, R3, RZ ;  /* 0x000000030a037210 */ /* 0x000fe40007ffe0ff */
[----:B------:R-:W-:-:S04]  /*23ff0*/  LEA R10, P0, R2, UR4, 0x2 ;  /* 0x00000004020a7c11 */ /* 0x000fc8000f8010ff */
[----:B------:R-:W-:-:S05]  /*24000*/  LEA.HI.X R11, R2, UR5, R3, 0x2, P0 ;  /* 0x00000005020b7c11 */ /* 0x000fca00080f1403 */
[----:B------:R1:W5:Y:S04]  /*24010*/  LDG.E R10, desc[UR8][R10.64] ;  /* 0x000000080a0a7981 */ /* 0x000368000c1e1900 */
.L_x_749:
[----:B------:R-:W2:Y:S01]  /*24020*/  S2R R3, SR_CgaCtaId ;  /* 0x0000000000037919 */ /* 0x000ea20000008800 */
[----:B------:R-:W-:-:S04]  /*24030*/  MOV R2, 0x400 ;  /* 0x0000040000027802 */ /* 0x000fc80000000f00 */
[----:B--2---:R-:W-:Y:S02]  /*24040*/  LEA R2, R3, R2, 0x18 ;  /* 0x0000000203027211 */ /* 0x004fe400078ec0ff */
[----:B------:R-:W-:-:S03]  /*24050*/  SHF.L.U32 R3, R13, 0x1f, RZ ;  /* 0x0000001f0d037819 */ /* 0x000fc600000006ff */
[----:B------:R-:W-:-:S04]  /*24060*/  IMAD R2, R14, 0x8, R2 ;  /* 0x000000080e027824 */ /* 0x000fc800078e0202 */
[----:B------:R-:W2:Y:S02]  /*24070*/  SYNCS.PHASECHK.TRANS64.TRYWAIT P0, [R2+URZ+0x38840], R3 ;  /* 0x03884003020075a7 */ /* 0x000ea4000800017f */
[----:B--2---:R-:W-:Y:S05]  /*24080*/  @!P0 BRA `(.L_x_750) ;  /* 0x0000002800108947 */ /* 0x004fea0003800000 */
.L_x_839:
        /* <DEDUP_REMOVED lines=11> */
.L_x_751:
        /* <DEDUP_REMOVED lines=16> */
[----:B------:R-:W-:Y:S02]  /*24240*/  SHF.L.U32 R8, R8, 0x1f, RZ ;  /* 0x0000001f08087819 */ /* 0x000fe400000006ff */
        /* <DEDUP_REMOVED lines=13> */
[----:B------:R-:W-:Y:S01]  /*24320*/  IMAD R2, R7, 0x8, R2 ;  /* 0x0000000807027824 */ /* 0x000fe200078e0202 */
        /* <DEDUP_REMOVED lines=11> */
.L_x_840:
[----:B------:R-:W-:Y:S05]  /*243e0*/  @P0 BRA `(.L_x_753) ;  /* 0x00000000001c0947 */ /* 0x000fea0003800000 */
[----:B------:R-:W1:Y:S02]  /*243f0*/  S2R R3, SR_TID.X ;  /* 0x0000000000037919 */ /* 0x000e640000002100 */
[----:B-1----:R-:W-:-:S04]  /*24400*/  LOP3.LUT R3, R3, 0x1f, RZ, 0xc0, !PT ;  /* 0x0000001f03037812 */ /* 0x002fc800078ec0ff */
[----:B------:R-:W-:Y:S02]  /*24410*/  ISETP.NE.AND P1, PT, R3, RZ, PT ;  /* 0x000000ff0300720c */ /* 0x000fe40003f25270 */
[----:B------:R-:W-:-:S04]  /*24420*/  MOV R3, 0xa000 ;  /* 0x0000a00000037802 */ /* 0x000fc80000000f00 */
[----:B------:R1:W-:Y:S07]  /*24430*/  SYNCS.ARRIVE.TRANS64 RZ, [R2+URZ+0x50], R3 ;  /* 0x0000500302ff79a7 */ /* 0x0003ee000800003f */
[----:B------:R-:W-:Y:S05]  /*24440*/  @!P1 BRA `(.L_x_753) ;  /* 0x0000000000049947 */ /* 0x000fea0003800000 */
[----:B------:R-:W-:Y:S01]  /*24450*/  BPT.TRAP 0x1 ;  /* 0x000000040000795c */ /* 0x000fe20000300000 */
.L_x_753:
        /* <DEDUP_REMOVED lines=39> */
.L_x_748:
[----:B------:R-:W-:Y:S05]  /*246d0*/  BSYNC B1 ;  /* 0x0000000000017941 */ /* 0x000fea0003800000 */
.L_x_747:
[C---:B------:R-:W-:Y:S02]  /*246e0*/  ISETP.GT.AND P0, PT, R6.reuse, 0x1, PT ;  /* 0x000000010600780c */ /* 0x040fe40003f04270 */
[----:B------:R-:W-:-:S11]  /*246f0*/  IADD3 R6, R6, -0x2, RZ ;  /* 0xfffffffe06067810 */ /* 0x000fd60007ffe0ff */
[----:B------:R-:W-:Y:S05]  /*24700*/  @P0 BRA `(.L_x_754) ;  /* 0xffffffec008c0947 */ /* 0x000fea000383ffff */
.L_x_730:
[----:B------:R-:W-:Y:S05]  /*24710*/  BSYNC B0 ;  /* 0x0000000000007941 */ /* 0x000fea0003800000 */
.L_x_729:
[----:B------:R-:W1:Y:S01]  /*24720*/  S2R R2, SR_TID.X ;  /* 0x0000000000027919 */ /* 0x000e620000002100 */
[----:B------:R-:W-:Y:S01]  /*24730*/  BSSY B0, `(.L_x_755) ;  /* 0x0000011000007945 */ /* 0x000fe20003800000 */
[----:B-1----:R-:W-:-:S04]  /*24740*/  LOP3.LUT R2, R2, 0x1f, RZ, 0xc0, !PT ;  /* 0x0000001f02027812 */ /* 0x002fc800078ec0ff */
[----:B------:R-:W-:-:S13]  /*24750*/  ISETP.NE.AND P0, PT, R2, RZ, PT ;  /* 0x000000ff0200720c */ /* 0x000fda0003f05270 */
[----:B------:R-:W-:Y:S05]  /*24760*/  @P0 BRA `(.L_x_756) ;  /* 0x0000000000340947 */ /* 0x000fea0003800000 */
[----:B------:R-:W1:Y:S01]  /*24770*/  S2R R3, SR_LANEID ;  /* 0x0000000000037919 */ /* 0x000e620000000000 */
[----:B------:R-:W-:Y:S01]  /*24780*/  VOTEU.ANY UR4, UPT, PT ;  /* 0x0000000000047886 */ /* 0x000fe200038e0100 */
[----:B------:R-:W-:Y:S01]  /*24790*/  ULDC.64 UR6, c[0x0][0x208] ;  /* 0x0000820000067ab9 */ /* 0x000fe20000000a00 */
[----:B------:R-:W1:Y:S08]  /*247a0*/  FLO.U32 R0, UR4 ;  /* 0x0000000400007d00 */ /* 0x000e7000080e0000 */
[----:B------:R-:W2:Y:S01]  /*247b0*/  POPC R7, UR4 ;  /* 0x0000000400077d09 */ /* 0x000ea20008000000 */
[----:B-1----:R-:W-:-:S02]  /*247c0*/  ISETP.EQ.U32.AND P0, PT, R0, R3, PT ;  /* 0x000000030000720c */ /* 0x002fc40003f02070 */
[----:B------:R-:W2:Y:S11]  /*247d0*/  LDC.64 R2, c[0x0][0xc38] ;  /* 0x00030e00ff027b82 */ /* 0x000eb60000000a00 */
[----:B--2---:R-:W2:Y:S01]  /*247e0*/  @P0 ATOMG.E.ADD.STRONG.GPU PT, R3, desc[UR6][R2.64], R7 ;  /* 0x00000007020309a8 */ /* 0x004ea200081ee1c6 */
[----:B------:R-:W1:Y:S02]  /*247f0*/  S2R R6, SR_LTMASK ;  /* 0x0000000000067919 */ /* 0x000e640000003900 */
[----:B-1----:R-:W-:-:S04]  /*24800*/  LOP3.LUT R6, R6, UR4, RZ, 0xc0, !PT ;  /* 0x0000000406067c12 */ /* 0x002fc8000f8ec0ff */
[----:B------:R-:W1:Y:S01]  /*24810*/  POPC R9, R6 ;  /* 0x0000000600097309 */ /* 0x000e620000000000 */
[----:B--2---:R-:W1:Y:S02]  /*24820*/  SHFL.IDX PT, R0, R3, R0, 0x1f ;  /* 0x00001f0003007589 */ /* 0x004e6400000e0000 */
[----:B-1----:R-:W-:-:S07]  /*24830*/  IADD3 R16, R0, UR36, R9 ;  /* 0x0000002400107c10 */ /* 0x002fce000fffe009 */
.L_x_756:
[----:B------:R-:W-:Y:S05]  /*24840*/  BSYNC B0 ;  /* 0x0000000000007941 */ /* 0x000fea0003800000 */
.L_x_755:
        /* <DEDUP_REMOVED lines=11> */
.L_x_841:
        /* <DEDUP_REMOVED lines=11> */
.L_x_760:
        /* <DEDUP_REMOVED lines=38> */
.L_x_758:
[----:B------:R-:W-:Y:S05]  /*24c10*/  BSYNC B0 ;  /* 0x0000000000007941 */ /* 0x000fea0003800000 */
.L_x_757:
        /* <DEDUP_REMOVED lines=9> */
.L_x_713:
[----:B------:R-:W-:Y:S05]  /*24cb0*/  BSYNC B6 ;  /* 0x0000000000067941 */ /* 0x000fea0003800000 */
.L_x_711:
[----:B------:R-:W-:-:S03]  /*24cc0*/  UMOV UR4, 0xffffffff ;  /* 0xffffffff00047882 */ /* 0x000fc60000000000 */
[----:B------:R-:W-:Y:S05]  /*24cd0*/  BRA.DIV UR4, `(.L_x_761) ;  /* 0x0000001e04387947 */ /* 0x000fea000b800000 */
[----:B------:R2:W3:Y:S04]  /*24ce0*/  SHFL.IDX PT, R4, R16, RZ, 0x1f ;  /* 0x00001fff10047589 */ /* 0x0004e800000e0000 */
[----:B------:R2:W4:Y:S02]  /*24cf0*/  SHFL.IDX PT, R6, R16, 0x1, 0x1f ;  /* 0x00201f0010067f89 */ /* 0x00052400000e0000 */
.L_x_845:
[----:B0-----:R-:W0:Y:S01]  /*24d00*/  S2R R8, SR_TID.X ;  /* 0x0000000000087919 */ /* 0x001e220000002100 */
[----:B------:R-:W-:Y:S01]  /*24d10*/  ULDC UR4, c[0x0][0xc14] ;  /* 0x0003050000047ab9 */ /* 0x000fe20000000800 */
[----:B------:R-:W-:Y:S01]  /*24d20*/  BSSY B0, `(.L_x_762) ;  /* 0x000000c000007945 */ /* 0x000fe20003800000 */
[----:B-1----:R-:W-:Y:S01]  /*24d30*/  IMAD.U32 R0, RZ, RZ, UR4 ;  /* 0x00000004ff007e24 */ /* 0x002fe2000f8e00ff */
[----:B------:R-:W-:Y:S02]  /*24d40*/  MOV R17, RZ ;  /* 0x000000ff00117202 */ /* 0x000fe40000000f00 */
[----:B0-----:R-:W-:-:S04]  /*24d50*/  LOP3.LUT R8, R8, 0x1f, RZ, 0xc0, !PT ;  /* 0x0000001f08087812 */ /* 0x001fc800078ec0ff */
[C---:B------:R-:W-:Y:S02]  /*24d60*/  ISETP.NE.AND P0, PT, R8.reuse, 0x1f, PT ;  /* 0x0000001f0800780c */ /* 0x040fe40003f05270 */
[----:B------:R-:W-:-:S04]  /*24d70*/  IADD3 R5, R8, R19, RZ ;  /* 0x0000001308057210 */ /* 0x000fc80007ffe0ff */
[----:B------:R-:W-:-:S13]  /*24d80*/  ISETP.GE.OR P0, PT, R5, R0, !P0 ;  /* 0x000000000500720c */ /* 0x000fda0004706670 */
[----:B------:R-:W-:Y:S05]  /*24d90*/  @P0 BRA `(.L_x_763) ;  /* 0x0000000000100947 */ /* 0x000fea0003800000 */
[----:B------:R-:W0:Y:S01]  /*24da0*/  LDC.64 R2, c[0x0][0xc58] ;  /* 0x00031600ff027b82 */ /* 0x000e220000000a00 */
[----:B------:R-:W-:Y:S01]  /*24db0*/  ULDC.64 UR4, c[0x0][0x208] ;  /* 0x0000820000047ab9 */ /* 0x000fe20000000a00 */
[----:B0-----:R-:W-:-:S05]  /*24dc0*/  IMAD.WIDE R2, R5, 0x4, R2 ;  /* 0x0000000405027825 */ /* 0x001fca00078e0202 */
[----:B------:R0:W5:Y:S02]  /*24dd0*/  LDG.E R17, desc[UR4][R2.64] ;  /* 0x0000000402117981 */ /* 0x000164000c1e1900 */
.L_x_763:
[----:B------:R-:W-:Y:S05]  /*24de0*/  BSYNC B0 ;  /* 0x0000000000007941 */ /* 0x000fea0003800000 */
.L_x_762:
        /* <DEDUP_REMOVED lines=8> */
[----:B------:R-:W1:Y:S02]  /*24e70*/  SHFL.UP PT, R14, R13, 0x2, RZ ;  /* 0x044000000d0e7989 */ /* 0x000e6400000e00ff */
[----:B-1----:R-:W-:Y:S02]  /*24e80*/  SEL R14, R14, RZ, P1 ;  /* 0x000000ff0e0e7207 */ /* 0x002fe40000800000 */
[----:B------:R-:W-:Y:S02]  /*24e90*/  ISETP.GE.U32.AND P1, PT, R8, 0x8, PT ;  /* 0x000000080800780c */ /* 0x000fe40003f26070 */
[----:B0-----:R-:W-:-:S05]  /*24ea0*/  IADD3 R3, R13, R14, RZ ;  /* 0x0000000e0d037210 */ /* 0x001fca0007ffe0ff */
        /* <DEDUP_REMOVED lines=11> */
.L_x_853:
[----:B------:R-:W-:Y:S02]  /*24f60*/  ULDC UR4, c[0x0][0xc10] ;  /* 0x0003040000047ab9 */ /* 0x000fe40000000800 */
[----:B--2---:R-:W-:-:S05]  /*24f70*/  MOV R16, UR4 ;  /* 0x0000000400107c02 */ /* 0x004fca0008000f00 */
[----:B-1----:R-:W-:-:S04]  /*24f80*/  IMAD R3, R14, R16, RZ ;  /* 0x000000100e037224 */ /* 0x002fc800078e02ff */
[----:B----4-:R-:W-:-:S05]  /*24f90*/  IMAD.IADD R6, R6, 0x1, R3 ;  /* 0x0000000106067824 */ /* 0x010fca00078e0203 */
[----:B---3--:R-:W-:-:S13]  /*24fa0*/  ISETP.GT.AND P0, PT, R6, R4, PT ;  /* 0x000000040600720c */ /* 0x008fda0003f04270 */
[----:B------:R-:W-:Y:S05]  /*24fb0*/  @P0 BRA `(.L_x_765) ;  /* 0x0000000000b80947 */ /* 0x000fea0003800000 */
[----:B------:R-:W1:Y:S02]  /*24fc0*/  LDC R0, c[0x0][0xc14] ;  /* 0x00030500ff007b82 */ /* 0x000e640000000800 */
.L_x_770:
[----:B------:R-:W-:-:S04]  /*24fd0*/  IADD3 R19, R19, 0x1f, RZ ;  /* 0x0000001f13137810 */ /* 0x000fc80007ffe0ff */
[----:B-1----:R-:W-:-:S13]  /*24fe0*/  ISETP.GE.AND P0, PT, R19, R0, PT ;  /* 0x000000001300720c */ /* 0x002fda0003f06270 */
[----:B------:R-:W-:Y:S05]  /*24ff0*/  @P0 BRA `(.L_x_766) ;  /* 0x0000000400600947 */ /* 0x000fea0003800000 */
[----:B------:R-:W1:Y:S01]  /*25000*/  S2R R8, SR_TID.X ;  /* 0x0000000000087919 */ /* 0x000e620000002100 */
[----:B------:R-:W-:Y:S01]  /*25010*/  BSSY B0, `(.L_x_767) ;  /* 0x000000b000007945 */ /* 0x000fe20003800000 */
[----:B------:R-:W-:Y:S02]  /*25020*/  MOV R17, RZ ;  /* 0x000000ff00117202 */ /* 0x000fe40000000f00 */
[----:B-1----:R-:W-:-:S04]  /*25030*/  LOP3.LUT R8, R8, 0x1f, RZ, 0xc0, !PT ;  /* 0x0000001f08087812 */ /* 0x002fc800078ec0ff */
[C---:B------:R-:W-:Y:S01]  /*25040*/  ISETP.NE.AND P1, PT, R8.reuse, 0x1f, PT ;  /* 0x0000001f0800780c */ /* 0x040fe20003f25270 */
[----:B------:R-:W-:-:S05]  /*25050*/  IMAD.IADD R5, R8, 0x1, R19 ;  /* 0x0000000108057824 */ /* 0x000fca00078e0213 */
[----:B------:R-:W-:-:S13]  /*25060*/  ISETP.GE.OR P0, PT, R5, R0, !P1 ;  /* 0x000000000500720c */ /* 0x000fda0004f06670 */
[----:B------:R-:W-:Y:S05]  /*25070*/  @P0 BRA `(.L_x_768) ;  /* 0x0000000000100947 */ /* 0x000fea0003800000 */
[----:B0-----:R-:W0:Y:S01]  /*25080*/  LDC.64 R2, c[0x0][0xc58] ;  /* 0x00031600ff027b82 */ /* 0x001e220000000a00 */
[----:B------:R-:W-:Y:S01]  /*25090*/  ULDC.64 UR4, c[0x0][0x208] ;  /* 0x0000820000047ab9 */ /* 0x000fe20000000a00 */
[----:B0-----:R-:W-:-:S05]  /*250a0*/  IMAD.WIDE R2, R5, 0x4, R2 ;  /* 0x0000000405027825 */ /* 0x001fca00078e0202 */
[----:B------:R1:W5:Y:S02]  /*250b0*/  LDG.E R17, desc[UR4][R2.64] ;  /* 0x0000000402117981 */ /* 0x000364000c1e1900 */
.L_x_768:
[----:B------:R-:W-:Y:S05]  /*250c0*/  BSYNC B0 ;  /* 0x0000000000007941 */ /* 0x000fea0003800000 */
.L_x_767:
[----:B------:R-:W-:-:S03]  /*250d0*/  UMOV UR4, 0xffffffff ;  /* 0xffffffff00047882 */ /* 0x000fc60000000000 */
[----:B------:R-:W-:Y:S05]  /*250e0*/  BRA.DIV UR4, `(.L_x_769) ;  /* 0x0000001e04507947 */ /* 0x000fea000b800000 */
[----:B-----5:R-:W2:Y:S01]  /*250f0*/  SHFL.UP PT, R14, R17, 0x1, RZ ;  /* 0x04200000110e7989 */ /* 0x020ea200000e00ff */
[C---:B------:R-:W-:Y:S02]  /*25100*/  ISETP.NE.AND P0, PT, R8.reuse, RZ, PT ;  /* 0x000000ff0800720c */ /* 0x040fe40003f05270 */
[----:B------:R-:W-:Y:S02]  /*25110*/  ISETP.GE.U32.AND P1, PT, R8, 0x2, PT ;  /* 0x000000020800780c */ /* 0x000fe40003f26070 */
[----:B--2---:R-:W-:Y:S02]  /*25120*/  SEL R14, R14, RZ, P0 ;  /* 0x000000ff0e0e7207 */ /* 0x004fe40000000000 */
[----:B------:R-:W-:-:S03]  /*25130*/  ISETP.GE.U32.AND P0, PT, R8, 0x4, PT ;  /* 0x000000040800780c */ /* 0x000fc60003f06070 */
[----:B------:R-:W-:-:S05]  /*25140*/  IMAD.IADD R13, R17, 0x1, R14 ;  /* 0x00000001110d7824 */ /* 0x000fca00078e020e */
[----:B------:R-:W2:Y:S02]  /*25150*/  SHFL.UP PT, R14, R13, 0x2, RZ ;  /* 0x044000000d0e7989 */ /* 0x000ea400000e00ff */
[----:B--2---:R-:W-:Y:S02]  /*25160*/  SEL R14, R14, RZ, P1 ;  /* 0x000000ff0e0e7207 */ /* 0x004fe40000800000 */
[----:B------:R-:W-:Y:S02]  /*25170*/  ISETP.GE.U32.AND P1, PT, R8, 0x8, PT ;  /* 0x000000080800780c */ /* 0x000fe40003f26070 */
[----:B-1----:R-:W-:-:S05]  /*25180*/  IADD3 R3, R13, R14, RZ ;  /* 0x0000000e0d037210 */ /* 0x002fca0007ffe0ff */
[----:B------:R-:W1:Y:S02]  /*25190*/  SHFL.UP PT, R14, R3, 0x4, RZ ;  /* 0x04800000030e7989 */ /* 0x000e6400000e00ff */
[----:B-1----:R-:W-:Y:S02]  /*251a0*/  SEL R14, R14, RZ, P0 ;  /* 0x000000ff0e0e7207 */ /* 0x002fe40000000000 */
[----:B------:R-:W-:-:S03]  /*251b0*/  ISETP.GE.U32.AND P0, PT, R8, 0x10, PT ;  /* 0x000000100800780c */ /* 0x000fc60003f06070 */
[----:B------:R-:W-:-:S05]  /*251c0*/  IMAD.IADD R5, R3, 0x1, R14 ;  /* 0x0000000103057824 */ /* 0x000fca00078e020e */
[----:B------:R-:W1:Y:S02]  /*251d0*/  SHFL.UP PT, R14, R5, 0x8, RZ ;  /* 0x05000000050e7989 */ /* 0x000e6400000e00ff */
[----:B-1----:R-:W-:-:S04]  /*251e0*/  SEL R14, R14, RZ, P1 ;  /* 0x000000ff0e0e7207 */ /* 0x002fc80000800000 */
[----:B------:R-:W-:-:S05]  /*251f0*/  IADD3 R7, R5, R14, RZ ;  /* 0x0000000e05077210 */ /* 0x000fca0007ffe0ff */
[----:B------:R-:W0:Y:S02]  /*25200*/  SHFL.UP PT, R14, R7, 0x10, RZ ;  /* 0x06000000070e7989 */ /* 0x000e2400000e00ff */
[----:B0-----:R-:W-:-:S05]  /*25210*/  SEL R2, R14, RZ, P0 ;  /* 0x000000ff0e027207 */ /* 0x001fca0000000000 */
[----:B------:R-:W-:-:S05]  /*25220*/  IMAD.IADD R2, R7, 0x1, R2 ;  /* 0x0000000107027824 */ /* 0x000fca00078e0202 */
[----:B------:R0:W1:Y:S02]  /*25230*/  SHFL.IDX PT, R14, R2, 0x1f, 0x1f ;  /* 0x03e01f00020e7f89 */ /* 0x00006400000e0000 */
.L_x_861:
[----:B------:R-:W-:Y:S02]  /*25240*/  ULDC UR4, c[0x0][0xc10] ;  /* 0x0003040000047ab9 */ /* 0x000fe40000000800 */
[----:B------:R-:W-:-:S05]  /*25250*/  MOV R16, UR4 ;  /* 0x0000000400107c02 */ /* 0x000fca0008000f00 */
[----:B-1----:R-:W-:-:S04]  /*25260*/  IMAD R3, R14, R16, RZ ;  /* 0x000000100e037224 */ /* 0x002fc800078e02ff */
[----:B------:R-:W-:-:S05]  /*25270*/  IMAD.IADD R6, R3, 0x1, R6 ;  /* 0x0000000103067824 */ /* 0x000fca00078e0206 */
[----:B------:R-:W-:-:S13]  /*25280*/  ISETP.GT.AND P0, PT, R6, R4, PT ;  /* 0x000000040600720c */ /* 0x000fda0003f04270 */
[----:B------:R-:W-:Y:S05]  /*25290*/  @!P0 BRA `(.L_x_770) ;  /* 0xfffffffc004c8947 */ /* 0x000fea000383ffff */
.L_x_765:
[----:B------:R-:W-:Y:S01]  /*252a0*/  IADD3 R6, -R3, R6, RZ ;  /* 0x0000000603067210 */ /* 0x000fe20007ffe1ff */
[----:B------:R-:W-:-:S04]  /*252b0*/  UMOV UR4, 0xffffffff ;  /* 0xffffffff00047882 */ /* 0x000fc80000000000 */
[----:B------:R-:W-:-:S05]  /*252c0*/  IMAD R3, R2, R16, R6 ;  /* 0x0000001002037224 */ /* 0x000fca00078e0206 */
[----:B------:R-:W-:Y:S01]  /*252d0*/  ISETP.GT.AND P6, PT, R3, R4, PT ;  /* 0x000000040300720c */ /* 0x000fe20003fc4270 */
[----:B------:R-:W-:-:S12]  /*252e0*/  BRA.DIV UR4, `(.L_x_771) ;  /* 0x0000001e04a07947 */ /* 0x000fd8000b800000 */
[----:B------:R-:W-:-:S04]  /*252f0*/  VOTE.ANY R3, PT, !P6 ;  /* 0x0000000000037806 */ /* 0x000fc800070e0100 */
[----:B------:R-:W1:Y:S02]  /*25300*/  POPC R5, R3 ;  /* 0x0000000300057309 */ /* 0x000e640000000000 */
[----:B-1----:R1:W2:Y:S02]  /*25310*/  SHFL.IDX PT, R17, R17, R5, 0x1f ;  /* 0x00001f0511117589 */ /* 0x0022a400000e0000 */
.L_x_865:
[----:B------:R-:W-:Y:S01]  /*25320*/  ISETP.NE.AND P0, PT, R3, RZ, PT ;  /* 0x000000ff0300720c */ /* 0x000fe20003f05270 */
[----:B------:R-:W-:-:S12]  /*25330*/  IMAD.MOV.U32 R14, RZ, RZ, RZ ;  /* 0x000000ffff0e7224 */ /* 0x000fd800078e00ff */
[----:B------:R-:W-:Y:S05]  /*25340*/  @!P0 BRA `(.L_x_772) ;  /* 0x0000000000108947 */ /* 0x000fea0003800000 */
[----:B------:R-:W-:Y:S01]  /*25350*/  UMOV UR4, 0xffffffff ;  /* 0xffffffff00047882 */ /* 0x000fe20000000000 */
[----:B------:R-:W-:Y:S02]  /*25360*/  IADD3 R12, R5, -0x1, RZ ;  /* 0xffffffff050c7810 */ /* 0x000fe40007ffe0ff */
[----:B------:R-:W-:Y:S05]  /*25370*/  BRA.DIV UR4, `(.L_x_773) ;  /* 0x0000001e04c47947 */ /* 0x000fea000b800000 */
[----:B------:R3:W4:Y:S02]  /*25380*/  SHFL.IDX PT, R14, R2, R12, 0x1f ;  /* 0x00001f0c020e7589 */ /* 0x00072400000e0000 */
.L_x_772:
[----:B----4-:R-:W-:Y:S01]  /*25390*/  IMAD R16, R14, R16, R6 ;  /* 0x000000100e107224 */ /* 0x010fe200078e0206 */
[----:B--2---:R-:W-:Y:S01]  /*253a0*/  IABS R6, R17 ;  /* 0x0000001100067213 */ /* 0x004fe20000000000 */
[----:B0--3--:R-:W-:Y:S02]  /*253b0*/  IMAD.MOV.U32 R2, RZ, RZ, RZ ;  /* 0x000000ffff027224 */ /* 0x009fe400078e00ff */
[----:B------:R-:W-:Y:S01]  /*253c0*/  IMAD.IADD R19, R5, 0x1, R19 ;  /* 0x0000000105137824 */ /* 0x000fe200078e0213 */
[----:B------:R-:W0:Y:S08]  /*253d0*/  I2F.RP R7, R6 ;  /* 0x0000000600077306 */ /* 0x000e300000209400 */
[----:B0-----:R-:W0:Y:S02]  /*253e0*/  MUFU.RCP R7, R7 ;  /* 0x0000000700077308 */ /* 0x001e240000001000 */
[----:B0-----:R-:W-:-:S06]  /*253f0*/  VIADD R8, R7, 0xffffffe ;  /* 0x0ffffffe07087836 */ /* 0x001fcc0000000000 */
[----:B------:R-:W0:Y:S02]  /*25400*/  F2I.FTZ.U32.TRUNC.NTZ R3, R8 ;  /* 0x0000000800037305 */ /* 0x000e24000021f000 */
[----:B0-----:R-:W-:-:S05]  /*25410*/  IADD3 R9, RZ, -R3, RZ ;  /* 0x80000003ff097210 */ /* 0x001fca0007ffe0ff */
[----:B------:R-:W-:-:S04]  /*25420*/  IMAD R9, R9, R6, RZ ;  /* 0x0000000609097224 */ /* 0x000fc800078e02ff */
[----:B------:R-:W-:Y:S01]  /*25430*/  IMAD.HI.U32 R3, R3, R9, R2 ;  /* 0x0000000903037227 */ /* 0x000fe200078e0002 */
[----:B------:R-:W-:Y:S02]  /*25440*/  IADD3 R2, R4, -R16, RZ ;  /* 0x8000001004027210 */ /* 0x000fe40007ffe0ff */
[----:B------:R-:W-:Y:S02]  /*25450*/  IABS R9, R17 ;  /* 0x0000001100097213 */ /* 0x000fe40000000000 */
[----:B------:R-:W-:-:S03]  /*25460*/  IABS R4, R2 ;  /* 0x0000000200047213 */ /* 0x000fc60000000000 */
[----:B------:R-:W-:Y:S02]  /*25470*/  IMAD.MOV R7, RZ, RZ, -R9 ;  /* 0x000000ffff077224 */ /* 0x000fe400078e0a09 */
[----:B------:R-:W-:-:S04]  /*25480*/  IMAD.HI.U32 R3, R3, R4, RZ ;  /* 0x0000000403037227 */ /* 0x000fc800078e00ff */
[----:B------:R-:W-:Y:S01]  /*25490*/  IMAD R7, R3, R7, R4 ;  /* 0x0000000703077224 */ /* 0x000fe200078e0204 */
[----:B------:R-:W-:-:S04]  /*254a0*/  LOP3.LUT R4, R2, R17, RZ, 0x3c, !PT ;  /* 0x0000001102047212 */ /* 0x000fc800078e3cff */
[----:B------:R-:W-:-:S13]  /*254b0*/  ISETP.GT.U32.AND P0, PT, R6, R7, PT ;  /* 0x000000070600720c */ /* 0x000fda0003f04070 */
[----:B------:R-:W-:Y:S01]  /*254c0*/  @!P0 IADD3 R7, R7, -R6, RZ ;  /* 0x8000000607078210 */ /* 0x000fe20007ffe0ff */
[----:B------:R-:W-:-:S03]  /*254d0*/  @!P0 VIADD R3, R3, 0x1 ;  /* 0x0000000103038836 */ /* 0x000fc60000000000 */
[----:B------:R-:W-:-:S13]  /*254e0*/  ISETP.GE.U32.AND P0, PT, R7, R6, PT ;  /* 0x000000060700720c */ /* 0x000fda0003f06070 */
[----:B------:R-:W-:Y:S02]  /*254f0*/  @P0 IADD3 R3, R3, 0x1, RZ ;  /* 0x0000000103030810 */ /* 0x000fe40007ffe0ff */
[----:B------:R-:W-:-:S13]  /*25500*/  ISETP.GE.AND P0, PT, R4, RZ, PT ;  /* 0x000000ff0400720c */ /* 0x000fda0003f06270 */
[----:B------:R-:W-:Y:S01]  /*25510*/  @!P0 IMAD.MOV R3, RZ, RZ, -R3 ;  /* 0x000000ffff038224 */ /* 0x000fe200078e0a03 */
[----:B------:R-:W-:-:S13]  /*25520*/  ISETP.NE.AND P0, PT, R17, RZ, PT ;  /* 0x000000ff1100720c */ /* 0x000fda0003f05270 */
[----:B------:R-:W-:-:S04]  /*25530*/  @!P0 LOP3.LUT R3, RZ, R17, RZ, 0x33, !PT ;  /* 0x00000011ff038212 */ /* 0x000fc800078e33ff */
[----:B------:R-:W-:Y:S02]  /*25540*/  IADD3 R4, -R3, RZ, RZ ;  /* 0x000000ff03047210 */ /* 0x000fe40007ffe1ff */
[----:B------:R-:W-:-:S03]  /*25550*/  MOV R18, R3 ;  /* 0x0000000300127202 */ /* 0x000fc60000000f00 */
[----:B------:R-:W-:Y:S01]  /*25560*/  IMAD R17, R17, R4, R2 ;  /* 0x0000000411117224 */ /* 0x000fe200078e0202 */
[----:B------:R-:W-:Y:S06]  /*25570*/  BRA `(.L_x_774) ;  /* 0x00000000001c7947 */ /* 0x000fec0003800000 */
.L_x_766:
[----:B------:R-:W-:Y:S01]  /*25580*/  UMOV UR4, URZ ;  /* 0x0000003f00047c82 */ /* 0x000fe20008000000 */
[----:B------:R-:W-:Y:S01]  /*25590*/  UMOV UR5, URZ ;  /* 0x0000003f00057c82 */ /* 0x000fe20008000000 */
[----:B------:R-:W-:Y:S01]  /*255a0*/  ULDC UR6, c[0x0][0xc14] ;  /* 0x0003050000067ab9 */ /* 0x000fe20000000800 */
[----:B------:R-:W-:Y:S01]  /*255b0*/  IMAD.MOV.U32 R16, RZ, RZ, R4 ;  /* 0x000000ffff107224 */ /* 0x000fe200078e0004 */
[----:B------:R-:W-:Y:S01]  /*255c0*/  MOV R17, UR4 ;  /* 0x0000000400117c02 */ /* 0x000fe20008000f00 */
[----:B------:R-:W-:Y:S01]  /*255d0*/  IMAD.U32 R18, RZ, RZ, UR5 ;  /* 0x00000005ff127e24 */ /* 0x000fe2000f8e00ff */
[----:B------:R-:W-:-:S07]  /*255e0*/  MOV R19, UR6 ;  /* 0x0000000600137c02 */ /* 0x000fce0008000f00 */
.L_x_774:
        /* <DEDUP_REMOVED lines=12> */
.L_x_690:
[----:B0-----:R-:W3:Y:S01]  /*256b0*/  LDL.LU R0, [R1+0x30] ;  /* 0x0000300001007983 */ /* 0x001ee20000300800 */
[----:B------:R-:W-:Y:S01]  /*256c0*/  BSSY B0, `(.L_x_776) ;  /* 0x000000b000007945 */ /* 0x000fe20003800000 */
[----:B-1----:R-:W0:Y:S01]  /*256d0*/  S2R R5, SR_CgaCtaId ;  /* 0x0000000000057919 */ /* 0x002e220000008800 */
[----:B---3--:R-:W-:-:S05]  /*256e0*/  VIADD R0, R0, 0x1 ;  /* 0x0000000100007836 */ /* 0x008fca0000000000 */
[----:B--2---:R-:W-:-:S04]  /*256f0*/  LEA.HI R2, R0, R0, RZ, 0x1 ;  /* 0x0000000000027211 */ /* 0x004fc800078f08ff */
[----:B------:R-:W-:-:S04]  /*25700*/  LOP3.LUT R3, R2, 0xfffffffe, RZ, 0xc0, !PT ;  /* 0xfffffffe02037812 */ /* 0x000fc800078ec0ff */
[----:B------:R-:W-:Y:S02]  /*25710*/  IADD3 R3, R0, -R3, RZ ;  /* 0x8000000300037210 */ /* 0x000fe40007ffe0ff */
[----:B------:R-:W-:Y:S02]  /*25720*/  MOV R0, 0x400 ;  /* 0x0000040000007802 */ /* 0x000fe40000000f00 */
[----:B------:R-:W-:Y:S02]  /*25730*/  SHF.L.U32 R3, R3, 0x1f, RZ ;  /* 0x0000001f03037819 */ /* 0x000fe400000006ff */
[----:B0-----:R-:W-:-:S04]  /*25740*/  LEA R0, R5, R0, 0x18 ;  /* 0x0000000005007211 */ /* 0x001fc800078ec0ff */
[----:B------:R-:W0:Y:S02]  /*25750*/  SYNCS.PHASECHK.TRANS64.TRYWAIT P0, [R0+URZ+0x38820], R3 ;  /* 0x03882003000075a7 */ /* 0x000e24000800017f */
[----:B0-----:R-:W-:Y:S05]  /*25760*/  @!P0 BRA `(.L_x_777) ;  /* 0x0000001800ec8947 */ /* 0x001fea0003800000 */
.L_x_868:
[----:B------:R-:W-:Y:S05]  /*25770*/  BSYNC B0 ;  /* 0x0000000000007941 */ /* 0x000fea0003800000 */
.L_x_776:
[----:B------:R-:W-:-:S03]  /*25780*/  UMOV UR4, 0xffffffff ;  /* 0xffffffff00047882 */ /* 0x000fc60000000000 */
[----:B------:R-:W-:Y:S05]  /*25790*/  BRA.DIV UR4, `(.L_x_778) ;  /* 0x0000001a04f47947 */ /* 0x000fea000b800000 */
[----:B------:R-:W1:Y:S02]  /*257a0*/  S2R R2, SR_TID.X ;  /* 0x0000000000027919 */ /* 0x000e640000002100 */
[----:B-1----:R-:W-:-:S04]  /*257b0*/  SHF.R.U32.HI R2, RZ, 0x5, R2 ;  /* 0x00000005ff027819 */ /* 0x002fc80000011602 */
[----:B------:R-:W-:-:S05]  /*257c0*/  LOP3.LUT R2, R2, 0x3, RZ, 0xc0, !PT ;  /* 0x0000000302027812 */ /* 0x000fca00078ec0ff */
[----:B------:R1:W2:Y:S02]  /*257d0*/  SHFL.IDX PT, R14, R2, RZ, 0x1f ;  /* 0x00001fff020e7589 */ /* 0x0002a400000e0000 */
.L_x_871:
[----:B--2---:R-:W-:-:S13]  /*257e0*/  ISETP.NE.AND P0, PT, R14, RZ, PT ;  /* 0x000000ff0e00720c */ /* 0x004fda0003f05270 */
[----:B------:R-:W-:Y:S05]  /*257f0*/  @P0 BRA `(.L_x_451) ;  /* 0x0000000000940947 */ /* 0x000fea0003800000 */
[----:B------:R-:W-:-:S03]  /*25800*/  UMOV UR4, 0xffffffff ;  /* 0xffffffff00047882 */ /* 0x000fc60000000000 */
[----:B------:R-:W-:Y:S05]  /*25810*/  BRA.DIV UR4, `(.L_x_779) ;  /* 0x0000001e04087947 */ /* 0x000fea000b800000 */
[----:B------:R-:W-:-:S13]  /*25820*/  ELECT P6, URZ, PT ;  /* 0x00000000003f782f */ /* 0x000fda00038c0000 */
.L_x_874:
[----:B------:R-:W-:Y:S05]  /*25830*/  @!P6 BRA `(.L_x_451) ;  /* 0x000000000084e947 */ /* 0x000fea0003800000 */
[----:B-1----:R-:W2:Y:S02]  /*25840*/  LDL.LU R2, [R1+0x3c] ;  /* 0x00003c0001027983 */ /* 0x002ea40000300800 */
[----:B--2---:R-:W-:-:S04]  /*25850*/  LOP3.LUT R2, R2, 0x2, RZ, 0xfc, !PT ;  /* 0x0000000202027812 */ /* 0x004fc800078efcff */
[----:B------:R-:W-:-:S13]  /*25860*/  ISETP.NE.AND P2, PT, R2, 0x3, PT ;  /* 0x000000030200780c */ /* 0x000fda0003f45270 */
[----:B------:R-:W-:Y:S05]  /*25870*/  @!P2 BRA `(.L_x_780) ;  /* 0x000000000004a947 */ /* 0x000fea0003800000 */
[----:B------:R-:W-:Y:S01]  /*25880*/  BPT.TRAP 0x1 ;  /* 0x000000040000795c */ /* 0x000fe20000300000 */
.L_x_780:
[----:B0-----:R-:W2:Y:S04]  /*25890*/  LDL R3, [R1] ;  /* 0x0000000001037983 */ /* 0x001ea80000100800 */
[----:B------:R-:W3:Y:S01]  /*258a0*/  LDL.LU R7, [R1+0x8] ;  /* 0x0000080001077983 */ /* 0x000ee20000300800 */
[----:B------:R-:W-:-:S05]  /*258b0*/  VIADD R2, R0, 0x38840 ;  /* 0x0003884000027836 */ /* 0x000fca0000000000 */
[C---:B--2---:R-:W-:Y:S01]  /*258c0*/  LEA R6, R3.reuse, R2, 0x3 ;  /* 0x0000000203067211 */ /* 0x044fe200078e18ff */
[----:B------:R-:W-:Y:S01]  /*258d0*/  VIADD R3, R3, 0x1 ;  /* 0x0000000103037836 */ /* 0x000fe20000000000 */
[----:B---3--:R-:W-:-:S04]  /*258e0*/  SHF.L.U32 R5, R7, 0x1f, RZ ;  /* 0x0000001f07057819 */ /* 0x008fc800000006ff */
[C---:B------:R-:W-:Y:S01]  /*258f0*/  ISETP.NE.AND P1, PT, R3.reuse, 0x2, PT ;  /* 0x000000020300780c */ /* 0x040fe20003f25270 */
[----:B------:R-:W0:Y:S03]  /*25900*/  SYNCS.PHASECHK.TRANS64.TRYWAIT P0, [R6+URZ], R5 ;  /* 0x00000005060075a7 */ /* 0x000e26000800017f */
[----:B------:R-:W-:Y:S02]  /*25910*/  SEL R4, RZ, 0x1, P1 ;  /* 0x00000001ff047807 */ /* 0x000fe40000800000 */
[----:B------:R-:W-:Y:S02]  /*25920*/  SEL R3, R3, RZ, P1 ;  /* 0x000000ff03037207 */ /* 0x000fe40000800000 */
[----:B------:R-:W-:Y:S02]  /*25930*/  LOP3.LUT R4, R7, R4, RZ, 0x3c, !PT ;  /* 0x0000000407047212 */ /* 0x000fe400078e3cff */
[----:B------:R-:W-:-:S02]  /*25940*/  LEA R7, R3, R2, 0x3 ;  /* 0x0000000203077211 */ /* 0x000fc400078e18ff */
[----:B------:R-:W-:Y:S01]  /*25950*/  SHF.L.U32 R2, R4, 0x1f, RZ ;  /* 0x0000001f04027819 */ /* 0x000fe200000006ff */
[----:B0-----:R-:W-:Y:S06]  /*25960*/  @!P0 BRA `(.L_x_781) ;  /* 0x0000001800d48947 */ /* 0x001fec0003800000 */
.L_x_875:
[----:B------:R-:W1:Y:S02]  /*25970*/  SYNCS.PHASECHK.TRANS64.TRYWAIT P0, [R7+URZ], R2 ;  /* 0x00000002070075a7 */ /* 0x000e64000800017f */
[----:B-1----:R-:W-:Y:S05]  /*25980*/  @!P0 BRA `(.L_x_782) ;  /* 0x0000001800e08947 */ /* 0x002fea0003800000 */
.L_x_876:
[----:B------:R-:W-:Y:S05]  /*25990*/  @!P2 BRA `(.L_x_783) ;  /* 0x000000000004a947 */ /* 0x000fea0003800000 */
[----:B------:R-:W-:Y:S01]  /*259a0*/  BPT.TRAP 0x1 ;  /* 0x000000040000795c */ /* 0x000fe20000300000 */
.L_x_783:
[----:B------:R-:W2:Y:S01]  /*259b0*/  LDL.LU R4, [R1] ;  /* 0x0000000001047983 */ /* 0x000ea20000300800 */
[----:B------:R-:W-:-:S05]  /*259c0*/  VIADD R0, R0, 0x38860 ;  /* 0x0003886000007836 */ /* 0x000fca0000000000 */
[----:B--2---:R-:W-:-:S04]  /*259d0*/  LEA R4, R4, R0, 0x3 ;  /* 0x0000000004047211 */ /* 0x004fc800078e18ff */
[----:B------:R-:W2:Y:S02]  /*259e0*/  SYNCS.PHASECHK.TRANS64.TRYWAIT P0, [R4+URZ], R5 ;  /* 0x00000005040075a7 */ /* 0x000ea4000800017f */
[----:B--2---:R-:W-:Y:S05]  /*259f0*/  @!P0 BRA `(.L_x_784) ;  /* 0x0000001800d88947 */ /* 0x004fea0003800000 */
.L_x_877:
[----:B------:R-:W-:-:S07]  /*25a00*/  IMAD R3, R3, 0x8, R0 ;  /* 0x0000000803037824 */ /* 0x000fce00078e0200 */
.L_x_785:
[----:B---3--:R3:W4:Y:S02]  /*25a10*/  SYNCS.PHASECHK.TRANS64.TRYWAIT P0, [R3+URZ], R2 ;  /* 0x00000002030075a7 */ /* 0x008724000800017f */
[----:B----4-:R-:W-:Y:S05]  /*25a20*/  @!P0 NANOSLEEP.SYNCS 0x989680 ;  /* 0x009896800000895d */ /* 0x010fea0003900000 */
[----:B------:R-:W4:Y:S02]  /*25a30*/  @!P0 SYNCS.PHASECHK.TRANS64 P0, [R3+URZ], R2 ;  /* 0x00000002030085a7 */ /* 0x000f24000800007f */
[----:B----4-:R-:W-:Y:S05]  /*25a40*/  @!P0 BRA `(.L_x_785) ;  /* 0xfffffffc00f08947 */ /* 0x010fea000383ffff */
.L_x_451:
[----:B------:R-:W-:Y:S05]  /*25a50*/  BSYNC B7 ;  /* 0x0000000000077941 */ /* 0x000fea0003800000 */
.L_x_448:
[----:B------:R-:W-:Y:S05]  /*25a60*/  EXIT ;  /* 0x000000000000794d */ /* 0x000fea0003800000 */
.L_x_471:
[----:B0-----:R0:W1:Y:S02]  /*25a70*/  SYNCS.PHASECHK.TRANS64.TRYWAIT P6, [R0+URZ+0x38890], R115 ;  /* 0x03889073000075a7 */ /* 0x00106400080c017f */
[----:B-1----:R-:W-:Y:S05]  /*25a80*/  @!P6 NANOSLEEP.SYNCS 0x989680 ;  /* 0x009896800000e95d */ /* 0x002fea0003900000 */
[----:B------:R-:W1:Y:S02]  /*25a90*/  @!P6 SYNCS.PHASECHK.TRANS64 P6, [R0+URZ+0x38890], R115 ;  /* 0x038890730000e5a7 */ /* 0x000e6400080c007f */
[----:B-1----:R-:W-:Y:S05]  /*25aa0*/  @!P6 BRA `(.L_x_471) ;  /* 0xfffffffc00f0e947 */ /* 0x002fea000383ffff */
[----:B------:R-:W-:Y:S05]  /*25ab0*/  BRA `(.L_x_786) ;  /* 0xfffffdd800a47947 */ /* 0x000fea000383ffff */
.L_x_527:
[----:B-1----:R1:W3:Y:S02]  /*25ac0*/  SYNCS.PHASECHK.TRANS64.TRYWAIT P6, [R0+URZ+0x38890], R115 ;  /* 0x03889073000075a7 */ /* 0x0022e400080c017f */
[----:B---3--:R-:W-:Y:S05]  /*25ad0*/  @!P6 NANOSLEEP.SYNCS 0x989680 ;  /* 0x009896800000e95d */ /* 0x008fea0003900000 */
[----:B------:R-:W3:Y:S02]  /*25ae0*/  @!P6 SYNCS.PHASECHK.TRANS64 P6, [R0+URZ+0x38890], R115 ;  /* 0x038890730000e5a7 */ /* 0x000ee400080c007f */
[----:B---3--:R-:W-:Y:S05]  /*25af0*/  @!P6 BRA `(.L_x_527) ;  /* 0xfffffffc00f0e947 */ /* 0x008fea000383ffff */
[----:B------:R-:W-:Y:S05]  /*25b00*/  BRA `(.L_x_787) ;  /* 0xfffffe0c006c7947 */ /* 0x000fea000383ffff */
.L_x_552:
[----:B0-----:R0:W1:Y:S02]  /*25b10*/  SYNCS.PHASECHK.TRANS64.TRYWAIT P3, [R0+URZ+0x38890], R115 ;  /* 0x03889073000075a7 */ /* 0x001064000806017f */
[----:B-1----:R-:W-:Y:S05]  /*25b20*/  @!P3 NANOSLEEP.SYNCS 0x989680 ;  /* 0x009896800000b95d */ /* 0x002fea0003900000 */
[----:B------:R-:W1:Y:S02]  /*25b30*/  @!P3 SYNCS.PHASECHK.TRANS64 P3, [R0+URZ+0x38890], R115 ;  /* 0x038890730000b5a7 */ /* 0x000e64000806007f */
[----:B-1----:R-:W-:Y:S05]  /*25b40*/  @!P3 BRA `(.L_x_552) ;  /* 0xfffffffc00f0b947 */ /* 0x002fea000383ffff */
[----:B------:R-:W-:Y:S05]  /*25b50*/  BRA `(.L_x_788) ;  /* 0xfffffe3c00687947 */ /* 0x000fea000383ffff */
.L_x_560:
[----:B--2---:R2:W3:Y:S02]  /*25b60*/  SYNCS.PHASECHK.TRANS64.TRYWAIT P2, [R0+URZ+0x388b0], R115 ;  /* 0x0388b073000075a7 */ /* 0x0044e4000804017f */
[----:B---3--:R-:W-:Y:S05]  /*25b70*/  @!P2 NANOSLEEP.SYNCS 0x989680 ;  /* 0x009896800000a95d */ /* 0x008fea0003900000 */
[----:B------:R-:W3:Y:S02]  /*25b80*/  @!P2 SYNCS.PHASECHK.TRANS64 P2, [R0+URZ+0x388b0], R115 ;  /* 0x0388b0730000a5a7 */ /* 0x000ee4000804007f */
[----:B---3--:R-:W-:Y:S05]  /*25b90*/  @!P2 BRA `(.L_x_560) ;  /* 0xfffffffc00f0a947 */ /* 0x008fea000383ffff */
[----:B------:R-:W-:Y:S05]  /*25ba0*/  BRA `(.L_x_789) ;  /* 0xfffffe4000847947 */ /* 0x000fea000383ffff */
.L_x_582:
[----:B------:R-:W-:Y:S01]  /*25bb0*/  BSSY B1, `(.L_x_790) ;  /* 0x0000008000017945 */ /* 0x000fe20003800000 */
[----:B------:R-:W-:Y:S01]  /*25bc0*/  MOV R13, R29 ;  /* 0x0000001d000d7202 */ /* 0x000fe20000000f00 */
[----:B------:R-:W-:Y:S01]  /*25bd0*/  IMAD.MOV.U32 R12, RZ, RZ, RZ ;  /* 0x000000ffff0c7224 */ /* 0x000fe200078e00ff */
[----:B------:R-:W-:Y:S01]  /*25be0*/  MOV R11, 0x181f ;  /* 0x0000181f000b7802 */ /* 0x000fe20000000f00 */
[----:B------:R-:W-:-:S07]  /*25bf0*/  IMAD.MOV.U32 R15, RZ, RZ, -0x1 ;  /* 0xffffffffff0f7424 */ /* 0x000fce00078e00ff */
[----:B------:R-:W-:Y:S05]  /*25c00*/  WARPSYNC.COLLECTIVE R15, `(.L_x_791) ;  /* 0x000000000f087348 */ /* 0x000fea0003c00000 */
[----:B------:R0:W1:Y:S02]  /*25c10*/  SHFL.IDX P6, R14, R13, R12, R11 ;  /* 0x0000000c0d0e7389 */ /* 0x00006400000c000b */
[----:B01----:R-:W-:Y:S01]  /*25c20*/  ENDCOLLECTIVE ;  /* 0x000000000000791b */ /* 0x003fe20003800000 */
.L_x_791:
[----:B------:R-:W-:Y:S05]  /*25c30*/  BSYNC B1 ;  /* 0x0000000000017941 */ /* 0x000fea0003800000 */
.L_x_790:
[----:B------:R-:W-:Y:S05]  /*25c40*/  BRA `(.L_x_792) ;  /* 0xfffffe5400cc7947 */ /* 0x000fea000383ffff */
.L_x_583:
        /* <DEDUP_REMOVED lines=8> */
.L_x_794:
[----:B------:R-:W-:Y:S05]  /*25cd0*/  BSYNC B1 ;  /* 0x0000000000017941 */ /* 0x000fea0003800000 */
.L_x_793:
[----:B------:R-:W-:Y:S05]  /*25ce0*/  BRA `(.L_x_795) ;  /* 0xfffffe5400b07947 */ /* 0x000fea000383ffff */
.L_x_584:
        /* <DEDUP_REMOVED lines=8> */
.L_x_797:
[----:B------:R-:W-:Y:S05]  /*25d70*/  BSYNC B1 ;  /* 0x0000000000017941 */ /* 0x000fea0003800000 */
.L_x_796:
[----:B------:R-:W-:Y:S05]  /*25d80*/  BRA `(.L_x_798) ;  /* 0xfffffe5400947947 */ /* 0x000fea000383ffff */
.L_x_585:
        /* <DEDUP_REMOVED lines=8> */
.L_x_800:
[----:B------:R-:W-:Y:S05]  /*25e10*/  BSYNC B1 ;  /* 0x0000000000017941 */ /* 0x000fea0003800000 */
.L_x_799:
[----:B------:R-:W-:Y:S05]  /*25e20*/  BRA `(.L_x_801) ;  /* 0xfffffe5400787947 */ /* 0x000fea000383ffff */
.L_x_587:
[----:B0-----:R0:W1:Y:S02]  /*25e30*/  SYNCS.PHASECHK.TRANS64.TRYWAIT P1, [R16+URZ+0x38800], R5 ;  /* 0x03880005100075a7 */ /* 0x001064000802017f */
[----:B-1----:R-:W-:Y:S05]  /*25e40*/  @!P1 NANOSLEEP.SYNCS 0x989680 ;  /* 0x009896800000995d */ /* 0x002fea0003900000 */
[----:B------:R-:W1:Y:S02]  /*25e50*/  @!P1 SYNCS.PHASECHK.TRANS64 P1, [R16+URZ+0x38800], R5 ;  /* 0x03880005100095a7 */ /* 0x000e64000802007f */
[----:B-1----:R-:W-:Y:S05]  /*25e60*/  @!P1 BRA `(.L_x_587) ;  /* 0xfffffffc00f09947 */ /* 0x002fea000383ffff */
[----:B------:R-:W-:Y:S05]  /*25e70*/  BRA `(.L_x_802) ;  /* 0xfffffe5400bc7947 */ /* 0x000fea000383ffff */
.L_x_621:
        /* <DEDUP_REMOVED lines=8> */
.L_x_804:
[----:B------:R-:W-:Y:S05]  /*25f00*/  BSYNC B1 ;  /* 0x0000000000017941 */ /* 0x000fea0003800000 */
.L_x_803:
[----:B------:R-:W-:Y:S05]  /*25f10*/  BRA `(.L_x_805) ;  /* 0xfffffe8400307947 */ /* 0x000fea000383ffff */
.L_x_622:
        /* <DEDUP_REMOVED lines=8> */
.L_x_807:
[----:B------:R-:W-:Y:S05]  /*25fa0*/  BSYNC B1 ;  /* 0x0000000000017941 */ /* 0x000fea0003800000 */
.L_x_806:
[----:B------:R-:W-:Y:S05]  /*25fb0*/  BRA `(.L_x_808) ;  /* 0xfffffe8400187947 */ /* 0x000fea000383ffff */
.L_x_623:
        /* <DEDUP_REMOVED lines=8> */
.L_x_810:
[----:B------:R-:W-:Y:S05]  /*26040*/  BSYNC B1 ;  /* 0x0000000000017941 */ /* 0x000fea0003800000 */
.L_x_809:
[----:B------:R-:W-:Y:S05]  /*26050*/  BRA `(.L_x_811) ;  /* 0xfffffe8000fc7947 */ /* 0x000fea000383ffff */
.L_x_624:
        /* <DEDUP_REMOVED lines=8> */
.L_x_813:
[----:B------:R-:W-:Y:S05]  /*260e0*/  BSYNC B1 ;  /* 0x0000000000017941 */ /* 0x000fea0003800000 */
.L_x_812:
[----:B------:R-:W-:Y:S05]  /*260f0*/  BRA `(.L_x_814) ;  /* 0xfffffe8000e07947 */ /* 0x000fea000383ffff */
.L_x_626:
[----:B0-----:R0:W1:Y:S02]  /*26100*/  SYNCS.PHASECHK.TRANS64.TRYWAIT P0, [R16+URZ+0x38800], R5 ;  /* 0x03880005100075a7 */ /* 0x001064000800017f */
[----:B-1----:R-:W-:Y:S05]  /*26110*/  @!P0 NANOSLEEP.SYNCS 0x989680 ;  /* 0x009896800000895d */ /* 0x002fea0003900000 */
[----:B------:R-:W1:Y:S02]  /*26120*/  @!P0 SYNCS.PHASECHK.TRANS64 P0, [R16+URZ+0x38800], R5 ;  /* 0x03880005100085a7 */ /* 0x000e64000800007f */
[----:B-1----:R-:W-:Y:S05]  /*26130*/  @!P0 BRA `(.L_x_626) ;  /* 0xfffffffc00f08947 */ /* 0x002fea000383ffff */
[----:B------:R-:W-:Y:S05]  /*26140*/  BRA `(.L_x_815) ;  /* 0xfffffe8400347947 */ /* 0x000fea000383ffff */
.L_x_644:
[----:B-1----:R1:W2:Y:S02]  /*26150*/  SYNCS.PHASECHK.TRANS64.TRYWAIT P1, [R0+URZ+0x38830], R3 ;  /* 0x03883003000075a7 */ /* 0x0022a4000802017f */
[----:B--2---:R-:W-:Y:S05]  /*26160*/  @!P1 NANOSLEEP.SYNCS 0x989680 ;  /* 0x009896800000995d */ /* 0x004fea0003900000 */
[----:B------:R-:W2:Y:S02]  /*26170*/  @!P1 SYNCS.PHASECHK.TRANS64 P1, [R0+URZ+0x38830], R3 ;  /* 0x03883003000095a7 */ /* 0x000ea4000802007f */
[----:B--2---:R-:W-:Y:S05]  /*26180*/  @!P1 BRA `(.L_x_644) ;  /* 0xfffffffc00f09947 */ /* 0x004fea000383ffff */
[----:B------:R-:W-:Y:S05]  /*26190*/  BRA `(.L_x_643) ;  /* 0xfffffeb400947947 */ /* 0x000fea000383ffff */
.L_x_651:
[----:B-1----:R1:W2:Y:S02]  /*261a0*/  SYNCS.PHASECHK.TRANS64.TRYWAIT P2, [R11+URZ+0x38830], R4 ;  /* 0x038830040b0075a7 */ /* 0x0022a4000804017f */
[----:B--2---:R-:W-:Y:S05]  /*261b0*/  @!P2 NANOSLEEP.SYNCS 0x989680 ;  /* 0x009896800000a95d */ /* 0x004fea0003900000 */
[----:B------:R-:W2:Y:S02]  /*261c0*/  @!P2 SYNCS.PHASECHK.TRANS64 P2, [R11+URZ+0x38830], R4 ;  /* 0x038830040b00a5a7 */ /* 0x000ea4000804007f */
[----:B--2---:R-:W-:Y:S05]  /*261d0*/  @!P2 BRA `(.L_x_651) ;  /* 0xfffffffc00f0a947 */ /* 0x004fea000383ffff */
[----:B------:R-:W-:Y:S05]  /*261e0*/  BRA `(.L_x_650) ;  /* 0xffffff0800687947 */ /* 0x000fea000383ffff */
.L_x_656:
[----:B-1----:R1:W2:Y:S02]  /*261f0*/  SYNCS.PHASECHK.TRANS64.TRYWAIT P2, [R9+URZ+0x38850], R0 ;  /* 0x03885000090075a7 */ /* 0x0022a4000804017f */
[----:B--2---:R-:W-:Y:S05]  /*26200*/  @!P2 NANOSLEEP.SYNCS 0x989680 ;  /* 0x009896800000a95d */ /* 0x004fea0003900000 */
[----:B------:R-:W2:Y:S02]  /*26210*/  @!P2 SYNCS.PHASECHK.TRANS64 P2, [R9+URZ+0x38850], R0 ;  /* 0x038850000900a5a7 */ /* 0x000ea4000804007f */
[----:B--2---:R-:W-:Y:S05]  /*26220*/  @!P2 BRA `(.L_x_656) ;  /* 0xfffffffc00f0a947 */ /* 0x004fea000383ffff */
[----:B------:R-:W-:Y:S05]  /*26230*/  BRA `(.L_x_655) ;  /* 0xffffff4000347947 */ /* 0x000fea000383ffff */
.L_x_662:
[----:B-1----:R1:W2:Y:S02]  /*26240*/  SYNCS.PHASECHK.TRANS64.TRYWAIT P0, [R0+URZ+0x38850], R7 ;  /* 0x03885007000075a7 */ /* 0x0022a4000800017f */
[----:B--2---:R-:W-:Y:S05]  /*26250*/  @!P0 NANOSLEEP.SYNCS 0x989680 ;  /* 0x009896800000895d */ /* 0x004fea0003900000 */
[----:B------:R-:W2:Y:S02]  /*26260*/  @!P0 SYNCS.PHASECHK.TRANS64 P0, [R0+URZ+0x38850], R7 ;  /* 0x03885007000085a7 */ /* 0x000ea4000800007f */
[----:B--2---:R-:W-:Y:S05]  /*26270*/  @!P0 BRA `(.L_x_662) ;  /* 0xfffffffc00f08947 */ /* 0x004fea000383ffff */
[----:B------:R-:W-:Y:S05]  /*26280*/  BRA `(.L_x_661) ;  /* 0xffffff5c00947947 */ /* 0x000fea000383ffff */
.L_x_694:
[----:B------:R-:W0:Y:S01]  /*26290*/  S2R R11, SR_TID.X ;  /* 0x00000000000b7919 */ /* 0x000e220000002100 */
[----:B------:R-:W-:Y:S01]  /*262a0*/  BSSY B1, `(.L_x_816) ;  /* 0x000000a000017945 */ /* 0x000fe20003800000 */
[----:B------:R-:W-:Y:S02]  /*262b0*/  IMAD.MOV.U32 R12, RZ, RZ, RZ ;  /* 0x000000ffff0c7224 */ /* 0x000fe400078e00ff */
[----:B------:R-:W-:Y:S01]  /*262c0*/  IMAD.MOV.U32 R15, RZ, RZ, -0x1 ;  /* 0xffffffffff0f7424 */ /* 0x000fe200078e00ff */
[----:B0-----:R-:W-:-:S04]  /*262d0*/  SHF.R.U32.HI R11, RZ, 0x5, R11 ;  /* 0x00000005ff0b7819 */ /* 0x001fc8000001160b */
[----:B------:R-:W-:-:S04]  /*262e0*/  LOP3.LUT R11, R11, 0x3, RZ, 0xc0, !PT ;  /* 0x000000030b0b7812 */ /* 0x000fc800078ec0ff */
[----:B------:R-:W-:Y:S02]  /*262f0*/  MOV R13, R11 ;  /* 0x0000000b000d7202 */ /* 0x000fe40000000f00 */
[----:B------:R-:W-:-:S07]  /*26300*/  MOV R11, 0x1f ;  /* 0x0000001f000b7802 */ /* 0x000fce0000000f00 */
[----:B-----5:R-:W-:Y:S05]  /*26310*/  WARPSYNC.COLLECTIVE R15, `(.L_x_817) ;  /* 0x000000000f087348 */ /* 0x020fea0003c00000 */
[----:B------:R0:W1:Y:S02]  /*26320*/  SHFL.IDX P6, R14, R13, R12, R11 ;  /* 0x0000000c0d0e7389 */ /* 0x00006400000c000b */
[----:B01---5:R-:W-:Y:S01]  /*26330*/  ENDCOLLECTIVE ;  /* 0x000000000000791b */ /* 0x023fe20003800000 */
.L_x_817:
[----:B------:R-:W-:Y:S05]  /*26340*/  BSYNC B1 ;  /* 0x0000000000017941 */ /* 0x000fea0003800000 */
.L_x_816:
[----:B------:R-:W-:Y:S05]  /*26350*/  BRA `(.L_x_818) ;  /* 0xffffffa4003c7947 */ /* 0x000fea000383ffff */
.L_x_695:
[----:B------:R-:W-:Y:S01]  /*26360*/  BSSY B1, `(.L_x_819) ;  /* 0x0000006000017945 */ /* 0x000fe20003800000 */
[----:B------:R-:W-:-:S07]  /*26370*/  MOV R15, 0xffffffff ;  /* 0xffffffff000f7802 */ /* 0x000fce0000000f00 */
[----:B-----5:R-:W-:Y:S05]  /*26380*/  WARPSYNC.COLLECTIVE R15, `(.L_x_820) ;  /* 0x000000000f0c7348 */ /* 0x020fea0003c00000 */
[----:B------:R-:W-:Y:S02]  /*26390*/  ELECT P6, UR62, PT ;  /* 0x00000000003e782f */ /* 0x000fe400038c0000 */
[----:B------:R-:W-:Y:S01]  /*263a0*/  MOV R14, UR62 ;  /* 0x0000003e000e7c02 */ /* 0x000fe20008000f00 */
[----:B-----5:R-:W-:Y:S10]  /*263b0*/  ENDCOLLECTIVE ;  /* 0x000000000000791b */ /* 0x020ff40003800000 */
.L_x_820:
[----:B------:R-:W-:Y:S05]  /*263c0*/  BSYNC B1 ;  /* 0x0000000000017941 */ /* 0x000fea0003800000 */
.L_x_819:
[----:B------:R-:W-:Y:S05]  /*263d0*/  BRA `(.L_x_821) ;  /* 0xffffffa400287947 */ /* 0x000fea000383ffff */
.L_x_697:
[----:B0-----:R0:W1:Y:S02]  /*263e0*/  SYNCS.PHASECHK.TRANS64.TRYWAIT P0, [R9+URZ+0x38820], R5 ;  /* 0x03882005090075a7 */ /* 0x001064000800017f */
[----:B-1----:R-:W-:Y:S05]  /*263f0*/  @!P0 NANOSLEEP.SYNCS 0x989680 ;  /* 0x009896800000895d */ /* 0x002fea0003900000 */
[----:B------:R-:W1:Y:S02]  /*26400*/  @!P0 SYNCS.PHASECHK.TRANS64 P0, [R9+URZ+0x38820], R5 ;  /* 0x03882005090085a7 */ /* 0x000e64000800007f */
[----:B-1----:R-:W-:Y:S05]  /*26410*/  @!P0 BRA `(.L_x_697) ;  /* 0xfffffffc00f08947 */ /* 0x002fea000383ffff */
[----:B------:R-:W-:Y:S05]  /*26420*/  BRA `(.L_x_822) ;  /* 0xffffffa400447947 */ /* 0x000fea000383ffff */
.L_x_700:
[----:B0-----:R0:W1:Y:S02]  /*26430*/  SYNCS.PHASECHK.TRANS64.TRYWAIT P0, [R5+URZ+0x388a0], R10 ;  /* 0x0388a00a050075a7 */ /* 0x001064000800017f */
[----:B-1----:R-:W-:Y:S05]  /*26440*/  @!P0 NANOSLEEP.SYNCS 0x989680 ;  /* 0x009896800000895d */ /* 0x002fea0003900000 */
[----:B------:R-:W1:Y:S02]  /*26450*/  @!P0 SYNCS.PHASECHK.TRANS64 P0, [R5+URZ+0x388a0], R10 ;  /* 0x0388a00a050085a7 */ /* 0x000e64000800007f */
[----:B-1----:R-:W-:Y:S05]  /*26460*/  @!P0 BRA `(.L_x_700) ;  /* 0xfffffffc00f08947 */ /* 0x002fea000383ffff */
[----:B------:R-:W-:Y:S05]  /*26470*/  BRA `(.L_x_823) ;  /* 0xffffffa400547947 */ /* 0x000fea000383ffff */
.L_x_702:
[----:B-1----:R1:W2:Y:S02]  /*26480*/  SYNCS.PHASECHK.TRANS64.TRYWAIT P0, [R5+URZ+0x388c0], R10 ;  /* 0x0388c00a050075a7 */ /* 0x0022a4000800017f */
[----:B--2---:R-:W-:Y:S05]  /*26490*/  @!P0 NANOSLEEP.SYNCS 0x989680 ;  /* 0x009896800000895d */ /* 0x004fea0003900000 */
[----:B------:R-:W2:Y:S02]  /*264a0*/  @!P0 SYNCS.PHASECHK.TRANS64 P0, [R5+URZ+0x388c0], R10 ;  /* 0x0388c00a050085a7 */ /* 0x000ea4000800007f */
[----:B--2---:R-:W-:Y:S05]  /*264b0*/  @!P0 BRA `(.L_x_702) ;  /* 0xfffffffc00f08947 */ /* 0x004fea000383ffff */
[----:B------:R-:W-:Y:S05]  /*264c0*/  BRA `(.L_x_824) ;  /* 0xffffffa400f47947 */ /* 0x000fea000383ffff */
.L_x_706:
[----:B0-----:R0:W1:Y:S02]  /*264d0*/  SYNCS.PHASECHK.TRANS64.TRYWAIT P0, [R6+URZ+0x388a0], R7 ;  /* 0x0388a007060075a7 */ /* 0x001064000800017f */
[----:B-1----:R-:W-:Y:S05]  /*264e0*/  @!P0 NANOSLEEP.SYNCS 0x989680 ;  /* 0x009896800000895d */ /* 0x002fea0003900000 */
[----:B------:R-:W1:Y:S02]  /*264f0*/  @!P0 SYNCS.PHASECHK.TRANS64 P0, [R6+URZ+0x388a0], R7 ;  /* 0x0388a007060085a7 */ /* 0x000e64000800007f */
[----:B-1----:R-:W-:Y:S05]  /*26500*/  @!P0 BRA `(.L_x_706) ;  /* 0xfffffffc00f08947 */ /* 0x002fea000383ffff */
[----:B------:R-:W-:Y:S05]  /*26510*/  BRA `(.L_x_825) ;  /* 0xffffffa800dc7947 */ /* 0x000fea000383ffff */
.L_x_708:
[----:B-1----:R1:W2:Y:S02]  /*26520*/  SYNCS.PHASECHK.TRANS64.TRYWAIT P1, [R6+URZ+0x388c0], R7 ;  /* 0x0388c007060075a7 */ /* 0x0022a4000802017f */
[----:B--2---:R-:W-:Y:S05]  /*26530*/  @!P1 NANOSLEEP.SYNCS 0x989680 ;  /* 0x009896800000995d */ /* 0x004fea0003900000 */
[----:B------:R-:W2:Y:S02]  /*26540*/  @!P1 SYNCS.PHASECHK.TRANS64 P1, [R6+URZ+0x388c0], R7 ;  /* 0x0388c007060095a7 */ /* 0x000ea4000802007f */
[----:B--2---:R-:W-:Y:S05]  /*26550*/  @!P1 BRA `(.L_x_708) ;  /* 0xfffffffc00f09947 */ /* 0x004fea000383ffff */
[----:B------:R-:W-:Y:S05]  /*26560*/  BRA `(.L_x_826) ;  /* 0xffffffac00747947 */ /* 0x000fea000383ffff */
.L_x_721:
[----:B------:R-:W0:Y:S01]  /*26570*/  S2R R3, SR_TID.X ;  /* 0x0000000000037919 */ /* 0x000e220000002100 */
[----:B------:R-:W-:Y:S01]  /*26580*/  BSSY B0, `(.L_x_827) ;  /* 0x000000a000007945 */ /* 0x000fe20003800000 */
[----:B------:R-:W-:Y:S01]  /*26590*/  MOV R12, RZ ;  /* 0x000000ff000c7202 */ /* 0x000fe20000000f00 */
[----:B------:R-:W-:Y:S01]  /*265a0*/  IMAD.MOV.U32 R11, RZ, RZ, 0x1f ;  /* 0x0000001fff0b7424 */ /* 0x000fe200078e00ff */
[----:B------:R-:W-:Y:S02]  /*265b0*/  MOV R15, 0xffffffff ;  /* 0xffffffff000f7802 */ /* 0x000fe40000000f00 */
[----:B0-----:R-:W-:-:S04]  /*265c0*/  SHF.R.U32.HI R3, RZ, 0x5, R3 ;  /* 0x00000005ff037819 */ /* 0x001fc80000011603 */
[----:B------:R-:W-:-:S05]  /*265d0*/  LOP3.LUT R3, R3, 0x3, RZ, 0xc0, !PT ;  /* 0x0000000303037812 */ /* 0x000fca00078ec0ff */
[----:B------:R-:W-:-:S07]  /*265e0*/  IMAD.MOV.U32 R13, RZ, RZ, R3 ;  /* 0x000000ffff0d7224 */ /* 0x000fce00078e0003 */
[----:B------:R-:W-:Y:S05]  /*265f0*/  WARPSYNC.COLLECTIVE R15, `(.L_x_828) ;  /* 0x000000000f087348 */ /* 0x000fea0003c00000 */
[----:B------:R0:W1:Y:S02]  /*26600*/  SHFL.IDX P6, R14, R13, R12, R11 ;  /* 0x0000000c0d0e7389 */ /* 0x00006400000c000b */
[----:B01----:R-:W-:Y:S01]  /*26610*/  ENDCOLLECTIVE ;  /* 0x000000000000791b */ /* 0x003fe20003800000 */
.L_x_828:
[----:B------:R-:W-:Y:S05]  /*26620*/  BSYNC B0 ;  /* 0x0000000000007941 */ /* 0x000fea0003800000 */
.L_x_827:
[----:B------:R-:W-:Y:S05]  /*26630*/  BRA `(.L_x_829) ;  /* 0xffffffb800d47947 */ /* 0x000fea000383ffff */
.L_x_722:
[----:B------:R-:W-:Y:S01]  /*26640*/  BSSY B0, `(.L_x_830) ;  /* 0x0000006000007945 */ /* 0x000fe20003800000 */
[----:B------:R-:W-:-:S07]  /*26650*/  IMAD.MOV.U32 R15, RZ, RZ, -0x1 ;  /* 0xffffffffff0f7424 */ /* 0x000fce00078e00ff */
[----:B------:R-:W-:Y:S05]  /*26660*/  WARPSYNC.COLLECTIVE R15, `(.L_x_831) ;  /* 0x000000000f0c7348 */ /* 0x000fea0003c00000 */
[----:B------:R-:W-:Y:S02]  /*26670*/  ELECT P6, UR62, PT ;  /* 0x00000000003e782f */ /* 0x000fe400038c0000 */
[----:B------:R-:W-:Y:S01]  /*26680*/  MOV R14, UR62 ;  /* 0x0000003e000e7c02 */ /* 0x000fe20008000f00 */
[----:B------:R-:W-:Y:S10]  /*26690*/  ENDCOLLECTIVE ;  /* 0x000000000000791b */ /* 0x000ff40003800000 */
.L_x_831:
[----:B------:R-:W-:Y:S05]  /*266a0*/  BSYNC B0 ;  /* 0x0000000000007941 */ /* 0x000fea0003800000 */
.L_x_830:
[----:B------:R-:W-:Y:S05]  /*266b0*/  BRA `(.L_x_832) ;  /* 0xffffffb800cc7947 */ /* 0x000fea000383ffff */
.L_x_725:
[----:B0-----:R0:W1:Y:S02]  /*266c0*/  SYNCS.PHASECHK.TRANS64.TRYWAIT P0, [R6+URZ+0x38840], R7 ;  /* 0x03884007060075a7 */ /* 0x001064000800017f */
[----:B-1----:R-:W-:Y:S05]  /*266d0*/  @!P0 NANOSLEEP.SYNCS 0x989680 ;  /* 0x009896800000895d */ /* 0x002fea0003900000 */
[----:B------:R-:W1:Y:S02]  /*266e0*/  @!P0 SYNCS.PHASECHK.TRANS64 P0, [R6+URZ+0x38840], R7 ;  /* 0x03884007060085a7 */ /* 0x000e64000800007f */
[----:B-1----:R-:W-:Y:S05]  /*266f0*/  @!P0 BRA `(.L_x_725) ;  /* 0xfffffffc00f08947 */ /* 0x002fea000383ffff */
[----:B------:R-:W-:Y:S05]  /*26700*/  BRA `(.L_x_833) ;  /* 0xffffffbc00407947 */ /* 0x000fea000383ffff */
.L_x_728:
        /* <DEDUP_REMOVED lines=8> */
.L_x_736:
[----:B0-----:R0:W1:Y:S02]  /*26790*/  SYNCS.PHASECHK.TRANS64.TRYWAIT P0, [R8+URZ+0x38840], R9 ;  /* 0x03884009080075a7 */ /* 0x001064000800017f */
[----:B-1----:R-:W-:Y:S05]  /*267a0*/  @!P0 NANOSLEEP.SYNCS 0x989680 ;  /* 0x009896800000895d */ /* 0x002fea0003900000 */
[----:B------:R-:W1:Y:S02]  /*267b0*/  @!P0 SYNCS.PHASECHK.TRANS64 P0, [R8+URZ+0x38840], R9 ;  /* 0x03884009080085a7 */ /* 0x000e64000800007f */
[----:B-1----:R-:W-:Y:S05]  /*267c0*/  @!P0 BRA `(.L_x_736) ;  /* 0xfffffffc00f08947 */ /* 0x002fea000383ffff */
[----:B------:R-:W-:Y:S05]  /*267d0*/  BRA `(.L_x_835) ;  /* 0xffffffc400847947 */ /* 0x000fea000383ffff */
.L_x_738:
[----:B0-----:R0:W1:Y:S02]  /*267e0*/  SYNCS.PHASECHK.TRANS64.TRYWAIT P0, [R9+URZ+0x60], R8 ;  /* 0x00006008090075a7 */ /* 0x001064000800017f */
[----:B-1----:R-:W-:Y:S05]  /*267f0*/  @!P0 NANOSLEEP.SYNCS 0x989680 ;  /* 0x009896800000895d */ /* 0x002fea0003900000 */
[----:B------:R-:W1:Y:S02]  /*26800*/  @!P0 SYNCS.PHASECHK.TRANS64 P0, [R9+URZ+0x60], R8 ;  /* 0x00006008090085a7 */ /* 0x000e64000800007f */
[----:B-1----:R-:W-:Y:S05]  /*26810*/  @!P0 BRA `(.L_x_738) ;  /* 0xfffffffc00f08947 */ /* 0x002fea000383ffff */
[----:B------:R-:W-:Y:S05]  /*26820*/  BRA `(.L_x_836) ;  /* 0xffffffc800447947 */ /* 0x000fea000383ffff */
.L_x_743:
[----:B-1----:R1:W2:Y:S02]  /*26830*/  SYNCS.PHASECHK.TRANS64.TRYWAIT P0, [R2+URZ+0x38840], R3 ;  /* 0x03884003020075a7 */ /* 0x0022a4000800017f */
[----:B--2---:R-:W-:Y:S05]  /*26840*/  @!P0 NANOSLEEP.SYNCS 0x989680 ;  /* 0x009896800000895d */ /* 0x004fea0003900000 */
[----:B------:R-:W2:Y:S02]  /*26850*/  @!P0 SYNCS.PHASECHK.TRANS64 P0, [R2+URZ+0x38840], R3 ;  /* 0x03884003020085a7 */ /* 0x000ea4000800007f */
[----:B--2---:R-:W-:Y:S05]  /*26860*/  @!P0 BRA `(.L_x_743) ;  /* 0xfffffffc00f08947 */ /* 0x004fea000383ffff */
[----:B------:R-:W-:Y:S05]  /*26870*/  BRA `(.L_x_837) ;  /* 0xffffffcc00d07947 */ /* 0x000fea000383ffff */
.L_x_745:
[----:B0-----:R0:W1:Y:S02]  /*26880*/  SYNCS.PHASECHK.TRANS64.TRYWAIT P1, [R3+URZ+0x60], R2 ;  /* 0x00006002030075a7 */ /* 0x001064000802017f */
[----:B-1----:R-:W-:Y:S05]  /*26890*/  @!P1 NANOSLEEP.SYNCS 0x989680 ;  /* 0x009896800000995d */ /* 0x002fea0003900000 */
[----:B------:R-:W1:Y:S02]  /*268a0*/  @!P1 SYNCS.PHASECHK.TRANS64 P1, [R3+URZ+0x60], R2 ;  /* 0x00006002030095a7 */ /* 0x000e64000802007f */
[----:B-1----:R-:W-:Y:S05]  /*268b0*/  @!P1 BRA `(.L_x_745) ;  /* 0xfffffffc00f09947 */ /* 0x002fea000383ffff */
[----:B------:R-:W-:Y:S05]  /*268c0*/  BRA `(.L_x_838) ;  /* 0xffffffd000907947 */ /* 0x000fea000383ffff */
.L_x_750:
[----:B--2---:R2:W3:Y:S02]  /*268d0*/  SYNCS.PHASECHK.TRANS64.TRYWAIT P0, [R2+URZ+0x38840], R3 ;  /* 0x03884003020075a7 */ /* 0x0044e4000800017f */
[----:B---3--:R-:W-:Y:S05]  /*268e0*/  @!P0 NANOSLEEP.SYNCS 0x989680 ;  /* 0x009896800000895d */ /* 0x008fea0003900000 */
[----:B------:R-:W3:Y:S02]  /*268f0*/  @!P0 SYNCS.PHASECHK.TRANS64 P0, [R2+URZ+0x38840], R3 ;  /* 0x03884003020085a7 */ /* 0x000ee4000800007f */
[----:B---3--:R-:W-:Y:S05]  /*26900*/  @!P0 BRA `(.L_x_750) ;  /* 0xfffffffc00f08947 */ /* 0x008fea000383ffff */
[----:B------:R-:W-:Y:S05]  /*26910*/  BRA `(.L_x_839) ;  /* 0xffffffd400dc7947 */ /* 0x000fea000383ffff */
.L_x_752:
[----:B0-----:R0:W1:Y:S02]  /*26920*/  SYNCS.PHASECHK.TRANS64.TRYWAIT P1, [R2+URZ+0x60], R8 ;  /* 0x00006008020075a7 */ /* 0x001064000802017f */
[----:B-1----:R-:W-:Y:S05]  /*26930*/  @!P1 NANOSLEEP.SYNCS 0x989680 ;  /* 0x009896800000995d */ /* 0x002fea0003900000 */
[----:B------:R-:W1:Y:S02]  /*26940*/  @!P1 SYNCS.PHASECHK.TRANS64 P1, [R2+URZ+0x60], R8 ;  /* 0x00006008020095a7 */ /* 0x000e64000802007f */
[----:B-1----:R-:W-:Y:S05]  /*26950*/  @!P1 BRA `(.L_x_752) ;  /* 0xfffffffc00f09947 */ /* 0x002fea000383ffff */
[----:B------:R-:W-:Y:S05]  /*26960*/  BRA `(.L_x_840) ;  /* 0xffffffd8009c7947 */ /* 0x000fea000383ffff */
.L_x_759:
[----:B-1----:R1:W2:Y:S02]  /*26970*/  SYNCS.PHASECHK.TRANS64.TRYWAIT P0, [R3+URZ+0x38860], R0 ;  /* 0x03886000030075a7 */ /* 0x0022a4000800017f */
[----:B--2---:R-:W-:Y:S05]  /*26980*/  @!P0 NANOSLEEP.SYNCS 0x989680 ;  /* 0x009896800000895d */ /* 0x004fea0003900000 */
[----:B------:R-:W2:Y:S02]  /*26990*/  @!P0 SYNCS.PHASECHK.TRANS64 P0, [R3+URZ+0x38860], R0 ;  /* 0x03886000030085a7 */ /* 0x000ea4000800007f */
[----:B--2---:R-:W-:Y:S05]  /*269a0*/  @!P0 BRA `(.L_x_759) ;  /* 0xfffffffc00f08947 */ /* 0x004fea000383ffff */
[----:B------:R-:W-:Y:S05]  /*269b0*/  BRA `(.L_x_841) ;  /* 0xffffffdc00d07947 */ /* 0x000fea000383ffff */
.L_x_761:
[----:B------:R-:W-:Y:S01]  /*269c0*/  BSSY B0, `(.L_x_842) ;  /* 0x0000008000007945 */ /* 0x000fe20003800000 */
[----:B0-----:R-:W-:Y:S01]  /*269d0*/  MOV R13, R16 ;  /* 0x00000010000d7202 */ /* 0x001fe20000000f00 */
[----:B------:R-:W-:Y:S01]  /*269e0*/  IMAD.MOV.U32 R12, RZ, RZ, RZ ;  /* 0x000000ffff0c7224 */ /* 0x000fe200078e00ff */
[----:B------:R-:W-:Y:S01]  /*269f0*/  MOV R11, 0x1f ;  /* 0x0000001f000b7802 */ /* 0x000fe20000000f00 */
[----:B------:R-:W-:-:S07]  /*26a00*/  IMAD.MOV.U32 R15, RZ, RZ, -0x1 ;  /* 0xffffffffff0f7424 */ /* 0x000fce00078e00ff */
[----:B-1---5:R-:W-:Y:S05]  /*26a10*/  WARPSYNC.COLLECTIVE R15, `(.L_x_843) ;  /* 0x000000000f087348 */ /* 0x022fea0003c00000 */
[----:B------:R0:W2:Y:S02]  /*26a20*/  SHFL.IDX P6, R14, R13, R12, R11 ;  /* 0x0000000c0d0e7389 */ /* 0x0000a400000c000b */
[----:B012--5:R-:W-:Y:S01]  /*26a30*/  ENDCOLLECTIVE ;  /* 0x000000000000791b */ /* 0x027fe20003800000 */
.L_x_843:
[----:B------:R-:W-:Y:S05]  /*26a40*/  BSYNC B0 ;  /* 0x0000000000007941 */ /* 0x000fea0003800000 */
.L_x_842:
[----:B------:R-:W-:Y:S01]  /*26a50*/  IMAD.MOV.U32 R13, RZ, RZ, R16 ;  /* 0x000000ffff0d7224 */ /* 0x000fe200078e0010 */
[----:B------:R-:W-:Y:S01]  /*26a60*/  MOV R12, 0x1 ;  /* 0x00000001000c7802 */ /* 0x000fe20000000f00 */
[----:B------:R-:W-:Y:S01]  /*26a70*/  IMAD.MOV.U32 R11, RZ, RZ, 0x1f ;  /* 0x0000001fff0b7424 */ /* 0x000fe200078e00ff */
[----:B------:R-:W-:Y:S02]  /*26a80*/  MOV R15, 0xffffffff ;  /* 0xffffffff000f7802 */ /* 0x000fe40000000f00 */
[----:B------:R-:W-:-:S07]  /*26a90*/  MOV R4, R14 ;  /* 0x0000000e00047202 */ /* 0x000fce0000000f00 */
[----:B------:R-:W-:Y:S05]  /*26aa0*/  WARPSYNC.COLLECTIVE R15, `(.L_x_844) ;  /* 0x000000000f087348 */ /* 0x000fea0003c00000 */
[----:B------:R0:W1:Y:S02]  /*26ab0*/  SHFL.IDX P6, R14, R13, R12, R11 ;  /* 0x0000000c0d0e7389 */ /* 0x00006400000c000b */
[----:B01----:R-:W-:Y:S01]  /*26ac0*/  ENDCOLLECTIVE ;  /* 0x000000000000791b */ /* 0x003fe20003800000 */
.L_x_844:
[----:B------:R-:W-:Y:S01]  /*26ad0*/  IMAD.MOV.U32 R6, RZ, RZ, R14 ;  /* 0x000000ffff067224 */ /* 0x000fe200078e000e */
[----:B------:R-:W-:Y:S06]  /*26ae0*/  BRA `(.L_x_845) ;  /* 0xffffffe000847947 */ /* 0x000fec000383ffff */
.L_x_764:
[----:B------:R-:W-:Y:S01]  /*26af0*/  BSSY B0, `(.L_x_846) ;  /* 0x0000008000007945 */ /* 0x000fe20003800000 */
[----:B-----5:R-:W-:Y:S01]  /*26b00*/  MOV R13, R17 ;  /* 0x00000011000d7202 */ /* 0x020fe20000000f00 */
[----:B------:R-:W-:Y:S01]  /*26b10*/  IMAD.MOV.U32 R12, RZ, RZ, 0x1 ;  /* 0x00000001ff0c7424 */ /* 0x000fe200078e00ff */
[----:B------:R-:W-:Y:S01]  /*26b20*/  MOV R11, RZ ;  /* 0x000000ff000b7202 */ /* 0x000fe20000000f00 */
[----:B------:R-:W-:-:S07]  /*26b30*/  IMAD.MOV.U32 R15, RZ, RZ, -0x1 ;  /* 0xffffffffff0f7424 */ /* 0x000fce00078e00ff */
[----:B0-234-:R-:W-:Y:S05]  /*26b40*/  WARPSYNC.COLLECTIVE R15, `(.L_x_847) ;  /* 0x000000000f087348 */ /* 0x01dfea0003c00000 */
[----:B------:R1:W0:Y:S02]  /*26b50*/  SHFL.UP P6, R14, R13, R12, R11 ;  /* 0x0400000c0d0e7389 */ /* 0x00022400000c000b */
[----:B01234-:R-:W-:Y:S01]  /*26b60*/  ENDCOLLECTIVE ;  /* 0x000000000000791b */ /* 0x01ffe20003800000 */
.L_x_847:
[----:B------:R-:W-:Y:S05]  /*26b70*/  BSYNC B0 ;  /* 0x0000000000007941 */ /* 0x000fea0003800000 */
.L_x_846:
[----:B------:R-:W-:Y:S01]  /*26b80*/  ISETP.NE.AND P0, PT, R8, RZ, PT ;  /* 0x000000ff0800720c */ /* 0x000fe20003f05270 */
[----:B------:R-:W-:Y:S01]  /*26b90*/  IMAD.MOV.U32 R12, RZ, RZ, 0x2 ;  /* 0x00000002ff0c7424 */ /* 0x000fe200078e00ff */
[----:B------:R-:W-:Y:S01]  /*26ba0*/  MOV R11, RZ ;  /* 0x000000ff000b7202 */ /* 0x000fe20000000f00 */
[----:B------:R-:W-:Y:S01]  /*26bb0*/  IMAD.MOV.U32 R15, RZ, RZ, -0x1 ;  /* 0xffffffffff0f7424 */ /* 0x000fe200078e00ff */
[----:B------:R-:W-:Y:S02]  /*26bc0*/  SEL R14, R14, RZ, P0 ;  /* 0x000000ff0e0e7207 */ /* 0x000fe40000000000 */
[----:B------:R-:W-:Y:S02]  /*26bd0*/  ISETP.GE.U32.AND P0, PT, R8, 0x2, PT ;  /* 0x000000020800780c */ /* 0x000fe40003f06070 */
[----:B------:R-:W-:-:S11]  /*26be0*/  IADD3 R13, R17, R14, RZ ;  /* 0x0000000e110d7210 */ /* 0x000fd60007ffe0ff */
[----:B------:R-:W-:Y:S05]  /*26bf0*/  WARPSYNC.COLLECTIVE R15, `(.L_x_848) ;  /* 0x000000000f087348 */ /* 0x000fea0003c00000 */
[----:B------:R0:W1:Y:S02]  /*26c00*/  SHFL.UP P6, R14, R13, R12, R11 ;  /* 0x0400000c0d0e7389 */ /* 0x00006400000c000b */
[----:B01----:R-:W-:Y:S01]  /*26c10*/  ENDCOLLECTIVE ;  /* 0x000000000000791b */ /* 0x003fe20003800000 */
.L_x_848:
[----:B------:R-:W-:Y:S02]  /*26c20*/  MOV R12, 0x4 ;  /* 0x00000004000c7802 */ /* 0x000fe40000000f00 */
[----:B------:R-:W-:Y:S02]  /*26c30*/  SEL R14, R14, RZ, P0 ;  /* 0x000000ff0e0e7207 */ /* 0x000fe40000000000 */
[----:B------:R-:W-:Y:S02]  /*26c40*/  ISETP.GE.U32.AND P0, PT, R8, 0x4, PT ;  /* 0x000000040800780c */ /* 0x000fe40003f06070 */
[----:B------:R-:W-:-:S05]  /*26c50*/  IADD3 R3, R13, R14, RZ ;  /* 0x0000000e0d037210 */ /* 0x000fca0007ffe0ff */
[----:B------:R-:W-:-:S07]  /*26c60*/  IMAD.MOV.U32 R13, RZ, RZ, R3 ;  /* 0x000000ffff0d7224 */ /* 0x000fce00078e0003 */
[----:B------:R-:W-:Y:S05]  /*26c70*/  WARPSYNC.COLLECTIVE R15, `(.L_x_849) ;  /* 0x000000000f087348 */ /* 0x000fea0003c00000 */
[----:B------:R0:W1:Y:S02]  /*26c80*/  SHFL.UP P6, R14, R13, R12, R11 ;  /* 0x0400000c0d0e7389 */ /* 0x00006400000c000b */
[----:B01----:R-:W-:Y:S01]  /*26c90*/  ENDCOLLECTIVE ;  /* 0x000000000000791b */ /* 0x003fe20003800000 */
.L_x_849:
[----:B------:R-:W-:Y:S01]  /*26ca0*/  IMAD.MOV.U32 R12, RZ, RZ, 0x8 ;  /* 0x00000008ff0c7424 */ /* 0x000fe200078e00ff */
[----:B------:R-:W-:Y:S02]  /*26cb0*/  SEL R14, R14, RZ, P0 ;  /* 0x000000ff0e0e7207 */ /* 0x000fe40000000000 */
[----:B------:R-:W-:-:S03]  /*26cc0*/  ISETP.GE.U32.AND P0, PT, R8, 0x8, PT ;  /* 0x000000080800780c */ /* 0x000fc60003f06070 */
[----:B------:R-:W-:-:S05]  /*26cd0*/  IMAD.IADD R5, R3, 0x1, R14 ;  /* 0x0000000103057824 */ /* 0x000fca00078e020e */
[----:B------:R-:W-:-:S07]  /*26ce0*/  MOV R13, R5 ;  /* 0x00000005000d7202 */ /* 0x000fce0000000f00 */
[----:B------:R-:W-:Y:S05]  /*26cf0*/  WARPSYNC.COLLECTIVE R15, `(.L_x_850) ;  /* 0x000000000f087348 */ /* 0x000fea0003c00000 */
[----:B------:R0:W1:Y:S02]  /*26d00*/  SHFL.UP P6, R14, R13, R12, R11 ;  /* 0x0400000c0d0e7389 */ /* 0x00006400000c000b */
[----:B01----:R-:W-:Y:S01]  /*26d10*/  ENDCOLLECTIVE ;  /* 0x000000000000791b */ /* 0x003fe20003800000 */
.L_x_850:
        /* <DEDUP_REMOVED lines=8> */
.L_x_851:
[----:B------:R-:W-:Y:S01]  /*26da0*/  IMAD.MOV.U32 R12, RZ, RZ, 0x1f ;  /* 0x0000001fff0c7424 */ /* 0x000fe200078e00ff */
[----:B------:R-:W-:Y:S02]  /*26db0*/  MOV R11, 0x1f ;  /* 0x0000001f000b7802 */ /* 0x000fe40000000f00 */
[----:B------:R-:W-:-:S05]  /*26dc0*/  SEL R2, R14, RZ, P0 ;  /* 0x000000ff0e027207 */ /* 0x000fca0000000000 */
[----:B------:R-:W-:-:S05]  /*26dd0*/  IMAD.IADD R2, R7, 0x1, R2 ;  /* 0x0000000107027824 */ /* 0x000fca00078e0202 */
[----:B------:R-:W-:-:S07]  /*26de0*/  MOV R13, R2 ;  /* 0x00000002000d7202 */ /* 0x000fce0000000f00 */
[----:B------:R-:W-:Y:S05]  /*26df0*/  WARPSYNC.COLLECTIVE R15, `(.L_x_852) ;  /* 0x000000000f087348 */ /* 0x000fea0003c00000 */
[----:B------:R0:W1:Y:S02]  /*26e00*/  SHFL.IDX P6, R14, R13, R12, R11 ;  /* 0x0000000c0d0e7389 */ /* 0x00006400000c000b */
[----:B01----:R-:W-:Y:S01]  /*26e10*/  ENDCOLLECTIVE ;  /* 0x000000000000791b */ /* 0x003fe20003800000 */
.L_x_852:
[----:B------:R-:W-:Y:S05]  /*26e20*/  BRA `(.L_x_853) ;  /* 0xffffffe0004c7947 */ /* 0x000fea000383ffff */
.L_x_769:
[----:B------:R-:W-:Y:S01]  /*26e30*/  BSSY B0, `(.L_x_854) ;  /* 0x0000008000007945 */ /* 0x000fe20003800000 */
[----:B-----5:R-:W-:Y:S01]  /*26e40*/  IMAD.MOV.U32 R13, RZ, RZ, R17 ;  /* 0x000000ffff0d7224 */ /* 0x020fe200078e0011 */
[----:B------:R-:W-:Y:S01]  /*26e50*/  MOV R12, 0x1 ;  /* 0x00000001000c7802 */ /* 0x000fe20000000f00 */
[----:B------:R-:W-:Y:S01]  /*26e60*/  IMAD.MOV.U32 R11, RZ, RZ, RZ ;  /* 0x000000ffff0b7224 */ /* 0x000fe200078e00ff */
[----:B------:R-:W-:-:S07]  /*26e70*/  MOV R15, 0xffffffff ;  /* 0xffffffff000f7802 */ /* 0x000fce0000000f00 */
[----:B01----:R-:W-:Y:S05]  /*26e80*/  WARPSYNC.COLLECTIVE R15, `(.L_x_855) ;  /* 0x000000000f087348 */ /* 0x003fea0003c00000 */
[----:B------:R2:W3:Y:S02]  /*26e90*/  SHFL.UP P6, R14, R13, R12, R11 ;  /* 0x0400000c0d0e7389 */ /* 0x0004e400000c000b */
[----:B0123--:R-:W-:Y:S01]  /*26ea0*/  ENDCOLLECTIVE ;  /* 0x000000000000791b */ /* 0x00ffe20003800000 */
.L_x_855:
[----:B------:R-:W-:Y:S05]  /*26eb0*/  BSYNC B0 ;  /* 0x0000000000007941 */ /* 0x000fea0003800000 */
.L_x_854:
[----:B------:R-:W-:Y:S01]  /*26ec0*/  ISETP.NE.AND P0, PT, R8, RZ, PT ;  /* 0x000000ff0800720c */ /* 0x000fe20003f05270 */
[----:B------:R-:W-:Y:S01]  /*26ed0*/  IMAD.MOV.U32 R11, RZ, RZ, RZ ;  /* 0x000000ffff0b7224 */ /* 0x000fe200078e00ff */
[----:B------:R-:W-:Y:S02]  /*26ee0*/  MOV R12, 0x2 ;  /* 0x00000002000c7802 */ /* 0x000fe40000000f00 */
[----:B------:R-:W-:Y:S02]  /*26ef0*/  SEL R14, R14, RZ, P0 ;  /* 0x000000ff0e0e7207 */ /* 0x000fe40000000000 */
[----:B------:R-:W-:Y:S02]  /*26f00*/  MOV R15, 0xffffffff ;  /* 0xffffffff000f7802 */ /* 0x000fe40000000f00 */
[----:B------:R-:W-:Y:S01]  /*26f10*/  ISETP.GE.U32.AND P0, PT, R8, 0x2, PT ;  /* 0x000000020800780c */ /* 0x000fe20003f06070 */
[----:B------:R-:W-:-:S12]  /*26f20*/  IMAD.IADD R13, R17, 0x1, R14 ;  /* 0x00000001110d7824 */ /* 0x000fd800078e020e */
[----:B------:R-:W-:Y:S05]  /*26f30*/  WARPSYNC.COLLECTIVE R15, `(.L_x_856) ;  /* 0x000000000f087348 */ /* 0x000fea0003c00000 */
[----:B------:R0:W1:Y:S02]  /*26f40*/  SHFL.UP P6, R14, R13, R12, R11 ;  /* 0x0400000c0d0e7389 */ /* 0x00006400000c000b */
[----:B01----:R-:W-:Y:S01]  /*26f50*/  ENDCOLLECTIVE ;  /* 0x000000000000791b */ /* 0x003fe20003800000 */
.L_x_856:
        /* <DEDUP_REMOVED lines=8> */
.L_x_857:
        /* <DEDUP_REMOVED lines=8> */
.L_x_858:
        /* <DEDUP_REMOVED lines=8> */
.L_x_859:
[----:B------:R-:W-:Y:S01]  /*270e0*/  MOV R12, 0x1f ;  /* 0x0000001f000c7802 */ /* 0x000fe20000000f00 */
[----:B------:R-:W-:Y:S01]  /*270f0*/  IMAD.MOV.U32 R11, RZ, RZ, 0x1f ;  /* 0x0000001fff0b7424 */ /* 0x000fe200078e00ff */
[----:B------:R-:W-:-:S04]  /*27100*/  SEL R2, R14, RZ, P0 ;  /* 0x000000ff0e027207 */ /* 0x000fc80000000000 */
[----:B------:R-:W-:-:S05]  /*27110*/  IADD3 R2, R7, R2, RZ ;  /* 0x0000000207027210 */ /* 0x000fca0007ffe0ff */
[----:B------:R-:W-:-:S07]  /*27120*/  IMAD.MOV.U32 R13, RZ, RZ, R2 ;  /* 0x000000ffff0d7224 */ /* 0x000fce00078e0002 */
[----:B------:R-:W-:Y:S05]  /*27130*/  WARPSYNC.COLLECTIVE R15, `(.L_x_860) ;  /* 0x000000000f087348 */ /* 0x000fea0003c00000 */
[----:B------:R0:W1:Y:S02]  /*27140*/  SHFL.IDX P6, R14, R13, R12, R11 ;  /* 0x0000000c0d0e7389 */ /* 0x00006400000c000b */
[----:B01----:R-:W-:Y:S01]  /*27150*/  ENDCOLLECTIVE ;  /* 0x000000000000791b */ /* 0x003fe20003800000 */
.L_x_860:
[----:B------:R-:W-:Y:S05]  /*27160*/  BRA `(.L_x_861) ;  /* 0xffffffe000347947 */ /* 0x000fea000383ffff */
.L_x_771:
[----:B------:R-:W-:Y:S01]  /*27170*/  BSSY B0, `(.L_x_862) ;  /* 0x0000006000007945 */ /* 0x000fe20003800000 */
[----:B------:R-:W-:Y:S02]  /*27180*/  PLOP3.LUT P6, PT, P6, PT, PT, 0x8, 0x0 ;  /* 0x000000000000781c */ /* 0x000fe400037ce170 */
[----:B------:R-:W-:-:S11]  /*27190*/  MOV R15, 0xffffffff ;  /* 0xffffffff000f7802 */ /* 0x000fd60000000f00 */
[----:B0-----:R-:W-:Y:S05]  /*271a0*/  WARPSYNC.COLLECTIVE R15, `(.L_x_863) ;  /* 0x000000000f087348 */ /* 0x001fea0003c00000 */
[----:B------:R-:W-:Y:S01]  /*271b0*/  VOTE.ANY R14, PT, P6 ;  /* 0x00000000000e7806 */ /* 0x000fe200030e0100 */
[----:B0-----:R-:W-:Y:S06]  /*271c0*/  ENDCOLLECTIVE ;  /* 0x000000000000791b */ /* 0x001fec0003800000 */
.L_x_863:
[----:B------:R-:W-:Y:S05]  /*271d0*/  BSYNC B0 ;  /* 0x0000000000007941 */ /* 0x000fea0003800000 */
.L_x_862:
[----:B------:R-:W-:Y:S01]  /*271e0*/  IMAD.MOV.U32 R3, RZ, RZ, R14 ;  /* 0x000000ffff037224 */ /* 0x000fe200078e000e */
[----:B------:R-:W-:Y:S01]  /*271f0*/  MOV R13, R17 ;  /* 0x00000011000d7202 */ /* 0x000fe20000000f00 */
[----:B------:R-:W-:Y:S01]  /*27200*/  IMAD.MOV.U32 R15, RZ, RZ, -0x1 ;  /* 0xffffffffff0f7424 */ /* 0x000fe200078e00ff */
[----:B------:R-:W-:Y:S01]  /*27210*/  MOV R11, 0x1f ;  /* 0x0000001f000b7802 */ /* 0x000fe20000000f00 */
[----:B------:R-:W0:Y:S02]  /*27220*/  POPC R5, R3 ;  /* 0x0000000300057309 */ /* 0x000e240000000000 */
[----:B0-----:R-:W-:-:S07]  /*27230*/  IMAD.MOV.U32 R12, RZ, RZ, R5 ;  /* 0x000000ffff0c7224 */ /* 0x001fce00078e0005 */
[----:B------:R-:W-:Y:S05]  /*27240*/  WARPSYNC.COLLECTIVE R15, `(.L_x_864) ;  /* 0x000000000f087348 */ /* 0x000fea0003c00000 */
[----:B------:R0:W1:Y:S02]  /*27250*/  SHFL.IDX P6, R14, R13, R12, R11 ;  /* 0x0000000c0d0e7389 */ /* 0x00006400000c000b */
[----:B01----:R-:W-:Y:S01]  /*27260*/  ENDCOLLECTIVE ;  /* 0x000000000000791b */ /* 0x003fe20003800000 */
.L_x_864:
[----:B------:R-:W-:Y:S01]  /*27270*/  MOV R17, R14 ;  /* 0x0000000e00117202 */ /* 0x000fe20000000f00 */
[----:B------:R-:W-:Y:S06]  /*27280*/  BRA `(.L_x_865) ;  /* 0xffffffe000247947 */ /* 0x000fec000383ffff */
.L_x_773:
[----:B------:R-:W-:Y:S01]  /*27290*/  BSSY B0, `(.L_x_866) ;  /* 0x0000007000007945 */ /* 0x000fe20003800000 */
[----:B------:R-:W-:Y:S01]  /*272a0*/  IMAD.MOV.U32 R13, RZ, RZ, R2 ;  /* 0x000000ffff0d7224 */ /* 0x000fe200078e0002 */
[----:B------:R-:W-:Y:S01]  /*272b0*/  MOV R11, 0x1f ;  /* 0x0000001f000b7802 */ /* 0x000fe20000000f00 */
[----:B------:R-:W-:-:S07]  /*272c0*/  IMAD.MOV.U32 R15, RZ, RZ, -0x1 ;  /* 0xffffffffff0f7424 */ /* 0x000fce00078e00ff */
[----:B012---:R-:W-:Y:S05]  /*272d0*/  WARPSYNC.COLLECTIVE R15, `(.L_x_867) ;  /* 0x000000000f087348 */ /* 0x007fea0003c00000 */
[----:B------:R3:W4:Y:S02]  /*272e0*/  SHFL.IDX P6, R14, R13, R12, R11 ;  /* 0x0000000c0d0e7389 */ /* 0x00072400000c000b */
[----:B01234-:R-:W-:Y:S01]  /*272f0*/  ENDCOLLECTIVE ;  /* 0x000000000000791b */ /* 0x01ffe20003800000 */
.L_x_867:
[----:B------:R-:W-:Y:S05]  /*27300*/  BSYNC B0 ;  /* 0x0000000000007941 */ /* 0x000fea0003800000 */
.L_x_866:
[----:B------:R-:W-:Y:S05]  /*27310*/  BRA `(.L_x_772) ;  /* 0xffffffe0001c7947 */ /* 0x000fea000383ffff */
.L_x_777:
[----:B0-----:R0:W1:Y:S02]  /*27320*/  SYNCS.PHASECHK.TRANS64.TRYWAIT P0, [R0+URZ+0x38820], R3 ;  /* 0x03882003000075a7 */ /* 0x001064000800017f */
[----:B-1----:R-:W-:Y:S05]  /*27330*/  @!P0 NANOSLEEP.SYNCS 0x989680 ;  /* 0x009896800000895d */ /* 0x002fea0003900000 */
[----:B------:R-:W1:Y:S02]  /*27340*/  @!P0 SYNCS.PHASECHK.TRANS64 P0, [R0+URZ+0x38820], R3 ;  /* 0x03882003000085a7 */ /* 0x000e64000800007f */
[----:B-1----:R-:W-:Y:S05]  /*27350*/  @!P0 BRA `(.L_x_777) ;  /* 0xfffffffc00f08947 */ /* 0x002fea000383ffff */
[----:B------:R-:W-:Y:S05]  /*27360*/  BRA `(.L_x_868) ;  /* 0xffffffe400007947 */ /* 0x000fea000383ffff */
.L_x_778:
[----:B------:R-:W1:Y:S01]  /*27370*/  S2R R2, SR_TID.X ;  /* 0x0000000000027919 */ /* 0x000e620000002100 */
[----:B------:R-:W-:Y:S01]  /*27380*/  BSSY B0, `(.L_x_869) ;  /* 0x000000a000007945 */ /* 0x000fe20003800000 */
[----:B------:R-:W-:Y:S01]  /*27390*/  IMAD.MOV.U32 R12, RZ, RZ, RZ ;  /* 0x000000ffff0c7224 */ /* 0x000fe200078e00ff */
[----:B------:R-:W-:Y:S01]  /*273a0*/  MOV R11, 0x1f ;  /* 0x0000001f000b7802 */ /* 0x000fe20000000f00 */
[----:B------:R-:W-:Y:S01]  /*273b0*/  IMAD.MOV.U32 R15, RZ, RZ, -0x1 ;  /* 0xffffffffff0f7424 */ /* 0x000fe200078e00ff */
[----:B-1----:R-:W-:-:S04]  /*273c0*/  SHF.R.U32.HI R2, RZ, 0x5, R2 ;  /* 0x00000005ff027819 */ /* 0x002fc80000011602 */
[----:B------:R-:W-:-:S04]  /*273d0*/  LOP3.LUT R2, R2, 0x3, RZ, 0xc0, !PT ;  /* 0x0000000302027812 */ /* 0x000fc800078ec0ff */
[----:B------:R-:W-:-:S07]  /*273e0*/  MOV R13, R2 ;  /* 0x00000002000d7202 */ /* 0x000fce0000000f00 */
[----:B0-----:R-:W-:Y:S05]  /*273f0*/  WARPSYNC.COLLECTIVE R15, `(.L_x_870) ;  /* 0x000000000f087348 */ /* 0x001fea0003c00000 */
[----:B------:R1:W2:Y:S02]  /*27400*/  SHFL.IDX P6, R14, R13, R12, R11 ;  /* 0x0000000c0d0e7389 */ /* 0x0002a400000c000b */
[----:B012---:R-:W-:Y:S01]  /*27410*/  ENDCOLLECTIVE ;  /* 0x000000000000791b */ /* 0x007fe20003800000 */
.L_x_870:
[----:B------:R-:W-:Y:S05]  /*27420*/  BSYNC B0 ;  /* 0x0000000000007941 */ /* 0x000fea0003800000 */
.L_x_869:
[----:B------:R-:W-:Y:S05]  /*27430*/  BRA `(.L_x_871) ;  /* 0xffffffe000e87947 */ /* 0x000fea000383ffff */
.L_x_779:
[----:B------:R-:W-:Y:S01]  /*27440*/  BSSY B0, `(.L_x_872) ;  /* 0x0000006000007945 */ /* 0x000fe20003800000 */
[----:B------:R-:W-:-:S07]  /*27450*/  MOV R15, 0xffffffff ;  /* 0xffffffff000f7802 */ /* 0x000fce0000000f00 */
[----:B01----:R-:W-:Y:S05]  /*27460*/  WARPSYNC.COLLECTIVE R15, `(.L_x_873) ;  /* 0x000000000f0c7348 */ /* 0x003fea0003c00000 */
[----:B------:R-:W-:Y:S02]  /*27470*/  ELECT P6, UR62, PT ;  /* 0x00000000003e782f */ /* 0x000fe400038c0000 */
[----:B------:R-:W-:Y:S01]  /*27480*/  MOV R14, UR62 ;  /* 0x0000003e000e7c02 */ /* 0x000fe20008000f00 */
[----:B01----:R-:W-:Y:S10]  /*27490*/  ENDCOLLECTIVE ;  /* 0x000000000000791b */ /* 0x003ff40003800000 */
.L_x_873:
[----:B------:R-:W-:Y:S05]  /*274a0*/  BSYNC B0 ;  /* 0x0000000000007941 */ /* 0x000fea0003800000 */
.L_x_872:
[----:B------:R-:W-:Y:S05]  /*274b0*/  BRA `(.L_x_874) ;  /* 0xffffffe000dc7947 */ /* 0x000fea000383ffff */
.L_x_781:
[----:B0-----:R0:W1:Y:S02]  /*274c0*/  SYNCS.PHASECHK.TRANS64.TRYWAIT P0, [R6+URZ], R5 ;  /* 0x00000005060075a7 */ /* 0x001064000800017f */
[----:B-1----:R-:W-:Y:S05]  /*274d0*/  @!P0 NANOSLEEP.SYNCS 0x989680 ;  /* 0x009896800000895d */ /* 0x002fea0003900000 */
[----:B------:R-:W1:Y:S02]  /*274e0*/  @!P0 SYNCS.PHASECHK.TRANS64 P0, [R6+URZ], R5 ;  /* 0x00000005060085a7 */ /* 0x000e64000800007f */
[----:B-1----:R-:W-:Y:S05]  /*274f0*/  @!P0 BRA `(.L_x_781) ;  /* 0xfffffffc00f08947 */ /* 0x002fea000383ffff */
[----:B------:R-:W-:Y:S05]  /*27500*/  BRA `(.L_x_875) ;  /* 0xffffffe400187947 */ /* 0x000fea000383ffff */
.L_x_782:
[----:B-1----:R1:W2:Y:S02]  /*27510*/  SYNCS.PHASECHK.TRANS64.TRYWAIT P0, [R7+URZ], R2 ;  /* 0x00000002070075a7 */ /* 0x0022a4000800017f */
[----:B--2---:R-:W-:Y:S05]  /*27520*/  @!P0 NANOSLEEP.SYNCS 0x989680 ;  /* 0x009896800000895d */ /* 0x004fea0003900000 */
[----:B------:R-:W2:Y:S02]  /*27530*/  @!P0 SYNCS.PHASECHK.TRANS64 P0, [R7+URZ], R2 ;  /* 0x00000002070085a7 */ /* 0x000ea4000800007f */
[----:B--2---:R-:W-:Y:S05]  /*27540*/  @!P0 BRA `(.L_x_782) ;  /* 0xfffffffc00f08947 */ /* 0x004fea000383ffff */
[----:B------:R-:W-:Y:S05]  /*27550*/  BRA `(.L_x_876) ;  /* 0xffffffe4000c7947 */ /* 0x000fea000383ffff */
.L_x_784:
[----:B--2---:R2:W3:Y:S02]  /*27560*/  SYNCS.PHASECHK.TRANS64.TRYWAIT P0, [R4+URZ], R5 ;  /* 0x00000005040075a7 */ /* 0x0044e4000800017f */
[----:B---3--:R-:W-:Y:S05]  /*27570*/  @!P0 NANOSLEEP.SYNCS 0x989680 ;  /* 0x009896800000895d */ /* 0x008fea0003900000 */
[----:B------:R-:W3:Y:S02]  /*27580*/  @!P0 SYNCS.PHASECHK.TRANS64 P0, [R4+URZ], R5 ;  /* 0x00000005040085a7 */ /* 0x000ee4000800007f */
[----:B---3--:R-:W-:Y:S05]  /*27590*/  @!P0 BRA `(.L_x_784) ;  /* 0xfffffffc00f08947 */ /* 0x008fea000383ffff */
[----:B------:R-:W-:Y:S05]  /*275a0*/  BRA `(.L_x_877) ;  /* 0xffffffe400147947 */ /* 0x000fea000383ffff */
.L_x_878:
        /* <DEDUP_REMOVED lines=13> */
.L_x_2841:


//--------------------- .text._ZN7cutlass13device_kernelIN5flash11enable_sm90INS1_16FlashAttnFwdSm90INS1_25CollectiveMainloopFwdSm90ILi2EN4cute5tupleIJNS5_1CILi1EEES8_S8_EEENS6_IJNS7_ILi128EEENS7_ILi64EEENS7_ILi256EEEEEELi256ENS_6half_tEfNS_4arch4Sm90ELb0ELb1ELb1ELb0ELb0ELb0ELb0ELb1ELb1ELb0ELb0ELb0EEENS1_21CollectiveEpilogueFwdINS6_IJSA_SC_SB_EEES9_SE_SG_Li256ELb0ELb0ELb0ELb0EEENS1_30DynamicPersistentTileSchedulerILi256ELi32ELb0ELb0ELb1EEEEEEEEEvNT_6ParamsE --------------------------
	.section	.text._ZN7cutlass13device_kernelIN5flash11enable_sm90INS1_16FlashAttnFwdSm90INS1_25CollectiveMainloopFwdSm90ILi2EN4cute5tupleIJNS5_1CILi1EEES8_S8_EEENS6_IJNS7_ILi128EEENS7_ILi64EEENS7_ILi256EEEEEELi256ENS_6half_tEfNS_4arch4Sm90ELb0ELb1ELb1ELb0ELb0ELb0ELb0ELb1ELb1ELb0ELb0ELb0EEENS1_21CollectiveEpilogueFwdINS6_IJSA_SC_SB_EEES9_SE_SG_Li256ELb0ELb0ELb0ELb0EEENS1_30DynamicPersistentTileSchedulerILi256ELi32ELb0ELb0ELb1EEEEEEEEEvNT_6ParamsE,"ax",@progbits
	.align	128
.text._ZN7cutlass13device_kernelIN5flash11enable_sm90INS1_16FlashAttnFwdSm90INS1_25CollectiveMainloopFwdSm90ILi2EN4cute5tupleIJNS5_1CILi1EEES8_S8_EEENS6_IJNS7_ILi128EEENS7_ILi64EEENS7_ILi256EEEEEELi256ENS_6half_tEfNS_4arch4Sm90ELb0ELb1ELb1ELb0ELb0ELb0ELb0ELb1ELb1ELb0ELb0ELb0EEENS1_21CollectiveEpilogueFwdINS6_IJSA_SC_SB_EEES9_SE_SG_Li256ELb0ELb0ELb0ELb0EEENS1_30DynamicPersistentTileSchedulerILi256ELi32ELb0ELb0ELb1EEEEEEEEEvNT_6ParamsE:
        .type           _ZN7cutlass13device_kernelIN5flash11enable_sm90INS1_16FlashAttnFwdSm90INS1_25CollectiveMainloopFwdSm90ILi2EN4cute5tupleIJNS5_1CILi1EEES8_S8_EEENS6_IJNS7_ILi128EEENS7_ILi64EEENS7_ILi256EEEEEELi256ENS_6half_tEfNS_4arch4Sm90ELb0ELb1ELb1ELb0ELb0ELb0ELb0ELb1ELb1ELb0ELb0ELb0EEENS1_21CollectiveEpilogueFwdINS6_IJSA_SC_SB_EEES9_SE_SG_Li256ELb0ELb0ELb0ELb0EEENS1_30DynamicPersistentTileSchedulerILi256ELi32ELb0ELb0ELb1EEEEEEEEEvNT_6ParamsE,@function
        .size           _ZN7cutlass13device_kernelIN5flash11enable_sm90INS1_16FlashAttnFwdSm90INS1_25CollectiveMainloopFwdSm90ILi2EN4cute5tupleIJNS5_1CILi1EEES8_S8_EEENS6_IJNS7_ILi128EEENS7_ILi64EEENS7_ILi256EEEEEELi256ENS_6half_tEfNS_4arch4Sm90ELb0ELb1ELb1ELb0ELb0ELb0ELb0ELb1ELb1ELb0ELb0ELb0EEENS1_21CollectiveEpilogueFwdINS6_IJSA_SC_SB_EEES9_SE_SG_Li256ELb0ELb0ELb0ELb0EEENS1_30DynamicPersistentTileSchedulerILi256ELi32ELb0ELb0ELb1EEEEEEEEEvNT_6ParamsE,(.L_x_2842 - _ZN7cutlass13device_kernelIN5flash11enable_sm90INS1_16FlashAttnFwdSm90INS1_25CollectiveMainloopFwdSm90ILi2EN4cute5tupleIJNS5_1CILi1EEES8_S8_EEENS6_IJNS7_ILi128EEENS7_ILi64EEENS7_ILi256EEEEEELi256ENS_6half_tEfNS_4arch4Sm90ELb0ELb1ELb1ELb0ELb0ELb0ELb0ELb1ELb1ELb0ELb0ELb0EEENS1_21CollectiveEpilogueFwdINS6_IJSA_SC_SB_EEES9_SE_SG_Li256ELb0ELb0ELb0ELb0EEENS1_30DynamicPersistentTileSchedulerILi256ELi32ELb0ELb0ELb1EEEEEEEEEvNT_6ParamsE)
        .other          _ZN7cutlass13device_kernelIN5flash11enable_sm90INS1_16FlashAttnFwdSm90INS1_25CollectiveMainloopFwdSm90ILi2EN4cute5tupleIJNS5_1CILi1EEES8_S8_EEENS6_IJNS7_ILi128EEENS7_ILi64EEENS7_ILi256EEEEEELi256ENS_6half_tEfNS_4arch4Sm90ELb0ELb1ELb1ELb0ELb0ELb0ELb0ELb1ELb1ELb0ELb0ELb0EEENS1_21CollectiveEpilogueFwdINS6_IJSA_SC_SB_EEES9_SE_SG_Li256ELb0ELb0ELb0ELb0EEENS1_30DynamicPersistentTileSchedulerILi256ELi32ELb0ELb0ELb1EEEEEEEEEvNT_6ParamsE,@"STO_CUDA_ENTRY STV_DEFAULT"
_ZN7cutlass13device_kernelIN5flash11enable_sm90INS1_16FlashAttnFwdSm90INS1_25CollectiveMainloopFwdSm90ILi2EN4cute5tupleIJNS5_1CILi1EEES8_S8_EEENS6_IJNS7_ILi128EEENS7_ILi64EEENS7_ILi256EEEEEELi256ENS_6half_tEfNS_4arch4Sm90ELb0ELb1ELb1ELb0ELb0ELb0ELb0ELb1ELb1ELb0ELb0ELb0EEENS1_21CollectiveEpilogueFwdINS6_IJSA_SC_SB_EEES9_SE_SG_Li256ELb0ELb0ELb0ELb0EEENS1_30DynamicPersistentTileSchedulerILi256ELi32ELb0ELb0ELb1EEEEEEEEEvNT_6ParamsE:
        /* <DEDUP_REMOVED lines=24> */
.L_x_880:
[----:B------:R-:W-:Y:S05]  /*0180*/  BSYNC B0 ;  /* 0x0000000000007941 */ /* 0x000fea0003800000 */
.L_x_879:
[----:B------:R-:W-:Y:S01]  /*0190*/  VOTEU.ANY UP0, P0 ;  /* 0x00000000003f7886 */ /* 0x000fe20000000100 */
[----:B------:R-:W1:Y:S01]  /*01a0*/  SHFL.IDX PT, R2, R2, RZ, 0x1f ;  /* 0x00001fff02027589 */ /* 0x000e6200000e0000 */
[----:B------:R-:W-:Y:S01]  /*01b0*/  UMOV UR4, 0x1 ;  /* 0x0000000100047882 */ /* 0x000fe20000000000 */
[----:B------:R-:W-:Y:S01]  /*01c0*/  VOTEU.ANY UP1, P0 ;  /* 0x00000000003f7886 */ /* 0x000fe20000020100 */
[----:B------:R-:W-:Y:S01]  /*01d0*/  VOTEU.ANY UP2, P0 ;  /* 0x00000000003f7886 */ /* 0x000fe20000040100 */
[----:B------:R-:W2:Y:S01]  /*01e0*/  @UP0 S2UR UR7, SR_CgaCtaId ;  /* 0x00000000000709c3 */ /* 0x000ea20000008800 */
[----:B------:R-:W3:Y:S01]  /*01f0*/  SHFL.IDX PT, R3, R0, RZ, 0x1f ;  /* 0x00001fff00037589 */ /* 0x000ee200000e0000 */
[----:B------:R-:W-:Y:S01]  /*0200*/  @UP0 UMOV UR6, 0x400 ;  /* 0x0000040000060882 */ /* 0x000fe20000000000 */
[----:B------:R-:W-:-:S04]  /*0210*/  @UP0 UIADD3 UR4, -UR4, 0x100000, URZ ;  /* 0x0010000004040890 */ /* 0x000fc8000fffe13f */
[----:B------:R-:W-:Y:S02]  /*0220*/  @UP0 USHF.L.U32 UR5, UR4, 0xb, URZ ;  /* 0x0000000b04050899 */ /* 0x000fe4000800063f */
[----:B------:R-:W-:Y:S01]  /*0230*/  @UP0 USHF.L.U32 UR4, UR4, 0x1, URZ ;  /* 0x0000000104040899 */ /* 0x000fe2000800063f */
[----:B-1----:R-:W-:Y:S01]  /*0240*/  R2UR UR8, R2 ;  /* 0x00000000020872ca */ /* 0x002fe200000e0000 */
[----:B--2---:R-:W-:Y:S01]  /*0250*/  @UP0 ULEA UR6, UR7, UR6, 0x18 ;  /* 0x0000000607060291 */ /* 0x004fe2000f8ec03f */
[----:B---3--:R-:W-:-:S11]  /*0260*/  ISETP.NE.AND P1, PT, R3, RZ, PT ;  /* 0x000000ff0300720c */ /* 0x008fd60003f25270 */
[----:B------:R-:W-:Y:S01]  /*0270*/  UISETP.NE.AND UP0, UPT, UR8, URZ, UPT ;  /* 0x0000003f0800728c */ /* 0x000fe2000bf05270 */
[----:B------:R-:W1:Y:S02]  /*0280*/  FENCE.VIEW.ASYNC.S ;  /* 0x00000000000073c6 */ /* 0x000e640000000000 */
[----:B-1----:R1:W2:Y:S01]  /*0290*/  @UP1 SYNCS.EXCH.64 URZ, [UR6+0x30800], UR4 ;  /* 0x03080004063f15b2 */ /* 0x0022a20008000100 */
[----:B------:R1:W3:Y:S01]  /*02a0*/  @UP2 SYNCS.EXCH.64 URZ, [UR6+0x30820], UR4 ;  /* 0x03082004063f25b2 */ /* 0x0002e20008000100 */
[----:B------:R-:W-:Y:S06]  /*02b0*/  @P1 BRA `(.L_x_881) ;  /* 0x0000000000481947 */ /* 0x000fec0003800000 */
        /* <DEDUP_REMOVED lines=18> */
.L_x_881:
        /* <DEDUP_REMOVED lines=22> */
.L_x_882:
        /* <DEDUP_REMOVED lines=14> */
[----:B------:R4:W1:Y:S01]  /*0620*/  SYNCS.EXCH.64 URZ, [UR6+0x30880], UR4 ;  /* 0x03088004063f75b2 */ /* 0x0008620008000100 */
[----:B------:R4:W1:Y:S01]  /*0630*/  SYNCS.EXCH.64 URZ, [UR6+0x30878], UR4 ;  /* 0x03087804063f75b2 */ /* 0x0008620008000100 */
[----:B------:R4:W1:Y:S02]  /*0640*/  SYNCS.EXCH.64 URZ, [UR6+0x30888], UR4 ;  /* 0x03088804063f75b2 */ /* 0x0008640008000100 */
[----:B----4-:R-:W-:Y:S01]  /*0650*/  NOP ;  /* 0x0000000000007918 */ /* 0x010fe20000000000 */
.L_x_883:
        /* <DEDUP_REMOVED lines=22> */
.L_x_884:
        /* <DEDUP_REMOVED lines=22> */
.L_x_885:
[----:B-1----:R-:W-:Y:S01]  /*0920*/  UMOV UR4, 0x1 ;  /* 0x0000000100047882 */ /* 0x002fe20000000000 */
[----:B------:R-:W-:Y:S01]  /*0930*/  PLOP3.LUT P0, PT, PT, PT, UP0, 0x80, 0x0 ;  /* 0x000000000000781c */ /* 0x000fe20003f0f008 */
[----:B------:R-:W-:Y:S01]  /*0940*/  USEL UR4, UR4, 0x2, !UP0 ;  /* 0x0000000204047887 */ /* 0x000fe2000c000000 */
[----:B------:R-:W-:-:S05]  /*0950*/  NOP ;  /* 0x0000000000007918 */ /* 0x000fca0000000000 */
[----:B------:R-:W-:-:S05]  /*0960*/  IMAD.U32 R2, RZ, RZ, UR4 ;  /* 0x00000004ff027e24 */ /* 0x000fca000f8e00ff */
[----:B------:R1:W-:Y:S01]  /*0970*/  STL [R1], R2 ;  /* 0x0000000201007387 */ /* 0x0003e20000100800 */
[----:B--23--:R-:W-:Y:S06]  /*0980*/  BAR.SYNC.DEFER_BLOCKING 0x0 ;  /* 0x0000000000007b1d */ /* 0x00cfec0000010000 */
[----:B------:R-:W-:Y:S05]  /*0990*/  @!P0 BRA `(.L_x_886) ;  /* 0x000000e4005c8947 */ /* 0x000fea0003800000 */
.L_x_887:
[----:B------:R-:W-:-:S08]  /*09a0*/  NOP ;  /* 0x0000000000007918 */ /* 0x000fd00000000000 */
[----:B------:R-:W2:Y:S02]  /*09b0*/  USETMAXREG.TRY_ALLOC.CTAPOOL UP0, 0xf0 ;  /* 0x000000f0000079c8 */ /* 0x000ea40008000600 */
[----:B--2---:R-:W-:-:S13]  /*09c0*/  PLOP3.LUT P0, PT, PT, PT, UP0, 0x80, 0x0 ;  /* 0x000000000000781c */ /* 0x004fda0003f0f008 */
[----:B------:R-:W-:Y:S05]  /*09d0*/  @!P0 BRA `(.L_x_887) ;  /* 0xfffffffc00f08947 */ /* 0x000fea000383ffff */
[----:B------:R-:W2:Y:S08]  /*09e0*/  S2UR UR7, SR_CTAID.X ;  /* 0x00000000000779c3 */ /* 0x000eb00000002500 */
[----:B------:R-:W-:Y:S08]  /*09f0*/  BAR.ARV 0x4, 0x120 ;  /* 0x0104800000007b1d */ /* 0x000ff00000002000 */
[----:B------:R-:W2:Y:S08]  /*0a00*/  LDC R0, c[0x0][0xda8] ;  /* 0x00036a00ff007b82 */ /* 0x000eb00000000800 */
[----:B------:R-:W-:Y:S06]  /*0a10*/  BAR.ARV 0x8, 0x120 ;  /* 0x0204800000007b1d */ /* 0x000fec0000002000 */
[----:B--2---:R-:W-:-:S13]  /*0a20*/  ISETP.LE.AND P0, PT, R0, UR7, PT ;  /* 0x0000000700007c0c */ /* 0x004fda000bf03270 */
[----:B------:R-:W-:Y:S05]  /*0a30*/  @P0 EXIT ;  /* 0x000000000000094d */ /* 0x000fea0003800000 */
[----:B------:R-:W2:Y:S01]  /*0a40*/  LDL R3, [R1] ;  /* 0x0000000001037983 */ /* 0x000ea20000100800 */
[----:B------:R-:W3:Y:S01]  /*0a50*/  S2UR UR4, SR_CgaCtaId ;  /* 0x00000000000479c3 */ /* 0x000ee20000008800 */
[----:B------:R-:W-:Y:S01]  /*0a60*/  UMOV UR38, 0x400 ;  /* 0x0000040000267882 */ /* 0x000fe20000000000 */
[----:B------:R-:W-:Y:S01]  /*0a70*/  UMOV UR46, URZ ;  /* 0x0000003f002e7c82 */ /* 0x000fe20008000000 */
[----:B-1----:R-:W1:Y:S01]  /*0a80*/  S2R R2, SR_TID.X ;  /* 0x0000000000027919 */ /* 0x002e620000002100 */
[----:B------:R-:W-:-:S04]  /*0a90*/  UMOV UR36, URZ ;  /* 0x0000003f00247c82 */ /* 0x000fc80008000000 */
[----:B------:R-:W4:Y:S01]  /*0aa0*/  S2UR UR6, SR_SWINHI ;  /* 0x00000000000679c3 */ /* 0x000f220000002f00 */
[----:B---3--:R-:W-:-:S07]  /*0ab0*/  ULEA UR38, UR4, UR38, 0x18 ;  /* 0x0000002604267291 */ /* 0x008fce000f8ec03f */
[----:B------:R-:W-:Y:S01]  /*0ac0*/  UMOV UR4, UR38 ;  /* 0x0000002600047c82 */ /* 0x000fe20008000000 */
[----:B----4-:R-:W-:Y:S02]  /*0ad0*/  UMOV UR5, UR6 ;  /* 0x0000000600057c82 */ /* 0x010fe40008000000 */
[----:B------:R-:W-:Y:S02]  /*0ae0*/  IMAD.U32 R201, RZ, RZ, UR5 ;  /* 0x00000005ffc97e24 */ /* 0x000fe4000f8e00ff */
[----:B-1----:R-:W-:Y:S02]  /*0af0*/  VIADD R213, R2, 0xffffff80 ;  /* 0xffffff8002d57836 */ /* 0x002fe40000000000 */
[----:B------:R-:W-:Y:S01]  /*0b00*/  IMAD.U32 R200, RZ, RZ, UR4 ;  /* 0x00000004ffc87e24 */ /* 0x000fe2000f8e00ff */
[----:B------:R-:W-:Y:S02]  /*0b10*/  UMOV UR4, UR7 ;  /* 0x0000000700047c82 */ /* 0x000fe40008000000 */
[----:B------:R-:W-:-:S04]  /*0b20*/  SHF.R.S32.HI R0, RZ, 0x1f, R213 ;  /* 0x0000001fff007819 */ /* 0x000fc800000114d5 */
[CC--:B------:R-:W-:Y:S02]  /*0b30*/  LEA.HI R2, R0.reuse, R213.reuse, RZ, 0x4 ;  /* 0x000000d500027211 */ /* 0x0c0fe400078f20ff */
[----:B------:R-:W-:Y:S02]  /*0b40*/  LEA.HI R211, R0, R213, RZ, 0x5 ;  /* 0x000000d500d37211 */ /* 0x000fe400078f28ff */
[----:B------:R-:W-:Y:S02]  /*0b50*/  SHF.R.S32.HI R5, RZ, 0x4, R2 ;  /* 0x00000004ff057819 */ /* 0x000fe40000011402 */
[----:B------:R-:W-:Y:S02]  /*0b60*/  SHF.R.S32.HI R211, RZ, 0x5, R211 ;  /* 0x00000005ffd37819 */ /* 0x000fe400000114d3 */
[C---:B------:R-:W-:Y:S02]  /*0b70*/  LEA.HI R4, R2.reuse, R5, RZ, 0x1 ;  /* 0x0000000502047211 */ /* 0x040fe400078f08ff */
[----:B------:R-:W-:-:S02]  /*0b80*/  LOP3.LUT R2, R2, 0x3fffff0, RZ, 0xc0, !PT ;  /* 0x03fffff002027812 */ /* 0x000fc400078ec0ff */
[----:B------:R-:W-:-:S03]  /*0b90*/  LOP3.LUT R4, R4, 0x1ffffffe, RZ, 0xc0, !PT ;  /* 0x1ffffffe04047812 */ /* 0x000fc600078ec0ff */
[----:B------:R-:W-:Y:S02]  /*0ba0*/  IMAD.IADD R2, R213, 0x1, -R2 ;  /* 0x00000001d5027824 */ /* 0x000fe400078e0a02 */
[----:B------:R-:W-:Y:S02]  /*0bb0*/  IMAD.IADD R4, R5, 0x1, -R4 ;  /* 0x0000000105047824 */ /* 0x000fe400078e0a04 */
[----:B------:R-:W-:-:S05]  /*0bc0*/  IMAD R9, R211, 0x10, R2 ;  /* 0x00000010d3097824 */ /* 0x000fca00078e0202 */
[----:B------:R-:W-:Y:S02]  /*0bd0*/  LEA R4, R9, R4, 0x3 ;  /* 0x0000000409047211 */ /* 0x000fe400078e18ff */
[----:B--2---:R-:W-:Y:S02]  /*0be0*/  R2UR UR8, R3 ;  /* 0x00000000030872ca */ /* 0x004fe400000e0000 */
[CC--:B------:R-:W-:Y:S02]  /*0bf0*/  LEA.HI R3, R0.reuse, R213.reuse, RZ, 0x7 ;  /* 0x000000d500037211 */ /* 0x0c0fe400078f38ff */
[----:B------:R-:W-:Y:S02]  /*0c00*/  LEA.HI R0, R0, R213, RZ, 0x3 ;  /* 0x000000d500007211 */ /* 0x000fe400078f18ff */
[----:B------:R-:W-:Y:S02]  /*0c10*/  LOP3.LUT R208, R3, 0xffffff80, RZ, 0xc0, !PT ;  /* 0xffffff8003d07812 */ /* 0x000fe400078ec0ff */
[----:B------:R-:W-:-:S02]  /*0c20*/  SHF.R.S32.HI R210, RZ, 0x7, R3 ;  /* 0x00000007ffd27819 */ /* 0x000fc40000011403 */
[----:B------:R-:W-:Y:S02]  /*0c30*/  IADD3 R208, R213, -R208, RZ ;  /* 0x800000d0d5d07210 */ /* 0x000fe40007ffe0ff */
[----:B------:R-:W-:Y:S01]  /*0c40*/  LEA.HI R3, R3, R210, RZ, 0x1 ;  /* 0x000000d203037211 */ /* 0x000fe200078f08ff */
[----:B------:R-:W-:Y:S01]  /*0c50*/  ULOP3.LUT UR5, UR8, 0x1, URZ, 0xfc, !UPT ;  /* 0x0000000108057892 */ /* 0x000fe2000f8efc3f */
[----:B------:R-:W-:Y:S02]  /*0c60*/  SHF.R.S32.HI R7, RZ, 0x1f, R208 ;  /* 0x0000001fff077819 */ /* 0x000fe400000114d0 */
[----:B------:R-:W-:Y:S02]  /*0c70*/  LOP3.LUT R2, R0, 0x1ffffff8, RZ, 0xc0, !PT ;  /* 0x1ffffff800027812 */ /* 0x000fe400078ec0ff */
[CC--:B------:R-:W-:Y:S01]  /*0c80*/  LEA.HI R6, R7.reuse, R208.reuse, RZ, 0x2 ;  /* 0x000000d007067211 */ /* 0x0c0fe200078f10ff */
[----:B------:R-:W-:Y:S01]  /*0c90*/  IMAD.U32 R212, RZ, RZ, UR5 ;  /* 0x00000005ffd47e24 */ /* 0x000fe2000f8e00ff */
[----:B------:R-:W-:Y:S01]  /*0ca0*/  LEA.HI R7, R7, R208, RZ, 0x5 ;  /* 0x000000d007077211 */ /* 0x000fe200078f28ff */
[----:B------:R-:W-:Y:S01]  /*0cb0*/  UMOV UR5, URZ ;  /* 0x0000003f00057c82 */ /* 0x000fe20008000000 */
[--C-:B------:R-:W-:Y:S01]  /*0cc0*/  SHF.R.S32.HI R5, RZ, 0x2, R6.reuse ;  /* 0x00000002ff057819 */ /* 0x100fe20000011406 */
[----:B------:R-:W-:Y:S01]  /*0cd0*/  IMAD.U32 R207, RZ, RZ, UR5 ;  /* 0x00000005ffcf7e24 */ /* 0x000fe2000f8e00ff */
[----:B------:R-:W-:-:S02]  /*0ce0*/  SHF.R.S32.HI R8, RZ, 0x1f, R6 ;  /* 0x0000001fff087819 */ /* 0x000fc40000011406 */
[----:B------:R-:W-:Y:S02]  /*0cf0*/  SHF.R.S32.HI R7, RZ, 0x5, R7 ;  /* 0x00000005ff077819 */ /* 0x000fe40000011407 */
[----:B------:R-:W-:Y:S02]  /*0d00*/  LEA.HI R8, R8, R5, RZ, 0x3 ;  /* 0x0000000508087211 */ /* 0x000fe400078f18ff */
[----:B------:R-:W-:Y:S02]  /*0d10*/  IADD3 R2, R213, -R2, RZ ;  /* 0x80000002d5027210 */ /* 0x000fe40007ffe0ff */
[----:B------:R-:W-:Y:S02]  /*0d20*/  LOP3.LUT R8, R8, 0xfffffff8, RZ, 0xc0, !PT ;  /* 0xfffffff808087812 */ /* 0x000fe400078ec0ff */
[----:B------:R-:W-:Y:S01]  /*0d30*/  SHF.R.S32.HI R204, RZ, 0x3, R0 ;  /* 0x00000003ffcc7819 */ /* 0x000fe20000011400 */
[----:B------:R-:W-:Y:S02]  /*0d40*/  IMAD.SHL.U32 R202, R2, 0x8, RZ ;  /* 0x0000000802ca7824 */ /* 0x000fe400078e00ff */
[----:B------:R-:W-:Y:S01]  /*0d50*/  IMAD.IADD R8, R5, 0x1, -R8 ;  /* 0x0000000105087824 */ /* 0x000fe200078e0a08 */
[----:B------:R-:W-:-:S02]  /*0d60*/  LOP3.LUT R5, R3, 0x3fffffe, RZ, 0xc0, !PT ;  /* 0x03fffffe03057812 */ /* 0x000fc400078ec0ff */
[----:B------:R-:W-:Y:S01]  /*0d70*/  SHF.L.U32 R3, R4, 0x3, RZ ;  /* 0x0000000304037819 */ /* 0x000fe200000006ff */
[----:B------:R-:W-:Y:S02]  /*0d80*/  IMAD R8, R7, 0x10, R8 ;  /* 0x0000001007087824 */ /* 0x000fe400078e0208 */
[----:B------:R-:W-:Y:S02]  /*0d90*/  IMAD.IADD R5, R210, 0x1, -R5 ;  /* 0x00000001d2057824 */ /* 0x000fe400078e0a05 */
[----:B------:R-:W-:Y:S01]  /*0da0*/  IMAD.WIDE R200, R3, 0x2, R200 ;  /* 0x0000000203c87825 */ /* 0x000fe200078e02c8 */
[----:B------:R-:W-:-:S03]  /*0db0*/  LOP3.LUT R3, R6, 0x7ffffffc, RZ, 0xc0, !PT ;  /* 0x7ffffffc06037812 */ /* 0x000fc600078ec0ff */
[----:B------:R-:W-:Y:S01]  /*0dc0*/  IMAD R209, R5, 0x40, R8 ;  /* 0x0000004005d17824 */ /* 0x000fe200078e0208 */
[----:B------:R-:W-:-:S07]  /*0dd0*/  IADD3 R22, R208, -R3, RZ ;  /* 0x80000003d0167210 */ /* 0x000fce0007ffe0ff */
.L_x_980:
[----:B------:R-:W-:Y:S01]  /*0de0*/  ULDC UR5, c[0x0][0xdd0] ;  /* 0x0003740000057ab9 */ /* 0x000fe20000000800 */
[----:B-1----:R-:W1:Y:S01]  /*0df0*/  LDC R0, c[0x0][0xde8] ;  /* 0x00037a00ff007b82 */ /* 0x002e620000000800 */
[----:B------:R-:W-:Y:S01]  /*0e00*/  UISETP.NE.AND UP0, UPT, UR5, 0x1, UPT ;  /* 0x000000010500788c */ /* 0x000fe2000bf05270 */
[----:B------:R-:W-:-:S10]  /*0e10*/  UMOV UR8, UR4 ;  /* 0x0000000400087c82 */ /* 0x000fd40008000000 */
[----:B------:R-:W-:Y:S01]  /*0e20*/  @UP0 ULDC UR6, c[0x0][0xdd4] ;  /* 0x0003750000060ab9 */ /* 0x000fe20000000800 */
[----:B------:R-:W-:Y:S01]  /*0e30*/  @UP0 ULDC UR9, c[0x0][0xdd8] ;  /* 0x0003760000090ab9 */ /* 0x000fe20000000800 */
[----:B------:R-:W-:-:S04]  /*0e40*/  UIMAD.WIDE.U32 UR6, UR4, UR6, URZ ;  /* 0x00000006040672a5 */ /* 0x000fc8000f8e003f */
[----:B------:R-:W-:-:S04]  /*0e50*/  @UP0 USHF.R.U32.HI UR8, URZ, UR9, UR7 ;  /* 0x000000093f080299 */ /* 0x000fc80008011607 */
[----:B------:R-:W-:Y:S02]  /*0e60*/  UIADD3 UR6, -UR8, URZ, URZ ;  /* 0x0000003f08067290 */ /* 0x000fe4000fffe13f */
[----:B-1----:R-:W-:Y:S02]  /*0e70*/  ISETP.LE.AND P0, PT, R0, UR8, PT ;  /* 0x0000000800007c0c */ /* 0x002fe4000bf03270 */
[----:B------:R-:W-:-:S11]  /*0e80*/  UIMAD UR7, UR5, UR6, UR4 ;  /* 0x00000006050772a4 */ /* 0x000fd6000f8e0204 */
[----:B--234-:R-:W-:Y:S05]  /*0e90*/  @!P0 BRA `(.L_x_888) ;  /* 0x0000000000248947 */ /* 0x01cfea0003800000 */
[----:B------:R-:W-:Y:S01]  /*0ea0*/  ULDC UR6, c[0x0][0xddc] ;  /* 0x0003770000067ab9 */ /* 0x000fe20000000800 */
[----:B------:R-:W-:Y:S01]  /*0eb0*/  UMOV UR9, UR7 ;  /* 0x0000000700097c82 */ /* 0x000fe20008000000 */
[----:B------:R-:W-:-:S11]  /*0ec0*/  UISETP.NE.AND UP0, UPT, UR6, 0x1, UPT ;  /* 0x000000010600788c */ /* 0x000fd6000bf05270 */
[----:B------:R-:W-:Y:S02]  /*0ed0*/  @UP0 ULDC.64 UR10, c[0x0][0xde0] ;  /* 0x00037800000a0ab9 */ /* 0x000fe40000000a00 */
[----:B------:R-:W-:-:S04]  /*0ee0*/  UIMAD.WIDE.U32 UR4, UR7, UR10, URZ ;  /* 0x0000000a070472a5 */ /* 0x000fc8000f8e003f */
[----:B------:R-:W-:-:S04]  /*0ef0*/  @UP0 USHF.R.U32.HI UR9, URZ, UR11, UR5 ;  /* 0x0000000b3f090299 */ /* 0x000fc80008011605 */
[----:B------:R-:W-:Y:S02]  /*0f00*/  UIMAD UR4, UR9, UR6, URZ ;  /* 0x00000006090472a4 */ /* 0x000fe4000f8e023f */
[----:B------:R-:W-:Y:S01]  /*0f10*/  IMAD.U32 R206, RZ, RZ, UR9 ;  /* 0x00000009ffce7e24 */ /* 0x000fe2000f8e00ff */
[----:B------:R-:W-:Y:S09]  /*0f20*/  BRA `(.L_x_889) ;  /* 0x0000000000207947 */ /* 0x000ff20003800000 */
.L_x_888:
[----:B------:R-:W-:Y:S01]  /*0f30*/  ULDC UR6, c[0x0][0xdc4] ;  /* 0x0003710000067ab9 */ /* 0x000fe20000000800 */
[----:B------:R-:W-:Y:S01]  /*0f40*/  UMOV UR9, UR7 ;  /* 0x0000000700097c82 */ /* 0x000fe20008000000 */
[----:B------:R-:W-:-:S11]  /*0f50*/  UISETP.NE.AND UP0, UPT, UR6, 0x1, UPT ;  /* 0x000000010600788c */ /* 0x000fd6000bf05270 */
[----:B------:R-:W-:Y:S02]  /*0f60*/  @UP0 ULDC.64 UR10, c[0x0][0xdc8] ;  /* 0x00037200000a0ab9 */ /* 0x000fe40000000a00 */
[----:B------:R-:W-:-:S04]  /*0f70*/  UIMAD.WIDE.U32 UR4, UR7, UR10, URZ ;  /* 0x0000000a070472a5 */ /* 0x000fc8000f8e003f */
[----:B------:R-:W-:-:S04]  /*0f80*/  @UP0 USHF.R.U32.HI UR9, URZ, UR11, UR5 ;  /* 0x0000000b3f090299 */ /* 0x000fc80008011605 */
[----:B------:R-:W-:Y:S02]  /*0f90*/  UIMAD UR4, UR9, UR6, URZ ;  /* 0x00000006090472a4 */ /* 0x000fe4000f8e023f */
[----:B------:R-:W-:-:S10]  /*0fa0*/  IMAD.U32 R206, RZ, RZ, UR9 ;  /* 0x00000009ffce7e24 */ /* 0x000fd4000f8e00ff */
.L_x_889:
[----:B------:R-:W-:Y:S01]  /*0fb0*/  R2UR UR5, R206 ;  /* 0x00000000ce0572ca */ /* 0x000fe200000e0000 */
[----:B------:R-:W-:Y:S01]  /*0fc0*/  UIADD3 UR6, UR7, -UR4, URZ ;  /* 0x8000000407067290 */ /* 0x000fe2000fffe03f */
[----:B------:R-:W-:Y:S01]  /*0fd0*/  ULDC UR43, c[0x0][0xdb8] ;  /* 0x00036e00002b7ab9 */ /* 0x000fe20000000800 */
[----:B------:R-:W-:Y:S01]  /*0fe0*/  ULDC.64 UR12, c[0x0][0x3f8] ;  /* 0x0000fe00000c7ab9 */ /* 0x000fe20000000a00 */
[----:B------:R-:W-:Y:S01]  /*0ff0*/  UISETP.NE.AND UP1, UPT, UR43, 0x1, UPT ;  /* 0x000000012b00788c */ /* 0x000fe2000bf25270 */
[----:B------:R-:W-:Y:S01]  /*1000*/  ULDC UR42, c[0x0][0xdac] ;  /* 0x00036b00002a7ab9 */ /* 0x000fe20000000800 */
[----:B------:R-:W-:Y:S01]  /*1010*/  UISETP.NE.U32.AND UP0, UPT, UR12, URZ, UPT ;  /* 0x0000003f0c00728c */ /* 0x000fe2000bf05070 */
[----:B------:R-:W-:Y:S01]  /*1020*/  ULDC UR11, c[0x0][0xdc4] ;  /* 0x00037100000b7ab9 */ /* 0x000fe20000000800 */
[----:B------:R-:W-:Y:S02]  /*1030*/  ULDC UR47, c[0x0][0x404] ;  /* 0x00010100002f7ab9 */ /* 0x000fe40000000800 */
[----:B------:R-:W-:-:S03]  /*1040*/  UISETP.NE.AND.EX UP0, UPT, UR13, URZ, UPT, UP0 ;  /* 0x0000003f0d00728c */ /* 0x000fc6000bf05300 */
[----:B------:R-:W-:Y:S01]  /*1050*/  ULOP3.LUT UR7, URZ, UR5, URZ, 0x33, !UPT ;  /* 0x000000053f077292 */ /* 0x000fe2000f8e333f */
[----:B------:R-:W-:Y:S02]  /*1060*/  ULDC UR9, c[0x0][0x288] ;  /* 0x0000a20000097ab9 */ /* 0x000fe40000000800 */
[----:B------:R-:W-:Y:S01]  /*1070*/  ULDC.64 UR4, c[0x0][0x9e0] ;  /* 0x0002780000047ab9 */ /* 0x000fe20000000a00 */
[----:B------:R-:W-:Y:S02]  /*1080*/  UIADD3 UR42, UR7, UR42, URZ ;  /* 0x0000002a072a7290 */ /* 0x000fe4000fffe03f */
[----:B------:R-:W-:Y:S02]  /*1090*/  UISETP.GE.AND UP2, UPT, UR5, 0x1, UPT ;  /* 0x000000010500788c */ /* 0x000fe4000bf46270 */
[----:B------:R-:W-:Y:S02]  /*10a0*/  USHF.L.U32 UR42, UR42, 0x7, URZ ;  /* 0x000000072a2a7899 */ /* 0x000fe4000800063f */
[----:B------:R-:W-:-:S02]  /*10b0*/  UIMAD UR8, UR8, UR11, UR6 ;  /* 0x0000000b080872a4 */ /* 0x000fc4000f8e0206 */
[----:B------:R-:W-:Y:S01]  /*10c0*/  USEL UR47, UR47, 0x1, UP0 ;  /* 0x000000012f2f7887 */ /* 0x000fe20008000000 */
[----:B------:R-:W-:Y:S01]  /*10d0*/  PLOP3.LUT P1, PT, PT, PT, UP2, 0x80, 0x0 ;  /* 0x000000000000781c */ /* 0x000fe20003f2f028 */
[----:B------:R-:W-:Y:S01]  /*10e0*/  @UP1 ULDC UR6, c[0x0][0xdbc] ;  /* 0x00036f0000061ab9 */ /* 0x000fe20000000800 */
[----:B------:R-:W-:Y:S01]  /*10f0*/  UIADD3 UR61, UR42, 0x80, -UR9 ;  /* 0x000000802a3d7890 */ /* 0x000fe2000fffe809 */
[----:B------:R-:W-:Y:S01]  /*1100*/  ULDC UR10, c[0x0][0x2e0] ;  /* 0x0000b800000a7ab9 */ /* 0x000fe20000000800 */
[----:B------:R-:W-:Y:S01]  /*1110*/  UIMAD.WIDE.U32 UR6, UR8, UR6, URZ ;  /* 0x00000006080672a5 */ /* 0x000fe2000f8e003f */
[----:B------:R-:W-:Y:S01]  /*1120*/  @UP1 ULDC UR11, c[0x0][0xdc0] ;  /* 0x00037000000b1ab9 */ /* 0x000fe20000000800 */
[----:B------:R-:W-:Y:S01]  /*1130*/  UIMAD UR61, UR47, UR10, UR61 ;  /* 0x0000000a2f3d72a4 */ /* 0x000fe2000f8e023d */
[----:B------:R-:W-:Y:S01]  /*1140*/  UMOV UR44, UR8 ;  /* 0x00000008002c7c82 */ /* 0x000fe20008000000 */
[----:B------:R-:W-:Y:S02]  /*1150*/  @UP1 USHF.R.U32.HI UR44, URZ, UR11, UR7 ;  /* 0x0000000b3f2c1299 */ /* 0x000fe40008011607 */
[----:B------:R-:W-:-:S02]  /*1160*/  UIADD3 UR4, UR61, UR4, URZ ;  /* 0x000000043d047290 */ /* 0x000fc4000fffe03f */
[----:B------:R-:W-:-:S04]  /*1170*/  UIADD3 UR6, -UR44, URZ, URZ ;  /* 0x0000003f2c067290 */ /* 0x000fc8000fffe13f */
[----:B------:R-:W-:Y:S01]  /*1180*/  UIMAD UR43, UR43, UR6, UR8 ;  /* 0x000000062b2b72a4 */ /* 0x000fe2000f8e0208 */
[----:B------:R-:W-:Y:S01]  /*1190*/  IMAD.U32 R0, RZ, RZ, UR4 ;  /* 0x00000004ff007e24 */ /* 0x000fe2000f8e00ff */
[----:B------:R-:W-:Y:S10]  /*11a0*/  @!P1 BRA `(.L_x_890) ;  /* 0x0000000000409947 */ /* 0x000ff40003800000 */
[----:B------:R-:W-:Y:S01]  /*11b0*/  ISETP.LT.AND P0, PT, RZ, UR61, PT ;  /* 0x0000003dff007c0c */ /* 0x000fe2000bf01270 */
[----:B------:R-:W-:-:S12]  /*11c0*/  UIADD3 UR4, UR61, -0x1, URZ ;  /* 0xffffffff3d047890 */ /* 0x000fd8000fffe03f */
[----:B------:R-:W-:Y:S05]  /*11d0*/  @P0 BRA `(.L_x_891) ;  /* 0x00000000001c0947 */ /* 0x000fea0003800000 */
[----:B------:R-:W-:Y:S02]  /*11e0*/  UISETP.NE.AND UP0, UPT, UR5, 0x1, UPT ;  /* 0x000000010500788c */ /* 0x000fe4000bf05270 */
[----:B------:R-:W-:-:S09]  /*11f0*/  UIADD3 UR4, -UR61, URZ, URZ ;  /* 0x0000003f3d047290 */ /* 0x000fd2000fffe13f */
[----:B------:R-:W-:Y:S02]  /*1200*/  @UP0 ULDC.64 UR12, c[0x0][0x9e8] ;  /* 0x00027a00000c0ab9 */ /* 0x000fe40000000a00 */
[----:B------:R-:W-:-:S04]  /*1210*/  UIMAD.WIDE.U32 UR6, UR4, UR12, URZ ;  /* 0x0000000c040672a5 */ /* 0x000fc8000f8e003f */
[----:B------:R-:W-:-:S04]  /*1220*/  @UP0 USHF.R.U32.HI UR4, URZ, UR13, UR7 ;  /* 0x0000000d3f040299 */ /* 0x000fc80008011607 */
[----:B------:R-:W-:Y:S01]  /*1230*/  ULOP3.LUT UR4, URZ, UR4, URZ, 0x33, !UPT ;  /* 0x000000043f047292 */ /* 0x000fe2000f8e333f */
[----:B------:R-:W-:Y:S11]  /*1240*/  BRA `(.L_x_892) ;  /* 0x0000000000107947 */ /* 0x000ff60003800000 */
.L_x_891:
[----:B------:R-:W-:-:S11]  /*1250*/  UISETP.NE.AND UP0, UPT, UR5, 0x1, UPT ;  /* 0x000000010500788c */ /* 0x000fd6000bf05270 */
[----:B------:R-:W-:Y:S02]  /*1260*/  @UP0 ULDC.64 UR12, c[0x0][0x9e8] ;  /* 0x00027a00000c0ab9 */ /* 0x000fe40000000a00 */
[----:B------:R-:W-:-:S04]  /*1270*/  UIMAD.WIDE.U32 UR6, UR4, UR12, URZ ;  /* 0x0000000c040672a5 */ /* 0x000fc8000f8e003f */
[----:B------:R-:W-:-:S12]  /*1280*/  @UP0 USHF.R.U32.HI UR4, URZ, UR13, UR7 ;  /* 0x0000000d3f040299 */ /* 0x000fd80008011607 */
.L_x_892:
[----:B------:R-:W-:-:S06]  /*1290*/  UIMAD UR4, UR4, UR5, UR5 ;  /* 0x00000005040472a4 */ /* 0x000fcc000f8e0205 */
[----:B------:R-:W-:-:S07]  /*12a0*/  VIMNMX R0, R0, UR4, PT ;  /* 0x0000000400007c48 */ /* 0x000fce000bfe0100 */
.L_x_890:
[----:B------:R-:W-:Y:S01]  /*12b0*/  UIMAD UR4, UR47, UR10, 0x3f ;  /* 0x0000003f2f0474a4 */ /* 0x000fe2000f8e020a */
[----:B------:R-:W-:Y:S01]  /*12c0*/  IADD3 R0, R0, 0x3f, RZ ;  /* 0x0000003f00007810 */ /* 0x000fe20007ffe0ff */
[----:B------:R-:W-:Y:S02]  /*12d0*/  UIADD3 UR7, UR42, -UR9, URZ ;  /* 0x800000092a077290 */ /* 0x000fe4000fffe03f */
[----:B------:R-:W-:Y:S01]  /*12e0*/  USHF.R.S32.HI UR6, URZ, 0x1f, UR4 ;  /* 0x0000001f3f067899 */ /* 0x000fe20008011404 */
[----:B------:R-:W-:Y:S01]  /*12f0*/  SHF.R.S32.HI R3, RZ, 0x1f, R0 ;  /* 0x0000001fff037819 */ /* 0x000fe20000011400 */
[----:B------:R-:W-:Y:S02]  /*1300*/  UIMAD UR7, UR47, UR10, UR7 ;  /* 0x0000000a2f0772a4 */ /* 0x000fe4000f8e0207 */
[----:B------:R-:W-:Y:S01]  /*1310*/  ULEA.HI UR6, UR6, UR4, URZ, 0x6 ;  /* 0x0000000406067291 */ /* 0x000fe2000f8f303f */
[----:B------:R-:W-:Y:S01]  /*1320*/  LEA.HI R3, R3, R0, RZ, 0x6 ;  /* 0x0000000003037211 */ /* 0x000fe200078f30ff */
[----:B------:R-:W-:-:S02]  /*1330*/  ULDC UR8, c[0x0][0x9dc] ;  /* 0x0002770000087ab9 */ /* 0x000fc40000000800 */
[----:B------:R-:W-:Y:S01]  /*1340*/  USHF.R.S32.HI UR6, URZ, 0x6, UR6 ;  /* 0x000000063f067899 */ /* 0x000fe20008011406 */
[----:B------:R-:W-:Y:S01]  /*1350*/  SHF.R.S32.HI R3, RZ, 0x6, R3 ;  /* 0x00000006ff037819 */ /* 0x000fe20000011403 */
[----:B------:R-:W-:-:S04]  /*1360*/  UIADD3 UR8, UR7, -UR8, URZ ;  /* 0x8000000807087290 */ /* 0x000fc8000fffe03f */
[----:B------:R-:W-:Y:S01]  /*1370*/  VIMNMX R103, R3, UR6, PT ;  /* 0x0000000603677c48 */ /* 0x000fe2000bfe0100 */
[----:B------:R-:W-:Y:S07]  /*1380*/  @!P1 BRA `(.L_x_893) ;  /* 0x0000000000489947 */ /* 0x000fee0003800000 */
[----:B------:R-:W-:Y:S02]  /*1390*/  UMOV UR4, UR7 ;  /* 0x0000000700047c82 */ /* 0x000fe40008000000 */
[----:B------:R-:W-:-:S06]  /*13a0*/  UISETP.GT.AND UP0, UPT, UR4, -0x1, UPT ;  /* 0xffffffff0400788c */ /* 0x000fcc000bf04270 */
[----:B------:R-:W-:-:S13]  /*13b0*/  PLOP3.LUT P0, PT, PT, PT, UP0, 0x80, 0x0 ;  /* 0x000000000000781c */ /* 0x000fda0003f0f008 */
[----:B------:R-:W-:Y:S05]  /*13c0*/  @P0 BRA `(.L_x_894) ;  /* 0x00000000001c0947 */ /* 0x000fea0003800000 */
[----:B------:R-:W-:Y:S02]  /*13d0*/  UISETP.NE.AND UP0, UPT, UR5, 0x1, UPT ;  /* 0x000000010500788c */ /* 0x000fe4000bf05270 */
[----:B------:R-:W-:-:S09]  /*13e0*/  ULOP3.LUT UR4, URZ, UR4, URZ, 0x33, !UPT ;  /* 0x000000043f047292 */ /* 0x000fd2000f8e333f */
[----:B------:R-:W-:Y:S02]  /*13f0*/  @UP0 ULDC.64 UR10, c[0x0][0x9e8] ;  /* 0x00027a00000a0ab9 */ /* 0x000fe40000000a00 */
[----:B------:R-:W-:-:S04]  /*1400*/  UIMAD.WIDE.U32 UR6, UR4, UR10, URZ ;  /* 0x0000000a040672a5 */ /* 0x000fc8000f8e003f */
[----:B------:R-:W-:-:S04]  /*1410*/  @UP0 USHF.R.U32.HI UR4, URZ, UR11, UR7 ;  /* 0x0000000b3f040299 */ /* 0x000fc80008011607 */
[----:B------:R-:W-:Y:S01]  /*1420*/  ULOP3.LUT UR4, URZ, UR4, URZ, 0x33, !UPT ;  /* 0x000000043f047292 */ /* 0x000fe2000f8e333f */
[----:B------:R-:W-:Y:S11]  /*1430*/  BRA `(.L_x_895) ;  /* 0x0000000000107947 */ /* 0x000ff60003800000 */
.L_x_894:
[----:B------:R-:W-:-:S11]  /*1440*/  UISETP.NE.AND UP0, UPT, UR5, 0x1, UPT ;  /* 0x000000010500788c */ /* 0x000fd6000bf05270 */
[----:B------:R-:W-:Y:S02]  /*1450*/  @UP0 ULDC.64 UR10, c[0x0][0x9e8] ;  /* 0x00027a00000a0ab9 */ /* 0x000fe40000000a00 */
[----:B------:R-:W-:-:S04]  /*1460*/  UIMAD.WIDE.U32 UR6, UR4, UR10, URZ ;  /* 0x0000000a040672a5 */ /* 0x000fc8000f8e003f */
[----:B------:R-:W-:-:S12]  /*1470*/  @UP0 USHF.R.U32.HI UR4, URZ, UR11, UR7 ;  /* 0x0000000b3f040299 */ /* 0x000fd80008011607 */
.L_x_895:
[----:B------:R-:W-:-:S04]  /*1480*/  UIMAD UR4, UR4, UR5, URZ ;  /* 0x00000005040472a4 */ /* 0x000fc8000f8e023f */
[----:B------:R-:W-:-:S04]  /*1490*/  UISETP.LT.AND UP0, UPT, UR8, UR4, UPT ;  /* 0x000000040800728c */ /* 0x000fc8000bf01270 */
[----:B------:R-:W-:-:S12]  /*14a0*/  USEL UR8, UR8, UR4, !UP0 ;  /* 0x0000000408087287 */ /* 0x000fd8000c000000 */
.L_x_893:
[----:B------:R-:W-:Y:S01]  /*14b0*/  USHF.R.S32.HI UR4, URZ, 0x1f, UR8 ;  /* 0x0000001f3f047899 */ /* 0x000fe20008011408 */
[----:B------:R-:W-:Y:S01]  /*14c0*/  PLOP3.LUT P0, PT, PT, PT, PT, 0x80, 0x0 ;  /* 0x000000000000781c */ /* 0x000fe20003f0f070 */
[----:B------:R-:W-:Y:S01]  /*14d0*/  IMAD.MOV.U32 R0, RZ, RZ, RZ ;  /* 0x000000ffff007224 */ /* 0x000fe200078e00ff */
[----:B------:R-:W-:Y:S01]  /*14e0*/  CS2R R2, SRZ ;  /* 0x0000000000027805 */ /* 0x000fe2000001ff00 */
[----:B------:R-:W-:Y:S01]  /*14f0*/  ULEA.HI UR4, UR4, UR8, URZ, 0x6 ;  /* 0x0000000804047291 */ /* 0x000fe2000f8f303f */
[----:B------:R-:W-:Y:S02]  /*1500*/  CS2R R150, SRZ ;  /* 0x0000000000967805 */ /* 0x000fe4000001ff00 */
[----:B------:R-:W-:Y:S02]  /*1510*/  CS2R R148, SRZ ;  /* 0x0000000000947805 */ /* 0x000fe4000001ff00 */
[----:B------:R-:W-:Y:S01]  /*1520*/  CS2R R146, SRZ ;  /* 0x0000000000927805 */ /* 0x000fe2000001ff00 */
[----:B------:R-:W-:Y:S01]  /*1530*/  USHF.R.S32.HI UR4, URZ, 0x6, UR4 ;  /* 0x000000063f047899 */ /* 0x000fe20008011404 */
[----:B------:R-:W-:-:S02]  /*1540*/  CS2R R144, SRZ ;  /* 0x0000000000907805 */ /* 0x000fc4000001ff00 */
[----:B------:R-:W-:Y:S02]  /*1550*/  CS2R R142, SRZ ;  /* 0x00000000008e7805 */ /* 0x000fe4000001ff00 */
[----:B------:R-:W-:Y:S01]  /*1560*/  CS2R R140, SRZ ;  /* 0x00000000008c7805 */ /* 0x000fe2000001ff00 */
[----:B------:R-:W-:Y:S01]  /*1570*/  UISETP.LT.AND UP0, UPT, URZ, UR4, UPT ;  /* 0x000000043f00728c */ /* 0x000fe2000bf01270 */
[----:B------:R-:W-:Y:S02]  /*1580*/  CS2R R138, SRZ ;  /* 0x00000000008a7805 */ /* 0x000fe4000001ff00 */
[----:B------:R-:W-:Y:S02]  /*1590*/  CS2R R136, SRZ ;  /* 0x0000000000887805 */ /* 0x000fe4000001ff00 */
[----:B------:R-:W-:Y:S01]  /*15a0*/  CS2R R134, SRZ ;  /* 0x0000000000867805 */ /* 0x000fe2000001ff00 */
[----:B------:R-:W-:Y:S01]  /*15b0*/  USEL UR60, URZ, UR4, !UP0 ;  /* 0x000000043f3c7287 */ /* 0x000fe2000c000000 */
[----:B------:R-:W-:-:S02]  /*15c0*/  CS2R R132, SRZ ;  /* 0x0000000000847805 */ /* 0x000fc4000001ff00 */
[----:B------:R-:W-:Y:S02]  /*15d0*/  CS2R R130, SRZ ;  /* 0x0000000000827805 */ /* 0x000fe4000001ff00 */
[----:B------:R-:W-:Y:S02]  /*15e0*/  CS2R R128, SRZ ;  /* 0x0000000000807805 */ /* 0x000fe4000001ff00 */
[----:B------:R-:W-:Y:S02]  /*15f0*/  CS2R R126, SRZ ;  /* 0x00000000007e7805 */ /* 0x000fe4000001ff00 */
[----:B------:R-:W-:Y:S02]  /*1600*/  CS2R R124, SRZ ;  /* 0x00000000007c7805 */ /* 0x000fe4000001ff00 */
[----:B------:R-:W-:Y:S02]  /*1610*/  ISETP.GT.AND P1, PT, R103, UR60, PT ;  /* 0x0000003c67007c0c */ /* 0x000fe4000bf24270 */
        /* <DEDUP_REMOVED lines=45> */
[----:B------:R-:W-:Y:S01]  /*18f0*/  IMAD.MOV.U32 R23, RZ, RZ, RZ ;  /* 0x000000ffff177224 */ /* 0x000fe200078e00ff */
[----:B------:R-:W-:Y:S02]  /*1900*/  CS2R R32, SRZ ;  /* 0x0000000000207805 */ /* 0x000fe4000001ff00 */
[----:B------:R-:W-:Y:S02]  /*1910*/  MOV R160, RZ ;  /* 0x000000ff00a07202 */ /* 0x000fe40000000f00 */
[----:B------:R-:W-:Y:S01]  /*1920*/  CS2R R6, SRZ ;  /* 0x0000000000067805 */ /* 0x000fe2000001ff00 */
[----:B------:R-:W-:Y:S01]  /*1930*/  IMAD.MOV.U32 R29, RZ, RZ, RZ ;  /* 0x000000ffff1d7224 */ /* 0x000fe200078e00ff */
[----:B------:R-:W-:Y:S01]  /*1940*/  CS2R R56, SRZ ;  /* 0x0000000000387805 */ /* 0x000fe2000001ff00 */
[----:B------:R-:W-:Y:S01]  /*1950*/  IMAD.MOV.U32 R4, RZ, RZ, RZ ;  /* 0x000000ffff047224 */ /* 0x000fe200078e00ff */
[----:B------:R-:W-:Y:S06]  /*1960*/  @!P1 BRA `(.L_x_896) ;  /* 0x000000b800c49947 */ /* 0x000fec0003800000 */
[----:B------:R-:W1:Y:S01]  /*1970*/  SHFL.IDX PT, R0, R210, RZ, 0x1f ;  /* 0x00001fffd2007589 */ /* 0x000e6200000e0000 */
[----:B------:R-:W-:-:S04]  /*1980*/  UIADD3 UR6, UR38, 0x10400, URZ ;  /* 0x0001040026067890 */ /* 0x000fc8000fffe03f */
[----:B------:R-:W-:-:S06]  /*1990*/  ULOP3.LUT UP0, URZ, UR6, 0x3ff, URZ, 0xc0, !UPT ;  /* 0x000003ff063f7892 */ /* 0x000fcc000f80c03f */
[----:B------:R-:W-:Y:S02]  /*19a0*/  PLOP3.LUT P0, PT, PT, PT, UP0, 0x80, 0x0 ;  /* 0x000000000000781c */ /* 0x000fe40003f0f008 */
[----:B-1----:R-:W-:-:S13]  /*19b0*/  R2UR UR4, R0 ;  /* 0x00000000000472ca */ /* 0x002fda00000e0000 */
[----:B------:R-:W-:-:S04]  /*19c0*/  ULEA.HI UR5, UR4, UR4, URZ, 0x1 ;  /* 0x0000000404057291 */ /* 0x000fc8000f8f083f */
        /* <DEDUP_REMOVED lines=22> */
.L_x_897:
[----:B------:R-:W-:Y:S02]  /*1b30*/  R2UR UR6, R207 ;  /* 0x00000000cf0672ca */ /* 0x000fe400000e0000 */
[----:B------:R-:W-:-:S11]  /*1b40*/  R2UR UR5, R212 ;  /* 0x00000000d40572ca */ /* 0x000fd600000e0000 */
[----:B------:R-:W-:Y:S02]  /*1b50*/  ULEA.HI UR4, UR6, UR6, URZ, 0x1 ;  /* 0x0000000606047291 */ /* 0x000fe4000f8f083f */
[----:B------:R-:W-:Y:S02]  /*1b60*/  IMAD.U32 R2, RZ, RZ, UR5 ;  /* 0x00000005ff027e24 */ /* 0x000fe4000f8e00ff */
[----:B------:R-:W-:-:S03]  /*1b70*/  ULOP3.LUT UR4, UR4, 0xfffffffe, URZ, 0xc0, !UPT ;  /* 0xfffffffe04047892 */ /* 0x000fc6000f8ec03f */
[----:B------:R-:W-:Y:S01]  /*1b80*/  ISETP.NE.AND P0, PT, R2, 0x3, PT ;  /* 0x000000030200780c */ /* 0x000fe20003f05270 */
[----:B------:R-:W-:-:S06]  /*1b90*/  UIADD3 UR4, UR6, -UR4, URZ ;  /* 0x8000000406047290 */ /* 0x000fcc000fffe03f */
[----:B------:R-:W-:-:S04]  /*1ba0*/  MOV R0, UR4 ;  /* 0x0000000400007c02 */ /* 0x000fc80008000f00 */
[----:B------:R-:W-:-:S04]  /*1bb0*/  SHF.L.U32 R0, R0, 0x1f, RZ ;  /* 0x0000001f00007819 */ /* 0x000fc800000006ff */
[----:B------:R-:W1:Y:S02]  /*1bc0*/  SYNCS.PHASECHK.TRANS64.TRYWAIT P1, [UR38+0x30800], R0 ;  /* 0x03080000ff0075a7 */ /* 0x000e640008020166 */
[----:B-1----:R-:W-:Y:S05]  /*1bd0*/  @!P1 BRA `(.L_x_898) ;  /* 0x0000010800f49947 */ /* 0x002fea0003800000 */
.L_x_1045:
[----:B------:R-:W-:Y:S05]  /*1be0*/  @!P0 BRA `(.L_x_899) ;  /* 0x0000000000048947 */ /* 0x000fea0003800000 */
[----:B------:R-:W-:Y:S01]  /*1bf0*/  BPT.TRAP 0x1 ;  /* 0x000000040000795c */ /* 0x000fe20000300000 */
.L_x_899:
[----:B-1----:R-:W-:Y:S02]  /*1c00*/  IMAD.U32 R3, RZ, RZ, UR36 ;  /* 0x00000024ff037e24 */ /* 0x002fe4000f8e00ff */
[----:B------:R-:W-:-:S03]  /*1c10*/  IMAD.U32 R0, RZ, RZ, UR46 ;  /* 0x0000002eff007e24 */ /* 0x000fc6000f8e00ff */
[----:B------:R-:W-:Y:S02]  /*1c20*/  LEA R3, R3, UR38, 0x3 ;  /* 0x0000002603037c11 */ /* 0x000fe4000f8e18ff */
[----:B------:R-:W-:-:S04]  /*1c30*/  SHF.L.U32 R0, R0, 0x1f, RZ ;  /* 0x0000001f00007819 */ /* 0x000fc800000006ff */
[----:B------:R1:W2:Y:S01]  /*1c40*/  SYNCS.PHASECHK.TRANS64.TRYWAIT P2, [R3+URZ+0x30830], R0 ;  /* 0x03083000030075a7 */ /* 0x0002a2000804017f */
[----:B------:R-:W-:Y:S05]  /*1c50*/  @!P0 BRA `(.L_x_900) ;  /* 0x0000000000048947 */ /* 0x000fea0003800000 */
[----:B------:R-:W-:Y:S01]  /*1c60*/  BPT.TRAP 0x1 ;  /* 0x000000040000795c */ /* 0x000fe20000300000 */
.L_x_900:
[----:B------:R-:W3:Y:S02]  /*1c70*/  S2R R2, SR_TID.X ;  /* 0x0000000000027919 */ /* 0x000ee40000002100 */
[----:B---3--:R-:W-:Y:S01]  /*1c80*/  LOP3.LUT P1, RZ, R2, 0x7f, RZ, 0xc0, !PT ;  /* 0x0000007f02ff7812 */ /* 0x008fe2000782c0ff */
[----:B--2---:R-:W-:-:S12]  /*1c90*/  @P2 BRA `(.L_x_901) ;  /* 0x0000000000082947 */ /* 0x004fd80003800000 */
[----:B------:R-:W2:Y:S02]  /*1ca0*/  SYNCS.PHASECHK.TRANS64.TRYWAIT P2, [R3+URZ+0x30830], R0 ;  /* 0x03083000030075a7 */ /* 0x000ea4000804017f */
[----:B--2---:R-:W-:Y:S05]  /*1cb0*/  @!P2 BRA `(.L_x_902) ;  /* 0x0000010800d4a947 */ /* 0x004fea0003800000 */
.L_x_901:
[----:B------:R-:W-:Y:S05]  /*1cc0*/  WARPSYNC.ALL ;  /* 0x0000000000007948 */ /* 0x000fea0003800000 */
[----:B------:R-:W-:Y:S01]  /*1cd0*/  UIADD3 UR4, UR38, 0x20400, URZ ;  /* 0x0002040026047890 */ /* 0x000fe2000fffe03f */
[----:B------:R-:W-:Y:S01]  /*1ce0*/  WARPGROUP.ARRIVE ;  /* 0x00000000000079c5 */ /* 0x000fe20000000000 */
[----:B------:R-:W-:Y:S01]  /*1cf0*/  ULOP3.LUT UR40, UR40, 0x10000, URZ, 0xfc, !UPT ;  /* 0x0001000028287892 */ /* 0x000fe2000f8efc3f */
[----:B------:R-:W3:Y:S01]  /*1d00*/  LDC R21, c[0x0][0x2e0] ;  /* 0x0000b800ff157b82 */ /* 0x000ee20000000800 */
[----:B------:R-:W-:Y:S01]  /*1d10*/  USHF.R.U32.HI UR4, URZ, 0x4, UR4 ;  /* 0x000000043f047899 */ /* 0x000fe20008011604 */
[----:B------:R-:W-:Y:S01]  /*1d20*/  MOV R4, 0xffffffc0 ;  /* 0xffffffc000047802 */ /* 0x000fe20000000f00 */
[----:B------:R-:W-:Y:S01]  /*1d30*/  UMOV UR9, 0x40000040 ;  /* 0x4000004000097882 */ /* 0x000fe20000000000 */
[----:B------:R-:W-:Y:S01]  /*1d40*/  UMOV UR11, 0x40000040 ;  /* 0x40000040000b7882 */ /* 0x000fe20000000000 */
[----:B------:R-:W-:Y:S01]  /*1d50*/  ULOP3.LUT UR4, UR4, 0x3fff, URZ, 0xc0, !UPT ;  /* 0x00003fff04047892 */ /* 0x000fe2000f8ec03f */
[----:B------:R-:W-:Y:S01]  /*1d60*/  IMAD.U32 R19, RZ, RZ, UR9 ;  /* 0x00000009ff137e24 */ /* 0x000fe2000f8e00ff */
[----:B------:R-:W-:Y:S01]  /*1d70*/  UMOV UR8, UR40 ;  /* 0x0000002800087c82 */ /* 0x000fe20008000000 */
[----:B------:R-:W-:Y:S01]  /*1d80*/  UMOV UR7, 0x40000040 ;  /* 0x4000004000077882 */ /* 0x000fe20000000000 */
[----:B------:R-:W-:Y:S01]  /*1d90*/  ULOP3.LUT UR37, UR4, 0x10000, URZ, 0xfc, !UPT ;  /* 0x0001000004257892 */ /* 0x000fe2000f8efc3f */
[----:B------:R-:W-:Y:S01]  /*1da0*/  MOV R18, UR8 ;  /* 0x0000000800127c02 */ /* 0x000fe20008000f00 */
[----:B------:R-:W-:Y:S01]  /*1db0*/  UIADD3 UR4, UR40, 0x2, URZ ;  /* 0x0000000228047890 */ /* 0x000fe2000fffe03f */
[----:B-12---:R-:W1:Y:S01]  /*1dc0*/  LDC R0, c[0x0][0x288] ;  /* 0x0000a200ff007b82 */ /* 0x006e620000000800 */
[----:B------:R-:W-:Y:S01]  /*1dd0*/  ULEA UR39, UR36, UR37, 0xb ;  /* 0x0000002524277291 */ /* 0x000fe2000f8e583f */
[----:B------:R-:W-:Y:S01]  /*1de0*/  IMAD R6, R103, R4, 0x40 ;  /* 0x0000004067067424 */ /* 0x000fe200078e0204 */
[----:B------:R-:W-:Y:S01]  /*1df0*/  UIADD3 UR12, UR40, 0x406, URZ ;  /* 0x00000406280c7890 */ /* 0x000fe2000fffe03f */
[----:B------:R-:W-:Y:S01]  /*1e00*/  @!P1 VIADD R2, R3, 0x30840 ;  /* 0x0003084003029836 */ /* 0x000fe20000000000 */
[----:B------:R-:W-:Y:S01]  /*1e10*/  UIADD3 UR5, UR39, 0x2, URZ ;  /* 0x0000000227057890 */ /* 0x000fe2000fffe03f */
[----:B------:R-:W-:Y:S01]  /*1e20*/  LEA R4, R103, 0xffffffc0, 0x6 ;  /* 0xffffffc067047811 */ /* 0x000fe200078e30ff */
[----:B------:R-:W-:-:S02]  /*1e30*/  UIADD3 UR6, UR39, 0x202, URZ ;  /* 0x0000020227067890 */ /* 0x000fc4000fffe03f */
[----:B------:R-:W-:Y:S01]  /*1e40*/  UMOV UR10, UR39 ;  /* 0x00000027000a7c82 */ /* 0x000fe20008000000 */
[----:B------:R-:W-:Y:S01]  /*1e50*/  UIADD3 UR14, UR39, 0x206, URZ ;  /* 0x00000206270e7890 */ /* 0x000fe2000fffe03f */
[----:B------:R-:W-:Y:S01]  /*1e60*/  HGMMA.64x64x16.F32 R24, gdesc[UR8], RZ, !UPT, gsb0 ;  /* 0x00e00000081879f0 */ /* 0x000fe2000c0008ff */
[----:B------:R-:W-:Y:S01]  /*1e70*/  UMOV UR8, UR4 ;  /* 0x0000000400087c82 */ /* 0x000fe20008000000 */
[----:B------:R-:W-:Y:S01]  /*1e80*/  UMOV UR9, 0x40000040 ;  /* 0x4000004000097882 */ /* 0x000fe20000000000 */
[----:B------:R-:W-:Y:S01]  /*1e90*/  UMOV UR10, UR5 ;  /* 0x00000005000a7c82 */ /* 0x000fe20008000000 */
[----:B------:R-:W-:Y:S01]  /*1ea0*/  UMOV UR11, 0x40000040 ;  /* 0x40000040000b7882 */ /* 0x000fe20000000000 */
[----:B------:R-:W-:Y:S01]  /*1eb0*/  UIADD3 UR4, UR40, 0x4, URZ ;  /* 0x0000000428047890 */ /* 0x000fe2000fffe03f */
[----:B------:R-:W-:Y:S01]  /*1ec0*/  IMAD.U32 R16, RZ, RZ, UR8 ;  /* 0x00000008ff107e24 */ /* 0x000fe2000f8e00ff */
[----:B------:R-:W-:Y:S01]  /*1ed0*/  UIADD3 UR5, UR39, 0x4, URZ ;  /* 0x0000000427057890 */ /* 0x000fe2000fffe03f */
[----:B------:R-:W-:Y:S01]  /*1ee0*/  IMAD.U32 R17, RZ, RZ, UR9 ;  /* 0x00000009ff117e24 */ /* 0x000fe2000f8e00ff */
[----:B------:R-:W-:Y:S01]  /*1ef0*/  UMOV UR13, 0x40000040 ;  /* 0x40000040000d7882 */ /* 0x000fe20000000000 */
[----:B------:R-:W-:Y:S01]  /*1f00*/  UMOV UR15, 0x40000040 ;  /* 0x40000040000f7882 */ /* 0x000fe20000000000 */
[----:B------:R-:W-:Y:S01]  /*1f10*/  UIADD3 UR16, UR40, 0x800, URZ ;  /* 0x0000080028107890 */ /* 0x000fe2000fffe03f */
[----:B---3--:R-:W-:Y:S01]  /*1f20*/  IMAD R3, R21, UR47, R6 ;  /* 0x0000002f15037c24 */ /* 0x008fe2000f8e0206 */
[----:B------:R-:W-:Y:S01]  /*1f30*/  UIADD3 UR18, UR39, 0x400, URZ ;  /* 0x0000040027127890 */ /* 0x000fe2000fffe03f */
[----:B------:R-:W-:Y:S01]  /*1f40*/  @!P1 PRMT R2, RZ, 0x654, R2 ;  /* 0x00000654ff029816 */ /* 0x000fe20000000002 */
[----:B------:R-:W-:Y:S01]  /*1f50*/  UMOV UR17, 0x40000040 ;  /* 0x4000004000117882 */ /* 0x000fe20000000000 */
[----:B------:R-:W-:Y:S01]  /*1f60*/  UMOV UR19, 0x40000040 ;  /* 0x4000004000137882 */ /* 0x000fe20000000000 */
[----:B------:R-:W-:Y:S01]  /*1f70*/  UIADD3 UR20, UR40, 0x802, URZ ;  /* 0x0000080228147890 */ /* 0x000fe2000fffe03f */
[----:B-1----:R-:W-:Y:S01]  /*1f80*/  IADD3 R5, R3, 0x1, -R0 ;  /* 0x0000000103057810 */ /* 0x002fe20007ffe800 */
[----:B------:R-:W-:Y:S01]  /*1f90*/  UIADD3 UR22, UR39, 0x402, URZ ;  /* 0x0000040227167890 */ /* 0x000fe2000fffe03f */
[----:B------:R-:W-:Y:S01]  /*1fa0*/  UMOV UR21, 0x40000040 ;  /* 0x4000004000157882 */ /* 0x000fe20000000000 */
[----:B------:R-:W-:Y:S01]  /*1fb0*/  UMOV UR23, 0x40000040 ;  /* 0x4000004000177882 */ /* 0x000fe20000000000 */
[----:B------:R-:W-:-:S02]  /*1fc0*/  UIADD3 UR24, UR40, 0x804, URZ ;  /* 0x0000080428187890 */ /* 0x000fc4000fffe03f */
[----:B------:R-:W-:Y:S01]  /*1fd0*/  UIADD3 UR26, UR39, 0x404, URZ ;  /* 0x00000404271a7890 */ /* 0x000fe2000fffe03f */
[----:B------:R-:W-:Y:S01]  /*1fe0*/  UMOV UR25, 0x40000040 ;  /* 0x4000004000197882 */ /* 0x000fe20000000000 */
[----:B------:R-:W-:Y:S01]  /*1ff0*/  UMOV UR27, 0x40000040 ;  /* 0x40000040001b7882 */ /* 0x000fe20000000000 */
[----:B------:R-:W-:Y:S02]  /*2000*/  UIADD3 UR28, UR40, 0x806, URZ ;  /* 0x00000806281c7890 */ /* 0x000fe4000fffe03f */
[----:B------:R-:W-:Y:S01]  /*2010*/  UIADD3 UR30, UR39, 0x406, URZ ;  /* 0x00000406271e7890 */ /* 0x000fe2000fffe03f */
[----:B------:R-:W-:Y:S01]  /*2020*/  UMOV UR29, 0x40000040 ;  /* 0x40000040001d7882 */ /* 0x000fe20000000000 */
[----:B------:R-:W-:Y:S01]  /*2030*/  UMOV UR31, 0x40000040 ;  /* 0x40000040001f7882 */ /* 0x000fe20000000000 */
[----:B------:R-:W-:Y:S02]  /*2040*/  UIADD3 UR32, UR40, 0xc00, URZ ;  /* 0x00000c0028207890 */ /* 0x000fe4000fffe03f */
        /* <DEDUP_REMOVED lines=11> */
[----:B------:R-:W-:Y:S01]  /*2100*/  UMOV UR57, 0x40000040 ;  /* 0x4000004000397882 */ /* 0x000fe20000000000 */
[----:B------:R-:W-:Y:S01]  /*2110*/  UMOV UR59, 0x40000040 ;  /* 0x40000040003b7882 */ /* 0x000fe20000000000 */
[----:B------:R-:W-:Y:S01]  /*2120*/  IMAD.U32 R9, RZ, RZ, UR57 ;  /* 0x00000039ff097e24 */ /* 0x000fe2000f8e00ff */
[----:B------:R-:W-:-:S02]  /*2130*/  WARPGROUP.DEPBAR.LE gsb0, 0x0 ;  /* 0x00008000000079c5 */ /* 0x000fc40000010000 */
[----:B------:R-:W-:-:S06]  /*2140*/  WARPGROUP.ARRIVE ;  /* 0x00000000000079c5 */ /* 0x000fcc0000000000 */
[----:B------:R-:W-:Y:S01]  /*2150*/  HGMMA.64x64x16.F32 R24, gdesc[UR8], R24, gsb0 ;  /* 0x00e00000081879f0 */ /* 0x000fe20008000818 */
[----:B------:R-:W-:Y:S01]  /*2160*/  UMOV UR8, UR4 ;  /* 0x0000000400087c82 */ /* 0x000fe20008000000 */
[----:B------:R-:W-:Y:S01]  /*2170*/  UMOV UR9, 0x40000040 ;  /* 0x4000004000097882 */ /* 0x000fe20000000000 */
[----:B------:R-:W-:Y:S01]  /*2180*/  UMOV UR10, UR5 ;  /* 0x00000005000a7c82 */ /* 0x000fe20008000000 */
[----:B------:R-:W-:Y:S01]  /*2190*/  UMOV UR11, 0x40000040 ;  /* 0x40000040000b7882 */ /* 0x000fe20000000000 */
[----:B------:R-:W-:Y:S01]  /*21a0*/  UIADD3 UR4, UR40, 0x6, URZ ;  /* 0x0000000628047890 */ /* 0x000fe2000fffe03f */
[----:B------:R-:W-:Y:S01]  /*21b0*/  MOV R14, UR8 ;  /* 0x00000008000e7c02 */ /* 0x000fe20008000f00 */
[----:B------:R-:W-:Y:S01]  /*21c0*/  UIADD3 UR5, UR39, 0x6, URZ ;  /* 0x0000000627057890 */ /* 0x000fe2000fffe03f */
[----:B------:R-:W-:Y:S01]  /*21d0*/  IMAD.U32 R15, RZ, RZ, UR9 ;  /* 0x00000009ff0f7e24 */ /* 0x000fe2000f8e00ff */
[----:B------:R-:W-:Y:S02]  /*21e0*/  WARPGROUP.DEPBAR.LE gsb0, 0x0 ;  /* 0x00008000000079c5 */ /* 0x000fe40000010000 */
[----:B------:R-:W-:-:S06]  /*21f0*/  WARPGROUP.ARRIVE ;  /* 0x00000000000079c5 */ /* 0x000fcc0000000000 */
[----:B------:R-:W-:Y:S01]  /*2200*/  HGMMA.64x64x16.F32 R24, gdesc[UR8], R24, gsb0 ;  /* 0x00e00000081879f0 */ /* 0x000fe20008000818 */
        /* <DEDUP_REMOVED lines=17> */
[----:B------:R-:W-:Y:S01]  /*2320*/  UMOV UR5, 0x40000040 ;  /* 0x4000004000057882 */ /* 0x000fe20000000000 */
[----:B------:R-:W-:Y:S01]  /*2330*/  IMAD.U32 R11, RZ, RZ, UR9 ;  /* 0x00000009ff0b7e24 */ /* 0x000fe2000f8e00ff */
[----:B------:R-:W-:Y:S02]  /*2340*/  WARPGROUP.DEPBAR.LE gsb0, 0x0 ;  /* 0x00008000000079c5 */ /* 0x000fe40000010000 */
[----:B------:R-:W-:-:S06]  /*2350*/  WARPGROUP.ARRIVE ;  /* 0x00000000000079c5 */ /* 0x000fcc0000000000 */
[----:B------:R-:W-:Y:S01]  /*2360*/  HGMMA.64x64x16.F32 R24, gdesc[UR8], R24, gsb0 ;  /* 0x00e00000081879f0 */ /* 0x000fe20008000818 */
[----:B------:R-:W-:Y:S02]  /*2370*/  UIADD3 UR8, UR40, 0x404, URZ ;  /* 0x0000040428087890 */ /* 0x000fe4000fffe03f */
[----:B------:R-:W-:Y:S01]  /*2380*/  UIADD3 UR10, UR39, 0x204, URZ ;  /* 0x00000204270a7890 */ /* 0x000fe2000fffe03f */
[----:B------:R-:W-:Y:S01]  /*2390*/  UMOV UR9, 0x40000040 ;  /* 0x4000004000097882 */ /* 0x000fe20000000000 */
[----:B------:R-:W-:Y:S01]  /*23a0*/  UMOV UR11, 0x40000040 ;  /* 0x40000040000b7882 */ /* 0x000fe20000000000 */
[----:B------:R-:W-:-:S07]  /*23b0*/  UIADD3 UR39, UR39, 0x606, URZ ;  /* 0x0000060627277890 */ /* 0x000fce000fffe03f */
[----:B------:R-:W-:Y:S01]  /*23c0*/  UMOV UR58, UR39 ;  /* 0x00000027003a7c82 */ /* 0x000fe20008000000 */
[----:B------:R-:W-:Y:S02]  /*23d0*/  WARPGROUP.DEPBAR.LE gsb0, 0x0 ;  /* 0x00008000000079c5 */ /* 0x000fe40000010000 */
[----:B------:R-:W-:-:S06]  /*23e0*/  WARPGROUP.ARRIVE ;  /* 0x00000000000079c5 */ /* 0x000fcc0000000000 */
[----:B------:R-:W-:Y:S01]  /*23f0*/  HGMMA.64x64x16.F32 R24, gdesc[UR4], R24, gsb0 ;  /* 0x00e00000041879f0 */ /* 0x000fe20008000818 */
[----:B------:R-:W-:-:S07]  /*2400*/  UIADD3 UR6, UR40, 0xc06, URZ ;  /* 0x00000c0628067890 */ /* 0x000fce000fffe03f */
[----:B------:R-:W-:Y:S01]  /*2410*/  UMOV UR56, UR6 ;  /* 0x0000000600387c82 */ /* 0x000fe20008000000 */
[----:B------:R-:W-:Y:S01]  /*2420*/  ULDC.64 UR6, c[0x0][0x9d8] ;  /* 0x0002760000067ab9 */ /* 0x000fe20000000a00 */
[----:B------:R-:W-:Y:S01]  /*2430*/  IMAD.U32 R8, RZ, RZ, UR56 ;  /* 0x00000038ff087e24 */ /* 0x000fe2000f8e00ff */
[----:B------:R-:W-:Y:S01]  /*2440*/  ULOP3.LUT UR45, URZ, UR7, URZ, 0x33, !UPT ;  /* 0x000000073f2d7292 */ /* 0x000fe2000f8e333f */
[----:B------:R-:W-:Y:S02]  /*2450*/  WARPGROUP.DEPBAR.LE gsb0, 0x0 ;  /* 0x00008000000079c5 */ /* 0x000fe40000010000 */
[----:B------:R-:W-:-:S06]  /*2460*/  WARPGROUP.ARRIVE ;  /* 0x00000000000079c5 */ /* 0x000fcc0000000000 */
[----:B------:R-:W-:Y:S01]  /*2470*/  HGMMA.64x64x16.F32 R24, gdesc[UR8], R24, gsb0 ;  /* 0x00e00000081879f0 */ /* 0x000fe20008000818 */
[----:B------:R-:W-:Y:S02]  /*2480*/  ULDC.64 UR10, c[0x0][0x9e0] ;  /* 0x00027800000a7ab9 */ /* 0x000fe40000000a00 */
[----:B------:R-:W-:-:S06]  /*2490*/  UISETP.GE.AND UP0, UPT, UR11, 0x1, UPT ;  /* 0x000000010b00788c */ /* 0x000fcc000bf06270 */
[----:B------:R-:W-:Y:S01]  /*24a0*/  PLOP3.LUT P2, PT, PT, PT, UP0, 0x40, 0x0 ;  /* 0x000000000000781c */ /* 0x000fe20003f4e808 */
[----:B------:R-:W-:Y:S02]  /*24b0*/  WARPGROUP.DEPBAR.LE gsb0, 0x0 ;  /* 0x00008000000079c5 */ /* 0x000fe40000010000 */
[----:B------:R-:W-:-:S06]  /*24c0*/  WARPGROUP.ARRIVE ;  /* 0x00000000000079c5 */ /* 0x000fcc0000000000 */
[----:B------:R-:W-:Y:S03]  /*24d0*/  HGMMA.64x64x16.F32 R24, gdesc[UR12], R24, gsb0 ;  /* 0x00e000000c1879f0 */ /* 0x000fe60008000818 */
        /* <DEDUP_REMOVED lines=25> */
[----:B------:R-:W-:Y:S01]  /*2670*/  FMUL.FTZ R24, R24, UR6 ;  /* 0x0000000618187c20 */ /* 0x000fe20008410000 */
        /* <DEDUP_REMOVED lines=29> */
[----:B------:R2:W-:Y:S01]  /*2850*/  @!P1 SYNCS.ARRIVE.TRANS64.RED.A1T0 RZ, [R2+URZ], RZ ;  /* 0x000000ff02ff99a7 */ /* 0x0005e2000810043f */
[----:B------:R-:W-:Y:S01]  /*2860*/  FMUL.FTZ R35, R35, UR6 ;  /* 0x0000000623237c20 */ /* 0x000fe20008410000 */
[----:B------:R-:W-:Y:S01]  /*2870*/  FMUL.FTZ R38, R38, UR6 ;  /* 0x0000000626267c20 */ /* 0x000fe20008410000 */
[----:B------:R-:W-:Y:S01]  /*2880*/  FMUL.FTZ R43, R43, UR6 ;  /* 0x000000062b2b7c20 */ /* 0x000fe20008410000 */
[----:B------:R-:W3:Y:S01]  /*2890*/  MUFU.TANH R25, R25 ;  /* 0x0000001900197308 */ /* 0x000ee20000002400 */
[----:B--2---:R-:W-:-:S02]  /*28a0*/  IMAD R2, R22, -0x2, R5 ;  /* 0xfffffffe16027824 */ /* 0x004fc400078e0205 */
[----:B------:R-:W-:-:S05]  /*28b0*/  VIADD R5, R209, UR42 ;  /* 0x0000002ad1057c36 */ /* 0x000fca0008000000 */
[----:B------:R-:W2:Y:S08]  /*28c0*/  MUFU.TANH R28, R28 ;  /* 0x0000001c001c7308 */ /* 0x000eb00000002400 */
[----:B------:R-:W4:Y:S08]  /*28d0*/  MUFU.TANH R29, R29 ;  /* 0x0000001d001d7308 */ /* 0x000f300000002400 */
[----:B------:R-:W1:Y:S08]  /*28e0*/  MUFU.TANH R31, R31 ;  /* 0x0000001f001f7308 */ /* 0x000e700000002400 */
        /* <DEDUP_REMOVED lines=24> */
[----:B------:R5:W1:Y:S08]  /*2a70*/  MUFU.TANH R26, R35 ;  /* 0x00000023001a7308 */ /* 0x000a700000002400 */
[----:B------:R3:W1:Y:S01]  /*2a80*/  MUFU.TANH R27, R38 ;  /* 0x00000026001b7308 */ /* 0x0006620000002400 */
[----:B-----5:R-:W-:-:S07]  /*2a90*/  IMAD R35, R22, -0x2, R3 ;  /* 0xfffffffe16237824 */ /* 0x020fce00078e0203 */
[----:B------:R5:W1:Y:S01]  /*2aa0*/  MUFU.TANH R30, R43 ;  /* 0x0000002b001e7308 */ /* 0x000a620000002400 */
[C---:B---3--:R-:W-:Y:S01]  /*2ab0*/  VIADD R38, R2.reuse, UR10 ;  /* 0x0000000a02267c36 */ /* 0x048fe20008000000 */
[----:B-----5:R-:W-:-:S04]  /*2ac0*/  IADD3 R43, R2, UR45, RZ ;  /* 0x0000002d022b7c10 */ /* 0x020fc8000fffe0ff */
[----:B------:R-:W-:Y:S01]  /*2ad0*/  VIADDMNMX R2, R5, R38, R35, PT ;  /* 0x0000002605027246 */ /* 0x000fe20003800123 */
[----:B------:R-:W-:Y:S01]  /*2ae0*/  IMAD.IADD R3, R43, 0x1, R5 ;  /* 0x000000012b037824 */ /* 0x000fe200078e0205 */
[----:B--2-4-:R-:W-:Y:S06]  /*2af0*/  @P2 BRA `(.L_x_903) ;  /* 0x00000000005c2947 */ /* 0x014fec0003800000 */
[----:B------:R-:W-:Y:S01]  /*2b00*/  IMAD R7, R21, UR47, R5 ;  /* 0x0000002f15077c24 */ /* 0x000fe2000f8e0205 */
[----:B------:R-:W-:Y:S03]  /*2b10*/  BSSY B0, `(.L_x_904) ;  /* 0x0000011000007945 */ /* 0x000fe60003800000 */
[----:B------:R-:W-:-:S05]  /*2b20*/  IMAD.IADD R7, R7, 0x1, -R0 ;  /* 0x0000000107077824 */ /* 0x000fca00078e0a00 */
[----:B------:R-:W-:-:S13]  /*2b30*/  ISETP.GT.AND P2, PT, R7, -0x1, PT ;  /* 0xffffffff0700780c */ /* 0x000fda0003f44270 */
[----:B------:R-:W-:Y:S05]  /*2b40*/  @P2 BRA `(.L_x_905) ;  /* 0x0000000000202947 */ /* 0x000fea0003800000 */
[----:B------:R-:W-:Y:S01]  /*2b50*/  UISETP.NE.AND UP1, UPT, UR11, 0x1, UPT ;  /* 0x000000010b00788c */ /* 0x000fe2000bf25270 */
[----:B------:R-:W-:-:S05]  /*2b60*/  LOP3.LUT R7, RZ, R7, RZ, 0x33, !PT ;  /* 0x00000007ff077212 */ /* 0x000fca00078e33ff */
[----:B------:R-:W-:-:S05]  /*2b70*/  PLOP3.LUT P2, PT, PT, PT, UP1, 0x80, 0x0 ;  /* 0x000000000000781c */ /* 0x000fca0003f4f018 */
[----:B------:R-:W-:-:S08]  /*2b80*/  @UP1 ULDC.64 UR6, c[0x0][0x9e8] ;  /* 0x00027a0000061ab9 */ /* 0x000fd00000000a00 */
[----:B------:R-:W-:-:S05]  /*2b90*/  @P2 IMAD.HI.U32 R57, R7, UR6, RZ ;  /* 0x0000000607392c27 */ /* 0x000fca000f8e00ff */
[----:B------:R-:W-:-:S04]  /*2ba0*/  @P2 SHF.R.U32.HI R7, RZ, UR7, R57 ;  /* 0x00000007ff072c19 */ /* 0x000fc80008011639 */
[----:B------:R-:W-:Y:S01]  /*2bb0*/  LOP3.LUT R7, RZ, R7, RZ, 0x33, !PT ;  /* 0x00000007ff077212 */ /* 0x000fe200078e33ff */
[----:B------:R-:W-:Y:S06]  /*2bc0*/  BRA `(.L_x_906) ;  /* 0x0000000000147947 */ /* 0x000fec0003800000 */
.L_x_905:
[----:B------:R-:W-:-:S06]  /*2bd0*/  UISETP.NE.AND UP1, UPT, UR11, 0x1, UPT ;  /* 0x000000010b00788c */ /* 0x000fcc000bf25270 */
[----:B------:R-:W-:-:S05]  /*2be0*/  PLOP3.LUT P2, PT, PT, PT, UP1, 0x80, 0x0 ;  /* 0x000000000000781c */ /* 0x000fca0003f4f018 */
[----:B------:R-:W-:-:S08]  /*2bf0*/  @UP1 ULDC.64 UR6, c[0x0][0x9e8] ;  /* 0x00027a0000061ab9 */ /* 0x000fd00000000a00 */
[----:B------:R-:W-:-:S05]  /*2c00*/  @P2 IMAD.HI.U32 R57, R7, UR6, RZ ;  /* 0x0000000607392c27 */ /* 0x000fca000f8e00ff */
[----:B------:R-:W-:-:S07]  /*2c10*/  @P2 SHF.R.U32.HI R7, RZ, UR7, R57 ;  /* 0x00000007ff072c19 */ /* 0x000fce0008011639 */
.L_x_906:
[----:B------:R-:W-:Y:S05]  /*2c20*/  BSYNC B0 ;  /* 0x0000000000007941 */ /* 0x000fea0003800000 */
.L_x_904:
[----:B------:R-:W-:-:S04]  /*2c30*/  IMAD R7, R7, UR11, -R4 ;  /* 0x0000000b07077c24 */ /* 0x000fc8000f8e0a04 */
[----:B------:R-:W-:-:S05]  /*2c40*/  IMAD R7, R22, -0x2, R7 ;  /* 0xfffffffe16077824 */ /* 0x000fca00078e0207 */
[----:B------:R-:W-:Y:S02]  /*2c50*/  VIMNMX R3, R3, R7, !PT ;  /* 0x0000000703037248 */ /* 0x000fe40007fe0100 */
[----:B------:R-:W-:-:S07]  /*2c60*/  VIADDMNMX R2, R7, UR11, R2, PT ;  /* 0x0000000b07027c46 */ /* 0x000fce000b800102 */
.L_x_903:
[C---:B------:R-:W-:Y:S02]  /*2c70*/  ISETP.GE.AND P2, PT, R6.reuse, 0x2, PT ;  /* 0x000000020600780c */ /* 0x040fe40003f46270 */
[C---:B------:R-:W-:Y:S02]  /*2c80*/  ISETP.GE.AND P6, PT, R6.reuse, 0xa, PT ;  /* 0x0000000a0600780c */ /* 0x040fe40003fc6270 */
[----:B------:R-:W-:Y:S02]  /*2c90*/  ISETP.GT.AND P4, PT, R3, 0x1, !P2 ;  /* 0x000000010300780c */ /* 0x000fe40005784270 */
[----:B------:R-:W-:Y:S02]  /*2ca0*/  ISETP.GE.AND P3, PT, R6, 0x9, PT ;  /* 0x000000090600780c */ /* 0x000fe40003f66270 */
[----:B------:R-:W-:Y:S02]  /*2cb0*/  ISETP.LT.OR P4, PT, R2, 0x2, P4 ;  /* 0x000000020200780c */ /* 0x000fe40002781670 */
[----:B------:R-:W-:-:S02]  /*2cc0*/  P2R R58, PR, RZ, 0x40 ;  /* 0x00000040ff3a7803 */ /* 0x000fc40000000000 */
[----:B------:R-:W-:Y:S02]  /*2cd0*/  FSEL R57, R25, -INF , !P4 ;  /* 0xff80000019397808 */ /* 0x000fe40006000000 */
[C---:B------:R-:W-:Y:S02]  /*2ce0*/  ISETP.GT.AND P4, PT, R3.reuse, 0x9, !P6 ;  /* 0x000000090300780c */ /* 0x040fe40007784270 */
[----:B------:R-:W-:Y:S02]  /*2cf0*/  ISETP.GT.AND P5, PT, R3, 0x8, !P3 ;  /* 0x000000080300780c */ /* 0x000fe40005fa4270 */
[----:B------:R-:W-:Y:S02]  /*2d00*/  ISETP.LT.OR P4, PT, R2, 0xa, P4 ;  /* 0x0000000a0200780c */ /* 0x000fe40002781670 */
[----:B------:R-:W-:Y:S02]  /*2d10*/  ISETP.GE.AND P6, PT, R6, 0x11, PT ;  /* 0x000000110600780c */ /* 0x000fe40003fc6270 */
[----:B------:R-:W-:-:S02]  /*2d20*/  FSEL R61, R29, -INF , !P4 ;  /* 0xff8000001d3d7808 */ /* 0x000fc40006000000 */
[----:B------:R-:W-:Y:S02]  /*2d30*/  ISETP.LT.OR P5, PT, R2, 0x9, P5 ;  /* 0x000000090200780c */ /* 0x000fe40002fa1670 */
[----:B------:R-:W-:Y:S02]  /*2d40*/  ISETP.GT.AND P4, PT, R3, 0x10, !P6 ;  /* 0x000000100300780c */ /* 0x000fe40007784270 */
[----:B------:R-:W-:Y:S02]  /*2d50*/  FSEL R59, R28, -INF , !P5 ;  /* 0xff8000001c3b7808 */ /* 0x000fe40006800000 */
[----:B------:R-:W-:Y:S02]  /*2d60*/  ISETP.LT.OR P4, PT, R2, 0x11, P4 ;  /* 0x000000110200780c */ /* 0x000fe40002781670 */
[----:B------:R-:W-:Y:S02]  /*2d70*/  ISETP.GE.AND P5, PT, R6, 0x12, PT ;  /* 0x000000120600780c */ /* 0x000fe40003fa6270 */
[----:B-1----:R-:W-:-:S02]  /*2d80*/  FSEL R63, R32, -INF , !P4 ;  /* 0xff800000203f7808 */ /* 0x002fc40006000000 */
[----:B------:R-:W-:Y:S02]  /*2d90*/  ISETP.GT.AND P4, PT, R3, 0x11, !P5 ;  /* 0x000000110300780c */ /* 0x000fe40006f84270 */
[----:B------:R-:W-:Y:S02]  /*2da0*/  P2R R29, PR, RZ, 0x20 ;  /* 0x00000020ff1d7803 */ /* 0x000fe40000000000 */
[----:B------:R-:W-:Y:S02]  /*2db0*/  ISETP.LT.OR P4, PT, R2, 0x12, P4 ;  /* 0x000000120200780c */ /* 0x000fe40002781670 */
[----:B------:R-:W-:Y:S02]  /*2dc0*/  ISETP.GE.AND P5, PT, R6, 0x19, PT ;  /* 0x000000190600780c */ /* 0x000fe40003fa6270 */
[----:B------:R-:W-:Y:S02]  /*2dd0*/  FSEL R65, R33, -INF , !P4 ;  /* 0xff80000021417808 */ /* 0x000fe40006000000 */
[----:B------:R-:W-:-:S02]  /*2de0*/  ISETP.GT.AND P4, PT, R3, 0x18, !P5 ;  /* 0x000000180300780c */ /* 0x000fc40006f84270 */
[----:B------:R-:W-:Y:S02]  /*2df0*/  P2R R32, PR, RZ, 0x20 ;  /* 0x00000020ff207803 */ /* 0x000fe40000000000 */
[----:B------:R-:W-:Y:S02]  /*2e00*/  ISETP.LT.OR P4, PT, R2, 0x19, P4 ;  /* 0x000000190200780c */ /* 0x000fe40002781670 */
[----:B------:R-:W-:Y:S02]  /*2e10*/  ISETP.GE.AND P5, PT, R6, 0x1a, PT ;  /* 0x0000001a0600780c */ /* 0x000fe40003fa6270 */
[----:B------:R-:W-:Y:S02]  /*2e20*/  FSEL R67, R36, -INF , !P4 ;  /* 0xff80000024437808 */ /* 0x000fe40006000000 */
[----:B------:R-:W-:Y:S02]  /*2e30*/  ISETP.GT.AND P4, PT, R3, 0x19, !P5 ;  /* 0x000000190300780c */ /* 0x000fe40006f84270 */
[----:B------:R-:W-:-:S02]  /*2e40*/  P2R R33, PR, RZ, 0x20 ;  /* 0x00000020ff217803 */ /* 0x000fc40000000000 */
[----:B------:R-:W-:Y:S02]  /*2e50*/  ISETP.LT.OR P4, PT, R2, 0x1a, P4 ;  /* 0x0000001a0200780c */ /* 0x000fe40002781670 */
[----:B------:R-:W-:Y:S02]  /*2e60*/  ISETP.GE.AND P5, PT, R6, 0x21, PT ;  /* 0x000000210600780c */ /* 0x000fe40003fa6270 */
[----:B------:R-:W-:Y:S02]  /*2e70*/  FSEL R69, R37, -INF , !P4 ;  /* 0xff80000025457808 */ /* 0x000fe40006000000 */
[----:B------:R-:W-:Y:S02]  /*2e80*/  ISETP.GT.AND P4, PT, R3, 0x20, !P5 ;  /* 0x000000200300780c */ /* 0x000fe40006f84270 */
[----:B------:R-:W-:Y:S02]  /*2e90*/  P2R R36, PR, RZ, 0x20 ;  /* 0x00000020ff247803 */ /* 0x000fe40000000000 */
[----:B------:R-:W-:-:S02]  /*2ea0*/  ISETP.LT.OR P4, PT, R2, 0x21, P4 ;  /* 0x000000210200780c */ /* 0x000fc40002781670 */
[----:B------:R-:W-:Y:S02]  /*2eb0*/  ISETP.GE.AND P5, PT, R6, 0x22, PT ;  /* 0x000000220600780c */ /* 0x000fe40003fa6270 */
[----:B------:R-:W-:Y:S02]  /*2ec0*/  FSEL R71, R40, -INF , !P4 ;  /* 0xff80000028477808 */ /* 0x000fe40006000000 */
[----:B------:R-:W-:Y:S02]  /*2ed0*/  ISETP.GT.AND P4, PT, R3, 0x21, !P5 ;  /* 0x000000210300780c */ /* 0x000fe40006f84270 */
[----:B------:R-:W-:Y:S02]  /*2ee0*/  P2R R40, PR, RZ, 0x20 ;  /* 0x00000020ff287803 */ /* 0x000fe40000000000 */
[----:B------:R-:W-:Y:S02]  /*2ef0*/  ISETP.LT.OR P4, PT, R2, 0x22, P4 ;  /* 0x000000220200780c */ /* 0x000fe40002781670 */
[----:B------:R-:W-:-:S02]  /*2f00*/  ISETP.GE.AND P5, PT, R6, 0x29, PT ;  /* 0x000000290600780c */ /* 0x000fc40003fa6270 */
[----:B------:R-:W-:Y:S02]  /*2f10*/  FSEL R73, R41, -INF , !P4 ;  /* 0xff80000029497808 */ /* 0x000fe40006000000 */
[----:B------:R-:W-:Y:S02]  /*2f20*/  ISETP.GT.AND P4, PT, R3, 0x28, !P5 ;  /* 0x000000280300780c */ /* 0x000fe40006f84270 */
[----:B------:R-:W-:Y:S02]  /*2f30*/  P2R R41, PR, RZ, 0x20 ;  /* 0x00000020ff297803 */ /* 0x000fe40000000000 */
[----:B------:R-:W-:Y:S02]  /*2f40*/  ISETP.LT.OR P4, PT, R2, 0x29, P4 ;  /* 0x000000290200780c */ /* 0x000fe40002781670 */
[----:B------:R-:W-:Y:S02]  /*2f50*/  ISETP.GE.AND P5, PT, R6, 0x2a, PT ;  /* 0x0000002a0600780c */ /* 0x000fe40003fa6270 */
[----:B------:R-:W-:-:S02]  /*2f60*/  FSEL R75, R44, -INF , !P4 ;  /* 0xff8000002c4b7808 */ /* 0x000fc40006000000 */
        /* <DEDUP_REMOVED lines=8> */
[----:B------:R-:W-:Y:S02]  /*2ff0*/  P2R R28, PR, RZ, 0x40 ;  /* 0x00000040ff1c7803 */ /* 0x000fe40000000000 */
[----:B------:R-:W-:Y:S02]  /*3000*/  FSEL R79, R48, -INF , !P4 ;  /* 0xff800000304f7808 */ /* 0x000fe40006000000 */
[----:B------:R-:W-:-:S04]  /*3010*/  ISETP.GE.AND P4, PT, R6, 0x32, PT ;  /* 0x000000320600780c */ /* 0x000fc80003f86270 */
[----:B------:R-:W-:-:S04]  /*3020*/  ISETP.GT.AND P5, PT, R3, 0x31, !P4 ;  /* 0x000000310300780c */ /* 0x000fc800067a4270 */
[----:B------:R-:W-:-:S04]  /*3030*/  ISETP.LT.OR P5, PT, R2, 0x32, P5 ;  /* 0x000000320200780c */ /* 0x000fc80002fa1670 */
[----:B------:R-:W-:Y:S02]  /*3040*/  FSEL R81, R49, -INF , !P5 ;  /* 0xff80000031517808 */ /* 0x000fe40006800000 */
[----:B------:R-:W-:-:S04]  /*3050*/  ISETP.GE.AND P5, PT, R6, 0x39, PT ;  /* 0x000000390600780c */ /* 0x000fc80003fa6270 */
[----:B------:R-:W-:-:S04]  /*3060*/  ISETP.GT.AND P6, PT, R3, 0x38, !P5 ;  /* 0x000000380300780c */ /* 0x000fc80006fc4270 */
[----:B------:R-:W-:-:S04]  /*3070*/  ISETP.LT.OR P6, PT, R2, 0x39, P6 ;  /* 0x000000390200780c */ /* 0x000fc800037c1670 */
[----:B------:R-:W-:Y:S02]  /*3080*/  FSEL R83, R52, -INF , !P6 ;  /* 0xff80000034537808 */ /* 0x000fe40007000000 */
[----:B------:R-:W-:-:S04]  /*3090*/  ISETP.GE.AND P6, PT, R6, 0x1, PT ;  /* 0x000000010600780c */ /* 0x000fc80003fc6270 */
[----:B------:R-:W-:Y:S02]  /*30a0*/  P2R R25, PR, RZ, 0x40 ;  /* 0x00000040ff197803 */ /* 0x000fe40000000000 */
[----:B------:R-:W-:-:S04]  /*30b0*/  ISETP.GT.AND P6, PT, R3, RZ, !P6 ;  /* 0x000000ff0300720c */ /* 0x000fc800077c4270 */
[----:B------:R-:W-:-:S04]  /*30c0*/  ISETP.LT.OR P6, PT, R2, 0x1, P6 ;  /* 0x000000010200780c */ /* 0x000fc800037c1670 */
[----:B------:R-:W-:Y:S02]  /*30d0*/  FSEL R37, R24, -INF , !P6 ;  /* 0xff80000018257808 */ /* 0x000fe40007000000 */
[----:B------:R-:W-:Y:S01]  /*30e0*/  ISETP.GE.AND P6, PT, R6, 0x3a, PT ;  /* 0x0000003a0600780c */ /* 0x000fe20003fc6270 */
[----:B------:R-:W-:-:S03]  /*30f0*/  VIADD R6, R5, 0x8 ;  /* 0x0000000805067836 */ /* 0x000fc60000000000 */
[----:B------:R-:W-:Y:S02]  /*3100*/  P2R R48, PR, RZ, 0x40 ;  /* 0x00000040ff307803 */ /* 0x000fe40000000000 */
[----:B------:R-:W-:Y:S02]  /*3110*/  ISETP.GT.AND P6, PT, R3, 0x39, !P6 ;  /* 0x000000390300780c */ /* 0x000fe400077c4270 */
[----:B------:R-:W-:Y:S02]  /*3120*/  IADD3 R3, R43, R6, RZ ;  /* 0x000000062b037210 */ /* 0x000fe40007ffe0ff */
[----:B------:R-:W-:Y:S02]  /*3130*/  ISETP.LT.OR P6, PT, R2, 0x3a, P6 ;  /* 0x0000003a0200780c */ /* 0x000fe400037c1670 */
[----:B------:R-:W-:Y:S02]  /*3140*/  VIADDMNMX R2, R6, R38, R35, PT ;  /* 0x0000002606027246 */ /* 0x000fe40003800123 */
[----:B------:R-:W-:-:S02]  /*3150*/  FSEL R53, R53, -INF , !P6 ;  /* 0xff80000035357808 */ /* 0x000fc40007000000 */
[----:B------:R-:W-:-:S13]  /*3160*/  PLOP3.LUT P6, PT, PT, PT, UP0, 0x40, 0x0 ;  /* 0x000000000000781c */ /* 0x000fda0003fce808 */
[----:B------:R-:W-:Y:S05]  /*3170*/  @P6 BRA `(.L_x_907) ;  /* 0x0000000000646947 */ /* 0x000fea0003800000 */
        /* <DEDUP_REMOVED lines=9> */
[----:B------:R-:W-:Y:S01]  /*3210*/  @P6 IMAD.HI.U32 R24, R7, UR6, RZ ;  /* 0x0000000607186c27 */ /* 0x000fe2000f8e00ff */
[----:B------:R-:W-:-:S13]  /*3220*/  PLOP3.LUT P6, PT, PT, PT, UP1, 0x80, 0x0 ;  /* 0x000000000000781c */ /* 0x000fda0003fcf018 */
[----:B------:R-:W-:-:S04]  /*3230*/  @P6 SHF.R.U32.HI R7, RZ, UR7, R24 ;  /* 0x00000007ff076c19 */ /* 0x000fc80008011618 */
[----:B------:R-:W-:Y:S01]  /*3240*/  LOP3.LUT R7, RZ, R7, RZ, 0x33, !PT ;  /* 0x00000007ff077212 */ /* 0x000fe200078e33ff */
[----:B------:R-:W-:Y:S06]  /*3250*/  BRA `(.L_x_910) ;  /* 0x0000000000187947 */ /* 0x000fec0003800000 */
.L_x_909:
[----:B------:R-:W-:-:S06]  /*3260*/  UISETP.NE.AND UP1, UPT, UR11, 0x1, UPT ;  /* 0x000000010b00788c */ /* 0x000fcc000bf25270 */
[----:B------:R-:W-:-:S05]  /*3270*/  PLOP3.LUT P6, PT, PT, PT, UP1, 0x80, 0x0 ;  /* 0x000000000000781c */ /* 0x000fca0003fcf018 */
[----:B------:R-:W-:-:S08]  /*3280*/  @UP1 ULDC.64 UR6, c[0x0][0x9e8] ;  /* 0x00027a0000061ab9 */ /* 0x000fd00000000a00 */
[----:B------:R-:W-:Y:S01]  /*3290*/  @P6 IMAD.HI.U32 R24, R7, UR6, RZ ;  /* 0x0000000607186c27 */ /* 0x000fe2000f8e00ff */
[----:B------:R-:W-:-:S13]  /*32a0*/  PLOP3.LUT P6, PT, PT, PT, UP1, 0x80, 0x0 ;  /* 0x000000000000781c */ /* 0x000fda0003fcf018 */
[----:B------:R-:W-:-:S07]  /*32b0*/  @P6 SHF.R.U32.HI R7, RZ, UR7, R24 ;  /* 0x00000007ff076c19 */ /* 0x000fce0008011618 */
.L_x_910:
[----:B------:R-:W-:Y:S05]  /*32c0*/  BSYNC B0 ;  /* 0x0000000000007941 */ /* 0x000fea0003800000 */
.L_x_908:
[----:B------:R-:W-:-:S04]  /*32d0*/  IMAD R7, R7, UR11, -R4 ;  /* 0x0000000b07077c24 */ /* 0x000fc8000f8e0a04 */
[----:B------:R-:W-:-:S05]  /*32e0*/  IMAD R7, R22, -0x2, R7 ;  /* 0xfffffffe16077824 */ /* 0x000fca00078e0207 */
[----:B------:R-:W-:Y:S02]  /*32f0*/  VIMNMX R3, R3, R7, !PT ;  /* 0x0000000703037248 */ /* 0x000fe40007fe0100 */
[----:B------:R-:W-:-:S07]  /*3300*/  VIADDMNMX R2, R7, UR11, R2, PT ;  /* 0x0000000b07027c46 */ /* 0x000fce000b800102 */
.L_x_907:
[----:B------:R-:W-:Y:S01]  /*3310*/  ISETP.GT.AND P2, PT, R3, 0x1, !P2 ;  /* 0x000000010300780c */ /* 0x000fe20005744270 */
[----:B------:R-:W-:Y:S01]  /*3320*/  ULDC UR6, c[0x0][0x988] ;  /* 0x0002620000067ab9 */ /* 0x000fe20000000800 */
[----:B------:R-:W-:Y:S01]  /*3330*/  FMNMX.FTZ R4, R37, R57, !PT ;  /* 0x0000003925047209 */ /* 0x000fe20007810000 */
[----:B------:R-:W-:Y:S01]  /*3340*/  IMAD R21, R21, UR47, -R0 ;  /* 0x0000002f15157c24 */ /* 0x000fe2000f8e0a00 */
[----:B------:R-:W-:Y:S02]  /*3350*/  ISETP.LT.OR P2, PT, R2, 0x2, P2 ;  /* 0x000000020200780c */ /* 0x000fe40001741670 */
[----:B------:R-:W-:Y:S02]  /*3360*/  ISETP.NE.AND P6, PT, R25, RZ, PT ;  /* 0x000000ff1900720c */ /* 0x000fe40003fc5270 */
[----:B------:R-:W-:Y:S02]  /*3370*/  FSEL R20, R20, -INF , !P2 ;  /* 0xff80000014147808 */ /* 0x000fe40005000000 */
[----:B------:R-:W-:-:S02]  /*3380*/  ISETP.NE.AND P2, PT, R58, RZ, PT ;  /* 0x000000ff3a00720c */ /* 0x000fc40003f45270 */
[----:B------:R-:W-:Y:S02]  /*3390*/  FMNMX.FTZ R4, R59, R4, !PT ;  /* 0x000000043b047209 */ /* 0x000fe40007810000 */
[----:B------:R-:W-:Y:S02]  /*33a0*/  ISETP.GT.AND P2, PT, R3, 0x9, !P2 ;  /* 0x000000090300780c */ /* 0x000fe40005744270 */
[----:B------:R-:W-:Y:S02]  /*33b0*/  FMNMX.FTZ R4, R61, R4, !PT ;  /* 0x000000043d047209 */ /* 0x000fe40007810000 */
[----:B------:R-:W-:Y:S02]  /*33c0*/  ISETP.LT.OR P2, PT, R2, 0xa, P2 ;  /* 0x0000000a0200780c */ /* 0x000fe40001741670 */
[----:B------:R-:W-:Y:S02]  /*33d0*/  FMNMX.FTZ R4, R63, R4, !PT ;  /* 0x000000043f047209 */ /* 0x000fe40007810000 */
[----:B------:R-:W-:-:S02]  /*33e0*/  FSEL R24, R31, -INF , !P2 ;  /* 0xff8000001f187808 */ /* 0x000fc40005000000 */
[----:B------:R-:W-:Y:S02]  /*33f0*/  ISETP.NE.AND P2, PT, R28, RZ, PT ;  /* 0x000000ff1c00720c */ /* 0x000fe40003f45270 */
[----:B------:R-:W-:Y:S02]  /*3400*/  FMNMX.FTZ R4, R65, R4, !PT ;  /* 0x0000000441047209 */ /* 0x000fe40007810000 */
[----:B------:R-:W-:Y:S02]  /*3410*/  ISETP.GT.AND P2, PT, R3, 0x10, !P2 ;  /* 0x000000100300780c */ /* 0x000fe40005744270 */
[----:B------:R-:W-:Y:S02]  /*3420*/  FMNMX.FTZ R4, R67, R4, !PT ;  /* 0x0000000443047209 */ /* 0x000fe40007810000 */
[----:B------:R-:W-:Y:S02]  /*3430*/  ISETP.LT.OR P2, PT, R2, 0x11, P2 ;  /* 0x000000110200780c */ /* 0x000fe40001741670 */
[----:B------:R-:W-:-:S02]  /*3440*/  FMNMX.FTZ R4, R69, R4, !PT ;  /* 0x0000000445047209 */ /* 0x000fc40007810000 */
[----:B------:R-:W-:Y:S02]  /*3450*/  FSEL R25, R34, -INF , !P2 ;  /* 0xff80000022197808 */ /* 0x000fe40005000000 */
[----:B------:R-:W-:Y:S02]  /*3460*/  ISETP.NE.AND P2, PT, R29, RZ, PT ;  /* 0x000000ff1d00720c */ /* 0x000fe40003f45270 */
[----:B------:R-:W-:Y:S02]  /*3470*/  FMNMX.FTZ R4, R71, R4, !PT ;  /* 0x0000000447047209 */ /* 0x000fe40007810000 */
[----:B------:R-:W-:Y:S02]  /*3480*/  ISETP.GT.AND P2, PT, R3, 0x11, !P2 ;  /* 0x000000110300780c */ /* 0x000fe40005744270 */
[----:B------:R-:W-:Y:S02]  /*3490*/  FMNMX.FTZ R4, R73, R4, !PT ;  /* 0x0000000449047209 */ /* 0x000fe40007810000 */
[----:B------:R-:W-:-:S02]  /*34a0*/  ISETP.LT.OR P2, PT, R2, 0x12, P2 ;  /* 0x000000120200780c */ /* 0x000fc40001741670 */
[----:B------:R-:W-:Y:S02]  /*34b0*/  FMNMX.FTZ R4, R75, R4, !PT ;  /* 0x000000044b047209 */ /* 0x000fe40007810000 */
[----:B------:R-:W-:Y:S02]  /*34c0*/  FSEL R26, R26, -INF , !P2 ;  /* 0xff8000001a1a7808 */ /* 0x000fe40005000000 */
[----:B------:R-:W-:Y:S02]  /*34d0*/  ISETP.NE.AND P2, PT, R32, RZ, PT ;  /* 0x000000ff2000720c */ /* 0x000fe40003f45270 */
[----:B------:R-:W-:Y:S02]  /*34e0*/  FMNMX.FTZ R4, R77, R4, !PT ;  /* 0x000000044d047209 */ /* 0x000fe40007810000 */
[----:B------:R-:W-:Y:S02]  /*34f0*/  ISETP.GT.AND P2, PT, R3, 0x18, !P2 ;  /* 0x000000180300780c */ /* 0x000fe40005744270 */
[----:B------:R-:W-:-:S02]  /*3500*/  FMNMX.FTZ R4, R79, R4, !PT ;  /* 0x000000044f047209 */ /* 0x000fc40007810000 */
[----:B------:R-:W-:Y:S02]  /*3510*/  ISETP.LT.OR P2, PT, R2, 0x19, P2 ;  /* 0x000000190200780c */ /* 0x000fe40001741670 */
[----:B------:R-:W-:Y:S02]  /*3520*/  FMNMX.FTZ R4, R81, R4, !PT ;  /* 0x0000000451047209 */ /* 0x000fe40007810000 */
[----:B------:R-:W-:Y:S02]  /*3530*/  FSEL R27, R27, -INF , !P2 ;  /* 0xff8000001b1b7808 */ /* 0x000fe40005000000 */
[----:B------:R-:W-:Y:S02]  /*3540*/  ISETP.NE.AND P2, PT, R33, RZ, PT ;  /* 0x000000ff2100720c */ /* 0x000fe40003f45270 */
[----:B------:R-:W-:Y:S02]  /*3550*/  FMNMX.FTZ R4, R83, R4, !PT ;  /* 0x0000000453047209 */ /* 0x000fe40007810000 */
[----:B------:R-:W-:-:S02]  /*3560*/  ISETP.GT.AND P2, PT, R3, 0x19, !P2 ;  /* 0x000000190300780c */ /* 0x000fc40005744270 */
[----:B------:R-:W-:Y:S02]  /*3570*/  ISETP.GT.AND P3, PT, R3, 0x8, !P3 ;  /* 0x000000080300780c */ /* 0x000fe40005f64270 */
[----:B------:R-:W-:Y:S02]  /*3580*/  ISETP.LT.OR P2, PT, R2, 0x1a, P2 ;  /* 0x0000001a0200780c */ /* 0x000fe40001741670 */
[----:B------:R-:W-:Y:S02]  /*3590*/  FMNMX.FTZ R34, R53, R4, !PT ;  /* 0x0000000435227209 */ /* 0x000fe40007810000 */
[----:B------:R-:W-:Y:S02]  /*35a0*/  FSEL R28, R39, -INF , !P2 ;  /* 0xff800000271c7808 */ /* 0x000fe40005000000 */
[----:B------:R-:W-:Y:S01]  /*35b0*/  ISETP.NE.AND P2, PT, R36, RZ, PT ;  /* 0x000000ff2400720c */ /* 0x000fe20003f45270 */
[----:B------:R-:W1:Y:S01]  /*35c0*/  SHFL.BFLY PT, R33, R34, 0x2, 0x1f ;  /* 0x0c401f0022217f89 */ /* 0x000e6200000e0000 */
[----:B------:R-:W-:-:S02]  /*35d0*/  ISETP.LT.OR P3, PT, R2, 0x9, P3 ;  /* 0x000000090200780c */ /* 0x000fc40001f61670 */
[----:B------:R-:W-:Y:S02]  /*35e0*/  ISETP.GT.AND P2, PT, R3, 0x20, !P2 ;  /* 0x000000200300780c */ /* 0x000fe40005744270 */
[----:B------:R-:W-:Y:S02]  /*35f0*/  FSEL R23, R23, -INF , !P3 ;  /* 0xff80000017177808 */ /* 0x000fe40005800000 */
[----:B------:R-:W-:Y:S02]  /*3600*/  ISETP.LT.OR P2, PT, R2, 0x21, P2 ;  /* 0x000000210200780c */ /* 0x000fe40001741670 */
[----:B------:R-:W-:Y:S02]  /*3610*/  ISETP.NE.AND P3, PT, R41, RZ, PT ;  /* 0x000000ff2900720c */ /* 0x000fe40003f65270 */
[----:B------:R-:W-:Y:S02]  /*3620*/  FSEL R29, R42, -INF , !P2 ;  /* 0xff8000002a1d7808 */ /* 0x000fe40005000000 */
[----:B------:R-:W-:-:S02]  /*3630*/  ISETP.NE.AND P2, PT, R40, RZ, PT ;  /* 0x000000ff2800720c */ /* 0x000fc40003f45270 */
[C---:B------:R-:W-:Y:S02]  /*3640*/  ISETP.GT.AND P4, PT, R3.reuse, 0x31, !P4 ;  /* 0x000000310300780c */ /* 0x040fe40006784270 */
[C---:B------:R-:W-:Y:S02]  /*3650*/  ISETP.GT.AND P2, PT, R3.reuse, 0x21, !P2 ;  /* 0x000000210300780c */ /* 0x040fe40005744270 */
[----:B------:R-:W-:Y:S02]  /*3660*/  ISETP.GT.AND P5, PT, R3, 0x38, !P5 ;  /* 0x000000380300780c */ /* 0x000fe40006fa4270 */
[C---:B------:R-:W-:Y:S02]  /*3670*/  ISETP.LT.OR P2, PT, R2.reuse, 0x22, P2 ;  /* 0x000000220200780c */ /* 0x040fe40001741670 */
[----:B------:R-:W-:Y:S02]  /*3680*/  ISETP.LT.OR P4, PT, R2, 0x32, P4 ;  /* 0x000000320200780c */ /* 0x000fe40002781670 */
[----:B------:R-:W-:-:S02]  /*3690*/  FSEL R30, R30, -INF , !P2 ;  /* 0xff8000001e1e7808 */ /* 0x000fc40005000000 */
[----:B------:R-:W-:Y:S02]  /*36a0*/  ISETP.GT.AND P2, PT, R3, 0x28, !P3 ;  /* 0x000000280300780c */ /* 0x000fe40005f44270 */
[----:B-1----:R-:W-:Y:S02]  /*36b0*/  FMNMX.FTZ R35, R34, R33, !PT ;  /* 0x0000002122237209 */ /* 0x002fe40007810000 */
[----:B------:R-:W-:Y:S02]  /*36c0*/  ISETP.LT.OR P2, PT, R2, 0x29, P2 ;  /* 0x000000290200780c */ /* 0x000fe40001741670 */
[----:B------:R-:W-:Y:S01]  /*36d0*/  ISETP.NE.AND P3, PT, R45, RZ, PT ;  /* 0x000000ff2d00720c */ /* 0x000fe20003f65270 */
[----:B------:R-:W1:Y:S01]  /*36e0*/  SHFL.BFLY PT, R36, R35, 0x1, 0x1f ;  /* 0x0c201f0023247f89 */ /* 0x000e6200000e0000 */
[----:B------:R-:W-:Y:S02]  /*36f0*/  FSEL R31, R46, -INF , !P2 ;  /* 0xff8000002e1f7808 */ /* 0x000fe40005000000 */
[----:B------:R-:W-:-:S02]  /*3700*/  ISETP.GT.AND P2, PT, R3, RZ, !P6 ;  /* 0x000000ff0300720c */ /* 0x000fc40007744270 */
[----:B------:R-:W-:Y:S02]  /*3710*/  ISETP.NE.AND P6, PT, R48, RZ, PT ;  /* 0x000000ff3000720c */ /* 0x000fe40003fc5270 */
[----:B------:R-:W-:Y:S02]  /*3720*/  ISETP.LT.OR P2, PT, R2, 0x1, P2 ;  /* 0x000000010200780c */ /* 0x000fe40001741670 */
[----:B------:R-:W-:Y:S02]  /*3730*/  ISETP.GT.AND P3, PT, R3, 0x30, !P3 ;  /* 0x000000300300780c */ /* 0x000fe40005f64270 */
[----:B------:R-:W-:Y:S02]  /*3740*/  FSEL R7, R56, -INF , !P2 ;  /* 0xff80000038077808 */ /* 0x000fe40005000000 */
[----:B------:R-:W-:Y:S02]  /*3750*/  ISETP.NE.AND P2, PT, R44, RZ, PT ;  /* 0x000000ff2c00720c */ /* 0x000fe40003f45270 */
[----:B------:R-:W-:-:S02]  /*3760*/  FMNMX.FTZ R4, R7, R20, !PT ;  /* 0x0000001407047209 */ /* 0x000fc40007810000 */
[----:B------:R-:W-:Y:S02]  /*3770*/  ISETP.GT.AND P2, PT, R3, 0x29, !P2 ;  /* 0x000000290300780c */ /* 0x000fe40005744270 */
[----:B------:R-:W-:Y:S02]  /*3780*/  FMNMX.FTZ R33, R23, R4, !PT ;  /* 0x0000000417217209 */ /* 0x000fe40007810000 */
[----:B------:R-:W-:Y:S02]  /*3790*/  ISETP.LT.OR P2, PT, R2, 0x2a, P2 ;  /* 0x0000002a0200780c */ /* 0x000fe40001741670 */
[----:B------:R-:W-:Y:S02]  /*37a0*/  FMNMX.FTZ R4, R24, R33, !PT ;  /* 0x0000002118047209 */ /* 0x000fe40007810000 */
[----:B------:R-:W-:Y:S02]  /*37b0*/  ISETP.LT.OR P3, PT, R2, 0x31, P3 ;  /* 0x000000310200780c */ /* 0x000fe40001f61670 */
[----:B------:R-:W-:-:S02]  /*37c0*/  FMNMX.FTZ R33, R25, R4, !PT ;  /* 0x0000000419217209 */ /* 0x000fc40007810000 */
[----:B-1----:R-:W-:Y:S02]  /*37d0*/  FMNMX.FTZ R4, R35, R36, !PT ;  /* 0x0000002423047209 */ /* 0x002fe40007810000 */
[----:B------:R-:W-:Y:S02]  /*37e0*/  FMNMX.FTZ R32, R26, R33, !PT ;  /* 0x000000211a207209 */ /* 0x000fe40007810000 */
[----:B------:R-:W-:Y:S01]  /*37f0*/  ISETP.LT.OR P5, PT, R2, 0x39, P5 ;  /* 0x000000390200780c */ /* 0x000fe20002fa1670 */
[----:B------:R-:W-:Y:S01]  /*3800*/  FMUL.FTZ R35, R4, UR6 ;  /* 0x0000000604237c20 */ /* 0x000fe20008410000 */
[----:B------:R-:W-:Y:S02]  /*3810*/  FMNMX.FTZ R33, R27, R32, !PT ;  /* 0x000000201b217209 */ /* 0x000fe40007810000 */
[----:B------:R-:W-:Y:S02]  /*3820*/  FSEL R32, R47, -INF , !P2 ;  /* 0xff8000002f207808 */ /* 0x000fe40005000000 */
[----:B------:R-:W-:-:S02]  /*3830*/  FMNMX.FTZ R34, R28, R33, !PT ;  /* 0x000000211c227209 */ /* 0x000fc40007810000 */
[----:B------:R-:W-:Y:S02]  /*3840*/  FSETP.NEU.FTZ.AND P2, PT, R4, -INF , PT ;  /* 0xff8000000400780b */ /* 0x000fe40003f5d000 */
[----:B------:R-:W-:Y:S02]  /*3850*/  FMNMX.FTZ R33, R29, R34, !PT ;  /* 0x000000221d217209 */ /* 0x000fe40007810000 */
[----:B------:R-:W-:Y:S02]  /*3860*/  FSEL R38, R35, RZ, P2 ;  /* 0x000000ff23267208 */ /* 0x000fe40001000000 */
[----:B------:R-:W-:Y:S02]  /*3870*/  FMNMX.FTZ R34, R30, R33, !PT ;  /* 0x000000211e227209 */ /* 0x000fe40007810000 */
[----:B------:R-:W-:Y:S01]  /*3880*/  ISETP.GT.AND P2, PT, R3, 0x39, !P6 ;  /* 0x000000390300780c */ /* 0x000fe20007744270 */
[--C-:B------:R-:W-:Y:S01]  /*3890*/  FFMA.FTZ R37, R37, UR6, -R38.reuse ;  /* 0x0000000625257c23 */ /* 0x100fe20008010826 */
[----:B------:R-:W-:Y:S01]  /*38a0*/  FMNMX.FTZ R3, R31, R34, !PT ;  /* 0x000000221f037209 */ /* 0x000fe20007810000 */
[--C-:B------:R-:W-:Y:S01]  /*38b0*/  FFMA.FTZ R40, R61, UR6, -R38.reuse ;  /* 0x000000063d287c23 */ /* 0x100fe20008010826 */
[----:B------:R-:W-:Y:S01]  /*38c0*/  FSEL R33, R50, -INF , !P3 ;  /* 0xff80000032217808 */ /* 0x000fe20005800000 */
[----:B------:R1:W-:Y:S01]  /*38d0*/  MUFU.EX2 R196, R37 ;  /* 0x0000002500c47308 */ /* 0x0003e20000000800 */
[----:B------:R-:W-:Y:S01]  /*38e0*/  FMNMX.FTZ R36, R32, R3, !PT ;  /* 0x0000000320247209 */ /* 0x000fe20007810000 */
[--C-:B------:R-:W-:Y:S01]  /*38f0*/  FFMA.FTZ R39, R57, UR6, -R38.reuse ;  /* 0x0000000639277c23 */ /* 0x100fe20008010826 */
[----:B------:R-:W-:Y:S01]  /*3900*/  FSEL R34, R51, -INF , !P4 ;  /* 0xff80000033227808 */ /* 0x000fe20006000000 */
[--C-:B------:R-:W-:Y:S01]  /*3910*/  FFMA.FTZ R42, R63, UR6, -R38.reuse ;  /* 0x000000063f2a7c23 */ /* 0x100fe20008010826 */
[----:B------:R-:W-:Y:S01]  /*3920*/  FMNMX.FTZ R3, R33, R36, !PT ;  /* 0x0000002421037209 */ /* 0x000fe20007810000 */
[--C-:B------:R-:W-:Y:S01]  /*3930*/  FFMA.FTZ R43, R65, UR6, -R38.reuse ;  /* 0x00000006412b7c23 */ /* 0x100fe20008010826 */
[----:B------:R-:W-:Y:S01]  /*3940*/  ISETP.LT.OR P2, PT, R2, 0x3a, P2 ;  /* 0x0000003a0200780c */ /* 0x000fe20001741670 */
[----:B------:R2:W-:Y:S01]  /*3950*/  MUFU.EX2 R41, R40 ;  /* 0x0000002800297308 */ /* 0x0005e20000000800 */
[----:B------:R-:W-:Y:S01]  /*3960*/  FSEL R2, R54, -INF , !P5 ;  /* 0xff80000036027808 */ /* 0x000fe20006800000 */
[--C-:B-1----:R-:W-:Y:S01]  /*3970*/  FFMA.FTZ R37, R59, UR6, -R38.reuse ;  /* 0x000000063b257c23 */ /* 0x102fe20008010826 */
[----:B------:R-:W-:Y:S01]  /*3980*/  FMNMX.FTZ R3, R34, R3, !PT ;  /* 0x0000000322037209 */ /* 0x000fe20007810000 */
[--C-:B------:R-:W-:Y:S01]  /*3990*/  FFMA.FTZ R44, R67, UR6, -R38.reuse ;  /* 0x00000006432c7c23 */ /* 0x100fe20008010826 */
[----:B------:R-:W-:Y:S01]  /*39a0*/  FSEL R35, R55, -INF , !P2 ;  /* 0xff80000037237808 */ /* 0x000fe20005000000 */
[--C-:B------:R-:W-:Y:S01]  /*39b0*/  FFMA.FTZ R45, R69, UR6, -R38.reuse ;  /* 0x00000006452d7c23 */ /* 0x100fe20008010826 */
[----:B------:R-:W-:Y:S01]  /*39c0*/  FMNMX.FTZ R36, R2, R3, !PT ;  /* 0x0000000302247209 */ /* 0x000fe20007810000 */
[----:B------:R1:W-:Y:S01]  /*39d0*/  MUFU.EX2 R198, R37 ;  /* 0x0000002500c67308 */ /* 0x0003e20000000800 */
[--C-:B--2---:R-:W-:Y:S01]  /*39e0*/  FFMA.FTZ R40, R73, UR6, -R38.reuse ;  /* 0x0000000649287c23 */ /* 0x104fe20008010826 */
[--C-:B------:R-:W-:Y:S01]  /*39f0*/  FFMA.FTZ R46, R71, UR6, -R38.reuse ;  /* 0x00000006472e7c23 */ /* 0x100fe20008010826 */
[----:B------:R-:W-:Y:S01]  /*3a00*/  FMNMX.FTZ R36, R35, R36, !PT ;  /* 0x0000002423247209 */ /* 0x000fe20007810000 */
[--C-:B------:R-:W-:Y:S01]  /*3a10*/  FFMA.FTZ R48, R75, UR6, -R38.reuse ;  /* 0x000000064b307c23 */ /* 0x100fe20008010826 */
[--C-:B------:R-:W-:Y:S01]  /*3a20*/  FFMA.FTZ R49, R77, UR6, -R38.reuse ;  /* 0x000000064d317c23 */ /* 0x100fe20008010826 */
[--C-:B------:R-:W-:Y:S01]  /*3a30*/  FFMA.FTZ R50, R79, UR6, -R38.reuse ;  /* 0x000000064f327c23 */ /* 0x100fe20008010826 */
[----:B------:R-:W-:Y:S01]  /*3a40*/  FFMA.FTZ R51, R81, UR6, -R38 ;  /* 0x0000000651337c23 */ /* 0x000fe20008010826 */
[----:B------:R-:W1:Y:S01]  /*3a50*/  SHFL.BFLY PT, R3, R36, 0x2, 0x1f ;  /* 0x0c401f0024037f89 */ /* 0x000e6200000e0000 */
[----:B------:R-:W-:Y:S01]  /*3a60*/  MUFU.EX2 R47, R40 ;  /* 0x00000028002f7308 */ /* 0x000fe20000000800 */
[----:B------:R-:W-:-:S07]  /*3a70*/  R2UR UR14, R21 ;  /* 0x00000000150e72ca */ /* 0x000fce00000e0000 */
[----:B------:R-:W-:Y:S06]  /*3a80*/  MUFU.EX2 R39, R39 ;  /* 0x0000002700277308 */ /* 0x000fec0000000800 */
[----:B------:R-:W-:Y:S02]  /*3a90*/  UIADD3 UR14, UR42, UR14, URZ ;  /* 0x0000000e2a0e7290 */ /* 0x000fe4000fffe03f */
[----:B------:R-:W-:Y:S02]  /*3aa0*/  MUFU.EX2 R42, R42 ;  /* 0x0000002a002a7308 */ /* 0x000fe40000000800 */
[----:B------:R-:W-:Y:S01]  /*3ab0*/  UIADD3 UR10, UR14, UR10, URZ ;  /* 0x0000000a0e0a7290 */ /* 0x000fe2000fffe03f */
[----:B-1----:R-:W-:-:S05]  /*3ac0*/  FMNMX.FTZ R37, R36, R3, !PT ;  /* 0x0000000324257209 */ /* 0x002fca0007810000 */
[----:B------:R-:W1:Y:S01]  /*3ad0*/  MUFU.EX2 R43, R43 ;  /* 0x0000002b002b7308 */ /* 0x000e620000000800 */
[----:B------:R-:W2:Y:S07]  /*3ae0*/  SHFL.BFLY PT, R36, R37, 0x1, 0x1f ;  /* 0x0c201f0025247f89 */ /* 0x000eae00000e0000 */
[----:B------:R-:W-:Y:S08]  /*3af0*/  MUFU.EX2 R44, R44 ;  /* 0x0000002c002c7308 */ /* 0x000ff00000000800 */
[----:B------:R-:W3:Y:S01]  /*3b00*/  MUFU.EX2 R45, R45 ;  /* 0x0000002d002d7308 */ /* 0x000ee20000000800 */
[----:B-1----:R-:W-:-:S07]  /*3b10*/  F2FP.F16.F32.PACK_AB R192, R43, R42 ;  /* 0x0000002a2bc0723e */ /* 0x002fce00000000ff */
[----:B------:R-:W1:Y:S01]  /*3b20*/  MUFU.EX2 R46, R46 ;  /* 0x0000002e002e7308 */ /* 0x000e620000000800 */
[----:B--2---:R-:W-:Y:S01]  /*3b30*/  FMNMX.FTZ R3, R37, R36, !PT ;  /* 0x0000002425037209 */ /* 0x004fe20007810000 */
[--C-:B------:R-:W-:Y:S01]  /*3b40*/  FFMA.FTZ R36, R83, UR6, -R38.reuse ;  /* 0x0000000653247c23 */ /* 0x100fe20008010826 */
[----:B------:R-:W-:Y:S01]  /*3b50*/  FFMA.FTZ R38, R53, UR6, -R38 ;  /* 0x0000000635267c23 */ /* 0x000fe20008010826 */
[----:B------:R-:W-:Y:S01]  /*3b60*/  FADD.FTZ R53, R196, R39 ;  /* 0x00000027c4357221 */ /* 0x000fe20000010000 */
[C---:B------:R-:W-:Y:S01]  /*3b70*/  FSETP.NEU.FTZ.AND P2, PT, R3.reuse, -INF , PT ;  /* 0xff8000000300780b */ /* 0x040fe20003f5d000 */
[----:B------:R-:W-:Y:S02]  /*3b80*/  FMUL.FTZ R37, R3, UR6 ;  /* 0x0000000603257c20 */ /* 0x000fe40008410000 */
[----:B------:R-:W-:Y:S01]  /*3b90*/  MUFU.EX2 R48, R48 ;  /* 0x0000003000307308 */ /* 0x000fe20000000800 */
[----:B------:R-:W-:Y:S02]  /*3ba0*/  F2FP.F16.F32.PACK_AB R196, R39, R196 ;  /* 0x000000c427c4723e */ /* 0x000fe400000000ff */
[----:B---3--:R-:W-:-:S02]  /*3bb0*/  F2FP.F16.F32.PACK_AB R194, R45, R44 ;  /* 0x0000002c2dc2723e */ /* 0x008fc400000000ff */
[----:B------:R-:W-:Y:S02]  /*3bc0*/  FSEL R40, R37, RZ, P2 ;  /* 0x000000ff25287208 */ /* 0x000fe40001000000 */
[----:B------:R-:W-:Y:S01]  /*3bd0*/  PLOP3.LUT P2, PT, PT, PT, UP0, 0x40, 0x0 ;  /* 0x000000000000781c */ /* 0x000fe20003f4e808 */
[----:B------:R-:W-:Y:S01]  /*3be0*/  MUFU.EX2 R37, R38 ;  /* 0x0000002600257308 */ /* 0x000fe20000000800 */
[----:B-1----:R-:W-:Y:S01]  /*3bf0*/  F2FP.F16.F32.PACK_AB R188, R47, R46 ;  /* 0x0000002e2fbc723e */ /* 0x002fe200000000ff */
        /* <DEDUP_REMOVED lines=12> */
[--C-:B------:R-:W-:Y:S01]  /*3cc0*/  FFMA.FTZ R32, R32, UR6, -R40.reuse ;  /* 0x0000000620207c23 */ /* 0x100fe20008010828 */
[--C-:B------:R-:W-:Y:S01]  /*3cd0*/  FFMA.FTZ R33, R33, UR6, -R40.reuse ;  /* 0x0000000621217c23 */ /* 0x100fe20008010828 */
[----:B------:R1:W2:Y:S01]  /*3ce0*/  MUFU.EX2 R52, R20 ;  /* 0x0000001400347308 */ /* 0x0002a20000000800 */
[--C-:B------:R-:W-:Y:S01]  /*3cf0*/  FFMA.FTZ R34, R34, UR6, -R40.reuse ;  /* 0x0000000622227c23 */ /* 0x100fe20008010828 */
[--C-:B------:R-:W-:Y:S01]  /*3d00*/  FFMA.FTZ R2, R2, UR6, -R40.reuse ;  /* 0x0000000602027c23 */ /* 0x100fe20008010828 */
[----:B------:R-:W-:-:S05]  /*3d10*/  FFMA.FTZ R35, R35, UR6, -R40 ;  /* 0x0000000623237c23 */ /* 0x000fca0008010828 */
[----:B------:R-:W3:Y:S01]  /*3d20*/  MUFU.EX2 R23, R23 ;  /* 0x0000001700177308 */ /* 0x000ee20000000800 */
[----:B-1----:R-:W-:Y:S01]  /*3d30*/  FADD.FTZ R20, R198, R53 ;  /* 0x00000035c6147221 */ /* 0x002fe20000010000 */
[----:B------:R-:W-:-:S03]  /*3d40*/  F2FP.F16.F32.PACK_AB R198, R41, R198 ;  /* 0x000000c629c6723e */ /* 0x000fc600000000ff */
[----:B------:R-:W-:-:S03]  /*3d50*/  FADD.FTZ R53, R41, R20 ;  /* 0x0000001429357221 */ /* 0x000fc60000010000 */
[----:B------:R-:W1:Y:S01]  /*3d60*/  MUFU.EX2 R24, R24 ;  /* 0x0000001800187308 */ /* 0x000e620000000800 */
[----:B--2---:R-:W-:Y:S01]  /*3d70*/  FADD.FTZ R20, R7, R52 ;  /* 0x0000003407147221 */ /* 0x004fe20000010000 */
[----:B------:R-:W-:Y:S01]  /*3d80*/  FADD.FTZ R38, R42, R53 ;  /* 0x000000352a267221 */ /* 0x000fe20000010000 */
[----:B------:R-:W-:-:S03]  /*3d90*/  F2FP.F16.F32.PACK_AB R197, R52, R7 ;  /* 0x0000000734c5723e */ /* 0x000fc600000000ff */
[----:B------:R-:W-:Y:S02]  /*3da0*/  FADD.FTZ R55, R43, R38 ;  /* 0x000000262b377221 */ /* 0x000fe40000010000 */
[----:B------:R-:W2:Y:S01]  /*3db0*/  MUFU.EX2 R25, R25 ;  /* 0x0000001900197308 */ /* 0x000ea20000000800 */
[----:B---3--:R-:W-:Y:S01]  /*3dc0*/  FADD.FTZ R53, R23, R20 ;  /* 0x0000001417357221 */ /* 0x008fe20000010000 */
[----:B------:R-:W-:-:S04]  /*3dd0*/  FADD.FTZ R20, R44, R55 ;  /* 0x000000372c147221 */ /* 0x000fc80000010000 */
[----:B------:R-:W-:Y:S02]  /*3de0*/  FADD.FTZ R55, R45, R20 ;  /* 0x000000142d377221 */ /* 0x000fe40000010000 */
[----:B------:R-:W3:Y:S01]  /*3df0*/  MUFU.EX2 R26, R26 ;  /* 0x0000001a001a7308 */ /* 0x000ee20000000800 */
[----:B-1----:R-:W-:Y:S01]  /*3e00*/  FADD.FTZ R0, R24, R53 ;  /* 0x0000003518007221 */ /* 0x002fe20000010000 */
[----:B------:R-:W-:Y:S01]  /*3e10*/  FADD.FTZ R20, R46, R55 ;  /* 0x000000372e147221 */ /* 0x000fe20000010000 */
[----:B------:R-:W-:Y:S01]  /*3e20*/  F2FP.F16.F32.PACK_AB R199, R24, R23 ;  /* 0x0000001718c7723e */ /* 0x000fe200000000ff */
[----:B------:R-:W-:-:S04]  /*3e30*/  VIADD R23, R103, 0xfffffffe ;  /* 0xfffffffe67177836 */ /* 0x000fc80000000000 */
[----:B------:R-:W1:Y:S01]  /*3e40*/  MUFU.EX2 R27, R27 ;  /* 0x0000001b001b7308 */ /* 0x000e620000000800 */
[----:B--2---:R-:W-:-:S07]  /*3e50*/  FADD.FTZ R53, R25, R0 ;  /* 0x0000000019357221 */ /* 0x004fce0000010000 */
[----:B------:R-:W2:Y:S01]  /*3e60*/  MUFU.EX2 R28, R28 ;  /* 0x0000001c001c7308 */ /* 0x000ea20000000800 */
[C---:B---3--:R-:W-:Y:S01]  /*3e70*/  FADD.FTZ R0, R26.reuse, R53 ;  /* 0x000000351a007221 */ /* 0x048fe20000010000 */
[----:B------:R-:W-:Y:S01]  /*3e80*/  FADD.FTZ R53, R47, R20 ;  /* 0x000000142f357221 */ /* 0x000fe20000010000 */
[----:B------:R-:W-:-:S03]  /*3e90*/  F2FP.F16.F32.PACK_AB R193, R26, R25 ;  /* 0x000000191ac1723e */ /* 0x000fc600000000ff */
[----:B------:R-:W-:Y:S02]  /*3ea0*/  FADD.FTZ R20, R48, R53 ;  /* 0x0000003530147221 */ /* 0x000fe40000010000 */
[----:B------:R-:W3:Y:S01]  /*3eb0*/  MUFU.EX2 R29, R29 ;  /* 0x0000001d001d7308 */ /* 0x000ee20000000800 */
[----:B-1----:R-:W-:-:S07]  /*3ec0*/  FADD.FTZ R39, R27, R0 ;  /* 0x000000001b277221 */ /* 0x002fce0000010000 */
[----:B------:R-:W1:Y:S01]  /*3ed0*/  MUFU.EX2 R30, R30 ;  /* 0x0000001e001e7308 */ /* 0x000e620000000800 */
[C---:B--2---:R-:W-:Y:S01]  /*3ee0*/  FADD.FTZ R0, R28.reuse, R39 ;  /* 0x000000271c007221 */ /* 0x044fe20000010000 */
[----:B------:R-:W-:-:S06]  /*3ef0*/  F2FP.F16.F32.PACK_AB R195, R28, R27 ;  /* 0x0000001b1cc3723e */ /* 0x000fcc00000000ff */
[----:B------:R-:W2:Y:S01]  /*3f00*/  MUFU.EX2 R31, R31 ;  /* 0x0000001f001f7308 */ /* 0x000ea20000000800 */
[----:B---3--:R-:W-:-:S07]  /*3f10*/  FADD.FTZ R39, R29, R0 ;  /* 0x000000001d277221 */ /* 0x008fce0000010000 */
[----:B------:R-:W3:Y:S01]  /*3f20*/  MUFU.EX2 R49, R49 ;  /* 0x0000003100317308 */ /* 0x000ee20000000800 */
[C---:B-1----:R-:W-:Y:S01]  /*3f30*/  FADD.FTZ R0, R30.reuse, R39 ;  /* 0x000000271e007221 */ /* 0x042fe20000010000 */
[----:B------:R-:W-:-:S06]  /*3f40*/  F2FP.F16.F32.PACK_AB R189, R30, R29 ;  /* 0x0000001d1ebd723e */ /* 0x000fcc00000000ff */
[----:B------:R-:W1:Y:S01]  /*3f50*/  MUFU.EX2 R32, R32 ;  /* 0x0000002000207308 */ /* 0x000e620000000800 */
[----:B--2---:R-:W-:-:S07]  /*3f60*/  FADD.FTZ R39, R31, R0 ;  /* 0x000000001f277221 */ /* 0x004fce0000010000 */
[----:B------:R-:W2:Y:S01]  /*3f70*/  MUFU.EX2 R50, R50 ;  /* 0x0000003200327308 */ /* 0x000ea20000000800 */
[C---:B---3--:R-:W-:Y:S01]  /*3f80*/  FADD.FTZ R41, R49.reuse, R20 ;  /* 0x0000001431297221 */ /* 0x048fe20000010000 */
[----:B------:R-:W-:-:S06]  /*3f90*/  F2FP.F16.F32.PACK_AB R190, R49, R48 ;  /* 0x0000003031be723e */ /* 0x000fcc00000000ff */
[----:B------:R-:W3:Y:S01]  /*3fa0*/  MUFU.EX2 R33, R33 ;  /* 0x0000002100217308 */ /* 0x000ee20000000800 */
[C---:B-1----:R-:W-:Y:S01]  /*3fb0*/  FADD.FTZ R0, R32.reuse, R39 ;  /* 0x0000002720007221 */ /* 0x042fe20000010000 */
[----:B------:R-:W-:-:S06]  /*3fc0*/  F2FP.F16.F32.PACK_AB R191, R32, R31 ;  /* 0x0000001f20bf723e */ /* 0x000fcc00000000ff */
[----:B------:R-:W1:Y:S01]  /*3fd0*/  MUFU.EX2 R51, R51 ;  /* 0x0000003300337308 */ /* 0x000e620000000800 */
[----:B--2---:R-:W-:-:S07]  /*3fe0*/  FADD.FTZ R20, R50, R41 ;  /* 0x0000002932147221 */ /* 0x004fce0000010000 */
[----:B------:R-:W2:Y:S01]  /*3ff0*/  MUFU.EX2 R34, R34 ;  /* 0x0000002200227308 */ /* 0x000ea20000000800 */
[----:B---3--:R-:W-:-:S07]  /*4000*/  FADD.FTZ R7, R33, R0 ;  /* 0x0000000021077221 */ /* 0x008fce0000010000 */
[----:B------:R-:W3:Y:S01]  /*4010*/  MUFU.EX2 R36, R36 ;  /* 0x0000002400247308 */ /* 0x000ee20000000800 */
[C---:B-1----:R-:W-:Y:S01]  /*4020*/  FADD.FTZ R41, R51.reuse, R20 ;  /* 0x0000001433297221 */ /* 0x042fe20000010000 */
[----:B------:R-:W-:-:S06]  /*4030*/  F2FP.F16.F32.PACK_AB R184, R51, R50 ;  /* 0x0000003233b8723e */ /* 0x000fcc00000000ff */
[----:B------:R-:W1:Y:S01]  /*4040*/  MUFU.EX2 R2, R2 ;  /* 0x0000000200027308 */ /* 0x000e620000000800 */
[C---:B--2---:R-:W-:Y:S01]  /*4050*/  FADD.FTZ R7, R34.reuse, R7 ;  /* 0x0000000722077221 */ /* 0x044fe20000010000 */
[----:B------:R-:W-:-:S06]  /*4060*/  F2FP.F16.F32.PACK_AB R185, R34, R33 ;  /* 0x0000002122b9723e */ /* 0x000fcc00000000ff */
[----:B------:R-:W2:Y:S01]  /*4070*/  MUFU.EX2 R35, R35 ;  /* 0x0000002300237308 */ /* 0x000ea20000000800 */
[----:B---3--:R-:W-:Y:S01]  /*4080*/  FADD.FTZ R20, R36, R41 ;  /* 0x0000002924147221 */ /* 0x008fe20000010000 */
[----:B------:R-:W-:-:S03]  /*4090*/  F2FP.F16.F32.PACK_AB R186, R37, R36 ;  /* 0x0000002425ba723e */ /* 0x000fc600000000ff */
[----:B------:R-:W-:Y:S01]  /*40a0*/  FADD.FTZ R20, R37, R20 ;  /* 0x0000001425147221 */ /* 0x000fe20000010000 */
[----:B-1----:R-:W-:-:S04]  /*40b0*/  FADD.FTZ R0, R2, R7 ;  /* 0x0000000702007221 */ /* 0x002fc80000010000 */
[C---:B--2---:R-:W-:Y:S01]  /*40c0*/  FADD.FTZ R7, R35.reuse, R0 ;  /* 0x0000000023077221 */ /* 0x044fe20000010000 */
[----:B------:R-:W-:Y:S01]  /*40d0*/  F2FP.F16.F32.PACK_AB R187, R35, R2 ;  /* 0x0000000223bb723e */ /* 0x000fe200000000ff */
[----:B------:R-:W-:Y:S06]  /*40e0*/  @P2 BRA `(.L_x_911) ;  /* 0x0000000000442947 */ /* 0x000fec0003800000 */
        /* <DEDUP_REMOVED lines=10> */
.L_x_912:
[----:B------:R-:W-:-:S11]  /*4190*/  UISETP.NE.AND UP1, UPT, UR11, 0x1, UPT ;  /* 0x000000010b00788c */ /* 0x000fd6000bf25270 */
[----:B------:R-:W-:Y:S02]  /*41a0*/  @UP1 ULDC.64 UR14, c[0x0][0x9e8] ;  /* 0x00027a00000e1ab9 */ /* 0x000fe40000000a00 */
[----:B------:R-:W-:-:S04]  /*41b0*/  UIMAD.WIDE.U32 UR18, UR7, UR14, URZ ;  /* 0x0000000e071272a5 */ /* 0x000fc8000f8e003f */
[----:B------:R-:W-:-:S12]  /*41c0*/  @UP1 USHF.R.U32.HI UR7, URZ, UR15, UR19 ;  /* 0x0000000f3f071299 */ /* 0x000fd80008011613 */
.L_x_913:
[----:B------:R-:W-:-:S04]  /*41d0*/  UIMAD UR7, UR7, UR11, UR11 ;  /* 0x0000000b070772a4 */ /* 0x000fc8000f8e020b */
[----:B------:R-:W-:-:S04]  /*41e0*/  UISETP.LT.AND UP1, UPT, UR10, UR7, UPT ;  /* 0x000000070a00728c */ /* 0x000fc8000bf21270 */
[----:B------:R-:W-:-:S12]  /*41f0*/  USEL UR10, UR10, UR7, UP1 ;  /* 0x000000070a0a7287 */ /* 0x000fd80008800000 */
.L_x_911:
[----:B------:R-:W-:Y:S01]  /*4200*/  USHF.R.S32.HI UR7, URZ, 0x1f, UR10 ;  /* 0x0000001f3f077899 */ /* 0x000fe2000801140a */
[----:B------:R-:W-:Y:S01]  /*4210*/  IMAD.MOV.U32 R2, RZ, RZ, 0x3f800000 ;  /* 0x3f800000ff027424 */ /* 0x000fe200078e00ff */
[----:B------:R-:W-:Y:S02]  /*4220*/  MOV R0, 0x3f800000 ;  /* 0x3f80000000007802 */ /* 0x000fe40000000f00 */
        /* <DEDUP_REMOVED lines=9> */
[----:B------:R-:W-:Y:S01]  /*42c0*/  UISETP.LT.AND UP1, UPT, UR60, UR7, UPT ;  /* 0x000000073c00728c */ /* 0x000fe2000bf21270 */
[----:B------:R-:W-:Y:S02]  /*42d0*/  CS2R R136, SRZ ;  /* 0x0000000000887805 */ /* 0x000fe4000001ff00 */
[----:B------:R-:W-:Y:S02]  /*42e0*/  CS2R R134, SRZ ;  /* 0x0000000000867805 */ /* 0x000fe4000001ff00 */
[----:B------:R-:W-:Y:S01]  /*42f0*/  CS2R R132, SRZ ;  /* 0x0000000000847805 */ /* 0x000fe2000001ff00 */
[----:B------:R-:W-:Y:S01]  /*4300*/  USEL UR41, UR60, UR7, !UP1 ;  /* 0x000000073c297287 */ /* 0x000fe2000c800000 */
[----:B------:R-:W-:-:S02]  /*4310*/  CS2R R130, SRZ ;  /* 0x0000000000827805 */ /* 0x000fc4000001ff00 */
[----:B------:R-:W-:Y:S02]  /*4320*/  CS2R R128, SRZ ;  /* 0x0000000000807805 */ /* 0x000fe4000001ff00 */
[----:B------:R-:W-:Y:S02]  /*4330*/  CS2R R126, SRZ ;  /* 0x00000000007e7805 */ /* 0x000fe4000001ff00 */
[----:B------:R-:W-:Y:S02]  /*4340*/  CS2R R124, SRZ ;  /* 0x00000000007c7805 */ /* 0x000fe4000001ff00 */
[----:B------:R-:W-:Y:S02]  /*4350*/  CS2R R122, SRZ ;  /* 0x00000000007a7805 */ /* 0x000fe4000001ff00 */
[----:B------:R-:W-:Y:S02]  /*4360*/  ISETP.GE.AND P2, PT, R23, UR41, PT ;  /* 0x0000002917007c0c */ /* 0x000fe4000bf46270 */
        /* <DEDUP_REMOVED lines=48> */
[----:B------:R-:W-:Y:S01]  /*4670*/  CS2R R24, SRZ ;  /* 0x0000000000187805 */ /* 0x000fe2000001ff00 */
[----:B------:R-:W-:Y:S06]  /*4680*/  @!P2 BRA `(.L_x_914) ;  /* 0x0000002800cca947 */ /* 0x000fec0003800000 */
[----:B------:R-:W-:Y:S02]  /*4690*/  IMAD.IADD R214, R5, 0x1, R21 ;  /* 0x0000000105d67824 */ /* 0x000fe400078e0215 */
[----:B------:R-:W-:Y:S02]  /*46a0*/  IMAD.MOV.U32 R2, RZ, RZ, 0x3f800000 ;  /* 0x3f800000ff027424 */ /* 0x000fe400078e00ff */
[----:B------:R-:W-:-:S07]  /*46b0*/  IMAD.MOV.U32 R151, RZ, RZ, RZ ;  /* 0x000000ffff977224 */ /* 0x000fce00078e00ff */
.L_x_931:
[----:B------:R-:W-:-:S04]  /*46c0*/  UIADD3 UR7, UR36, 0x1, URZ ;  /* 0x0000000124077890 */ /* 0x000fc8000fffe03f */
[----:B------:R-:W-:-:S04]  /*46d0*/  UISETP.NE.AND UP1, UPT, UR7, 0x2, UPT ;  /* 0x000000020700788c */ /* 0x000fc8000bf25270 */
[----:B------:R-:W-:Y:S02]  /*46e0*/  USEL UR40, URZ, 0x1, UP1 ;  /* 0x000000013f287887 */ /* 0x000fe40008800000 */
[----:B------:R-:W-:Y:S02]  /*46f0*/  USEL UR7, UR7, URZ, UP1 ;  /* 0x0000003f07077287 */ /* 0x000fe40008800000 */
[----:B------:R-:W-:Y:S01]  /*4700*/  ULOP3.LUT UR40, UR46, UR40, URZ, 0x3c, !UPT ;  /* 0x000000282e287292 */ /* 0x000fe2000f8e3c3f */
[----:B------:R-:W-:Y:S11]  /*4710*/  @!P0 BRA `(.L_x_915) ;  /* 0x0000000000048947 */ /* 0x000ff60003800000 */
[----:B------:R-:W-:Y:S01]  /*4720*/  BPT.TRAP 0x1 ;  /* 0x000000040000795c */ /* 0x000fe20000300000 */
.L_x_915:
[----:B------:R-:W-:Y:S01]  /*4730*/  ULEA UR39, UR7, UR38, 0x3 ;  /* 0x0000002607277291 */ /* 0x000fe2000f8e183f */
[----:B------:R-:W-:-:S04]  /*4740*/  MOV R152, UR40 ;  /* 0x0000002800987c02 */ /* 0x000fc80008000f00 */
[----:B------:R-:W-:-:S04]  /*4750*/  SHF.L.U32 R152, R152, 0x1f, RZ ;  /* 0x0000001f98987819 */ /* 0x000fc800000006ff */
[----:B------:R1:W2:Y:S01]  /*4760*/  SYNCS.PHASECHK.TRANS64.TRYWAIT P2, [UR39+0x30830], R152 ;  /* 0x03083098ff0075a7 */ /* 0x0002a20008040167 */
[----:B------:R-:W-:Y:S05]  /*4770*/  @!P0 BRA `(.L_x_916) ;  /* 0x0000000000048947 */ /* 0x000fea0003800000 */
[----:B------:R-:W-:Y:S01]  /*4780*/  BPT.TRAP 0x1 ;  /* 0x000000040000795c */ /* 0x000fe20000300000 */
.L_x_916:
[----:B--2---:R-:W-:Y:S05]  /*4790*/  @P2 BRA `(.L_x_917) ;  /* 0x0000000000082947 */ /* 0x004fea0003800000 */
[----:B------:R-:W2:Y:S02]  /*47a0*/  SYNCS.PHASECHK.TRANS64.TRYWAIT P2, [UR39+0x30830], R152 ;  /* 0x03083098ff0075a7 */ /* 0x000ea40008040167 */
[----:B--2---:R-:W-:Y:S05]  /*47b0*/  @!P2 BRA `(.L_x_918) ;  /* 0x000000e00028a947 */ /* 0x004fea0003800000 */
.L_x_917:
[----:B------:R-:W-:Y:S01]  /*47c0*/  R2UR UR56, R18 ;  /* 0x00000000123872ca */ /* 0x000fe200000e0000 */
[----:B------:R-:W-:Y:S01]  /*47d0*/  ULEA UR6, UR7, UR37, 0xb ;  /* 0x0000002507067291 */ /* 0x000fe2000f8e583f */
[----:B------:R-:W-:Y:S01]  /*47e0*/  R2UR UR57, R19 ;  /* 0x00000000133972ca */ /* 0x000fe200000e0000 */
[----:B-12---:R-:W-:Y:S01]  /*47f0*/  WARPGROUP.ARRIVE ;  /* 0x00000000000079c5 */ /* 0x006fe20000000000 */
[----:B------:R-:W-:Y:S01]  /*4800*/  UMOV UR59, 0x40000040 ;  /* 0x40000040003b7882 */ /* 0x000fe20000000000 */
[----:B------:R-:W-:Y:S01]  /*4810*/  UIADD3 UR10, UR6, 0x204, URZ ;  /* 0x00000204060a7890 */ /* 0x000fe2000fffe03f */
[-C--:B------:R-:W-:Y:S01]  /*4820*/  FMUL.FTZ R24, R24, R0.reuse ;  /* 0x0000000018187220 */ /* 0x080fe20000410000 */
[----:B------:R-:W-:Y:S01]  /*4830*/  UMOV UR11, 0x40000040 ;  /* 0x40000040000b7882 */ /* 0x000fe20000000000 */
[----:B------:R-:W-:Y:S01]  /*4840*/  UMOV UR58, UR6 ;  /* 0x00000006003a7c82 */ /* 0x000fe20008000000 */
[----:B------:R-:W-:Y:S01]  /*4850*/  UIADD3 UR14, UR6, 0x206, URZ ;  /* 0x00000206060e7890 */ /* 0x000fe2000fffe03f */
[-C--:B------:R-:W-:Y:S01]  /*4860*/  FMUL.FTZ R25, R25, R0.reuse ;  /* 0x0000000019197220 */ /* 0x080fe20000410000 */
[----:B------:R-:W-:Y:S01]  /*4870*/  UMOV UR15, 0x40000040 ;  /* 0x40000040000f7882 */ /* 0x000fe20000000000 */
[----:B------:R-:W-:Y:S01]  /*4880*/  UIADD3 UR18, UR6, 0x400, URZ ;  /* 0x0000040006127890 */ /* 0x000fe2000fffe03f */
[-C--:B------:R-:W-:Y:S01]  /*4890*/  FMUL.FTZ R28, R28, R0.reuse ;  /* 0x000000001c1c7220 */ /* 0x080fe20000410000 */
[----:B------:R-:W-:Y:S01]  /*48a0*/  UMOV UR19, 0x40000040 ;  /* 0x4000004000137882 */ /* 0x000fe20000000000 */
[----:B------:R-:W-:Y:S01]  /*48b0*/  HGMMA.64x64x16.F32 R152, gdesc[UR56], RZ, !UPT, gsb0 ;  /* 0x00e00000389879f0 */ /* 0x000fe2000c0008ff */
[----:B------:R-:W-:Y:S01]  /*48c0*/  R2UR UR56, R16 ;  /* 0x00000000103872ca */ /* 0x000fe200000e0000 */
[----:B------:R-:W-:Y:S01]  /*48d0*/  UIADD3 UR58, UR6, 0x2, URZ ;  /* 0x00000002063a7890 */ /* 0x000fe2000fffe03f */
[----:B------:R-:W-:Y:S01]  /*48e0*/  R2UR UR57, R17 ;  /* 0x00000000113972ca */ /* 0x000fe200000e0000 */
        /* <DEDUP_REMOVED lines=75> */
[----:B------:R-:W-:Y:S01]  /*4da0*/  FMUL.FTZ R149, R149, R0 ;  /* 0x0000000095957220 */ /* 0x000fe20000410000 */
[-C--:B------:R-:W-:Y:S01]  /*4db0*/  FMUL.FTZ R26, R26, R2.reuse ;  /* 0x000000021a1a7220 */ /* 0x080fe20000410000 */
[-C--:B------:R-:W-:Y:S01]  /*4dc0*/  FMUL.FTZ R27, R27, R2.reuse ;  /* 0x000000021b1b7220 */ /* 0x080fe20000410000 */
[-C--:B------:R-:W-:Y:S01]  /*4dd0*/  FMUL.FTZ R30, R30, R2.reuse ;  /* 0x000000021e1e7220 */ /* 0x080fe20000410000 */
[----:B------:R-:W-:Y:S01]  /*4de0*/  HGMMA.64x64x16.F32 R152, gdesc[UR56], R152, gsb0 ;  /* 0x00e00000389879f0 */ /* 0x000fe20008000898 */
[----:B------:R-:W-:Y:S01]  /*4df0*/  R2UR UR56, R14 ;  /* 0x000000000e3872ca */ /* 0x000fe200000e0000 */
[----:B------:R-:W-:Y:S01]  /*4e00*/  UIADD3 UR58, UR6, 0x4, URZ ;  /* 0x00000004063a7890 */ /* 0x000fe2000fffe03f */
[----:B------:R-:W-:Y:S01]  /*4e10*/  R2UR UR57, R15 ;  /* 0x000000000f3972ca */ /* 0x000fe200000e0000 */
        /* <DEDUP_REMOVED lines=64> */
[----:B------:R-:W-:Y:S01]  /*5220*/  HGMMA.64x64x16.F32 R152, gdesc[UR56], R152, gsb0 ;  /* 0x00e00000389879f0 */ /* 0x000fe20008000898 */
[----:B------:R-:W-:Y:S01]  /*5230*/  R2UR UR56, R12 ;  /* 0x000000000c3872ca */ /* 0x000fe200000e0000 */
[----:B------:R-:W-:Y:S01]  /*5240*/  UIADD3 UR58, UR6, 0x6, URZ ;  /* 0x00000006063a7890 */ /* 0x000fe2000fffe03f */
[----:B------:R-:W-:Y:S01]  /*5250*/  R2UR UR57, R13 ;  /* 0x000000000d3972ca */ /* 0x000fe200000e0000 */
[----:B------:R-:W-:Y:S01]  /*5260*/  UMOV UR59, 0x40000040 ;  /* 0x40000040003b7882 */ /* 0x000fe20000000000 */
[----:B------:R-:W-:Y:S02]  /*5270*/  WARPGROUP.DEPBAR.LE gsb0, 0x0 ;  /* 0x00008000000079c5 */ /* 0x000fe40000010000 */
[----:B------:R-:W-:-:S09]  /*5280*/  WARPGROUP.ARRIVE ;  /* 0x00000000000079c5 */ /* 0x000fd20000000000 */
        /* <DEDUP_REMOVED lines=8> */
[----:B------:R-:W-:Y:S01]  /*5310*/  UIADD3 UR58, UR6, 0x202, URZ ;  /* 0x00000202063a7890 */ /* 0x000fe2000fffe03f */
[----:B------:R-:W-:Y:S01]  /*5320*/  UMOV UR59, 0x40000040 ;  /* 0x40000040003b7882 */ /* 0x000fe20000000000 */
[----:B------:R-:W-:Y:S01]  /*5330*/  UMOV UR56, UR4 ;  /* 0x0000000400387c82 */ /* 0x000fe20008000000 */
[----:B------:R-:W-:Y:S01]  /*5340*/  UMOV UR57, UR5 ;  /* 0x0000000500397c82 */ /* 0x000fe20008000000 */
[----:B------:R-:W-:Y:S02]  /*5350*/  WARPGROUP.DEPBAR.LE gsb0, 0x0 ;  /* 0x00008000000079c5 */ /* 0x000fe40000010000 */
[----:B------:R-:W-:-:S06]  /*5360*/  WARPGROUP.ARRIVE ;  /* 0x00000000000079c5 */ /* 0x000fcc0000000000 */
[----:B------:R-:W-:Y:S01]  /*5370*/  HGMMA.64x64x16.F32 R152, gdesc[UR56], R152, gsb0 ;  /* 0x00e00000389879f0 */ /* 0x000fe20008000898 */
[----:B------:R-:W-:Y:S01]  /*5380*/  R2UR UR56, R8 ;  /* 0x00000000083872ca */ /* 0x000fe200000e0000 */
[----:B------:R-:W-:Y:S01]  /*5390*/  UIADD3 UR58, UR6, 0x606, URZ ;  /* 0x00000606063a7890 */ /* 0x000fe2000fffe03f */
[----:B------:R-:W-:Y:S01]  /*53a0*/  R2UR UR57, R9 ;  /* 0x00000000093972ca */ /* 0x000fe200000e0000 */
[----:B------:R-:W-:Y:S01]  /*53b0*/  UMOV UR59, 0x40000040 ;  /* 0x40000040003b7882 */ /* 0x000fe20000000000 */
        /* <DEDUP_REMOVED lines=31> */
[----:B------:R-:W-:Y:S05]  /*55b0*/  @!P0 BRA `(.L_x_919) ;  /* 0x0000000000048947 */ /* 0x000fea0003800000 */
[----:B------:R-:W-:Y:S01]  /*55c0*/  BPT.TRAP 0x1 ;  /* 0x000000040000795c */ /* 0x000fe20000300000 */
.L_x_919:
[----:B------:R-:W-:Y:S01]  /*55d0*/  ULEA UR10, UR36, UR38, 0x3 ;  /* 0x00000026240a7291 */ /* 0x000fe2000f8e183f */
[----:B------:R-:W-:-:S05]  /*55e0*/  IMAD.U32 R0, RZ, RZ, UR46 ;  /* 0x0000002eff007e24 */ /* 0x000fca000f8e00ff */
[----:B------:R-:W-:-:S04]  /*55f0*/  SHF.L.U32 R0, R0, 0x1f, RZ ;  /* 0x0000001f00007819 */ /* 0x000fc800000006ff */
[----:B------:R1:W2:Y:S01]  /*5600*/  SYNCS.PHASECHK.TRANS64.TRYWAIT P2, [UR10+0x30850], R0 ;  /* 0x03085000ff0075a7 */ /* 0x0002a2000804014a */
[----:B------:R-:W-:Y:S05]  /*5610*/  @!P0 BRA `(.L_x_920) ;  /* 0x0000000000048947 */ /* 0x000fea0003800000 */
[----:B------:R-:W-:Y:S01]  /*5620*/  BPT.TRAP 0x1 ;  /* 0x000000040000795c */ /* 0x000fe20000300000 */
.L_x_920:
[----:B--2---:R-:W-:Y:S05]  /*5630*/  @P2 BRA `(.L_x_921) ;  /* 0x0000000000082947 */ /* 0x004fea0003800000 */
[----:B------:R-:W2:Y:S02]  /*5640*/  SYNCS.PHASECHK.TRANS64.TRYWAIT P2, [UR10+0x30850], R0 ;  /* 0x03085000ff0075a7 */ /* 0x000ea4000804014a */
[----:B--2---:R-:W-:Y:S05]  /*5650*/  @!P2 BRA `(.L_x_922) ;  /* 0x000000d00098a947 */ /* 0x004fea0003800000 */
.L_x_921:
[----:B------:R-:W-:Y:S01]  /*5660*/  UIADD3 UR6, UR38, 0x400, URZ ;  /* 0x0000040026067890 */ /* 0x000fe2000fffe03f */
[----:B------:R-:W-:Y:S01]  /*5670*/  WARPGROUP.ARRIVE ;  /* 0x00000000000079c5 */ /* 0x000fe20000000000 */
[----:B------:R-:W-:Y:S01]  /*5680*/  UMOV UR15, 0x40000040 ;  /* 0x40000040000f7882 */ /* 0x000fe20000000000 */
[----:B------:R-:W-:Y:S01]  /*5690*/  ULDC UR11, c[0x0][0x9d8] ;  /* 0x00027600000b7ab9 */ /* 0x000fe20000000800 */
[----:B------:R-:W-:Y:S01]  /*56a0*/  USHF.R.U32.HI UR6, URZ, 0x4, UR6 ;  /* 0x000000043f067899 */ /* 0x000fe20008011606 */
[----:B-12---:R-:W-:Y:S01]  /*56b0*/  FMUL.FTZ R0, R154, UR11 ;  /* 0x0000000b9a007c20 */ /* 0x006fe20008410000 */
[----:B------:R-:W-:Y:S01]  /*56c0*/  FMUL.FTZ R2, R155, UR11 ;  /* 0x0000000b9b027c20 */ /* 0x000fe20008410000 */
[----:B------:R-:W-:Y:S01]  /*56d0*/  FMUL.FTZ R154, R158, UR11 ;  /* 0x0000000b9e9a7c20 */ /* 0x000fe20008410000 */
[----:B------:R-:W-:Y:S01]  /*56e0*/  ULOP3.LUT UR6, UR6, 0x3fff, URZ, 0xc0, !UPT ;  /* 0x00003fff06067892 */ /* 0x000fe2000f8ec03f */
[----:B------:R-:W-:Y:S01]  /*56f0*/  FMUL.FTZ R155, R159, UR11 ;  /* 0x0000000b9f9b7c20 */ /* 0x000fe20008410000 */
[----:B------:R-:W-:Y:S01]  /*5700*/  FMUL.FTZ R158, R166, UR11 ;  /* 0x0000000ba69e7c20 */ /* 0x000fe20008410000 */
[----:B------:R-:W-:Y:S01]  /*5710*/  FMUL.FTZ R159, R167, UR11 ;  /* 0x0000000ba79f7c20 */ /* 0x000fe20008410000 */
[----:B------:R-:W-:Y:S01]  /*5720*/  ULOP3.LUT UR6, UR6, 0x2000000, URZ, 0xfc, !UPT ;  /* 0x0200000006067892 */ /* 0x000fe2000f8efc3f */
[----:B------:R-:W-:Y:S01]  /*5730*/  FMUL.FTZ R176, R176, UR11 ;  /* 0x0000000bb0b07c20 */ /* 0x000fe20008410000 */
[----:B------:R-:W-:Y:S01]  /*5740*/  FMUL.FTZ R177, R177, UR11 ;  /* 0x0000000bb1b17c20 */ /* 0x000fe20008410000 */
[----:B------:R-:W-:Y:S01]  /*5750*/  FMUL.FTZ R166, R182, UR11 ;  /* 0x0000000bb6a67c20 */ /* 0x000fe20008410000 */
[----:B------:R-:W-:Y:S01]  /*5760*/  ULEA UR6, UR36, UR6, 0xb ;  /* 0x0000000624067291 */ /* 0x000fe2000f8e583f */
[----:B------:R-:W-:Y:S01]  /*5770*/  FMUL.FTZ R167, R183, UR11 ;  /* 0x0000000bb7a77c20 */ /* 0x000fe20008410000 */
[----:B------:R-:W-:Y:S01]  /*5780*/  PLOP3.LUT P2, PT, PT, PT, UP0, 0x40, 0x0 ;  /* 0x000000000000781c */ /* 0x000fe20003f4e808 */
[----:B------:R-:W1:Y:S04]  /*5790*/  MUFU.TANH R0, R0 ;  /* 0x0000000000007308 */ /* 0x000e680000002400 */
[----:B------:R-:W-:-:S02]  /*57a0*/  UMOV UR14, UR6 ;  /* 0x00000006000e7c82 */ /* 0x000fc40008000000 */
[----:B------:R-:W-:Y:S01]  /*57b0*/  HGMMA.64x256x16.F32 R24, R196, gdesc[UR12].tnspB, R24, gsb0 ;  /* 0x43e0000cc4187df0 */ /* 0x000fe20008000818 */
[----:B------:R-:W-:Y:S01]  /*57c0*/  UIADD3 UR14, UR6, 0x80, URZ ;  /* 0x00000080060e7890 */ /* 0x000fe2000fffe03f */
[----:B------:R-:W2:Y:S01]  /*57d0*/  MUFU.TANH R2, R2 ;  /* 0x0000000200027308 */ /* 0x000ea20000002400 */
[----:B------:R-:W-:-:S07]  /*57e0*/  UMOV UR15, 0x40000040 ;  /* 0x40000040000f7882 */ /* 0x000fce0000000000 */
[----:B------:R-:W3:Y:S08]  /*57f0*/  MUFU.TANH R154, R154 ;  /* 0x0000009a009a7308 */ /* 0x000ef00000002400 */
[----:B------:R-:W4:Y:S08]  /*5800*/  MUFU.TANH R155, R155 ;  /* 0x0000009b009b7308 */ /* 0x000f300000002400 */
[----:B------:R-:W1:Y:S08]  /*5810*/  MUFU.TANH R158, R158 ;  /* 0x0000009e009e7308 */ /* 0x000e700000002400 */
[----:B------:R-:W1:Y:S08]  /*5820*/  MUFU.TANH R159, R159 ;  /* 0x0000009f009f7308 */ /* 0x000e700000002400 */
[----:B------:R-:W1:Y:S08]  /*5830*/  MUFU.TANH R176, R176 ;  /* 0x000000b000b07308 */ /* 0x000e700000002400 */
[----:B------:R-:W1:Y:S08]  /*5840*/  MUFU.TANH R177, R177 ;  /* 0x000000b100b17308 */ /* 0x000e700000002400 */
[----:B------:R-:W1:Y:S08]  /*5850*/  MUFU.TANH R166, R166 ;  /* 0x000000a600a67308 */ /* 0x000e700000002400 */
[----:B------:R-:W1:Y:S01]  /*5860*/  MUFU.TANH R167, R167 ;  /* 0x000000a700a77308 */ /* 0x000e620000002400 */
[----:B------:R-:W-:-:S02]  /*5870*/  WARPGROUP.DEPBAR.LE gsb0, 0x0 ;  /* 0x00008000000079c5 */ /* 0x000fc40000010000 */
[----:B------:R-:W-:-:S06]  /*5880*/  WARPGROUP.ARRIVE ;  /* 0x00000000000079c5 */ /* 0x000fcc0000000000 */
[----:B------:R-:W-:Y:S01]  /*5890*/  HGMMA.64x256x16.F32 R24, R192, gdesc[UR12].tnspB, R24, gsb0 ;  /* 0x43e0000cc0187df0 */ /* 0x000fe20008000818 */
[----:B------:R-:W-:Y:S01]  /*58a0*/  UIADD3 UR14, UR6, 0x100, URZ ;  /* 0x00000100060e7890 */ /* 0x000fe2000fffe03f */
[----:B------:R-:W-:Y:S01]  /*58b0*/  UMOV UR15, 0x40000040 ;  /* 0x40000040000f7882 */ /* 0x000fe20000000000 */
[----:B------:R-:W-:Y:S02]  /*58c0*/  WARPGROUP.DEPBAR.LE gsb0, 0x0 ;  /* 0x00008000000079c5 */ /* 0x000fe40000010000 */
[----:B------:R-:W-:Y:S01]  /*58d0*/  WARPGROUP.ARRIVE ;  /* 0x00000000000079c5 */ /* 0x000fe20000000000 */
[----:B------:R-:W-:Y:S01]  /*58e0*/  FMUL.FTZ R192, R168, UR11 ;  /* 0x0000000ba8c07c20 */ /* 0x000fe20008410000 */
[----:B------:R-:W-:Y:S01]  /*58f0*/  FMUL.FTZ R193, R169, UR11 ;  /* 0x0000000ba9c17c20 */ /* 0x000fe20008410000 */
[----:B------:R-:W5:Y:S01]  /*5900*/  LDC R168, c[0x0][0x2e0] ;  /* 0x0000b800ffa87b82 */ /* 0x000f620000000800 */
[----:B------:R-:W-:Y:S01]  /*5910*/  FMUL.FTZ R194, R172, UR11 ;  /* 0x0000000bacc27c20 */ /* 0x000fe20008410000 */
[----:B------:R-:W-:-:S15]  /*5920*/  FMUL.FTZ R195, R173, UR11 ;  /* 0x0000000badc37c20 */ /* 0x000fde0008410000 */
[----:B------:R-:W-:-:S03]  /*5930*/  NOP ;  /* 0x0000000000007918 */ /* 0x000fc60000000000 */
[----:B------:R-:W-:Y:S01]  /*5940*/  HGMMA.64x256x16.F32 R24, R188, gdesc[UR12].tnspB, R24, gsb0 ;  /* 0x43e0000cbc187df0 */ /* 0x000fe20008000818 */
[----:B------:R-:W-:Y:S01]  /*5950*/  UIADD3 UR14, UR6, 0x180, URZ ;  /* 0x00000180060e7890 */ /* 0x000fe2000fffe03f */
[----:B------:R-:W1:Y:S01]  /*5960*/  MUFU.TANH R192, R192 ;  /* 0x000000c000c07308 */ /* 0x000e620000002400 */
[----:B------:R-:W-:Y:S01]  /*5970*/  UMOV UR15, 0x40000040 ;  /* 0x40000040000f7882 */ /* 0x000fe20000000000 */
[----:B------:R-:W-:-:S06]  /*5980*/  ULDC UR6, c[0x0][0x288] ;  /* 0x0000a20000067ab9 */ /* 0x000fcc0000000800 */
[----:B------:R-:W1:Y:S08]  /*5990*/  MUFU.TANH R193, R193 ;  /* 0x000000c100c17308 */ /* 0x000e700000002400 */
[----:B------:R-:W1:Y:S08]  /*59a0*/  MUFU.TANH R194, R194 ;  /* 0x000000c200c27308 */ /* 0x000e700000002400 */
[----:B------:R-:W1:Y:S01]  /*59b0*/  MUFU.TANH R195, R195 ;  /* 0x000000c300c37308 */ /* 0x000e620000002400 */
[----:B------:R-:W-:-:S02]  /*59c0*/  WARPGROUP.DEPBAR.LE gsb0, 0x0 ;  /* 0x00008000000079c5 */ /* 0x000fc40000010000 */
[----:B------:R-:W-:Y:S01]  /*59d0*/  WARPGROUP.ARRIVE ;  /* 0x00000000000079c5 */ /* 0x000fe20000000000 */
[----:B------:R-:W-:Y:S01]  /*59e0*/  FMUL.FTZ R189, R153, UR11 ;  /* 0x0000000b99bd7c20 */ /* 0x000fe20008410000 */
[----:B------:R-:W-:Y:S01]  /*59f0*/  FMUL.FTZ R190, R156, UR11 ;  /* 0x0000000b9cbe7c20 */ /* 0x000fe20008410000 */
[----:B------:R-:W-:Y:S01]  /*5a00*/  FMUL.FTZ R191, R165, UR11 ;  /* 0x0000000ba5bf7c20 */ /* 0x000fe20008410000 */
[----:B------:R-:W-:Y:S01]  /*5a10*/  FMUL.FTZ R156, R162, UR11 ;  /* 0x0000000ba29c7c20 */ /* 0x000fe20008410000 */
[----:B------:R-:W-:Y:S01]  /*5a20*/  FMUL.FTZ R165, R179, UR11 ;  /* 0x0000000bb3a57c20 */ /* 0x000fe20008410000 */
[----:B------:R-:W-:Y:S01]  /*5a30*/  HGMMA.64x256x16.F32 R24, R184, gdesc[UR12].tnspB, R24, gsb0 ;  /* 0x43e0000cb8187df0 */ /* 0x000fe20008000818 */
[----:B------:R-:W-:Y:S01]  /*5a40*/  FMUL.FTZ R188, R152, UR11 ;  /* 0x0000000b98bc7c20 */ /* 0x000fe20008410000 */
[----:B------:R-:W-:Y:S01]  /*5a50*/  FMUL.FTZ R162, R175, UR11 ;  /* 0x0000000bafa27c20 */ /* 0x000fe20008410000 */
[----:B------:R-:W-:Y:S01]  /*5a60*/  FMUL.FTZ R179, R181, UR11 ;  /* 0x0000000bb5b37c20 */ /* 0x000fe20008410000 */
[----:B------:R-:W-:Y:S01]  /*5a70*/  IMAD.U32 R152, RZ, RZ, UR39 ;  /* 0x00000027ff987e24 */ /* 0x000fe2000f8e00ff */
[----:B------:R-:W1:Y:S03]  /*5a80*/  MUFU.TANH R189, R189 ;  /* 0x000000bd00bd7308 */ /* 0x000e660000002400 */
[----:B------:R-:W-:-:S05]  /*5a90*/  @!P1 VIADD R152, R152, 0x30840 ;  /* 0x0003084098989836 */ /* 0x000fca0000000000 */
[----:B------:R-:W1:Y:S01]  /*5aa0*/  MUFU.TANH R188, R188 ;  /* 0x000000bc00bc7308 */ /* 0x000e620000002400 */
[----:B------:R-:W-:-:S07]  /*5ab0*/  @!P1 PRMT R152, RZ, 0x654, R152 ;  /* 0x00000654ff989816 */ /* 0x000fce0000000098 */
[----:B------:R-:W1:Y:S08]  /*5ac0*/  MUFU.TANH R190, R190 ;  /* 0x000000be00be7308 */ /* 0x000e700000002400 */
[----:B------:R-:W1:Y:S08]  /*5ad0*/  MUFU.TANH R156, R156 ;  /* 0x0000009c009c7308 */ /* 0x000e700000002400 */
[----:B------:R-:W1:Y:S08]  /*5ae0*/  MUFU.TANH R191, R191 ;  /* 0x000000bf00bf7308 */ /* 0x000e700000002400 */
[----:B------:R-:W1:Y:S08]  /*5af0*/  MUFU.TANH R162, R162 ;  /* 0x000000a200a27308 */ /* 0x000e700000002400 */
[----:B------:R-:W1:Y:S08]  /*5b00*/  MUFU.TANH R165, R165 ;  /* 0x000000a500a57308 */ /* 0x000e700000002400 */
[----:B------:R-:W1:Y:S01]  /*5b10*/  MUFU.TANH R179, R179 ;  /* 0x000000b300b37308 */ /* 0x000e620000002400 */
[----:B------:R-:W-:-:S02]  /*5b20*/  WARPGROUP.DEPBAR.LE gsb0, 0x0 ;  /* 0x00008000000079c5 */ /* 0x000fc40000010000 */
[----:B------:R-:W-:Y:S01]  /*5b30*/  FMUL.FTZ R187, R164, UR11 ;  /* 0x0000000ba4bb7c20 */ /* 0x000fe20008410000 */
[----:B------:R-:W-:Y:S01]  /*5b40*/  FMUL.FTZ R164, R178, UR11 ;  /* 0x0000000bb2a47c20 */ /* 0x000fe20008410000 */
[----:B------:R-:W-:Y:S01]  /*5b50*/  FMUL.FTZ R178, R180, UR11 ;  /* 0x0000000bb4b27c20 */ /* 0x000fe20008410000 */
[----:B------:R-:W-:Y:S01]  /*5b60*/  SHF.L.U32 R180, R23, 0x6, RZ ;  /* 0x0000000617b47819 */ /* 0x000fe200000006ff */
[----:B------:R-:W-:Y:S01]  /*5b70*/  FMUL.FTZ R184, R157, UR11 ;  /* 0x0000000b9db87c20 */ /* 0x000fe20008410000 */
[----:B------:R-:W-:Y:S01]  /*5b80*/  FMUL.FTZ R185, R160, UR11 ;  /* 0x0000000ba0b97c20 */ /* 0x000fe20008410000 */
[----:B------:R-:W-:Y:S01]  /*5b90*/  FMUL.FTZ R186, R161, UR11 ;  /* 0x0000000ba1ba7c20 */ /* 0x000fe20008410000 */
[----:B------:R-:W-:Y:S01]  /*5ba0*/  IADD3 R153, -R180, 0x1, RZ ;  /* 0x00000001b4997810 */ /* 0x000fe20007ffe1ff */
[----:B------:R-:W-:Y:S01]  /*5bb0*/  FMUL.FTZ R157, R163, UR11 ;  /* 0x0000000ba39d7c20 */ /* 0x000fe20008410000 */
[----:B------:R-:W-:Y:S01]  /*5bc0*/  FMUL.FTZ R160, R170, UR11 ;  /* 0x0000000baaa07c20 */ /* 0x000fe20008410000 */
[----:B------:R-:W-:Y:S01]  /*5bd0*/  FMUL.FTZ R161, R171, UR11 ;  /* 0x0000000baba17c20 */ /* 0x000fe20008410000 */
[----:B------:R-:W-:Y:S01]  /*5be0*/  FMUL.FTZ R163, R174, UR11 ;  /* 0x0000000baea37c20 */ /* 0x000fe20008410000 */
[----:B-----5:R-:W-:Y:S01]  /*5bf0*/  IMAD R153, R168, UR47, R153 ;  /* 0x0000002fa8997c24 */ /* 0x020fe2000f8e0299 */
[----:B------:R-:W1:Y:S01]  /*5c00*/  MUFU.TANH R184, R184 ;  /* 0x000000b800b87308 */ /* 0x000e620000002400 */
[----:B------:R1:W-:Y:S02]  /*5c10*/  @!P1 SYNCS.ARRIVE.TRANS64.RED.A1T0 RZ, [R152+URZ], RZ ;  /* 0x000000ff98ff99a7 */ /* 0x0003e4000810043f */
[----:B------:R-:W-:Y:S01]  /*5c20*/  VIADD R153, R153, -UR6 ;  /* 0x8000000699997c36 */ /* 0x000fe20008000000 */
[----:B------:R-:W-:-:S03]  /*5c30*/  ULDC UR6, c[0x0][0x9e0] ;  /* 0x0002780000067ab9 */ /* 0x000fc60000000800 */
[----:B------:R-:W-:Y:S01]  /*5c40*/  IMAD R153, R22, -0x2, R153 ;  /* 0xfffffffe16997824 */ /* 0x000fe200078e0299 */
[----:B------:R-:W1:Y:S03]  /*5c50*/  MUFU.TANH R185, R185 ;  /* 0x000000b900b97308 */ /* 0x000e660000002400 */
[C---:B------:R-:W-:Y:S01]  /*5c60*/  VIADD R197, R153.reuse, UR45 ;  /* 0x0000002d99c57c36 */ /* 0x040fe20008000000 */
[----:B------:R-:W-:Y:S01]  /*5c70*/  IADD3 R196, R153, UR6, RZ ;  /* 0x0000000699c47c10 */ /* 0x000fe2000fffe0ff */
[----:B------:R-:W-:-:S03]  /*5c80*/  ULDC UR6, c[0x0][0x9e4] ;  /* 0x0002790000067ab9 */ /* 0x000fc60000000800 */
[----:B------:R-:W1:Y:S01]  /*5c90*/  MUFU.TANH R186, R186 ;  /* 0x000000ba00ba7308 */ /* 0x000e620000002400 */
[C---:B------:R-:W-:Y:S01]  /*5ca0*/  IMAD.IADD R182, R5.reuse, 0x1, R196 ;  /* 0x0000000105b67824 */ /* 0x040fe200078e02c4 */
[----:B------:R-:W-:-:S06]  /*5cb0*/  IADD3 R183, R5, R197, RZ ;  /* 0x000000c505b77210 */ /* 0x000fcc0007ffe0ff */
[----:B------:R-:W1:Y:S08]  /*5cc0*/  MUFU.TANH R157, R157 ;  /* 0x0000009d009d7308 */ /* 0x000e700000002400 */
[----:B------:R-:W1:Y:S08]  /*5cd0*/  MUFU.TANH R187, R187 ;  /* 0x000000bb00bb7308 */ /* 0x000e700000002400 */
[----:B------:R-:W1:Y:S08]  /*5ce0*/  MUFU.TANH R160, R160 ;  /* 0x000000a000a07308 */ /* 0x000e700000002400 */
[----:B------:R-:W1:Y:S08]  /*5cf0*/  MUFU.TANH R161, R161 ;  /* 0x000000a100a17308 */ /* 0x000e700000002400 */
[----:B------:R-:W1:Y:S08]  /*5d00*/  MUFU.TANH R163, R163 ;  /* 0x000000a300a37308 */ /* 0x000e700000002400 */
[----:B------:R-:W1:Y:S08]  /*5d10*/  MUFU.TANH R164, R164 ;  /* 0x000000a400a47308 */ /* 0x000e700000002400 */
[----:B------:R-:W1:Y:S01]  /*5d20*/  MUFU.TANH R178, R178 ;  /* 0x000000b200b27308 */ /* 0x000e620000002400 */
[----:B--234-:R-:W-:Y:S05]  /*5d30*/  @P2 BRA `(.L_x_923) ;  /* 0x00000000005c2947 */ /* 0x01cfea0003800000 */
[----:B------:R-:W-:Y:S01]  /*5d40*/  ISETP.GT.AND P2, PT, R214, -0x1, PT ;  /* 0xffffffffd600780c */ /* 0x000fe20003f44270 */
[----:B------:R-:W-:-:S12]  /*5d50*/  BSSY B0, `(.L_x_924) ;  /* 0x0000011000007945 */ /* 0x000fd80003800000 */
[----:B------:R-:W-:Y:S05]  /*5d60*/  @P2 BRA `(.L_x_925) ;  /* 0x0000000000202947 */ /* 0x000fea0003800000 */
[----:B------:R-:W-:Y:S01]  /*5d70*/  IMAD.U32 R168, RZ, RZ, UR6 ;  /* 0x00000006ffa87e24 */ /* 0x000fe2000f8e00ff */
[----:B------:R-:W-:-:S04]  /*5d80*/  LOP3.LUT R169, RZ, R214, RZ, 0x33, !PT ;  /* 0x000000d6ffa97212 */ /* 0x000fc800078e33ff */
[----:B------:R-:W-:-:S13]  /*5d90*/  ISETP.NE.AND P2, PT, R168, 0x1, PT ;  /* 0x00000001a800780c */ /* 0x000fda0003f45270 */
[----:B-1----:R-:W1:Y:S02]  /*5da0*/  @P2 LDC.64 R152, c[0x0][0x9e8] ;  /* 0x00027a00ff982b82 */ /* 0x002e640000000a00 */
[----:B-1----:R-:W-:-:S05]  /*5db0*/  @P2 IMAD.HI.U32 R152, R169, R152, RZ ;  /* 0x00000098a9982227 */ /* 0x002fca00078e00ff */
[----:B------:R-:W-:-:S04]  /*5dc0*/  @P2 SHF.R.U32.HI R169, RZ, R153, R152 ;  /* 0x00000099ffa92219 */ /* 0x000fc80000011698 */
[----:B------:R-:W-:Y:S01]  /*5dd0*/  LOP3.LUT R169, RZ, R169, RZ, 0x33, !PT ;  /* 0x000000a9ffa97212 */ /* 0x000fe200078e33ff */
[----:B------:R-:W-:Y:S06]  /*5de0*/  BRA `(.L_x_926) ;  /* 0x00000000001c7947 */ /* 0x000fec0003800000 */
.L_x_925:
[----:B------:R-:W-:-:S05]  /*5df0*/  IMAD.U32 R168, RZ, RZ, UR6 ;  /* 0x00000006ffa87e24 */ /* 0x000fca000f8e00ff */
[----:B------:R-:W-:-:S13]  /*5e00*/  ISETP.NE.AND P2, PT, R168, 0x1, PT ;  /* 0x00000001a800780c */ /* 0x000fda0003f45270 */
[----:B-1----:R-:W1:Y:S01]  /*5e10*/  @P2 LDC.64 R152, c[0x0][0x9e8] ;  /* 0x00027a00ff982b82 */ /* 0x002e620000000a00 */
[----:B------:R-:W-:-:S05]  /*5e20*/  @P2 IADD3 R169, R5, R21, RZ ;  /* 0x0000001505a92210 */ /* 0x000fca0007ffe0ff */
[----:B-1----:R-:W-:-:S04]  /*5e30*/  @P2 IMAD.HI.U32 R152, R169, R152, RZ ;  /* 0x00000098a9982227 */ /* 0x002fc800078e00ff */
[----:B------:R-:W-:Y:S01]  /*5e40*/  IMAD.MOV.U32 R169, RZ, RZ, R214 ;  /* 0x000000ffffa97224 */ /* 0x000fe200078e00d6 */
[----:B------:R-:W-:-:S07]  /*5e50*/  @P2 SHF.R.U32.HI R169, RZ, R153, R152 ;  /* 0x00000099ffa92219 */ /* 0x000fce0000011698 */
.L_x_926:
[----:B------:R-:W-:Y:S05]  /*5e60*/  BSYNC B0 ;  /* 0x0000000000007941 */ /* 0x000fea0003800000 */
.L_x_924:
[----:B------:R-:W-:-:S04]  /*5e70*/  IMAD R153, R169, R168, -R180 ;  /* 0x000000a8a9997224 */ /* 0x000fc800078e0ab4 */
[----:B------:R-:W-:-:S05]  /*5e80*/  IMAD R153, R22, -0x2, R153 ;  /* 0xfffffffe16997824 */ /* 0x000fca00078e0299 */
[----:B------:R-:W-:Y:S02]  /*5e90*/  VIADDMNMX R182, R153, R168, R182, PT ;  /* 0x000000a899b67246 */ /* 0x000fe400038001b6 */
[----:B------:R-:W-:-:S07]  /*5ea0*/  VIMNMX R183, R183, R153, !PT ;  /* 0x00000099b7b77248 */ /* 0x000fce0007fe0100 */
.L_x_923:
[----:B------:R-:W-:-:S04]  /*5eb0*/  ISETP.GT.AND P2, PT, R23, -0x1, PT ;  /* 0xffffffff1700780c */ /* 0x000fc80003f44270 */
[C---:B------:R-:W-:Y:S02]  /*5ec0*/  ISETP.GT.AND P5, PT, R183.reuse, RZ, P2 ;  /* 0x000000ffb700720c */ /* 0x040fe400017a4270 */
[C---:B------:R-:W-:Y:S02]  /*5ed0*/  ISETP.GT.AND P4, PT, R183.reuse, 0x1, P2 ;  /* 0x00000001b700780c */ /* 0x040fe40001784270 */
[----:B------:R-:W-:Y:S02]  /*5ee0*/  ISETP.LT.OR P5, PT, R182, 0x1, P5 ;  /* 0x00000001b600780c */ /* 0x000fe40002fa1670 */
[C---:B------:R-:W-:Y:S02]  /*5ef0*/  ISETP.GT.AND P6, PT, R183.reuse, 0x8, P2 ;  /* 0x00000008b700780c */ /* 0x040fe400017c4270 */
[----:B-1----:R-:W-:Y:S02]  /*5f00*/  FSEL R181, R188, -INF , !P5 ;  /* 0xff800000bcb57808 */ /* 0x002fe40006800000 */
[----:B------:R-:W-:-:S02]  /*5f10*/  ISETP.GT.AND P5, PT, R183, 0x10, P2 ;  /* 0x00000010b700780c */ /* 0x000fc400017a4270 */
[----:B------:R-:W-:Y:S02]  /*5f20*/  ISETP.GT.AND P3, PT, R183, 0x9, P2 ;  /* 0x00000009b700780c */ /* 0x000fe40001764270 */
[C---:B------:R-:W-:Y:S02]  /*5f30*/  ISETP.LT.OR P5, PT, R182.reuse, 0x11, P5 ;  /* 0x00000011b600780c */ /* 0x040fe40002fa1670 */
[C---:B------:R-:W-:Y:S02]  /*5f40*/  ISETP.LT.OR P4, PT, R182.reuse, 0x2, P4 ;  /* 0x00000002b600780c */ /* 0x040fe40002781670 */
[----:B------:R-:W-:Y:S02]  /*5f50*/  FSEL R168, R185, -INF , !P5 ;  /* 0xff800000b9a87808 */ /* 0x000fe40006800000 */
[----:B------:R-:W-:Y:S02]  /*5f60*/  ISETP.GT.AND P5, PT, R183, 0x20, P2 ;  /* 0x00000020b700780c */ /* 0x000fe400017a4270 */
[----:B------:R-:W-:-:S02]  /*5f70*/  ISETP.LT.OR P6, PT, R182, 0x9, P6 ;  /* 0x00000009b600780c */ /* 0x000fc400037c1670 */
[C---:B------:R-:W-:Y:S02]  /*5f80*/  ISETP.LT.OR P3, PT, R182.reuse, 0xa, P3 ;  /* 0x0000000ab600780c */ /* 0x040fe40001f61670 */
[----:B------:R-:W-:Y:S02]  /*5f90*/  ISETP.LT.OR P5, PT, R182, 0x21, P5 ;  /* 0x00000021b600780c */ /* 0x000fe40002fa1670 */
[----:B------:R-:W-:Y:S02]  /*5fa0*/  FSEL R189, R189, -INF , !P4 ;  /* 0xff800000bdbd7808 */ /* 0x000fe40006000000 */
[----:B------:R-:W-:Y:S02]  /*5fb0*/  FSEL R190, R190, -INF , !P6 ;  /* 0xff800000bebe7808 */ /* 0x000fe40007000000 */
[----:B------:R-:W-:Y:S02]  /*5fc0*/  FSEL R184, R184, -INF , !P3 ;  /* 0xff800000b8b87808 */ /* 0x000fe40005800000 */
[----:B------:R-:W-:-:S02]  /*5fd0*/  ISETP.GT.AND P4, PT, R183, 0x11, P2 ;  /* 0x00000011b700780c */ /* 0x000fc40001784270 */
[C---:B------:R-:W-:Y:S02]  /*5fe0*/  ISETP.GT.AND P6, PT, R183.reuse, 0x18, P2 ;  /* 0x00000018b700780c */ /* 0x040fe400017c4270 */
[C---:B------:R-:W-:Y:S02]  /*5ff0*/  ISETP.GT.AND P3, PT, R183.reuse, 0x19, P2 ;  /* 0x00000019b700780c */ /* 0x040fe40001764270 */
[----:B------:R-:W-:Y:S02]  /*6000*/  FSEL R172, R192, -INF , !P5 ;  /* 0xff800000c0ac7808 */ /* 0x000fe40006800000 */
[----:B------:R-:W-:Y:S02]  /*6010*/  ISETP.GT.AND P5, PT, R183, 0x30, P2 ;  /* 0x00000030b700780c */ /* 0x000fe400017a4270 */
[C---:B------:R-:W-:Y:S02]  /*6020*/  ISETP.LT.OR P4, PT, R182.reuse, 0x12, P4 ;  /* 0x00000012b600780c */ /* 0x040fe40002781670 */
        /* <DEDUP_REMOVED lines=8> */
[----:B------:R-:W-:Y:S02]  /*60b0*/  ISETP.GT.AND P3, PT, R183, 0x29, P2 ;  /* 0x00000029b700780c */ /* 0x000fe40001764270 */
[----:B------:R-:W-:Y:S02]  /*60c0*/  FSEL R176, R176, -INF , !P5 ;  /* 0xff800000b0b07808 */ /* 0x000fe40006800000 */
[----:B------:R-:W-:Y:S02]  /*60d0*/  PLOP3.LUT P5, PT, PT, PT, UP0, 0x40, 0x0 ;  /* 0x000000000000781c */ /* 0x000fe40003fae808 */
[C---:B------:R-:W-:Y:S02]  /*60e0*/  ISETP.LT.OR P4, PT, R182.reuse, 0x22, P4 ;  /* 0x00000022b600780c */ /* 0x040fe40002781670 */
[----:B------:R-:W-:-:S02]  /*60f0*/  ISETP.LT.OR P6, PT, R182, 0x29, P6 ;  /* 0x00000029b600780c */ /* 0x000fc400037c1670 */
[----:B------:R-:W-:Y:S02]  /*6100*/  ISETP.LT.OR P3, PT, R182, 0x2a, P3 ;  /* 0x0000002ab600780c */ /* 0x000fe40001f61670 */
[----:B------:R-:W-:Y:S02]  /*6110*/  FSEL R173, R193, -INF , !P4 ;  /* 0xff800000c1ad7808 */ /* 0x000fe40006000000 */
[----:B------:R-:W-:Y:S02]  /*6120*/  FSEL R174, R194, -INF , !P6 ;  /* 0xff800000c2ae7808 */ /* 0x000fe40007000000 */
[----:B------:R-:W-:Y:S02]  /*6130*/  FSEL R175, R195, -INF , !P3 ;  /* 0xff800000c3af7808 */ /* 0x000fe40005800000 */
[C---:B------:R-:W-:Y:S02]  /*6140*/  ISETP.GT.AND P4, PT, R183.reuse, 0x31, P2 ;  /* 0x00000031b700780c */ /* 0x040fe40001784270 */
[----:B------:R-:W-:-:S02]  /*6150*/  ISETP.GT.AND P6, PT, R183, 0x38, P2 ;  /* 0x00000038b700780c */ /* 0x000fc400017c4270 */
[----:B------:R-:W-:Y:S02]  /*6160*/  ISETP.GT.AND P3, PT, R183, 0x39, P2 ;  /* 0x00000039b700780c */ /* 0x000fe40001764270 */
[C---:B------:R-:W-:Y:S02]  /*6170*/  ISETP.LT.OR P4, PT, R182.reuse, 0x32, P4 ;  /* 0x00000032b600780c */ /* 0x040fe40002781670 */
[C---:B------:R-:W-:Y:S02]  /*6180*/  ISETP.LT.OR P6, PT, R182.reuse, 0x39, P6 ;  /* 0x00000039b600780c */ /* 0x040fe400037c1670 */
[----:B------:R-:W-:Y:S01]  /*6190*/  ISETP.LT.OR P3, PT, R182, 0x3a, P3 ;  /* 0x0000003ab600780c */ /* 0x000fe20001f61670 */
[C---:B------:R-:W-:Y:S01]  /*61a0*/  IMAD.IADD R182, R6.reuse, 0x1, R196 ;  /* 0x0000000106b67824 */ /* 0x040fe200078e02c4 */
[----:B------:R-:W-:Y:S02]  /*61b0*/  IADD3 R183, R6, R197, RZ ;  /* 0x000000c506b77210 */ /* 0x000fe40007ffe0ff */
[----:B------:R-:W-:-:S02]  /*61c0*/  FSEL R177, R177, -INF , !P4 ;  /* 0xff800000b1b17808 */ /* 0x000fc40006000000 */
[----:B------:R-:W-:Y:S02]  /*61d0*/  FSEL R178, R178, -INF , !P6 ;  /* 0xff800000b2b27808 */ /* 0x000fe40007000000 */
[----:B------:R-:W-:Y:S01]  /*61e0*/  FSEL R179, R179, -INF , !P3 ;  /* 0xff800000b3b37808 */ /* 0x000fe20005800000 */
[----:B------:R-:W-:Y:S06]  /*61f0*/  @P5 BRA `(.L_x_927) ;  /* 0x0000000000585947 */ /* 0x000fec0003800000 */
[----:B------:R-:W-:Y:S01]  /*6200*/  IMAD.IADD R185, R6, 0x1, R21 ;  /* 0x0000000106b97824 */ /* 0x000fe200078e0215 */
[----:B------:R-:W-:Y:S04]  /*6210*/  BSSY B0, `(.L_x_928) ;  /* 0x0000010000007945 */ /* 0x000fe80003800000 */
[----:B------:R-:W-:-:S13]  /*6220*/  ISETP.GT.AND P3, PT, R185, -0x1, PT ;  /* 0xffffffffb900780c */ /* 0x000fda0003f64270 */
[----:B------:R-:W-:Y:S05]  /*6230*/  @P3 BRA `(.L_x_929) ;  /* 0x0000000000203947 */ /* 0x000fea0003800000 */
[----:B------:R-:W-:Y:S01]  /*6240*/  IMAD.U32 R186, RZ, RZ, UR6 ;  /* 0x00000006ffba7e24 */ /* 0x000fe2000f8e00ff */
[----:B------:R-:W-:-:S04]  /*6250*/  LOP3.LUT R185, RZ, R185, RZ, 0x33, !PT ;  /* 0x000000b9ffb97212 */ /* 0x000fc800078e33ff */
[----:B------:R-:W-:-:S13]  /*6260*/  ISETP.NE.AND P3, PT, R186, 0x1, PT ;  /* 0x00000001ba00780c */ /* 0x000fda0003f65270 */
[----:B------:R-:W1:Y:S02]  /*6270*/  @P3 LDC.64 R152, c[0x0][0x9e8] ;  /* 0x00027a00ff983b82 */ /* 0x000e640000000a00 */
[----:B-1----:R-:W-:-:S05]  /*6280*/  @P3 IMAD.HI.U32 R152, R185, R152, RZ ;  /* 0x00000098b9983227 */ /* 0x002fca00078e00ff */
[----:B------:R-:W-:-:S04]  /*6290*/  @P3 SHF.R.U32.HI R185, RZ, R153, R152 ;  /* 0x00000099ffb93219 */ /* 0x000fc80000011698 */
[----:B------:R-:W-:Y:S01]  /*62a0*/  LOP3.LUT R185, RZ, R185, RZ, 0x33, !PT ;  /* 0x000000b9ffb97212 */ /* 0x000fe200078e33ff */
[----:B------:R-:W-:Y:S06]  /*62b0*/  BRA `(.L_x_930) ;  /* 0x0000000000147947 */ /* 0x000fec0003800000 */
.L_x_929:
[----:B------:R-:W-:-:S04]  /*62c0*/  MOV R186, UR6 ;  /* 0x0000000600ba7c02 */ /* 0x000fc80008000f00 */
[----:B------:R-:W-:-:S13]  /*62d0*/  ISETP.NE.AND P3, PT, R186, 0x1, PT ;  /* 0x00000001ba00780c */ /* 0x000fda0003f65270 */
[----:B------:R-:W1:Y:S02]  /*62e0*/  @P3 LDC.64 R152, c[0x0][0x9e8] ;  /* 0x00027a00ff983b82 */ /* 0x000e640000000a00 */
[----:B-1----:R-:W-:-:S05]  /*62f0*/  @P3 IMAD.HI.U32 R152, R185, R152, RZ ;  /* 0x00000098b9983227 */ /* 0x002fca00078e00ff */
[----:B------:R-:W-:-:S07]  /*6300*/  @P3 SHF.R.U32.HI R185, RZ, R153, R152 ;  /* 0x00000099ffb93219 */ /* 0x000fce0000011698 */
.L_x_930:
[----:B------:R-:W-:Y:S05]  /*6310*/  BSYNC B0 ;  /* 0x0000000000007941 */ /* 0x000fea0003800000 */
.L_x_928:
[----:B------:R-:W-:-:S04]  /*6320*/  IMAD R185, R185, R186, -R180 ;  /* 0x000000bab9b97224 */ /* 0x000fc800078e0ab4 */
[----:B------:R-:W-:-:S05]  /*6330*/  IMAD R185, R22, -0x2, R185 ;  /* 0xfffffffe16b97824 */ /* 0x000fca00078e02b9 */
[----:B------:R-:W-:Y:S02]  /*6340*/  VIADDMNMX R182, R185, R186, R182, PT ;  /* 0x000000bab9b67246 */ /* 0x000fe400038001b6 */
[----:B------:R-:W-:-:S07]  /*6350*/  VIMNMX R183, R183, R185, !PT ;  /* 0x000000b9b7b77248 */ /* 0x000fce0007fe0100 */
.L_x_927:
[----:B------:R-:W-:Y:S01]  /*6360*/  FMNMX.FTZ R152, R181, R4, !PT ;  /* 0x00000004b5987209 */ /* 0x000fe20007810000 */
[----:B------:R-:W-:Y:S01]  /*6370*/  ULDC UR6, c[0x0][0x988] ;  /* 0x0002620000067ab9 */ /* 0x000fe20000000800 */
[----:B------:R-:W-:Y:S01]  /*6380*/  ISETP.GT.AND P4, PT, R183, RZ, P2 ;  /* 0x000000ffb700720c */ /* 0x000fe20001784270 */
[----:B------:R-:W-:Y:S01]  /*6390*/  UMOV UR46, UR40 ;  /* 0x00000028002e7c82 */ /* 0x000fe20008000000 */
[----:B------:R-:W-:Y:S01]  /*63a0*/  FMNMX.FTZ R153, R189, R152, !PT ;  /* 0x00000098bd997209 */ /* 0x000fe20007810000 */
[----:B------:R-:W-:Y:S01]  /*63b0*/  UMOV UR36, UR7 ;  /* 0x0000000700247c82 */ /* 0x000fe20008000000 */
[----:B------:R-:W-:Y:S02]  /*63c0*/  ISETP.GT.AND P3, PT, R183, 0x1, P2 ;  /* 0x00000001b700780c */ /* 0x000fe40001764270 */
[----:B------:R-:W-:Y:S02]  /*63d0*/  FMNMX.FTZ R153, R190, R153, !PT ;  /* 0x00000099be997209 */ /* 0x000fe40007810000 */
[----:B------:R-:W-:-:S02]  /*63e0*/  ISETP.LT.OR P4, PT, R182, 0x1, P4 ;  /* 0x00000001b600780c */ /* 0x000fc40002781670 */
[----:B------:R-:W-:Y:S02]  /*63f0*/  FMNMX.FTZ R153, R184, R153, !PT ;  /* 0x00000099b8997209 */ /* 0x000fe40007810000 */
[----:B------:R-:W-:Y:S02]  /*6400*/  ISETP.GT.AND P5, PT, R183, 0x8, P2 ;  /* 0x00000008b700780c */ /* 0x000fe400017a4270 */
[----:B------:R-:W-:Y:S02]  /*6410*/  FMNMX.FTZ R152, R168, R153, !PT ;  /* 0x00000099a8987209 */ /* 0x000fe40007810000 */
[----:B------:R-:W-:Y:S02]  /*6420*/  ISETP.LT.OR P3, PT, R182, 0x2, P3 ;  /* 0x00000002b600780c */ /* 0x000fe40001f61670 */
[----:B------:R-:W-:Y:S02]  /*6430*/  FMNMX.FTZ R153, R169, R152, !PT ;  /* 0x00000098a9997209 */ /* 0x000fe40007810000 */
[----:B------:R-:W-:-:S02]  /*6440*/  ISETP.GT.AND P6, PT, R183, 0x9, P2 ;  /* 0x00000009b700780c */ /* 0x000fc400017c4270 */
[----:B------:R-:W-:Y:S02]  /*6450*/  FMNMX.FTZ R152, R170, R153, !PT ;  /* 0x00000099aa987209 */ /* 0x000fe40007810000 */
[----:B------:R-:W-:Y:S02]  /*6460*/  ISETP.LT.OR P5, PT, R182, 0x9, P5 ;  /* 0x00000009b600780c */ /* 0x000fe40002fa1670 */
[----:B------:R-:W-:Y:S02]  /*6470*/  FMNMX.FTZ R153, R171, R152, !PT ;  /* 0x00000098ab997209 */ /* 0x000fe40007810000 */
[----:B------:R-:W-:Y:S02]  /*6480*/  FSEL R2, R2, -INF , !P3 ;  /* 0xff80000002027808 */ /* 0x000fe40005800000 */
        /* <DEDUP_REMOVED lines=9> */
[----:B------:R-:W-:Y:S02]  /*6520*/  FSEL R155, R155, -INF , !P6 ;  /* 0xff8000009b9b7808 */ /* 0x000fe40007000000 */
[----:B------:R-:W-:Y:S02]  /*6530*/  FMNMX.FTZ R153, R177, R152, !PT ;  /* 0x00000098b1997209 */ /* 0x000fe40007810000 */
[----:B------:R-:W-:Y:S02]  /*6540*/  ISETP.LT.OR P3, PT, R182, 0x11, P3 ;  /* 0x00000011b600780c */ /* 0x000fe40001f61670 */
[----:B------:R-:W-:Y:S02]  /*6550*/  FMNMX.FTZ R152, R178, R153, !PT ;  /* 0x00000099b2987209 */ /* 0x000fe40007810000 */
[----:B------:R-:W-:-:S02]  /*6560*/  ISETP.GT.AND P6, PT, R183, 0x18, P2 ;  /* 0x00000018b700780c */ /* 0x000fc400017c4270 */
[----:B------:R-:W-:Y:S02]  /*6570*/  FMNMX.FTZ R153, R179, R152, !PT ;  /* 0x00000098b3997209 */ /* 0x000fe40007810000 */
[----:B------:R-:W-:Y:S02]  /*6580*/  ISETP.LT.OR P5, PT, R182, 0x12, P5 ;  /* 0x00000012b600780c */ /* 0x000fe40002fa1670 */
[----:B------:R-:W-:Y:S01]  /*6590*/  FSEL R156, R156, -INF , !P3 ;  /* 0xff8000009c9c7808 */ /* 0x000fe20005800000 */
[----:B------:R-:W1:Y:S01]  /*65a0*/  SHFL.BFLY PT, R152, R153, 0x2, 0x1f ;  /* 0x0c401f0099987f89 */ /* 0x000e6200000e0000 */
[----:B------:R-:W-:Y:S02]  /*65b0*/  ISETP.LT.OR P6, PT, R182, 0x19, P6 ;  /* 0x00000019b600780c */ /* 0x000fe400037c1670 */
[----:B------:R-:W-:Y:S02]  /*65c0*/  FSEL R157, R157, -INF , !P5 ;  /* 0xff8000009d9d7808 */ /* 0x000fe40006800000 */
[----:B------:R-:W-:-:S02]  /*65d0*/  ISETP.GT.AND P3, PT, R183, 0x20, P2 ;  /* 0x00000020b700780c */ /* 0x000fc40001764270 */
[----:B------:R-:W-:Y:S02]  /*65e0*/  FSEL R158, R158, -INF , !P6 ;  /* 0xff8000009e9e7808 */ /* 0x000fe40007000000 */
[C---:B------:R-:W-:Y:S02]  /*65f0*/  ISETP.GT.AND P5, PT, R183.reuse, 0x21, P2 ;  /* 0x00000021b700780c */ /* 0x040fe400017a4270 */
[C---:B------:R-:W-:Y:S02]  /*6600*/  ISETP.LT.OR P3, PT, R182.reuse, 0x21, P3 ;  /* 0x00000021b600780c */ /* 0x040fe40001f61670 */
[----:B------:R-:W-:Y:S02]  /*6610*/  ISETP.GT.AND P6, PT, R183, 0x28, P2 ;  /* 0x00000028b700780c */ /* 0x000fe400017c4270 */
[----:B------:R-:W-:Y:S02]  /*6620*/  ISETP.LT.OR P5, PT, R182, 0x22, P5 ;  /* 0x00000022b600780c */ /* 0x000fe40002fa1670 */
[----:B------:R-:W-:-:S02]  /*6630*/  FSEL R160, R160, -INF , !P3 ;  /* 0xff800000a0a07808 */ /* 0x000fc40005800000 */
[----:B------:R-:W-:Y:S02]  /*6640*/  ISETP.GT.AND P3, PT, R183, 0x29, P2 ;  /* 0x00000029b700780c */ /* 0x000fe40001764270 */
[----:B------:R-:W-:Y:S02]  /*6650*/  FSEL R161, R161, -INF , !P5 ;  /* 0xff800000a1a17808 */ /* 0x000fe40006800000 */
[C---:B------:R-:W-:Y:S02]  /*6660*/  ISETP.LT.OR P6, PT, R182.reuse, 0x29, P6 ;  /* 0x00000029b600780c */ /* 0x040fe400037c1670 */
[----:B-1----:R-:W-:Y:S02]  /*6670*/  FMNMX.FTZ R180, R153, R152, !PT ;  /* 0x0000009899b47209 */ /* 0x002fe40007810000 */
[----:B------:R-:W-:Y:S02]  /*6680*/  ISETP.GT.AND P5, PT, R183, 0x30, P2 ;  /* 0x00000030b700780c */ /* 0x000fe400017a4270 */
[----:B------:R-:W-:Y:S01]  /*6690*/  ISETP.LT.OR P3, PT, R182, 0x2a, P3 ;  /* 0x0000002ab600780c */ /* 0x000fe20001f61670 */
[----:B------:R-:W1:Y:S01]  /*66a0*/  SHFL.BFLY PT, R185, R180, 0x1, 0x1f ;  /* 0x0c201f00b4b97f89 */ /* 0x000e6200000e0000 */
[----:B------:R-:W-:-:S02]  /*66b0*/  FSEL R163, R163, -INF , !P6 ;  /* 0xff800000a3a37808 */ /* 0x000fc40007000000 */
[C---:B------:R-:W-:Y:S02]  /*66c0*/  ISETP.GT.AND P6, PT, R183.reuse, 0x31, P2 ;  /* 0x00000031b700780c */ /* 0x040fe400017c4270 */
[----:B------:R-:W-:Y:S02]  /*66d0*/  FSEL R162, R162, -INF , !P3 ;  /* 0xff800000a2a27808 */ /* 0x000fe40005800000 */
[C---:B------:R-:W-:Y:S02]  /*66e0*/  ISETP.LT.OR P5, PT, R182.reuse, 0x31, P5 ;  /* 0x00000031b600780c */ /* 0x040fe40002fa1670 */
[----:B------:R-:W-:Y:S02]  /*66f0*/  ISETP.GT.AND P3, PT, R183, 0x38, P2 ;  /* 0x00000038b700780c */ /* 0x000fe40001764270 */
[----:B------:R-:W-:Y:S02]  /*6700*/  ISETP.LT.OR P6, PT, R182, 0x32, P6 ;  /* 0x00000032b600780c */ /* 0x000fe400037c1670 */
[----:B------:R-:W-:-:S02]  /*6710*/  FSEL R164, R164, -INF , !P5 ;  /* 0xff800000a4a47808 */ /* 0x000fc40006800000 */
[----:B------:R-:W-:Y:S02]  /*6720*/  ISETP.LT.OR P3, PT, R182, 0x39, P3 ;  /* 0x00000039b600780c */ /* 0x000fe40001f61670 */
[----:B------:R-:W-:Y:S02]  /*6730*/  FSEL R165, R165, -INF , !P6 ;  /* 0xff800000a5a57808 */ /* 0x000fe40007000000 */
[----:B------:R-:W-:Y:S02]  /*6740*/  FSEL R166, R166, -INF , !P3 ;  /* 0xff800000a6a67808 */ /* 0x000fe40005800000 */
[----:B-1----:R-:W-:Y:S02]  /*6750*/  FMNMX.FTZ R152, R180, R185, !PT ;  /* 0x000000b9b4987209 */ /* 0x002fe40007810000 */
[----:B------:R-:W-:Y:S02]  /*6760*/  FSEL R180, R0, -INF , !P4 ;  /* 0xff80000000b47808 */ /* 0x000fe40006000000 */
[----:B------:R-:W-:Y:S01]  /*6770*/  ISETP.GT.AND P4, PT, R183, 0x19, P2 ;  /* 0x00000019b700780c */ /* 0x000fe20001784270 */
[----:B------:R-:W-:Y:S01]  /*6780*/  FMUL.FTZ R185, R152, UR6 ;  /* 0x0000000698b97c20 */ /* 0x000fe20008410000 */
[----:B------:R-:W-:-:S02]  /*6790*/  FMNMX.FTZ R153, R180, R3, !PT ;  /* 0x00000003b4997209 */ /* 0x000fc40007810000 */
[----:B------:R-:W-:Y:S02]  /*67a0*/  ISETP.LT.OR P4, PT, R182, 0x1a, P4 ;  /* 0x0000001ab600780c */ /* 0x000fe40002781670 */
[----:B------:R-:W-:Y:S02]  /*67b0*/  FMNMX.FTZ R153, R2, R153, !PT ;  /* 0x0000009902997209 */ /* 0x000fe40007810000 */
[----:B------:R-:W-:Y:S02]  /*67c0*/  FSEL R159, R159, -INF , !P4 ;  /* 0xff8000009f9f7808 */ /* 0x000fe40006000000 */
[----:B------:R-:W-:Y:S02]  /*67d0*/  FMNMX.FTZ R0, R154, R153, !PT ;  /* 0x000000999a007209 */ /* 0x000fe40007810000 */
[----:B------:R-:W-:Y:S02]  /*67e0*/  FSETP.NEU.FTZ.AND P4, PT, R152, -INF , PT ;  /* 0xff8000009800780b */ /* 0x000fe40003f9d000 */
[----:B------:R-:W-:-:S02]  /*67f0*/  FMNMX.FTZ R153, R155, R0, !PT ;  /* 0x000000009b997209 */ /* 0x000fc40007810000 */
[----:B------:R-:W-:Y:S02]  /*6800*/  ISETP.GT.AND P2, PT, R183, 0x39, P2 ;  /* 0x00000039b700780c */ /* 0x000fe40001744270 */
[----:B------:R-:W-:Y:S02]  /*6810*/  FMNMX.FTZ R0, R156, R153, !PT ;  /* 0x000000999c007209 */ /* 0x000fe40007810000 */
[----:B------:R-:W-:Y:S02]  /*6820*/  ISETP.LT.OR P2, PT, R182, 0x3a, P2 ;  /* 0x0000003ab600780c */ /* 0x000fe40001741670 */
[----:B------:R-:W-:Y:S02]  /*6830*/  FMNMX.FTZ R153, R157, R0, !PT ;  /* 0x000000009d997209 */ /* 0x000fe40007810000 */
[----:B------:R-:W-:Y:S02]  /*6840*/  FSEL R0, R185, RZ, P4 ;  /* 0x000000ffb9007208 */ /* 0x000fe40002000000 */
[----:B------:R-:W-:-:S02]  /*6850*/  FMNMX.FTZ R186, R158, R153, !PT ;  /* 0x000000999eba7209 */ /* 0x000fc40007810000 */
[----:B------:R-:W-:Y:S01]  /*6860*/  FSEL R185, R152, RZ, P4 ;  /* 0x000000ff98b97208 */ /* 0x000fe20002000000 */
[--C-:B------:R-:W-:Y:S01]  /*6870*/  FFMA.FTZ R153, R181, UR6, -R0.reuse ;  /* 0x00000006b5997c23 */ /* 0x100fe20008010800 */
[----:B------:R-:W-:Y:S01]  /*6880*/  FMNMX.FTZ R181, R159, R186, !PT ;  /* 0x000000ba9fb57209 */ /* 0x000fe20007810000 */
[--C-:B------:R-:W-:Y:S01]  /*6890*/  FFMA.FTZ R192, R168, UR6, -R0.reuse ;  /* 0x00000006a8c07c23 */ /* 0x100fe20008010800 */
[----:B------:R-:W-:Y:S01]  /*68a0*/  FFMA.FTZ R184, R184, UR6, -R0 ;  /* 0x00000006b8b87c23 */ /* 0x000fe20008010800 */
[----:B------:R-:W-:Y:S01]  /*68b0*/  FADD.FTZ R185, -R185, R4 ;  /* 0x00000004b9b97221 */ /* 0x000fe20000010100 */
[----:B------:R-:W-:Y:S01]  /*68c0*/  FMNMX.FTZ R186, R160, R181, !PT ;  /* 0x000000b5a0ba7209 */ /* 0x000fe20007810000 */
[--C-:B------:R-:W-:Y:S01]  /*68d0*/  FFMA.FTZ R196, R189, UR6, -R0.reuse ;  /* 0x00000006bdc47c23 */ /* 0x100fe20008010800 */
[--C-:B------:R-:W-:Y:S01]  /*68e0*/  FFMA.FTZ R198, R190, UR6, -R0.reuse ;  /* 0x00000006bec67c23 */ /* 0x100fe20008010800 */
[----:B------:R-:W-:Y:S01]  /*68f0*/  FMUL.FTZ R185, R185, UR6 ;  /* 0x00000006b9b97c20 */ /* 0x000fe20008410000 */
[----:B------:R-:W-:Y:S01]  /*6900*/  FMNMX.FTZ R186, R161, R186, !PT ;  /* 0x000000baa1ba7209 */ /* 0x000fe20007810000 */
[--C-:B------:R-:W-:Y:S01]  /*6910*/  FFMA.FTZ R169, R169, UR6, -R0.reuse ;  /* 0x00000006a9a97c23 */ /* 0x100fe20008010800 */
[--C-:B------:R-:W-:Y:S01]  /*6920*/  FFMA.FTZ R194, R170, UR6, -R0.reuse ;  /* 0x00000006aac27c23 */ /* 0x100fe20008010800 */
[--C-:B------:R-:W-:Y:S01]  /*6930*/  FFMA.FTZ R171, R171, UR6, -R0.reuse ;  /* 0x00000006abab7c23 */ /* 0x100fe20008010800 */
[----:B------:R-:W-:Y:S01]  /*6940*/  FMNMX.FTZ R181, R163, R186, !PT ;  /* 0x000000baa3b57209 */ /* 0x000fe20007810000 */
[--C-:B------:R-:W-:Y:S01]  /*6950*/  FFMA.FTZ R188, R172, UR6, -R0.reuse ;  /* 0x00000006acbc7c23 */ /* 0x100fe20008010800 */
[--C-:B------:R-:W-:Y:S01]  /*6960*/  FFMA.FTZ R173, R173, UR6, -R0.reuse ;  /* 0x00000006adad7c23 */ /* 0x100fe20008010800 */
[--C-:B------:R-:W-:Y:S01]  /*6970*/  FFMA.FTZ R190, R174, UR6, -R0.reuse ;  /* 0x00000006aebe7c23 */ /* 0x100fe20008010800 */
[----:B------:R-:W-:Y:S01]  /*6980*/  FMNMX.FTZ R181, R162, R181, !PT ;  /* 0x000000b5a2b57209 */ /* 0x000fe20007810000 */
[--C-:B------:R-:W-:Y:S01]  /*6990*/  FFMA.FTZ R175, R175, UR6, -R0.reuse ;  /* 0x00000006afaf7c23 */ /* 0x100fe20008010800 */
[--C-:B------:R-:W-:Y:S01]  /*69a0*/  FFMA.FTZ R177, R177, UR6, -R0.reuse ;  /* 0x00000006b1b17c23 */ /* 0x100fe20008010800 */
[----:B------:R-:W-:Y:S01]  /*69b0*/  FFMA.FTZ R179, R179, UR6, -R0 ;  /* 0x00000006b3b37c23 */ /* 0x000fe20008010800 */
[----:B------:R-:W-:Y:S01]  /*69c0*/  FMNMX.FTZ R186, R164, R181, !PT ;  /* 0x000000b5a4ba7209 */ /* 0x000fe20007810000 */
[----:B------:R-:W-:Y:S01]  /*69d0*/  MUFU.EX2 R153, R153 ;  /* 0x0000009900997308 */ /* 0x000fe20000000800 */
[----:B------:R-:W-:-:S02]  /*69e0*/  FSEL R181, R167, -INF , !P2 ;  /* 0xff800000a7b57808 */ /* 0x000fc40005000000 */
[----:B------:R-:W-:Y:S01]  /*69f0*/  FMNMX.FTZ R183, R165, R186, !PT ;  /* 0x000000baa5b77209 */ /* 0x000fe20007810000 */
[----:B------:R-:W-:-:S03]  /*6a00*/  FFMA.FTZ R186, R178, UR6, -R0 ;  /* 0x00000006b2ba7c23 */ /* 0x000fc60008010800 */
[----:B------:R-:W-:Y:S01]  /*6a10*/  FMNMX.FTZ R182, R166, R183, !PT ;  /* 0x000000b7a6b67209 */ /* 0x000fe20007810000 */
[----:B------:R1:W-:Y:S03]  /*6a20*/  MUFU.EX2 R167, R184 ;  /* 0x000000b800a77308 */ /* 0x0003e60000000800 */
[----:B------:R-:W-:-:S05]  /*6a30*/  FMNMX.FTZ R182, R181, R182, !PT ;  /* 0x000000b6b5b67209 */ /* 0x000fca0007810000 */
[----:B------:R-:W2:Y:S01]  /*6a40*/  SHFL.BFLY PT, R183, R182, 0x2, 0x1f ;  /* 0x0c401f00b6b77f89 */ /* 0x000ea200000e0000 */
[----:B-1----:R-:W-:Y:S01]  /*6a50*/  FFMA.FTZ R184, R176, UR6, -R0 ;  /* 0x00000006b0b87c23 */ /* 0x002fe20008010800 */
[----:B------:R-:W-:Y:S08]  /*6a60*/  MUFU.EX2 R196, R196 ;  /* 0x000000c400c47308 */ /* 0x000ff00000000800 */
[----:B------:R-:W1:Y:S08]  /*6a70*/  MUFU.EX2 R0, R185 ;  /* 0x000000b900007308 */ /* 0x000e700000000800 */
[----:B------:R-:W3:Y:S01]  /*6a80*/  MUFU.EX2 R198, R198 ;  /* 0x000000c600c67308 */ /* 0x000ee20000000800 */
[----:B--2---:R-:W-:-:S07]  /*6a90*/  FMNMX.FTZ R183, R182, R183, !PT ;  /* 0x000000b7b6b77209 */ /* 0x004fce0007810000 */
[----:B------:R-:W2:Y:S01]  /*6aa0*/  MUFU.EX2 R192, R192 ;  /* 0x000000c000c07308 */ /* 0x000ea20000000800 */
[----:B------:R-:W4:Y:S07]  /*6ab0*/  SHFL.BFLY PT, R168, R183, 0x1, 0x1f ;  /* 0x0c201f00b7a87f89 */ /* 0x000f2e00000e0000 */
[----:B------:R-:W5:Y:S08]  /*6ac0*/  MUFU.EX2 R169, R169 ;  /* 0x000000a900a97308 */ /* 0x000f700000000800 */
[----:B------:R-:W-:Y:S08]  /*6ad0*/  MUFU.EX2 R194, R194 ;  /* 0x000000c200c27308 */ /* 0x000ff00000000800 */
[----:B------:R-:W-:Y:S01]  /*6ae0*/  MUFU.EX2 R171, R171 ;  /* 0x000000ab00ab7308 */ /* 0x000fe20000000800 */
[----:B----4-:R-:W-:-:S04]  /*6af0*/  FMNMX.FTZ R168, R183, R168, !PT ;  /* 0x000000a8b7a87209 */ /* 0x010fc80007810000 */
[C---:B------:R-:W-:Y:S01]  /*6b00*/  FSETP.NEU.FTZ.AND P2, PT, R168.reuse, -INF , PT ;  /* 0xff800000a800780b */ /* 0x040fe20003f5d000 */
[----:B------:R-:W-:Y:S02]  /*6b10*/  FMUL.FTZ R183, R168, UR6 ;  /* 0x00000006a8b77c20 */ /* 0x000fe40008410000 */
[----:B------:R-:W-:Y:S03]  /*6b20*/  MUFU.EX2 R188, R188 ;  /* 0x000000bc00bc7308 */ /* 0x000fe60000000800 */
[----:B------:R-:W-:-:S05]  /*6b30*/  FSEL R183, R183, RZ, P2 ;  /* 0x000000ffb7b77208 */ /* 0x000fca0001000000 */
[----:B------:R-:W-:Y:S01]  /*6b40*/  MUFU.EX2 R173, R173 ;  /* 0x000000ad00ad7308 */ /* 0x000fe20000000800 */
[--C-:B------:R-:W-:Y:S01]  /*6b50*/  FFMA.FTZ R4, R2, UR6, -R183.reuse ;  /* 0x0000000602047c23 */ /* 0x100fe200080108b7 */
[----:B------:R-:W-:Y:S01]  /*6b60*/  FSEL R2, R168, RZ, P2 ;  /* 0x000000ffa8027208 */ /* 0x000fe20001000000 */
[--C-:B------:R-:W-:Y:S01]  /*6b70*/  FFMA.FTZ R197, R180, UR6, -R183.reuse ;  /* 0x00000006b4c57c23 */ /* 0x100fe200080108b7 */
[--C-:B------:R-:W-:Y:S01]  /*6b80*/  FFMA.FTZ R199, R154, UR6, -R183.reuse ;  /* 0x000000069ac77c23 */ /* 0x100fe200080108b7 */
[--C-:B------:R-:W-:Y:S01]  /*6b90*/  FFMA.FTZ R154, R155, UR6, -R183.reuse ;  /* 0x000000069b9a7c23 */ /* 0x100fe200080108b7 */
[----:B------:R-:W-:Y:S01]  /*6ba0*/  FFMA.FTZ R193, R156, UR6, -R183 ;  /* 0x000000069cc17c23 */ /* 0x000fe200080108b7 */
[----:B------:R-:W-:Y:S01]  /*6bb0*/  FADD.FTZ R2, -R2, R3 ;  /* 0x0000000302027221 */ /* 0x000fe20000010100 */
[----:B------:R-:W-:Y:S01]  /*6bc0*/  MUFU.EX2 R4, R4 ;  /* 0x0000000400047308 */ /* 0x000fe20000000800 */
[----:B-1----:R-:W-:Y:S01]  /*6bd0*/  FFMA.FTZ R3, R0, R20, R153 ;  /* 0x0000001400037223 */ /* 0x002fe20000010099 */
[--C-:B------:R-:W-:Y:S01]  /*6be0*/  FFMA.FTZ R156, R157, UR6, -R183.reuse ;  /* 0x000000069d9c7c23 */ /* 0x100fe200080108b7 */
[----:B------:R-:W-:Y:S01]  /*6bf0*/  FMUL.FTZ R2, R2, UR6 ;  /* 0x0000000602027c20 */ /* 0x000fe20008410000 */
[----:B------:R-:W-:Y:S01]  /*6c00*/  FFMA.FTZ R195, R158, UR6, -R183 ;  /* 0x000000069ec37c23 */ /* 0x000fe200080108b7 */
[----:B------:R-:W-:Y:S01]  /*6c10*/  FADD.FTZ R3, R196, R3 ;  /* 0x00000003c4037221 */ /* 0x000fe20000010000 */
[--C-:B------:R-:W-:Y:S01]  /*6c20*/  FFMA.FTZ R158, R159, UR6, -R183.reuse ;  /* 0x000000069f9e7c23 */ /* 0x100fe200080108b7 */
[----:B------:R-:W-:Y:S01]  /*6c30*/  FFMA.FTZ R189, R160, UR6, -R183 ;  /* 0x00000006a0bd7c23 */ /* 0x000fe200080108b7 */
[----:B------:R-:W-:Y:S01]  /*6c40*/  MUFU.EX2 R197, R197 ;  /* 0x000000c500c57308 */ /* 0x000fe20000000800 */
[----:B---3--:R-:W-:Y:S01]  /*6c50*/  FADD.FTZ R20, R198, R3 ;  /* 0x00000003c6147221 */ /* 0x008fe20000010000 */
[--C-:B------:R-:W-:Y:S01]  /*6c60*/  FFMA.FTZ R160, R161, UR6, -R183.reuse ;  /* 0x00000006a1a07c23 */ /* 0x100fe200080108b7 */
[--C-:B------:R-:W-:Y:S01]  /*6c70*/  FFMA.FTZ R191, R163, UR6, -R183.reuse ;  /* 0x00000006a3bf7c23 */ /* 0x100fe200080108b7 */
[--C-:B------:R-:W-:Y:S01]  /*6c80*/  FFMA.FTZ R162, R162, UR6, -R183.reuse ;  /* 0x00000006a2a27c23 */ /* 0x100fe200080108b7 */
[----:B------:R-:W-:Y:S01]  /*6c90*/  FADD.FTZ R3, R167, R20 ;  /* 0x00000014a7037221 */ /* 0x000fe20000010000 */
[--C-:B------:R-:W-:Y:S01]  /*6ca0*/  FFMA.FTZ R185, R164, UR6, -R183.reuse ;  /* 0x00000006a4b97c23 */ /* 0x100fe200080108b7 */
[----:B------:R-:W-:Y:S01]  /*6cb0*/  FFMA.FTZ R165, R165, UR6, -R183 ;  /* 0x00000006a5a57c23 */ /* 0x000fe200080108b7 */
[----:B------:R-:W1:Y:S01]  /*6cc0*/  MUFU.EX2 R2, R2 ;  /* 0x0000000200027308 */ /* 0x000e620000000800 */
[----:B--2---:R-:W-:Y:S01]  /*6cd0*/  FADD.FTZ R170, R192, R3 ;  /* 0x00000003c0aa7221 */ /* 0x004fe20000010000 */
[--C-:B------:R-:W-:Y:S01]  /*6ce0*/  FFMA.FTZ R166, R166, UR6, -R183.reuse ;  /* 0x00000006a6a67c23 */ /* 0x100fe200080108b7 */
[----:B------:R-:W-:Y:S01]  /*6cf0*/  FFMA.FTZ R181, R181, UR6, -R183 ;  /* 0x00000006b5b57c23 */ /* 0x000fe200080108b7 */
[----:B------:R-:W-:Y:S01]  /*6d00*/  IMAD.U32 R155, RZ, RZ, UR10 ;  /* 0x0000000aff9b7e24 */ /* 0x000fe2000f8e00ff */
[----:B------:R-:W-:-:S02]  /*6d10*/  ISETP.GT.AND P2, PT, R23, UR41, PT ;  /* 0x0000002917007c0c */ /* 0x000fc4000bf44270 */
[----:B------:R-:W-:Y:S01]  /*6d20*/  F2FP.F16.F32.PACK_AB R196, R196, R153 ;  /* 0x00000099c4c4723e */ /* 0x000fe200000000ff */
[----:B------:R-:W2:Y:S01]  /*6d30*/  MUFU.EX2 R199, R199 ;  /* 0x000000c700c77308 */ /* 0x000ea20000000800 */
[----:B------:R-:W-:Y:S01]  /*6d40*/  @!P1 VIADD R155, R155, 0x30860 ;  /* 0x000308609b9b9836 */ /* 0x000fe20000000000 */
[----:B------:R-:W-:Y:S02]  /*6d50*/  F2FP.F16.F32.PACK_AB R198, R167, R198 ;  /* 0x000000c6a7c6723e */ /* 0x000fe400000000ff */
[----:B-----5:R-:W-:Y:S02]  /*6d60*/  F2FP.F16.F32.PACK_AB R192, R169, R192 ;  /* 0x000000c0a9c0723e */ /* 0x020fe400000000ff */
[----:B------:R-:W-:Y:S02]  /*6d70*/  @!P1 PRMT R155, RZ, 0x654, R155 ;  /* 0x00000654ff9b9816 */ /* 0x000fe4000000009b */
[----:B------:R-:W3:Y:S01]  /*6d80*/  MUFU.EX2 R154, R154 ;  /* 0x0000009a009a7308 */ /* 0x000ee20000000800 */
[----:B-1----:R-:W-:Y:S01]  /*6d90*/  FFMA.FTZ R7, R2, R7, R197 ;  /* 0x0000000702077223 */ /* 0x002fe200000100c5 */
[----:B------:R1:W-:Y:S01]  /*6da0*/  @!P1 SYNCS.ARRIVE.TRANS64.RED.A1T0 RZ, [R155+URZ], RZ ;  /* 0x000000ff9bff99a7 */ /* 0x0003e2000810043f */
[----:B------:R-:W-:-:S02]  /*6db0*/  F2FP.F16.F32.PACK_AB R197, R4, R197 ;  /* 0x000000c504c5723e */ /* 0x000fc400000000ff */
[----:B------:R-:W-:Y:S01]  /*6dc0*/  FADD.FTZ R20, R4, R7 ;  /* 0x0000000704147221 */ /* 0x000fe20000010000 */
[----:B------:R-:W-:Y:S01]  /*6dd0*/  FADD.FTZ R7, R169, R170 ;  /* 0x000000aaa9077221 */ /* 0x000fe20000010000 */
[----:B------:R-:W-:Y:S01]  /*6de0*/  IADD3 R23, R23, -0x1, RZ ;  /* 0xffffffff17177810 */ /* 0x000fe20007ffe0ff */
[----:B------:R-:W4:Y:S01]  /*6df0*/  MUFU.EX2 R193, R193 ;  /* 0x000000c100c17308 */ /* 0x000f220000000800 */
[----:B--2---:R-:W-:Y:S01]  /*6e00*/  FADD.FTZ R3, R199, R20 ;  /* 0x00000014c7037221 */ /* 0x004fe20000010000 */
[----:B------:R-:W-:Y:S01]  /*6e10*/  FADD.FTZ R170, R194, R7 ;  /* 0x00000007c2aa7221 */ /* 0x000fe20000010000 */
[C---:B------:R-:W-:Y:S01]  /*6e20*/  F2FP.F16.F32.PACK_AB R194, R171.reuse, R194 ;  /* 0x000000c2abc2723e */ /* 0x040fe200000000ff */
[----:B------:R-:W-:Y:S02]  /*6e30*/  IMAD.MOV.U32 R4, RZ, RZ, R152 ;  /* 0x000000ffff047224 */ /* 0x000fe400078e0098 */
[----:B------:R-:W-:Y:S02]  /*6e40*/  FADD.FTZ R7, R171, R170 ;  /* 0x000000aaab077221 */ /* 0x000fe40000010000 */
[----:B------:R-:W2:Y:S01]  /*6e50*/  MUFU.EX2 R156, R156 ;  /* 0x0000009c009c7308 */ /* 0x000ea20000000800 */
[----:B---3--:R-:W-:Y:S01]  /*6e60*/  FADD.FTZ R20, R154, R3 ;  /* 0x000000039a147221 */ /* 0x008fe20000010000 */
[----:B------:R-:W-:Y:S01]  /*6e70*/  FADD.FTZ R164, R188, R7 ;  /* 0x00000007bca47221 */ /* 0x000fe20000010000 */
[----:B------:R-:W-:-:S02]  /*6e80*/  F2FP.F16.F32.PACK_AB R188, R173, R188 ;  /* 0x000000bcadbc723e */ /* 0x000fc400000000ff */
[----:B------:R-:W-:Y:S01]  /*6e90*/  F2FP.F16.F32.PACK_AB R199, R154, R199 ;  /* 0x000000c79ac7723e */ /* 0x000fe200000000ff */
[----:B------:R-:W-:Y:S02]  /*6ea0*/  FADD.FTZ R7, R173, R164 ;  /* 0x000000a4ad077221 */ /* 0x000fe40000010000 */
[----:B------:R-:W3:Y:S01]  /*6eb0*/  MUFU.EX2 R195, R195 ;  /* 0x000000c300c37308 */ /* 0x000ee20000000800 */
[----:B----4-:R-:W-:-:S07]  /*6ec0*/  FADD.FTZ R3, R193, R20 ;  /* 0x00000014c1037221 */ /* 0x010fce0000010000 */
[----:B------:R-:W4:Y:S01]  /*6ed0*/  MUFU.EX2 R158, R158 ;  /* 0x0000009e009e7308 */ /* 0x000f220000000800 */
[C---:B--2---:R-:W-:Y:S01]  /*6ee0*/  FADD.FTZ R20, R156.reuse, R3 ;  /* 0x000000039c147221 */ /* 0x044fe20000010000 */
[----:B------:R-:W-:-:S06]  /*6ef0*/  F2FP.F16.F32.PACK_AB R193, R156, R193 ;  /* 0x000000c19cc1723e */ /* 0x000fcc00000000ff */
[----:B------:R-:W2:Y:S01]  /*6f00*/  MUFU.EX2 R190, R190 ;  /* 0x000000be00be7308 */ /* 0x000ea20000000800 */
[----:B---3--:R-:W-:-:S07]  /*6f10*/  FADD.FTZ R3, R195, R20 ;  /* 0x00000014c3037221 */ /* 0x008fce0000010000 */
[----:B------:R-:W3:Y:S01]  /*6f20*/  MUFU.EX2 R189, R189 ;  /* 0x000000bd00bd7308 */ /* 0x000ee20000000800 */
[C---:B----4-:R-:W-:Y:S01]  /*6f30*/  FADD.FTZ R20, R158.reuse, R3 ;  /* 0x000000039e147221 */ /* 0x050fe20000010000 */
[----:B------:R-:W-:-:S06]  /*6f40*/  F2FP.F16.F32.PACK_AB R195, R158, R195 ;  /* 0x000000c39ec3723e */ /* 0x000fcc00000000ff */
[----:B------:R-:W4:Y:S01]  /*6f50*/  MUFU.EX2 R175, R175 ;  /* 0x000000af00af7308 */ /* 0x000f220000000800 */
[----:B--2---:R-:W-:-:S07]  /*6f60*/  FADD.FTZ R164, R190, R7 ;  /* 0x00000007bea47221 */ /* 0x004fce0000010000 */
[----:B------:R-:W2:Y:S01]  /*6f70*/  MUFU.EX2 R160, R160 ;  /* 0x000000a000a07308 */ /* 0x000ea20000000800 */
[----:B---3--:R-:W-:-:S07]  /*6f80*/  FADD.FTZ R3, R189, R20 ;  /* 0x00000014bd037221 */ /* 0x008fce0000010000 */
[----:B------:R-:W3:Y:S01]  /*6f90*/  MUFU.EX2 R184, R184 ;  /* 0x000000b800b87308 */ /* 0x000ee20000000800 */
[C---:B----4-:R-:W-:Y:S01]  /*6fa0*/  FADD.FTZ R7, R175.reuse, R164 ;  /* 0x000000a4af077221 */ /* 0x050fe20000010000 */
[----:B------:R-:W-:-:S06]  /*6fb0*/  F2FP.F16.F32.PACK_AB R190, R175, R190 ;  /* 0x000000beafbe723e */ /* 0x000fcc00000000ff */
[----:B------:R-:W4:Y:S01]  /*6fc0*/  MUFU.EX2 R191, R191 ;  /* 0x000000bf00bf7308 */ /* 0x000f220000000800 */
[C---:B--2---:R-:W-:Y:S01]  /*6fd0*/  FADD.FTZ R20, R160.reuse, R3 ;  /* 0x00000003a0147221 */ /* 0x044fe20000010000 */
[----:B------:R-:W-:-:S06]  /*6fe0*/  F2FP.F16.F32.PACK_AB R189, R160, R189 ;  /* 0x000000bda0bd723e */ /* 0x000fcc00000000ff */
[----:B------:R-:W2:Y:S01]  /*6ff0*/  MUFU.EX2 R177, R177 ;  /* 0x000000b100b17308 */ /* 0x000ea20000000800 */
[----:B---3--:R-:W-:-:S07]  /*7000*/  FADD.FTZ R164, R184, R7 ;  /* 0x00000007b8a47221 */ /* 0x008fce0000010000 */
[----:B------:R-:W3:Y:S01]  /*7010*/  MUFU.EX2 R162, R162 ;  /* 0x000000a200a27308 */ /* 0x000ee20000000800 */
[----:B----4-:R-:W-:-:S07]  /*7020*/  FADD.FTZ R3, R191, R20 ;  /* 0x00000014bf037221 */ /* 0x010fce0000010000 */
[----:B------:R-:W4:Y:S01]  /*7030*/  MUFU.EX2 R185, R185 ;  /* 0x000000b900b97308 */ /* 0x000f220000000800 */
[C---:B--2---:R-:W-:Y:S01]  /*7040*/  FADD.FTZ R7, R177.reuse, R164 ;  /* 0x000000a4b1077221 */ /* 0x044fe20000010000 */
[----:B------:R-:W-:-:S06]  /*7050*/  F2FP.F16.F32.PACK_AB R184, R177, R184 ;  /* 0x000000b8b1b8723e */ /* 0x000fcc00000000ff */
[----:B------:R-:W2:Y:S01]  /*7060*/  MUFU.EX2 R165, R165 ;  /* 0x000000a500a57308 */ /* 0x000ea20000000800 */
[C---:B---3--:R-:W-:Y:S01]  /*7070*/  FADD.FTZ R164, R162.reuse, R3 ;  /* 0x00000003a2a47221 */ /* 0x048fe20000010000 */
[----:B------:R-:W-:Y:S01]  /*7080*/  F2FP.F16.F32.PACK_AB R191, R162, R191 ;  /* 0x000000bfa2bf723e */ /* 0x000fe200000000ff */
[----:B------:R-:W-:-:S05]  /*7090*/  IMAD.MOV.U32 R3, RZ, RZ, R168 ;  /* 0x000000ffff037224 */ /* 0x000fca00078e00a8 */
        /* <DEDUP_REMOVED lines=8> */
[----:B----4-:R-:W-:Y:S01]  /*7120*/  FADD.FTZ R164, R187, R164 ;  /* 0x000000a4bba47221 */ /* 0x010fe20000010000 */
[C---:B--2---:R-:W-:Y:S01]  /*7130*/  FADD.FTZ R20, R179.reuse, R20 ;  /* 0x00000014b3147221 */ /* 0x044fe20000010000 */
[----:B------:R-:W-:Y:S02]  /*7140*/  F2FP.F16.F32.PACK_AB R186, R179, R186 ;  /* 0x000000bab3ba723e */ /* 0x000fe400000000ff */
[C---:B---3--:R-:W-:Y:S01]  /*7150*/  FADD.FTZ R7, R181.reuse, R164 ;  /* 0x000000a4b5077221 */ /* 0x048fe20000010000 */
[----:B------:R-:W-:Y:S01]  /*7160*/  F2FP.F16.F32.PACK_AB R187, R181, R187 ;  /* 0x000000bbb5bb723e */ /* 0x000fe200000000ff */
[----:B-1----:R-:W-:Y:S06]  /*7170*/  @P2 BRA `(.L_x_931) ;  /* 0xffffffd400502947 */ /* 0x002fec000383ffff */
[----:B------:R-:W-:Y:S01]  /*7180*/  MOV R3, R168 ;  /* 0x000000a800037202 */ /* 0x000fe20000000f00 */
[----:B------:R-:W-:Y:S01]  /*7190*/  IMAD.MOV.U32 R4, RZ, RZ, R152 ;  /* 0x000000ffff047224 */ /* 0x000fe200078e0098 */
[----:B------:R-:W-:Y:S01]  /*71a0*/  UMOV UR36, UR7 ;  /* 0x0000000700247c82 */ /* 0x000fe20008000000 */
[----:B------:R-:W-:-:S05]  /*71b0*/  UMOV UR46, UR40 ;  /* 0x00000028002e7c82 */ /* 0x000fca0008000000 */
.L_x_914:
[----:B------:R-:W-:Y:S01]  /*71c0*/  ULDC UR7, c[0x0][0x9e4] ;  /* 0x0002790000077ab9 */ /* 0x000fe20000000800 */
[----:B------:R-:W-:Y:S01]  /*71d0*/  ULDC UR18, c[0x0][0x9dc] ;  /* 0x0002770000127ab9 */ /* 0x000fe20000000800 */
[----:B------:R-:W-:Y:S02]  /*71e0*/  UISETP.GE.AND UP0, UPT, UR7, 0x1, UPT ;  /* 0x000000010700788c */ /* 0x000fe4000bf06270 */
[----:B------:R-:W-:-:S04]  /*71f0*/  UIADD3 UR18, UR61, -UR18, URZ ;  /* 0x800000123d127290 */ /* 0x000fc8000fffe03f */
[----:B------:R-:W-:-:S13]  /*7200*/  PLOP3.LUT P6, PT, PT, PT, UP0, 0x80, 0x0 ;  /* 0x000000000000781c */ /* 0x000fda0003fcf008 */
[----:B------:R-:W-:Y:S05]  /*7210*/  @!P6 BRA `(.L_x_932) ;  /* 0x000000000044e947 */ /* 0x000fea0003800000 */
        /* <DEDUP_REMOVED lines=10> */
.L_x_933:
[----:B------:R-:W-:-:S11]  /*72c0*/  UISETP.NE.AND UP0, UPT, UR7, 0x1, UPT ;  /* 0x000000010700788c */ /* 0x000fd6000bf05270 */
[----:B------:R-:W-:Y:S02]  /*72d0*/  @UP0 ULDC.64 UR10, c[0x0][0x9e8] ;  /* 0x00027a00000a0ab9 */ /* 0x000fe40000000a00 */
[----:B------:R-:W-:-:S04]  /*72e0*/  UIMAD.WIDE.U32 UR14, UR61, UR10, URZ ;  /* 0x0000000a3d0e72a5 */ /* 0x000fc8000f8e003f */
[----:B------:R-:W-:-:S12]  /*72f0*/  @UP0 USHF.R.U32.HI UR61, URZ, UR11, UR15 ;  /* 0x0000000b3f3d0299 */ /* 0x000fd8000801160f */
.L_x_934:
[----:B------:R-:W-:-:S04]  /*7300*/  UIMAD UR7, UR61, UR7, URZ ;  /* 0x000000073d0772a4 */ /* 0x000fc8000f8e023f */
[----:B------:R-:W-:-:S04]  /*7310*/  UISETP.LT.AND UP0, UPT, UR18, UR7, UPT ;  /* 0x000000071200728c */ /* 0x000fc8000bf01270 */
[----:B------:R-:W-:-:S12]  /*7320*/  USEL UR18, UR18, UR7, !UP0 ;  /* 0x0000000712127287 */ /* 0x000fd8000c000000 */
.L_x_932:
[----:B------:R-:W-:-:S04]  /*7330*/  UIADD3 UR18, UR18, 0x3f, URZ ;  /* 0x0000003f12127890 */ /* 0x000fc8000fffe03f */
[----:B------:R-:W-:-:S04]  /*7340*/  USHF.R.S32.HI UR7, URZ, 0x1f, UR18 ;  /* 0x0000001f3f077899 */ /* 0x000fc80008011412 */
[----:B------:R-:W-:-:S04]  /*7350*/  ULEA.HI UR7, UR7, UR18, URZ, 0x6 ;  /* 0x0000001207077291 */ /* 0x000fc8000f8f303f */
[----:B------:R-:W-:-:S04]  /*7360*/  USHF.R.S32.HI UR7, URZ, 0x6, UR7 ;  /* 0x000000063f077899 */ /* 0x000fc80008011407 */
[----:B------:R-:W-:-:S04]  /*7370*/  UISETP.LT.AND UP0, UPT, UR60, UR7, UPT ;  /* 0x000000073c00728c */ /* 0x000fc8000bf01270 */
[----:B------:R-:W-:-:S06]  /*7380*/  USEL UR40, UR60, UR7, !UP0 ;  /* 0x000000073c287287 */ /* 0x000fcc000c000000 */
[----:B------:R-:W-:-:S13]  /*7390*/  ISETP.GE.AND P2, PT, R23, UR40, PT ;  /* 0x0000002817007c0c */ /* 0x000fda000bf46270 */
[----:B------:R-:W-:Y:S05]  /*73a0*/  @!P2 BRA `(.L_x_935) ;  /* 0x000000200028a947 */ /* 0x000fea0003800000 */
[----:B------:R-:W-:Y:S01]  /*73b0*/  IMAD.MOV.U32 R214, RZ, RZ, R3 ;  /* 0x000000ffffd67224 */ /* 0x000fe200078e0003 */
[----:B------:R-:W-:Y:S01]  /*73c0*/  MOV R215, R4 ;  /* 0x0000000400d77202 */ /* 0x000fe20000000f00 */
[----:B------:R-:W-:Y:S01]  /*73d0*/  UMOV UR39, UR46 ;  /* 0x0000002e00277c82 */ /* 0x000fe20008000000 */
[----:B------:R-:W-:Y:S01]  /*73e0*/  UMOV UR7, UR36 ;  /* 0x0000002400077c82 */ /* 0x000fe20008000000 */
[----:B------:R-:W-:-:S05]  /*73f0*/  ULDC UR41, c[0x0][0x988] ;  /* 0x0002620000297ab9 */ /* 0x000fca0000000800 */
.L_x_944:
[----:B------:R-:W-:-:S04]  /*7400*/  UIADD3 UR36, UR7, 0x1, URZ ;  /* 0x0000000107247890 */ /* 0x000fc8000fffe03f */
[----:B------:R-:W-:-:S04]  /*7410*/  UISETP.NE.AND UP0, UPT, UR36, 0x2, UPT ;  /* 0x000000022400788c */ /* 0x000fc8000bf05270 */
[----:B------:R-:W-:Y:S02]  /*7420*/  USEL UR46, URZ, 0x1, UP0 ;  /* 0x000000013f2e7887 */ /* 0x000fe40008000000 */
[----:B------:R-:W-:Y:S02]  /*7430*/  USEL UR36, UR36, URZ, UP0 ;  /* 0x0000003f24247287 */ /* 0x000fe40008000000 */
[----:B------:R-:W-:Y:S01]  /*7440*/  ULOP3.LUT UR46, UR39, UR46, URZ, 0x3c, !UPT ;  /* 0x0000002e272e7292 */ /* 0x000fe2000f8e3c3f */
[----:B------:R-:W-:Y:S11]  /*7450*/  @!P0 BRA `(.L_x_936) ;  /* 0x0000000000048947 */ /* 0x000ff60003800000 */
[----:B------:R-:W-:Y:S01]  /*7460*/  BPT.TRAP 0x1 ;  /* 0x000000040000795c */ /* 0x000fe20000300000 */
.L_x_936:
[----:B------:R-:W-:Y:S01]  /*7470*/  ULEA UR6, UR36, UR38, 0x3 ;  /* 0x0000002624067291 */ /* 0x000fe2000f8e183f */
[----:B------:R-:W-:-:S05]  /*7480*/  IMAD.U32 R3, RZ, RZ, UR46 ;  /* 0x0000002eff037e24 */ /* 0x000fca000f8e00ff */
[----:B------:R-:W-:-:S04]  /*7490*/  SHF.L.U32 R3, R3, 0x1f, RZ ;  /* 0x0000001f03037819 */ /* 0x000fc800000006ff */
[----:B------:R1:W2:Y:S01]  /*74a0*/  SYNCS.PHASECHK.TRANS64.TRYWAIT P2, [UR6+0x30830], R3 ;  /* 0x03083003ff0075a7 */ /* 0x0002a20008040146 */
[----:B------:R-:W-:Y:S05]  /*74b0*/  @!P0 BRA `(.L_x_937) ;  /* 0x0000000000048947 */ /* 0x000fea0003800000 */
[----:B------:R-:W-:Y:S01]  /*74c0*/  BPT.TRAP 0x1 ;  /* 0x000000040000795c */ /* 0x000fe20000300000 */
.L_x_937:
[----:B--2---:R-:W-:Y:S05]  /*74d0*/  @P2 BRA `(.L_x_938) ;  /* 0x0000000000082947 */ /* 0x004fea0003800000 */
[----:B------:R-:W2:Y:S02]  /*74e0*/  SYNCS.PHASECHK.TRANS64.TRYWAIT P2, [UR6+0x30830], R3 ;  /* 0x03083003ff0075a7 */ /* 0x000ea40008040146 */
[----:B--2---:R-:W-:Y:S05]  /*74f0*/  @!P2 BRA `(.L_x_939) ;  /* 0x000000b40008a947 */ /* 0x004fea0003800000 */
.L_x_938:
[----:B------:R-:W-:Y:S01]  /*7500*/  R2UR UR56, R18 ;  /* 0x00000000123872ca */ /* 0x000fe200000e0000 */
[----:B------:R-:W-:Y:S01]  /*7510*/  ULEA UR6, UR36, UR37, 0xb ;  /* 0x0000002524067291 */ /* 0x000fe2000f8e583f */
[----:B------:R-:W-:Y:S01]  /*7520*/  R2UR UR57, R19 ;  /* 0x00000000133972ca */ /* 0x000fe200000e0000 */
[----:B------:R-:W-:Y:S01]  /*7530*/  WARPGROUP.ARRIVE ;  /* 0x00000000000079c5 */ /* 0x000fe20000000000 */
        /* <DEDUP_REMOVED lines=221> */
.L_x_940:
[----:B------:R-:W-:Y:S01]  /*8310*/  ULEA UR14, UR7, UR38, 0x3 ;  /* 0x00000026070e7291 */ /* 0x000fe2000f8e183f */
[----:B------:R-:W-:-:S05]  /*8320*/  IMAD.U32 R0, RZ, RZ, UR39 ;  /* 0x00000027ff007e24 */ /* 0x000fca000f8e00ff */
[----:B------:R-:W-:-:S04]  /*8330*/  SHF.L.U32 R0, R0, 0x1f, RZ ;  /* 0x0000001f00007819 */ /* 0x000fc800000006ff */
[----:B------:R3:W4:Y:S01]  /*8340*/  SYNCS.PHASECHK.TRANS64.TRYWAIT P2, [UR14+0x30850], R0 ;  /* 0x03085000ff0075a7 */ /* 0x000722000804014e */
[----:B------:R-:W-:Y:S05]  /*8350*/  @!P0 BRA `(.L_x_941) ;  /* 0x0000000000048947 */ /* 0x000fea0003800000 */
[----:B------:R-:W-:Y:S01]  /*8360*/  BPT.TRAP 0x1 ;  /* 0x000000040000795c */ /* 0x000fe20000300000 */
.L_x_941:
[----:B----4-:R-:W-:Y:S05]  /*8370*/  @P2 BRA `(.L_x_942) ;  /* 0x0000000000082947 */ /* 0x010fea0003800000 */
[----:B------:R-:W4:Y:S02]  /*8380*/  SYNCS.PHASECHK.TRANS64.TRYWAIT P2, [UR14+0x30850], R0 ;  /* 0x03085000ff0075a7 */ /* 0x000f24000804014e */
[----:B----4-:R-:W-:Y:S05]  /*8390*/  @!P2 BRA `(.L_x_943) ;  /* 0x000000a40078a947 */ /* 0x010fea0003800000 */
.L_x_942:
[----:B------:R-:W-:Y:S01]  /*83a0*/  UIADD3 UR6, UR38, 0x400, URZ ;  /* 0x0000040026067890 */ /* 0x000fe2000fffe03f */
[----:B------:R-:W-:Y:S01]  /*83b0*/  WARPGROUP.ARRIVE ;  /* 0x00000000000079c5 */ /* 0x000fe20000000000 */
[----:B------:R-:W-:Y:S01]  /*83c0*/  ULDC UR11, c[0x0][0x9d8] ;  /* 0x00027600000b7ab9 */ /* 0x000fe20000000800 */
[----:B------:R-:W-:Y:S01]  /*83d0*/  ISETP.GT.AND P2, PT, R23, UR40, PT ;  /* 0x0000002817007c0c */ /* 0x000fe2000bf44270 */
[----:B------:R-:W-:Y:S01]  /*83e0*/  USHF.R.U32.HI UR6, URZ, 0x4, UR6 ;  /* 0x000000043f067899 */ /* 0x000fe20008011606 */
[----:B------:R-:W-:Y:S01]  /*83f0*/  FMUL.FTZ R2, R152, UR11 ;  /* 0x0000000b98027c20 */ /* 0x000fe20008410000 */
[----:B-12---:R-:W-:Y:S01]  /*8400*/  FMUL.FTZ R3, R153, UR11 ;  /* 0x0000000b99037c20 */ /* 0x006fe20008410000 */
[----:B------:R-:W-:Y:S01]  /*8410*/  FMUL.FTZ R216, R173, UR11 ;  /* 0x0000000badd87c20 */ /* 0x000fe20008410000 */
[----:B------:R-:W-:Y:S01]  /*8420*/  ULOP3.LUT UR6, UR6, 0x3fff, URZ, 0xc0, !UPT ;  /* 0x00003fff06067892 */ /* 0x000fe2000f8ec03f */
[----:B------:R-:W-:Y:S01]  /*8430*/  FMUL.FTZ R173, R180, UR11 ;  /* 0x0000000bb4ad7c20 */ /* 0x000fe20008410000 */
[----:B------:R-:W-:Y:S01]  /*8440*/  FMUL.FTZ R152, R155, UR11 ;  /* 0x0000000b9b987c20 */ /* 0x000fe20008410000 */
[----:B------:R-:W3:Y:S01]  /*8450*/  MUFU.TANH R2, R2 ;  /* 0x0000000200027308 */ /* 0x000ee20000002400 */
[----:B------:R-:W-:Y:S01]  /*8460*/  ULOP3.LUT UR6, UR6, 0x2000000, URZ, 0xfc, !UPT ;  /* 0x0200000006067892 */ /* 0x000fe2000f8efc3f */
[----:B------:R-:W-:Y:S01]  /*8470*/  FMUL.FTZ R155, R159, UR11 ;  /* 0x0000000b9f9b7c20 */ /* 0x000fe20008410000 */
[----:B------:R-:W-:Y:S01]  /*8480*/  FMUL.FTZ R153, R154, UR11 ;  /* 0x0000000b9a997c20 */ /* 0x000fe20008410000 */
[----:B------:R-:W-:Y:S01]  /*8490*/  FMUL.FTZ R154, R158, UR11 ;  /* 0x0000000b9e9a7c20 */ /* 0x000fe20008410000 */
[----:B------:R-:W-:Y:S01]  /*84a0*/  ULEA UR10, UR7, UR6, 0xb ;  /* 0x00000006070a7291 */ /* 0x000fe2000f8e583f */
[----:B------:R-:W-:Y:S01]  /*84b0*/  FMUL.FTZ R158, R166, UR11 ;  /* 0x0000000ba69e7c20 */ /* 0x000fe20008410000 */
[----:B------:R-:W-:Y:S01]  /*84c0*/  FMUL.FTZ R166, R182, UR11 ;  /* 0x0000000bb6a67c20 */ /* 0x000fe20008410000 */
[----:B------:R-:W-:Y:S01]  /*84d0*/  UMOV UR7, 0x40000040 ;  /* 0x4000004000077882 */ /* 0x000fe20000000000 */
[----:B------:R-:W1:Y:S01]  /*84e0*/  MUFU.TANH R3, R3 ;  /* 0x0000000300037308 */ /* 0x000e620000002400 */
[----:B------:R-:W-:Y:S01]  /*84f0*/  UMOV UR39, UR46 ;  /* 0x0000002e00277c82 */ /* 0x000fe20008000000 */
[----:B------:R-:W-:Y:S01]  /*8500*/  VIADD R23, R23, 0xffffffff ;  /* 0xffffffff17177836 */ /* 0x000fe20000000000 */
[----:B------:R-:W-:-:S02]  /*8510*/  UMOV UR6, UR10 ;  /* 0x0000000a00067c82 */ /* 0x000fc40008000000 */
[----:B------:R-:W-:Y:S01]  /*8520*/  HGMMA.64x256x16.F32 R24, R196, gdesc[UR4].tnspB, R24, gsb0 ;  /* 0x43e00004c4187df0 */ /* 0x000fe20008000818 */
[----:B------:R-:W-:Y:S01]  /*8530*/  UIADD3 UR6, UR10, 0x80, URZ ;  /* 0x000000800a067890 */ /* 0x000fe2000fffe03f */
[----:B------:R-:W-:Y:S01]  /*8540*/  UMOV UR7, 0x40000040 ;  /* 0x4000004000077882 */ /* 0x000fe20000000000 */
[----:B---3--:R-:W-:Y:S01]  /*8550*/  FMNMX.FTZ R0, R2, R215, !PT ;  /* 0x000000d702007209 */ /* 0x008fe20007810000 */
        /* <DEDUP_REMOVED lines=16> */
[----:B------:R-:W-:Y:S01]  /*8660*/  UIADD3 UR6, UR10, 0x100, URZ ;  /* 0x000001000a067890 */ /* 0x000fe2000fffe03f */
[----:B------:R-:W-:Y:S01]  /*8670*/  MUFU.TANH R196, R196 ;  /* 0x000000c400c47308 */ /* 0x000fe20000002400 */
[----:B------:R-:W-:Y:S01]  /*8680*/  UMOV UR7, 0x40000040 ;  /* 0x4000004000077882 */ /* 0x000fe20000000000 */
[----:B------:R-:W-:Y:S01]  /*8690*/  FMUL.FTZ R172, R176, UR11 ;  /* 0x0000000bb0ac7c20 */ /* 0x000fe20008410000 */
[----:B------:R-:W-:Y:S01]  /*86a0*/  FMUL.FTZ R176, R177, UR11 ;  /* 0x0000000bb1b07c20 */ /* 0x000fe20008410000 */
[----:B------:R-:W-:Y:S01]  /*86b0*/  FMUL.FTZ R168, R181, UR11 ;  /* 0x0000000bb5a87c20 */ /* 0x000fe20008410000 */
[----:B------:R-:W-:Y:S01]  /*86c0*/  UIADD3 UR10, UR10, 0x180, URZ ;  /* 0x000001800a0a7890 */ /* 0x000fe2000fffe03f */
[----:B------:R-:W-:Y:S01]  /*86d0*/  FMUL.FTZ R164, R178, UR11 ;  /* 0x0000000bb2a47c20 */ /* 0x000fe20008410000 */
[----:B------:R-:W-:Y:S01]  /*86e0*/  FMUL.FTZ R165, R179, UR11 ;  /* 0x0000000bb3a57c20 */ /* 0x000fe20008410000 */
        /* <DEDUP_REMOVED lines=15> */
[----:B-1----:R-:W-:Y:S01]  /*87e0*/  FMNMX.FTZ R157, R3, R0, !PT ;  /* 0x00000000039d7209 */ /* 0x002fe20007810000 */
[----:B------:R-:W-:Y:S01]  /*87f0*/  HGMMA.64x256x16.F32 R24, R188, gdesc[UR4].tnspB, R24, gsb0 ;  /* 0x43e00004bc187df0 */ /* 0x000fe20008000818 */
[----:B------:R-:W1:Y:S01]  /*8800*/  MUFU.TANH R192, R192 ;  /* 0x000000c000c07308 */ /* 0x000e620000002400 */
[----:B------:R-:W-:Y:S01]  /*8810*/  FMUL.FTZ R156, R162, UR11 ;  /* 0x0000000ba29c7c20 */ /* 0x000fe20008410000 */
[----:B------:R-:W-:Y:S01]  /*8820*/  FMUL.FTZ R160, R170, UR11 ;  /* 0x0000000baaa07c20 */ /* 0x000fe20008410000 */
[----:B------:R-:W-:Y:S01]  /*8830*/  FMUL.FTZ R161, R171, UR11 ;  /* 0x0000000baba17c20 */ /* 0x000fe20008410000 */
[----:B------:R-:W-:Y:S01]  /*8840*/  FMUL.FTZ R162, R174, UR11 ;  /* 0x0000000baea27c20 */ /* 0x000fe20008410000 */
[----:B------:R-:W-:Y:S01]  /*8850*/  UMOV UR6, UR41 ;  /* 0x0000002900067c82 */ /* 0x000fe20008000000 */
[----:B------:R-:W-:-:S02]  /*8860*/  UMOV UR7, UR36 ;  /* 0x0000002400077c82 */ /* 0x000fc40008000000 */
[----:B------:R-:W2:Y:S08]  /*8870*/  MUFU.TANH R193, R193 ;  /* 0x000000c100c17308 */ /* 0x000eb00000002400 */
[----:B------:R-:W3:Y:S01]  /*8880*/  MUFU.TANH R194, R194 ;  /* 0x000000c200c27308 */ /* 0x000ee20000002400 */
[----:B-1----:R-:W-:-:S07]  /*8890*/  FMNMX.FTZ R0, R192, R157, !PT ;  /* 0x0000009dc0007209 */ /* 0x002fce0007810000 */
[----:B------:R-:W1:Y:S01]  /*88a0*/  MUFU.TANH R195, R195 ;  /* 0x000000c300c37308 */ /* 0x000e620000002400 */
[----:B--2---:R-:W-:-:S07]  /*88b0*/  FMNMX.FTZ R157, R193, R0, !PT ;  /* 0x00000000c19d7209 */ /* 0x004fce0007810000 */
[----:B------:R-:W2:Y:S01]  /*88c0*/  MUFU.TANH R156, R156 ;  /* 0x0000009c009c7308 */ /* 0x000ea20000002400 */
[----:B---3--:R-:W-:-:S07]  /*88d0*/  FMNMX.FTZ R0, R194, R157, !PT ;  /* 0x0000009dc2007209 */ /* 0x008fce0007810000 */
[----:B------:R-:W-:Y:S01]  /*88e0*/  MUFU.TANH R160, R160 ;  /* 0x000000a000a07308 */ /* 0x000fe20000002400 */
[----:B-1----:R-:W-:-:S04]  /*88f0*/  FMNMX.FTZ R157, R195, R0, !PT ;  /* 0x00000000c39d7209 */ /* 0x002fc80007810000 */
[----:B------:R-:W-:-:S03]  /*8900*/  FMNMX.FTZ R0, R196, R157, !PT ;  /* 0x0000009dc4007209 */ /* 0x000fc60007810000 */
[----:B------:R-:W-:Y:S01]  /*8910*/  MUFU.TANH R161, R161 ;  /* 0x000000a100a17308 */ /* 0x000fe20000002400 */
[----:B------:R-:W-:-:S04]  /*8920*/  FMNMX.FTZ R0, R199, R0, !PT ;  /* 0x00000000c7007209 */ /* 0x000fc80007810000 */
[----:B------:R-:W-:-:S03]  /*8930*/  FMNMX.FTZ R157, R197, R0, !PT ;  /* 0x00000000c59d7209 */ /* 0x000fc60007810000 */
[----:B------:R-:W-:Y:S01]  /*8940*/  MUFU.TANH R162, R162 ;  /* 0x000000a200a27308 */ /* 0x000fe20000002400 */
[----:B------:R-:W-:-:S04]  /*8950*/  FMNMX.FTZ R0, R198, R157, !PT ;  /* 0x0000009dc6007209 */ /* 0x000fc80007810000 */
[----:B------:R-:W-:-:S04]  /*8960*/  FMNMX.FTZ R157, R169, R0, !PT ;  /* 0x00000000a99d7209 */ /* 0x000fc80007810000 */
[----:B------:R-:W-:-:S04]  /*8970*/  FMNMX.FTZ R157, R216, R157, !PT ;  /* 0x0000009dd89d7209 */ /* 0x000fc80007810000 */
[----:B------:R-:W-:Y:S01]  /*8980*/  FMNMX.FTZ R159, R172, R157, !PT ;  /* 0x0000009dac9f7209 */ /* 0x000fe20007810000 */
[----:B------:R-:W-:-:S03]  /*8990*/  FMUL.FTZ R157, R163, UR11 ;  /* 0x0000000ba39d7c20 */ /* 0x000fc60008410000 */
[----:B------:R-:W-:-:S03]  /*89a0*/  FMNMX.FTZ R0, R176, R159, !PT ;  /* 0x0000009fb0007209 */ /* 0x000fc60007810000 */
[----:B------:R-:W1:Y:S01]  /*89b0*/  MUFU.TANH R157, R157 ;  /* 0x0000009d009d7308 */ /* 0x000e620000002400 */
[----:B------:R-:W-:-:S04]  /*89c0*/  FMNMX.FTZ R159, R173, R0, !PT ;  /* 0x00000000ad9f7209 */ /* 0x000fc80007810000 */
[----:B------:R-:W-:Y:S01]  /*89d0*/  FMNMX.FTZ R0, R168, R159, !PT ;  /* 0x0000009fa8007209 */ /* 0x000fe20007810000 */
[----:B------:R-:W-:Y:S01]  /*89e0*/  FMUL.FTZ R159, R167, UR11 ;  /* 0x0000000ba79f7c20 */ /* 0x000fe20008410000 */
[----:B------:R-:W-:-:S03]  /*89f0*/  FMNMX.FTZ R167, R153, R214, !PT ;  /* 0x000000d699a77209 */ /* 0x000fc60007810000 */
[----:B------:R-:W3:Y:S01]  /*8a00*/  SHFL.BFLY PT, R163, R0, 0x2, 0x1f ;  /* 0x0c401f0000a37f89 */ /* 0x000ee200000e0000 */
[----:B------:R-:W-:Y:S01]  /*8a10*/  FMNMX.FTZ R167, R152, R167, !PT ;  /* 0x000000a798a77209 */ /* 0x000fe20007810000 */
[----:B------:R-:W4:Y:S01]  /*8a20*/  MUFU.TANH R159, R159 ;  /* 0x0000009f009f7308 */ /* 0x000f220000002400 */
[----:B---3--:R-:W-:Y:S01]  /*8a30*/  FMNMX.FTZ R4, R0, R163, !PT ;  /* 0x000000a300047209 */ /* 0x008fe20007810000 */
[----:B------:R-:W-:Y:S01]  /*8a40*/  FMUL.FTZ R163, R175, UR11 ;  /* 0x0000000bafa37c20 */ /* 0x000fe20008410000 */
[----:B------:R-:W-:Y:S01]  /*8a50*/  FMNMX.FTZ R0, R154, R167, !PT ;  /* 0x000000a79a007209 */ /* 0x000fe20007810000 */
[----:B------:R-:W-:Y:S01]  /*8a60*/  FMUL.FTZ R167, R183, UR11 ;  /* 0x0000000bb7a77c20 */ /* 0x000fe20008410000 */
[----:B------:R-:W-:Y:S01]  /*8a70*/  UMOV UR11, 0x40000040 ;  /* 0x40000040000b7882 */ /* 0x000fe20000000000 */
[----:B------:R-:W3:Y:S01]  /*8a80*/  SHFL.BFLY PT, R175, R4, 0x1, 0x1f ;  /* 0x0c201f0004af7f89 */ /* 0x000ee200000e0000 */
[----:B------:R-:W-:Y:S01]  /*8a90*/  FMNMX.FTZ R171, R155, R0, !PT ;  /* 0x000000009bab7209 */ /* 0x000fe20007810000 */
[----:B------:R-:W5:Y:S03]  /*8aa0*/  MUFU.TANH R163, R163 ;  /* 0x000000a300a37308 */ /* 0x000f660000002400 */
[----:B--2---:R-:W-:-:S04]  /*8ab0*/  FMNMX.FTZ R0, R156, R171, !PT ;  /* 0x000000ab9c007209 */ /* 0x004fc80007810000 */
[----:B-1----:R-:W-:Y:S01]  /*8ac0*/  FMNMX.FTZ R171, R157, R0, !PT ;  /* 0x000000009dab7209 */ /* 0x002fe20007810000 */
[----:B------:R-:W1:Y:S01]  /*8ad0*/  MUFU.TANH R167, R167 ;  /* 0x000000a700a77308 */ /* 0x000e620000002400 */
[----:B---3--:R-:W-:-:S05]  /*8ae0*/  FMNMX.FTZ R4, R4, R175, !PT ;  /* 0x000000af04047209 */ /* 0x008fca0007810000 */
[C---:B------:R-:W-:Y:S01]  /*8af0*/  FADD.FTZ R170, -R4.reuse, R215 ;  /* 0x000000d704aa7221 */ /* 0x040fe20000010100 */
[----:B------:R-:W-:Y:S01]  /*8b00*/  FMUL.FTZ R183, R4, UR6 ;  /* 0x0000000604b77c20 */ /* 0x000fe20008410000 */
[----:B------:R-:W-:Y:S02]  /*8b10*/  MOV R215, R4 ;  /* 0x0000000400d77202 */ /* 0x000fe40000000f00 */
[----:B------:R-:W-:Y:S01]  /*8b20*/  FMUL.FTZ R0, R170, UR6 ;  /* 0x00000006aa007c20 */ /* 0x000fe20008410000 */
[----:B------:R-:W-:Y:S01]  /*8b30*/  FMNMX.FTZ R170, R158, R171, !PT ;  /* 0x000000ab9eaa7209 */ /* 0x000fe20007810000 */
[--C-:B------:R-:W-:Y:S01]  /*8b40*/  FFMA.FTZ R177, R2, UR6, -R183.reuse ;  /* 0x0000000602b17c23 */ /* 0x100fe200080108b7 */
[--C-:B------:R-:W-:Y:S01]  /*8b50*/  FFMA.FTZ R174, R192, UR6, -R183.reuse ;  /* 0x00000006c0ae7c23 */ /* 0x100fe200080108b7 */
[--C-:B------:R-:W-:Y:S01]  /*8b60*/  FFMA.FTZ R179, R199, UR6, -R183.reuse ;  /* 0x00000006c7b37c23 */ /* 0x100fe200080108b7 */
[----:B----4-:R-:W-:Y:S01]  /*8b70*/  FMNMX.FTZ R171, R159, R170, !PT ;  /* 0x000000aa9fab7209 */ /* 0x010fe20007810000 */
[--C-:B------:R-:W-:Y:S01]  /*8b80*/  FFMA.FTZ R170, R3, UR6, -R183.reuse ;  /* 0x0000000603aa7c23 */ /* 0x100fe200080108b7 */
[----:B------:R-:W-:Y:S01]  /*8b90*/  MUFU.EX2 R0, R0 ;  /* 0x0000000000007308 */ /* 0x000fe20000000800 */
[--C-:B------:R-:W-:Y:S01]  /*8ba0*/  FFMA.FTZ R192, R194, UR6, -R183.reuse ;  /* 0x00000006c2c07c23 */ /* 0x100fe200080108b7 */
[----:B------:R-:W-:Y:S01]  /*8bb0*/  FMNMX.FTZ R2, R160, R171, !PT ;  /* 0x000000aba0027209 */ /* 0x000fe20007810000 */
[--C-:B------:R-:W-:Y:S01]  /*8bc0*/  FFMA.FTZ R194, R196, UR6, -R183.reuse ;  /* 0x00000006c4c27c23 */ /* 0x100fe200080108b7 */
[----:B------:R-:W-:-:S02]  /*8bd0*/  FFMA.FTZ R181, R198, UR6, -R183 ;  /* 0x00000006c6b57c23 */ /* 0x000fc400080108b7 */
[----:B------:R-:W-:Y:S02]  /*8be0*/  FMNMX.FTZ R175, R161, R2, !PT ;  /* 0x00000002a1af7209 */ /* 0x000fe40007810000 */
[----:B------:R2:W-:Y:S02]  /*8bf0*/  MUFU.EX2 R171, R177 ;  /* 0x000000b100ab7308 */ /* 0x0005e40000000800 */
[----:B------:R-:W-:Y:S01]  /*8c00*/  FMNMX.FTZ R2, R162, R175, !PT ;  /* 0x000000afa2027209 */ /* 0x000fe20007810000 */
[----:B------:R-:W-:-:S03]  /*8c10*/  FFMA.FTZ R175, R193, UR6, -R183 ;  /* 0x00000006c1af7c23 */ /* 0x000fc600080108b7 */
[----:B-----5:R-:W-:Y:S02]  /*8c20*/  FMNMX.FTZ R3, R163, R2, !PT ;  /* 0x00000002a3037209 */ /* 0x020fe40007810000 */
[----:B------:R-:W3:Y:S01]  /*8c30*/  MUFU.EX2 R170, R170 ;  /* 0x000000aa00aa7308 */ /* 0x000ee20000000800 */
[----:B--2---:R-:W-:Y:S01]  /*8c40*/  FFMA.FTZ R177, R195, UR6, -R183 ;  /* 0x00000006c3b17c23 */ /* 0x004fe200080108b7 */
[----:B------:R-:W-:-:S04]  /*8c50*/  FMNMX.FTZ R2, R164, R3, !PT ;  /* 0x00000003a4027209 */ /* 0x000fc80007810000 */
[----:B------:R-:W-:Y:S02]  /*8c60*/  FMNMX.FTZ R3, R165, R2, !PT ;  /* 0x00000002a5037209 */ /* 0x000fe40007810000 */
[----:B------:R-:W-:Y:S02]  /*8c70*/  MUFU.EX2 R174, R174 ;  /* 0x000000ae00ae7308 */ /* 0x000fe40000000800 */
[----:B------:R-:W-:-:S04]  /*8c80*/  FMNMX.FTZ R2, R166, R3, !PT ;  /* 0x00000003a6027209 */ /* 0x000fc80007810000 */
[----:B-1----:R-:W-:Y:S02]  /*8c90*/  FMNMX.FTZ R2, R167, R2, !PT ;  /* 0x00000002a7027209 */ /* 0x002fe40007810000 */
[----:B------:R-:W1:Y:S01]  /*8ca0*/  MUFU.EX2 R175, R175 ;  /* 0x000000af00af7308 */ /* 0x000e620000000800 */
[----:B---3--:R-:W-:Y:S02]  /*8cb0*/  F2FP.F16.F32.PACK_AB R196, R170, R171 ;  /* 0x000000abaac4723e */ /* 0x008fe400000000ff */
[----:B------:R-:W2:Y:S05]  /*8cc0*/  SHFL.BFLY PT, R3, R2, 0x2, 0x1f ;  /* 0x0c401f0002037f89 */ /* 0x000eaa00000e0000 */
[----:B------:R-:W-:Y:S08]  /*8cd0*/  MUFU.EX2 R192, R192 ;  /* 0x000000c000c07308 */ /* 0x000ff00000000800 */
[----:B------:R-:W-:Y:S01]  /*8ce0*/  MUFU.EX2 R177, R177 ;  /* 0x000000b100b17308 */ /* 0x000fe20000000800 */
[----:B-1----:R-:W-:-:S07]  /*8cf0*/  F2FP.F16.F32.PACK_AB R198, R175, R174 ;  /* 0x000000aeafc6723e */ /* 0x002fce00000000ff */
[----:B------:R-:W-:Y:S01]  /*8d00*/  MUFU.EX2 R194, R194 ;  /* 0x000000c200c27308 */ /* 0x000fe20000000800 */
[----:B--2---:R-:W-:-:S05]  /*8d10*/  FMNMX.FTZ R3, R2, R3, !PT ;  /* 0x0000000302037209 */ /* 0x004fca0007810000 */
[----:B------:R-:W1:Y:S02]  /*8d20*/  SHFL.BFLY PT, R2, R3, 0x1, 0x1f ;  /* 0x0c201f0003027f89 */ /* 0x000e6400000e0000 */
[----:B------:R-:W-:Y:S08]  /*8d30*/  MUFU.EX2 R179, R179 ;  /* 0x000000b300b37308 */ /* 0x000ff00000000800 */
[----:B------:R-:W-:Y:S01]  /*8d40*/  MUFU.EX2 R181, R181 ;  /* 0x000000b500b57308 */ /* 0x000fe20000000800 */
[----:B-1----:R-:W-:-:S05]  /*8d50*/  FMNMX.FTZ R3, R3, R2, !PT ;  /* 0x0000000203037209 */ /* 0x002fca0007810000 */
[----:B------:R-:W-:Y:S01]  /*8d60*/  FADD.FTZ R2, -R3, R214 ;  /* 0x000000d603027221 */ /* 0x000fe20000010100 */
[----:B------:R-:W-:-:S03]  /*8d70*/  IMAD.MOV.U32 R214, RZ, RZ, R3 ;  /* 0x000000ffffd67224 */ /* 0x000fc600078e0003 */
[----:B------:R-:W-:-:S06]  /*8d80*/  FMUL.FTZ R2, R2, UR6 ;  /* 0x0000000602027c20 */ /* 0x000fcc0008410000 */
[----:B------:R-:W-:Y:S01]  /*8d90*/  MUFU.EX2 R2, R2 ;  /* 0x0000000200027308 */ /* 0x000fe20000000800 */
[----:B------:R-:W-:Y:S02]  /*8da0*/  WARPGROUP.DEPBAR.LE gsb0, 0x0 ;  /* 0x00008000000079c5 */ /* 0x000fe40000010000 */
[----:B------:R-:W-:Y:S01]  /*8db0*/  WARPGROUP.ARRIVE ;  /* 0x00000000000079c5 */ /* 0x000fe20000000000 */
[--C-:B------:R-:W-:Y:S01]  /*8dc0*/  FFMA.FTZ R188, R197, UR6, -R183.reuse ;  /* 0x00000006c5bc7c23 */ /* 0x100fe200080108b7 */
[--C-:B------:R-:W-:Y:S01]  /*8dd0*/  FFMA.FTZ R190, R169, UR6, -R183.reuse ;  /* 0x00000006a9be7c23 */ /* 0x100fe200080108b7 */
[----:B------:R-:W-:-:S03]  /*8de0*/  FFMA.FTZ R169, R216, UR6, -R183 ;  /* 0x00000006d8a97c23 */ /* 0x000fc600080108b7 */
[----:B------:R-:W-:Y:S01]  /*8df0*/  HGMMA.64x256x16.F32 R24, R184, gdesc[UR8].tnspB, R24, gsb0 ;  /* 0x43e00008b8187df0 */ /* 0x000fe20008000818 */
[----:B------:R-:W-:Y:S08]  /*8e00*/  MUFU.EX2 R188, R188 ;  /* 0x000000bc00bc7308 */ /* 0x000ff00000000800 */
[----:B------:R-:W-:Y:S08]  /*8e10*/  MUFU.EX2 R190, R190 ;  /* 0x000000be00be7308 */ /* 0x000ff00000000800 */
[----:B------:R-:W-:Y:S01]  /*8e20*/  MUFU.EX2 R169, R169 ;  /* 0x000000a900a97308 */ /* 0x000fe20000000800 */
[----:B------:R-:W-:-:S02]  /*8e30*/  WARPGROUP.DEPBAR.LE gsb0, 0x0 ;  /* 0x00008000000079c5 */ /* 0x000fc40000010000 */
[--C-:B------:R-:W-:Y:S01]  /*8e40*/  FFMA.FTZ R186, R173, UR6, -R183.reuse ;  /* 0x00000006adba7c23 */ /* 0x100fe200080108b7 */
[--C-:B------:R-:W-:Y:S01]  /*8e50*/  FFMA.FTZ R173, R168, UR6, -R183.reuse ;  /* 0x00000006a8ad7c23 */ /* 0x100fe200080108b7 */
[----:B------:R-:W-:Y:S01]  /*8e60*/  FMUL.FTZ R168, R3, UR6 ;  /* 0x0000000603a87c20 */ /* 0x000fe20008410000 */
[--C-:B------:R-:W-:Y:S01]  /*8e70*/  FFMA.FTZ R184, R172, UR6, -R183.reuse ;  /* 0x00000006acb87c23 */ /* 0x100fe200080108b7 */
[----:B------:R-:W-:Y:S02]  /*8e80*/  FFMA.FTZ R185, R176, UR6, -R183 ;  /* 0x00000006b0b97c23 */ /* 0x000fe400080108b7 */
[--C-:B------:R-:W-:Y:S01]  /*8e90*/  FFMA.FTZ R197, R153, UR6, -R168.reuse ;  /* 0x0000000699c57c23 */ /* 0x100fe200080108a8 */
[----:B------:R-:W-:Y:S01]  /*8ea0*/  MOV R153, UR36 ;  /* 0x0000002400997c02 */ /* 0x000fe20008000f00 */
[--C-:B------:R-:W-:Y:S01]  /*8eb0*/  FFMA.FTZ R152, R152, UR6, -R168.reuse ;  /* 0x0000000698987c23 */ /* 0x100fe200080108a8 */
[--C-:B------:R-:W-:Y:S01]  /*8ec0*/  FFMA.FTZ R199, R154, UR6, -R168.reuse ;  /* 0x000000069ac77c23 */ /* 0x100fe200080108a8 */
[--C-:B------:R-:W-:Y:S01]  /*8ed0*/  FFMA.FTZ R154, R155, UR6, -R168.reuse ;  /* 0x000000069b9a7c23 */ /* 0x100fe200080108a8 */
[----:B------:R-:W-:Y:S01]  /*8ee0*/  @!P1 LEA R153, R153, UR38, 0x3 ;  /* 0x0000002699999c11 */ /* 0x000fe2000f8e18ff */
[----:B------:R-:W1:Y:S01]  /*8ef0*/  MUFU.EX2 R197, R197 ;  /* 0x000000c500c57308 */ /* 0x000e620000000800 */
[--C-:B------:R-:W-:Y:S01]  /*8f00*/  FFMA.FTZ R193, R156, UR6, -R168.reuse ;  /* 0x000000069cc17c23 */ /* 0x100fe200080108a8 */
[--C-:B------:R-:W-:Y:S01]  /*8f10*/  FFMA.FTZ R156, R157, UR6, -R168.reuse ;  /* 0x000000069d9c7c23 */ /* 0x100fe200080108a8 */
[----:B------:R-:W-:Y:S01]  /*8f20*/  FFMA.FTZ R195, R158, UR6, -R168 ;  /* 0x000000069ec37c23 */ /* 0x000fe200080108a8 */
[----:B------:R-:W-:-:S02]  /*8f30*/  @!P1 VIADD R153, R153, 0x30840 ;  /* 0x0003084099999836 */ /* 0x000fc40000000000 */
[--C-:B------:R-:W-:Y:S01]  /*8f40*/  FFMA.FTZ R158, R159, UR6, -R168.reuse ;  /* 0x000000069f9e7c23 */ /* 0x100fe200080108a8 */
[--C-:B------:R-:W-:Y:S01]  /*8f50*/  FFMA.FTZ R191, R162, UR6, -R168.reuse ;  /* 0x00000006a2bf7c23 */ /* 0x100fe200080108a8 */
[--C-:B------:R-:W-:Y:S01]  /*8f60*/  FFMA.FTZ R189, R160, UR6, -R168.reuse ;  /* 0x00000006a0bd7c23 */ /* 0x100fe200080108a8 */
[----:B------:R-:W2:Y:S01]  /*8f70*/  MUFU.EX2 R152, R152 ;  /* 0x0000009800987308 */ /* 0x000ea20000000800 */
[----:B------:R-:W-:Y:S01]  /*8f80*/  @!P1 PRMT R153, RZ, 0x654, R153 ;  /* 0x00000654ff999816 */ /* 0x000fe20000000099 */
[--C-:B------:R-:W-:Y:S01]  /*8f90*/  FFMA.FTZ R160, R161, UR6, -R168.reuse ;  /* 0x00000006a1a07c23 */ /* 0x100fe200080108a8 */
[----:B------:R-:W-:Y:S02]  /*8fa0*/  IMAD.U32 R155, RZ, RZ, UR14 ;  /* 0x0000000eff9b7e24 */ /* 0x000fe4000f8e00ff */
[--C-:B------:R-:W-:Y:S01]  /*8fb0*/  FFMA.FTZ R163, R163, UR6, -R168.reuse ;  /* 0x00000006a3a37c23 */ /* 0x100fe200080108a8 */
[----:B------:R3:W-:Y:S01]  /*8fc0*/  @!P1 SYNCS.ARRIVE.TRANS64.RED.A1T0 RZ, [R153+URZ], RZ ;  /* 0x000000ff99ff99a7 */ /* 0x0007e2000810043f */
[--C-:B------:R-:W-:Y:S01]  /*8fd0*/  FFMA.FTZ R164, R164, UR6, -R168.reuse ;  /* 0x00000006a4a47c23 */ /* 0x100fe200080108a8 */
[--C-:B------:R-:W-:Y:S01]  /*8fe0*/  FFMA.FTZ R165, R165, UR6, -R168.reuse ;  /* 0x00000006a5a57c23 */ /* 0x100fe200080108a8 */
[----:B------:R-:W4:Y:S01]  /*8ff0*/  MUFU.EX2 R199, R199 ;  /* 0x000000c700c77308 */ /* 0x000f220000000800 */
[----:B-1----:R-:W-:Y:S01]  /*9000*/  FFMA.FTZ R7, R2, R7, R197 ;  /* 0x0000000702077223 */ /* 0x002fe200000100c5 */
[----:B------:R-:W-:Y:S01]  /*9010*/  @!P1 IADD3 R155, R155, 0x30860, RZ ;  /* 0x000308609b9b9810 */ /* 0x000fe20007ffe0ff */
[--C-:B------:R-:W-:Y:S01]  /*9020*/  FFMA.FTZ R166, R166, UR6, -R168.reuse ;  /* 0x00000006a6a67c23 */ /* 0x100fe200080108a8 */
[----:B------:R-:W-:Y:S01]  /*9030*/  FFMA.FTZ R167, R167, UR6, -R168 ;  /* 0x00000006a7a77c23 */ /* 0x000fe200080108a8 */
[----:B---3--:R-:W-:Y:S01]  /*9040*/  FFMA.FTZ R153, R0, R20, R171 ;  /* 0x0000001400997223 */ /* 0x008fe200000100ab */
[----:B------:R-:W-:-:S02]  /*9050*/  @!P1 PRMT R155, RZ, 0x654, R155 ;  /* 0x00000654ff9b9816 */ /* 0x000fc4000000009b */
[----:B------:R-:W1:Y:S01]  /*9060*/  MUFU.EX2 R154, R154 ;  /* 0x0000009a009a7308 */ /* 0x000e620000000800 */
[----:B------:R-:W-:Y:S01]  /*9070*/  FADD.FTZ R153, R170, R153 ;  /* 0x00000099aa997221 */ /* 0x000fe20000010000 */
[C---:B--2---:R-:W-:Y:S01]  /*9080*/  FADD.FTZ R20, R152.reuse, R7 ;  /* 0x0000000798147221 */ /* 0x044fe20000010000 */
[----:B------:R2:W-:Y:S01]  /*9090*/  @!P1 SYNCS.ARRIVE.TRANS64.RED.A1T0 RZ, [R155+URZ], RZ ;  /* 0x000000ff9bff99a7 */ /* 0x0005e2000810043f */
[----:B------:R-:W-:Y:S01]  /*90a0*/  F2FP.F16.F32.PACK_AB R197, R152, R197 ;  /* 0x000000c598c5723e */ /* 0x000fe200000000ff */
[----:B------:R-:W-:-:S03]  /*90b0*/  FADD.FTZ R162, R174, R153 ;  /* 0x00000099aea27221 */ /* 0x000fc60000010000 */
[----:B------:R-:W3:Y:S01]  /*90c0*/  MUFU.EX2 R193, R193 ;  /* 0x000000c100c17308 */ /* 0x000ee20000000800 */
[----:B----4-:R-:W-:Y:S01]  /*90d0*/  FADD.FTZ R7, R199, R20 ;  /* 0x00000014c7077221 */ /* 0x010fe20000010000 */
[----:B------:R-:W-:-:S04]  /*90e0*/  FADD.FTZ R153, R175, R162 ;  /* 0x000000a2af997221 */ /* 0x000fc80000010000 */
[----:B------:R-:W-:Y:S01]  /*90f0*/  FADD.FTZ R162, R192, R153 ;  /* 0x00000099c0a27221 */ /* 0x000fe20000010000 */
[C---:B------:R-:W-:Y:S01]  /*9100*/  F2FP.F16.F32.PACK_AB R192, R177.reuse, R192 ;  /* 0x000000c0b1c0723e */ /* 0x040fe200000000ff */
[----:B------:R-:W4:Y:S01]  /*9110*/  MUFU.EX2 R156, R156 ;  /* 0x0000009c009c7308 */ /* 0x000f220000000800 */
[C---:B-1----:R-:W-:Y:S01]  /*9120*/  FADD.FTZ R20, R154.reuse, R7 ;  /* 0x000000079a147221 */ /* 0x042fe20000010000 */
[----:B------:R-:W-:Y:S01]  /*9130*/  FADD.FTZ R153, R177, R162 ;  /* 0x000000a2b1997221 */ /* 0x000fe20000010000 */
[----:B------:R-:W-:-:S03]  /*9140*/  F2FP.F16.F32.PACK_AB R199, R154, R199 ;  /* 0x000000c79ac7723e */ /* 0x000fc600000000ff */
[----:B------:R-:W-:Y:S01]  /*9150*/  FADD.FTZ R162, R194, R153 ;  /* 0x00000099c2a27221 */ /* 0x000fe20000010000 */
[----:B------:R-:W-:Y:S01]  /*9160*/  F2FP.F16.F32.PACK_AB R194, R179, R194 ;  /* 0x000000c2b3c2723e */ /* 0x000fe200000000ff */
[----:B------:R-:W1:Y:S01]  /*9170*/  MUFU.EX2 R195, R195 ;  /* 0x000000c300c37308 */ /* 0x000e620000000800 */
[----:B---3--:R-:W-:Y:S01]  /*9180*/  FADD.FTZ R7, R193, R20 ;  /* 0x00000014c1077221 */ /* 0x008fe20000010000 */
[----:B------:R-:W-:-:S04]  /*9190*/  FADD.FTZ R153, R179, R162 ;  /* 0x000000a2b3997221 */ /* 0x000fc80000010000 */
[----:B------:R-:W-:Y:S01]  /*91a0*/  FADD.FTZ R152, R188, R153 ;  /* 0x00000099bc987221 */ /* 0x000fe20000010000 */
[C---:B------:R-:W-:Y:S01]  /*91b0*/  F2FP.F16.F32.PACK_AB R188, R181.reuse, R188 ;  /* 0x000000bcb5bc723e */ /* 0x040fe200000000ff */
[----:B------:R-:W3:Y:S01]  /*91c0*/  MUFU.EX2 R158, R158 ;  /* 0x0000009e009e7308 */ /* 0x000ee20000000800 */
[C---:B----4-:R-:W-:Y:S01]  /*91d0*/  FADD.FTZ R20, R156.reuse, R7 ;  /* 0x000000079c147221 */ /* 0x050fe20000010000 */
[----:B------:R-:W-:Y:S01]  /*91e0*/  FADD.FTZ R153, R181, R152 ;  /* 0x00000098b5997221 */ /* 0x000fe20000010000 */
[----:B------:R-:W-:-:S03]  /*91f0*/  F2FP.F16.F32.PACK_AB R193, R156, R193 ;  /* 0x000000c19cc1723e */ /* 0x000fc600000000ff */
[----:B------:R-:W-:Y:S01]  /*9200*/  FADD.FTZ R152, R190, R153 ;  /* 0x00000099be987221 */ /* 0x000fe20000010000 */
[----:B------:R-:W-:Y:S01]  /*9210*/  F2FP.F16.F32.PACK_AB R190, R169, R190 ;  /* 0x000000bea9be723e */ /* 0x000fe200000000ff */
[----:B------:R-:W4:Y:S01]  /*9220*/  MUFU.EX2 R189, R189 ;  /* 0x000000bd00bd7308 */ /* 0x000f220000000800 */
[----:B-1----:R-:W-:-:S07]  /*9230*/  FADD.FTZ R7, R195, R20 ;  /* 0x00000014c3077221 */ /* 0x002fce0000010000 */
[----:B------:R-:W1:Y:S01]  /*9240*/  MUFU.EX2 R160, R160 ;  /* 0x000000a000a07308 */ /* 0x000e620000000800 */
[C---:B---3--:R-:W-:Y:S01]  /*9250*/  FADD.FTZ R20, R158.reuse, R7 ;  /* 0x000000079e147221 */ /* 0x048fe20000010000 */
[----:B------:R-:W-:-:S06]  /*9260*/  F2FP.F16.F32.PACK_AB R195, R158, R195 ;  /* 0x000000c39ec3723e */ /* 0x000fcc00000000ff */
[----:B------:R-:W3:Y:S01]  /*9270*/  MUFU.EX2 R191, R191 ;  /* 0x000000bf00bf7308 */ /* 0x000ee20000000800 */
[----:B----4-:R-:W-:-:S07]  /*9280*/  FADD.FTZ R7, R189, R20 ;  /* 0x00000014bd077221 */ /* 0x010fce0000010000 */
[----:B------:R-:W4:Y:S01]  /*9290*/  MUFU.EX2 R163, R163 ;  /* 0x000000a300a37308 */ /* 0x000f220000000800 */
[C---:B-1----:R-:W-:Y:S01]  /*92a0*/  FADD.FTZ R20, R160.reuse, R7 ;  /* 0x00000007a0147221 */ /* 0x042fe20000010000 */
[----:B------:R-:W-:Y:S01]  /*92b0*/  FADD.FTZ R7, R169, R152 ;  /* 0x00000098a9077221 */ /* 0x000fe20000010000 */
[----:B------:R-:W-:-:S05]  /*92c0*/  F2FP.F16.F32.PACK_AB R189, R160, R189 ;  /* 0x000000bda0bd723e */ /* 0x000fca00000000ff */
[----:B------:R-:W1:Y:S01]  /*92d0*/  MUFU.EX2 R184, R184 ;  /* 0x000000b800b87308 */ /* 0x000e620000000800 */
[----:B---3--:R-:W-:-:S07]  /*92e0*/  FADD.FTZ R20, R191, R20 ;  /* 0x00000014bf147221 */ /* 0x008fce0000010000 */
[----:B--2---:R-:W2:Y:S01]  /*92f0*/  MUFU.EX2 R155, R164 ;  /* 0x000000a4009b7308 */ /* 0x004ea20000000800 */
[C---:B----4-:R-:W-:Y:S01]  /*9300*/  FADD.FTZ R20, R163.reuse, R20 ;  /* 0x00000014a3147221 */ /* 0x050fe20000010000 */
[----:B------:R-:W-:-:S06]  /*9310*/  F2FP.F16.F32.PACK_AB R191, R163, R191 ;  /* 0x000000bfa3bf723e */ /* 0x000fcc00000000ff */
[----:B------:R-:W3:Y:S01]  /*9320*/  MUFU.EX2 R185, R185 ;  /* 0x000000b900b97308 */ /* 0x000ee20000000800 */
[----:B-1----:R-:W-:-:S07]  /*9330*/  FADD.FTZ R152, R184, R7 ;  /* 0x00000007b8987221 */ /* 0x002fce0000010000 */
        /* <DEDUP_REMOVED lines=11> */
[----:B---3--:R-:W-:Y:S01]  /*93f0*/  FADD.FTZ R7, R187, R20 ;  /* 0x00000014bb077221 */ /* 0x008fe20000010000 */
[C---:B-1----:R-:W-:Y:S01]  /*9400*/  FADD.FTZ R20, R173.reuse, R152 ;  /* 0x00000098ad147221 */ /* 0x042fe20000010000 */
[----:B------:R-:W-:Y:S02]  /*9410*/  F2FP.F16.F32.PACK_AB R186, R173, R186 ;  /* 0x000000baadba723e */ /* 0x000fe400000000ff */
[C---:B--2---:R-:W-:Y:S01]  /*9420*/  FADD.FTZ R7, R154.reuse, R7 ;  /* 0x000000079a077221 */ /* 0x044fe20000010000 */
[----:B------:R-:W-:Y:S01]  /*9430*/  F2FP.F16.F32.PACK_AB R187, R154, R187 ;  /* 0x000000bb9abb723e */ /* 0x000fe200000000ff */
[----:B------:R-:W-:Y:S06]  /*9440*/  @P2 BRA `(.L_x_944) ;  /* 0xffffffdc00ec2947 */ /* 0x000fec000383ffff */
.L_x_935:
[----:B------:R-:W-:-:S13]  /*9450*/  ISETP.GE.AND P2, PT, R23, UR60, PT ;  /* 0x0000003c17007c0c */ /* 0x000fda000bf46270 */
[----:B------:R-:W-:Y:S05]  /*9460*/  @!P2 BRA `(.L_x_945) ;  /* 0x0000002800c0a947 */ /* 0x000fea0003800000 */
[----:B------:R-:W-:Y:S01]  /*9470*/  IMAD.MOV.U32 R216, RZ, RZ, R3 ;  /* 0x000000ffffd87224 */ /* 0x000fe200078e0003 */
[----:B------:R-:W-:Y:S01]  /*9480*/  IADD3 R214, R5, R21, RZ ;  /* 0x0000001505d67210 */ /* 0x000fe20007ffe0ff */
[----:B------:R-:W-:Y:S01]  /*9490*/  IMAD.MOV.U32 R215, RZ, RZ, R4 ;  /* 0x000000ffffd77224 */ /* 0x000fe200078e0004 */
[----:B------:R-:W-:Y:S01]  /*94a0*/  UMOV UR39, UR46 ;  /* 0x0000002e00277c82 */ /* 0x000fe20008000000 */
[----:B------:R-:W-:Y:S01]  /*94b0*/  UMOV UR7, UR36 ;  /* 0x0000002400077c82 */ /* 0x000fe20008000000 */
[----:B------:R-:W-:Y:S01]  /*94c0*/  ULDC UR40, c[0x0][0x9e4] ;  /* 0x0002790000287ab9 */ /* 0x000fe20000000800 */
[----:B------:R-:W-:-:S05]  /*94d0*/  ULDC UR41, c[0x0][0x288] ;  /* 0x0000a20000297ab9 */ /* 0x000fca0000000800 */
.L_x_962:
[----:B------:R-:W-:-:S04]  /*94e0*/  UIADD3 UR36, UR7, 0x1, URZ ;  /* 0x0000000107247890 */ /* 0x000fc8000fffe03f */
[----:B------:R-:W-:-:S04]  /*94f0*/  UISETP.NE.AND UP0, UPT, UR36, 0x2, UPT ;  /* 0x000000022400788c */ /* 0x000fc8000bf05270 */
[----:B------:R-:W-:Y:S02]  /*9500*/  USEL UR46, URZ, 0x1, UP0 ;  /* 0x000000013f2e7887 */ /* 0x000fe40008000000 */
[----:B------:R-:W-:Y:S02]  /*9510*/  USEL UR36, UR36, URZ, UP0 ;  /* 0x0000003f24247287 */ /* 0x000fe40008000000 */
[----:B------:R-:W-:Y:S01]  /*9520*/  ULOP3.LUT UR46, UR39, UR46, URZ, 0x3c, !UPT ;  /* 0x0000002e272e7292 */ /* 0x000fe2000f8e3c3f */
[----:B------:R-:W-:Y:S11]  /*9530*/  @!P0 BRA `(.L_x_946) ;  /* 0x0000000000048947 */ /* 0x000ff60003800000 */
[----:B------:R-:W-:Y:S01]  /*9540*/  BPT.TRAP 0x1 ;  /* 0x000000040000795c */ /* 0x000fe20000300000 */
.L_x_946:
[----:B------:R-:W-:Y:S01]  /*9550*/  ULEA UR6, UR36, UR38, 0x3 ;  /* 0x0000002624067291 */ /* 0x000fe2000f8e183f */
[----:B------:R-:W-:-:S05]  /*9560*/  IMAD.U32 R3, RZ, RZ, UR46 ;  /* 0x0000002eff037e24 */ /* 0x000fca000f8e00ff */
[----:B------:R-:W-:-:S04]  /*9570*/  SHF.L.U32 R3, R3, 0x1f, RZ ;  /* 0x0000001f03037819 */ /* 0x000fc800000006ff */
[----:B------:R1:W2:Y:S01]  /*9580*/  SYNCS.PHASECHK.TRANS64.TRYWAIT P2, [UR6+0x30830], R3 ;  /* 0x03083003ff0075a7 */ /* 0x0002a20008040146 */
[----:B------:R-:W-:Y:S05]  /*9590*/  @!P0 BRA `(.L_x_947) ;  /* 0x0000000000048947 */ /* 0x000fea0003800000 */
[----:B------:R-:W-:Y:S01]  /*95a0*/  BPT.TRAP 0x1 ;  /* 0x000000040000795c */ /* 0x000fe20000300000 */
.L_x_947:
[----:B--2---:R-:W-:Y:S05]  /*95b0*/  @P2 BRA `(.L_x_948) ;  /* 0x0000000000082947 */ /* 0x004fea0003800000 */
[----:B------:R-:W2:Y:S02]  /*95c0*/  SYNCS.PHASECHK.TRANS64.TRYWAIT P2, [UR6+0x30830], R3 ;  /* 0x03083003ff0075a7 */ /* 0x000ea40008040146 */
[----:B--2---:R-:W-:Y:S05]  /*95d0*/  @!P2 BRA `(.L_x_949) ;  /* 0x000000940000a947 */ /* 0x004fea0003800000 */
.L_x_948:
        /* <DEDUP_REMOVED lines=225> */
.L_x_950:
[----:B------:R-:W-:Y:S01]  /*a3f0*/  ULEA UR10, UR7, UR38, 0x3 ;  /* 0x00000026070a7291 */ /* 0x000fe2000f8e183f */
[----:B------:R-:W-:-:S05]  /*a400*/  IMAD.U32 R0, RZ, RZ, UR39 ;  /* 0x00000027ff007e24 */ /* 0x000fca000f8e00ff */
[----:B------:R-:W-:-:S04]  /*a410*/  SHF.L.U32 R0, R0, 0x1f, RZ ;  /* 0x0000001f00007819 */ /* 0x000fc800000006ff */
[----:B------:R3:W4:Y:S01]  /*a420*/  SYNCS.PHASECHK.TRANS64.TRYWAIT P2, [UR10+0x30850], R0 ;  /* 0x03085000ff0075a7 */ /* 0x000722000804014a */
[----:B------:R-:W-:Y:S05]  /*a430*/  @!P0 BRA `(.L_x_951) ;  /* 0x0000000000048947 */ /* 0x000fea0003800000 */
[----:B------:R-:W-:Y:S01]  /*a440*/  BPT.TRAP 0x1 ;  /* 0x000000040000795c */ /* 0x000fe20000300000 */
.L_x_951:
[----:B----4-:R-:W-:Y:S05]  /*a450*/  @P2 BRA `(.L_x_952) ;  /* 0x0000000000082947 */ /* 0x010fea0003800000 */
[----:B------:R-:W4:Y:S02]  /*a460*/  SYNCS.PHASECHK.TRANS64.TRYWAIT P2, [UR10+0x30850], R0 ;  /* 0x03085000ff0075a7 */ /* 0x000f24000804014a */
[----:B----4-:R-:W-:Y:S05]  /*a470*/  @!P2 BRA `(.L_x_953) ;  /* 0x000000840070a947 */ /* 0x010fea0003800000 */
.L_x_952:
[----:B------:R-:W-:Y:S01]  /*a480*/  UIADD3 UR6, UR38, 0x400, URZ ;  /* 0x0000040026067890 */ /* 0x000fe2000fffe03f */
[----:B------:R-:W-:Y:S01]  /*a490*/  WARPGROUP.ARRIVE ;  /* 0x00000000000079c5 */ /* 0x000fe20000000000 */
[----:B------:R-:W-:Y:S01]  /*a4a0*/  ULDC UR14, c[0x0][0x9d8] ;  /* 0x00027600000e7ab9 */ /* 0x000fe20000000800 */
[----:B------:R-:W-:Y:S01]  /*a4b0*/  MOV R2, UR36 ;  /* 0x0000002400027c02 */ /* 0x000fe20008000f00 */
[----:B------:R-:W-:Y:S01]  /*a4c0*/  USHF.R.U32.HI UR6, URZ, 0x4, UR6 ;  /* 0x000000043f067899 */ /* 0x000fe20008011606 */
[----:B--2---:R-:W-:Y:S01]  /*a4d0*/  FMUL.FTZ R4, R152, UR14 ;  /* 0x0000000e98047c20 */ /* 0x004fe20008410000 */
[----:B-1-3--:R-:W-:Y:S01]  /*a4e0*/  FMUL.FTZ R0, R154, UR14 ;  /* 0x0000000e9a007c20 */ /* 0x00afe20008410000 */
[----:B------:R-:W-:Y:S01]  /*a4f0*/  FMUL.FTZ R152, R155, UR14 ;  /* 0x0000000e9b987c20 */ /* 0x000fe20008410000 */
[----:B------:R-:W-:Y:S01]  /*a500*/  ULOP3.LUT UR6, UR6, 0x3fff, URZ, 0xc0, !UPT ;  /* 0x00003fff06067892 */ /* 0x000fe2000f8ec03f */
[----:B------:R-:W-:Y:S01]  /*a510*/  FMUL.FTZ R154, R159, UR14 ;  /* 0x0000000e9f9a7c20 */ /* 0x000fe20008410000 */
[----:B------:R-:W-:Y:S01]  /*a520*/  FMUL.FTZ R155, R162, UR14 ;  /* 0x0000000ea29b7c20 */ /* 0x000fe20008410000 */
[----:B------:R-:W-:Y:S01]  /*a530*/  FMUL.FTZ R159, R170, UR14 ;  /* 0x0000000eaa9f7c20 */ /* 0x000fe20008410000 */
[----:B------:R-:W-:Y:S01]  /*a540*/  ULOP3.LUT UR6, UR6, 0x2000000, URZ, 0xfc, !UPT ;  /* 0x0200000006067892 */ /* 0x000fe2000f8efc3f */
[----:B------:R-:W-:Y:S01]  /*a550*/  FMUL.FTZ R162, R174, UR14 ;  /* 0x0000000eaea27c20 */ /* 0x000fe20008410000 */
[----:B------:R-:W-:Y:S01]  /*a560*/  @!P1 LEA R2, R2, UR38, 0x3 ;  /* 0x0000002602029c11 */ /* 0x000fe2000f8e18ff */
[----:B------:R-:W1:Y:S01]  /*a570*/  MUFU.TANH R4, R4 ;  /* 0x0000000400047308 */ /* 0x000e620000002400 */
[----:B------:R-:W-:-:S03]  /*a580*/  ULEA UR11, UR7, UR6, 0xb ;  /* 0x00000006070b7291 */ /* 0x000fc6000f8e583f */
[----:B------:R-:W-:Y:S01]  /*a590*/  UMOV UR7, 0x40000040 ;  /* 0x4000004000077882 */ /* 0x000fe20000000000 */
[----:B------:R-:W-:-:S03]  /*a5a0*/  @!P1 VIADD R2, R2, 0x30840 ;  /* 0x0003084002029836 */ /* 0x000fc60000000000 */
[----:B------:R-:W-:Y:S01]  /*a5b0*/  UMOV UR6, UR11 ;  /* 0x0000000b00067c82 */ /* 0x000fe20008000000 */
[----:B------:R-:W2:Y:S01]  /*a5c0*/  MUFU.TANH R0, R0 ;  /* 0x0000000000007308 */ /* 0x000ea20000002400 */
[----:B------:R-:W-:Y:S01]  /*a5d0*/  HGMMA.64x256x16.F32 R24, R196, gdesc[UR4].tnspB, R24, gsb0 ;  /* 0x43e00004c4187df0 */ /* 0x000fe20008000818 */
[----:B------:R-:W-:Y:S01]  /*a5e0*/  UIADD3 UR6, UR11, 0x80, URZ ;  /* 0x000000800b067890 */ /* 0x000fe2000fffe03f */
[----:B------:R-:W-:Y:S01]  /*a5f0*/  @!P1 PRMT R2, RZ, 0x654, R2 ;  /* 0x00000654ff029816 */ /* 0x000fe20000000002 */
[----:B------:R-:W-:-:S04]  /*a600*/  UMOV UR7, 0x40000040 ;  /* 0x4000004000077882 */ /* 0x000fc80000000000 */
[----:B------:R-:W3:Y:S08]  /*a610*/  MUFU.TANH R152, R152 ;  /* 0x0000009800987308 */ /* 0x000ef00000002400 */
[----:B------:R-:W4:Y:S08]  /*a620*/  MUFU.TANH R154, R154 ;  /* 0x0000009a009a7308 */ /* 0x000f300000002400 */
        /* <DEDUP_REMOVED lines=12> */
[----:B------:R-:W-:-:S15]  /*a6f0*/  FMUL.FTZ R194, R173, UR14 ;  /* 0x0000000eadc27c20 */ /* 0x000fde0008410000 */
[----:B------:R-:W-:-:S05]  /*a700*/  NOP ;  /* 0x0000000000007918 */ /* 0x000fca0000000000 */
[----:B------:R-:W-:Y:S01]  /*a710*/  HGMMA.64x256x16.F32 R24, R188, gdesc[UR4].tnspB, R24, gsb0 ;  /* 0x43e00004bc187df0 */ /* 0x000fe20008000818 */
[----:B------:R-:W-:Y:S01]  /*a720*/  UIADD3 UR6, UR11, 0x180, URZ ;  /* 0x000001800b067890 */ /* 0x000fe2000fffe03f */
[----:B------:R-:W1:Y:S01]  /*a730*/  MUFU.TANH R192, R192 ;  /* 0x000000c000c07308 */ /* 0x000e620000002400 */
[----:B------:R-:W-:-:S07]  /*a740*/  UMOV UR7, 0x40000040 ;  /* 0x4000004000077882 */ /* 0x000fce0000000000 */
[----:B------:R-:W1:Y:S08]  /*a750*/  MUFU.TANH R193, R193 ;  /* 0x000000c100c17308 */ /* 0x000e700000002400 */
[----:B------:R-:W1:Y:S01]  /*a760*/  MUFU.TANH R194, R194 ;  /* 0x000000c200c27308 */ /* 0x000e620000002400 */
[----:B------:R-:W-:Y:S02]  /*a770*/  WARPGROUP.DEPBAR.LE gsb0, 0x0 ;  /* 0x00008000000079c5 */ /* 0x000fe40000010000 */
[----:B------:R-:W-:Y:S01]  /*a780*/  WARPGROUP.ARRIVE ;  /* 0x00000000000079c5 */ /* 0x000fe20000000000 */
[----:B------:R-:W-:Y:S01]  /*a790*/  FMUL.FTZ R189, R156, UR14 ;  /* 0x0000000e9cbd7c20 */ /* 0x000fe20008410000 */
[----:B------:R-:W-:Y:S01]  /*a7a0*/  FMUL.FTZ R188, R153, UR14 ;  /* 0x0000000e99bc7c20 */ /* 0x000fe20008410000 */
[----:B------:R-:W-:Y:S01]  /*a7b0*/  FMUL.FTZ R156, R163, UR14 ;  /* 0x0000000ea39c7c20 */ /* 0x000fe20008410000 */
[----:B------:R-:W-:Y:S01]  /*a7c0*/  FMUL.FTZ R153, R158, UR14 ;  /* 0x0000000e9e997c20 */ /* 0x000fe20008410000 */
[----:B------:R-:W-:-:S02]  /*a7d0*/  FMUL.FTZ R190, R165, UR14 ;  /* 0x0000000ea5be7c20 */ /* 0x000fc40008410000 */
[----:B------:R-:W-:Y:S01]  /*a7e0*/  HGMMA.64x256x16.F32 R24, R184, gdesc[UR4].tnspB, R24, gsb0 ;  /* 0x43e00004b8187df0 */ /* 0x000fe20008000818 */
[----:B------:R-:W-:Y:S01]  /*a7f0*/  FMUL.FTZ R163, R178, UR14 ;  /* 0x0000000eb2a37c20 */ /* 0x000fe20008410000 */
[----:B------:R-:W-:Y:S01]  /*a800*/  FMUL.FTZ R158, R167, UR14 ;  /* 0x0000000ea79e7c20 */ /* 0x000fe20008410000 */
[----:B------:R-:W-:Y:S01]  /*a810*/  FMUL.FTZ R191, R168, UR14 ;  /* 0x0000000ea8bf7c20 */ /* 0x000fe20008410000 */
[----:B------:R-:W-:Y:S01]  /*a820*/  FMUL.FTZ R178, R181, UR14 ;  /* 0x0000000eb5b27c20 */ /* 0x000fe20008410000 */
[----:B------:R-:W-:Y:S01]  /*a830*/  FMUL.FTZ R165, R182, UR14 ;  /* 0x0000000eb6a57c20 */ /* 0x000fe20008410000 */
[----:B------:R-:W1:Y:S01]  /*a840*/  MUFU.TANH R188, R188 ;  /* 0x000000bc00bc7308 */ /* 0x000e620000002400 */
[----:B------:R-:W-:-:S07]  /*a850*/  ULDC UR6, c[0x0][0x9e0] ;  /* 0x0002780000067ab9 */ /* 0x000fce0000000800 */
        /* <DEDUP_REMOVED lines=13> */
[----:B------:R-:W5:Y:S01]  /*a930*/  LDC R166, c[0x0][0x2e0] ;  /* 0x0000b800ffa67b82 */ /* 0x000f620000000800 */
[----:B------:R-:W-:Y:S01]  /*a940*/  FMUL.FTZ R164, R179, UR14 ;  /* 0x0000000eb3a47c20 */ /* 0x000fe20008410000 */
[----:B------:R-:W-:Y:S02]  /*a950*/  IMAD.SHL.U32 R179, R23, 0x40, RZ ;  /* 0x0000004017b37824 */ /* 0x000fe400078e00ff */
[----:B------:R-:W-:Y:S01]  /*a960*/  FMUL.FTZ R186, R161, UR14 ;  /* 0x0000000ea1ba7c20 */ /* 0x000fe20008410000 */
[----:B------:R-:W-:Y:S01]  /*a970*/  FMUL.FTZ R161, R175, UR14 ;  /* 0x0000000eafa17c20 */ /* 0x000fe20008410000 */
[----:B------:R-:W-:Y:S01]  /*a980*/  FMUL.FTZ R175, R176, UR14 ;  /* 0x0000000eb0af7c20 */ /* 0x000fe20008410000 */
[----:B------:R-:W-:Y:S01]  /*a990*/  FMUL.FTZ R185, R160, UR14 ;  /* 0x0000000ea0b97c20 */ /* 0x000fe20008410000 */
[----:B------:R-:W-:Y:S01]  /*a9a0*/  IADD3 R3, -R179, 0x1, RZ ;  /* 0x00000001b3037810 */ /* 0x000fe20007ffe1ff */
[----:B------:R-:W-:Y:S01]  /*a9b0*/  FMUL.FTZ R176, R177, UR14 ;  /* 0x0000000eb1b07c20 */ /* 0x000fe20008410000 */
[----:B------:R-:W-:Y:S01]  /*a9c0*/  FMUL.FTZ R160, R171, UR14 ;  /* 0x0000000eaba07c20 */ /* 0x000fe20008410000 */
[----:B------:R-:W-:Y:S01]  /*a9d0*/  FMUL.FTZ R177, R180, UR14 ;  /* 0x0000000eb4b17c20 */ /* 0x000fe20008410000 */
[----:B------:R-:W1:Y:S01]  /*a9e0*/  MUFU.TANH R184, R184 ;  /* 0x000000b800b87308 */ /* 0x000e620000002400 */
[----:B------:R1:W-:Y:S07]  /*a9f0*/  @!P1 SYNCS.ARRIVE.TRANS64.RED.A1T0 RZ, [R2+URZ], RZ ;  /* 0x000000ff02ff99a7 */ /* 0x0003ee000810043f */
[----:B------:R-:W1:Y:S01]  /*aa00*/  MUFU.TANH R185, R185 ;  /* 0x000000b900b97308 */ /* 0x000e620000002400 */
[----:B-----5:R-:W-:-:S02]  /*aa10*/  IMAD R3, R166, UR47, R3 ;  /* 0x0000002fa6037c24 */ /* 0x020fc4000f8e0203 */
[----:B------:R-:W-:-:S05]  /*aa20*/  FMUL.FTZ R166, R183, UR14 ;  /* 0x0000000eb7a67c20 */ /* 0x000fca0008410000 */
[----:B------:R-:W1:Y:S01]  /*aa30*/  MUFU.TANH R186, R186 ;  /* 0x000000ba00ba7308 */ /* 0x000e620000002400 */
[----:B------:R-:W-:-:S05]  /*aa40*/  IADD3 R3, R3, -UR41, RZ ;  /* 0x8000002903037c10 */ /* 0x000fca000fffe0ff */
[----:B------:R-:W-:Y:S02]  /*aa50*/  IMAD R3, R22, -0x2, R3 ;  /* 0xfffffffe16037824 */ /* 0x000fe400078e0203 */
[----:B------:R-:W1:Y:S02]  /*aa60*/  MUFU.TANH R187, R187 ;  /* 0x000000bb00bb7308 */ /* 0x000e640000002400 */
[C---:B------:R-:W-:Y:S02]  /*aa70*/  VIADD R183, R3.reuse, UR6 ;  /* 0x0000000603b77c36 */ /* 0x040fe40008000000 */
[----:B------:R-:W-:-:S04]  /*aa80*/  VIADD R195, R3, UR45 ;  /* 0x0000002d03c37c36 */ /* 0x000fc80008000000 */
[----:B------:R-:W1:Y:S01]  /*aa90*/  MUFU.TANH R157, R157 ;  /* 0x0000009d009d7308 */ /* 0x000e620000002400 */
[C---:B------:R-:W-:Y:S01]  /*aaa0*/  IADD3 R181, R5.reuse, R183, RZ ;  /* 0x000000b705b57210 */ /* 0x040fe20007ffe0ff */
[----:B------:R-:W-:-:S06]  /*aab0*/  IMAD.IADD R182, R5, 0x1, R195 ;  /* 0x0000000105b67824 */ /* 0x000fcc00078e02c3 */
[----:B------:R-:W1:Y:S08]  /*aac0*/  MUFU.TANH R160, R160 ;  /* 0x000000a000a07308 */ /* 0x000e700000002400 */
[----:B------:R-:W1:Y:S08]  /*aad0*/  MUFU.TANH R161, R161 ;  /* 0x000000a100a17308 */ /* 0x000e700000002400 */
[----:B------:R-:W1:Y:S08]  /*aae0*/  MUFU.TANH R175, R175 ;  /* 0x000000af00af7308 */ /* 0x000e700000002400 */
[----:B------:R-:W1:Y:S08]  /*aaf0*/  MUFU.TANH R176, R176 ;  /* 0x000000b000b07308 */ /* 0x000e700000002400 */
[----:B------:R-:W1:Y:S08]  /*ab00*/  MUFU.TANH R164, R164 ;  /* 0x000000a400a47308 */ /* 0x000e700000002400 */
[----:B------:R-:W1:Y:S08]  /*ab10*/  MUFU.TANH R177, R177 ;  /* 0x000000b100b17308 */ /* 0x000e700000002400 */
[----:B------:R-:W1:Y:S01]  /*ab20*/  MUFU.TANH R166, R166 ;  /* 0x000000a600a67308 */ /* 0x000e620000002400 */
[----:B--234-:R-:W-:Y:S05]  /*ab30*/  @!P6 BRA `(.L_x_954) ;  /* 0x00000000005ce947 */ /* 0x01cfea0003800000 */
        /* <DEDUP_REMOVED lines=11> */
.L_x_956:
[----:B------:R-:W-:-:S04]  /*abf0*/  MOV R168, UR40 ;  /* 0x0000002800a87c02 */ /* 0x000fc80008000f00 */
[----:B------:R-:W-:-:S13]  /*ac00*/  ISETP.NE.AND P2, PT, R168, 0x1, PT ;  /* 0x00000001a800780c */ /* 0x000fda0003f45270 */
[----:B-1----:R-:W1:Y:S01]  /*ac10*/  @P2 LDC.64 R2, c[0x0][0x9e8] ;  /* 0x00027a00ff022b82 */ /* 0x002e620000000a00 */
[----:B------:R-:W-:-:S04]  /*ac20*/  @P2 IMAD.IADD R167, R5, 0x1, R21 ;  /* 0x0000000105a72824 */ /* 0x000fc800078e0215 */
[----:B-1----:R-:W-:-:S04]  /*ac30*/  @P2 IMAD.HI.U32 R170, R167, R2, RZ ;  /* 0x00000002a7aa2227 */ /* 0x002fc800078e00ff */
[----:B------:R-:W-:Y:S01]  /*ac40*/  IMAD.MOV.U32 R2, RZ, RZ, R214 ;  /* 0x000000ffff027224 */ /* 0x000fe200078e00d6 */
[----:B------:R-:W-:-:S07]  /*ac50*/  @P2 SHF.R.U32.HI R2, RZ, R3, R170 ;  /* 0x00000003ff022219 */ /* 0x000fce00000116aa */
.L_x_957:
[----:B------:R-:W-:Y:S05]  /*ac60*/  BSYNC B0 ;  /* 0x0000000000007941 */ /* 0x000fea0003800000 */
.L_x_955:
[----:B------:R-:W-:-:S04]  /*ac70*/  IMAD R3, R2, R168, -R179 ;  /* 0x000000a802037224 */ /* 0x000fc800078e0ab3 */
[----:B------:R-:W-:-:S05]  /*ac80*/  IMAD R3, R22, -0x2, R3 ;  /* 0xfffffffe16037824 */ /* 0x000fca00078e0203 */
[----:B------:R-:W-:Y:S02]  /*ac90*/  VIADDMNMX R181, R3, R168, R181, PT ;  /* 0x000000a803b57246 */ /* 0x000fe400038001b5 */
[----:B------:R-:W-:-:S07]  /*aca0*/  VIMNMX R182, R182, R3, !PT ;  /* 0x00000003b6b67248 */ /* 0x000fce0007fe0100 */
.L_x_954:
[----:B------:R-:W-:-:S04]  /*acb0*/  ISETP.GT.AND P2, PT, R23, -0x1, PT ;  /* 0xffffffff1700780c */ /* 0x000fc80003f44270 */
[C---:B------:R-:W-:Y:S02]  /*acc0*/  ISETP.GT.AND P3, PT, R182.reuse, RZ, P2 ;  /* 0x000000ffb600720c */ /* 0x040fe40001764270 */
[C---:B------:R-:W-:Y:S02]  /*acd0*/  ISETP.GT.AND P5, PT, R182.reuse, 0x1, P2 ;  /* 0x00000001b600780c */ /* 0x040fe400017a4270 */
[----:B------:R-:W-:Y:S02]  /*ace0*/  ISETP.LT.OR P4, PT, R181, 0x1, P3 ;  /* 0x00000001b500780c */ /* 0x000fe40001f81670 */
[----:B------:R-:W-:Y:S02]  /*acf0*/  ISETP.GT.AND P3, PT, R182, 0x8, P2 ;  /* 0x00000008b600780c */ /* 0x000fe40001764270 */
[----:B-1----:R-:W-:Y:S02]  /*ad00*/  FSEL R180, R4, -INF , !P4 ;  /* 0xff80000004b47808 */ /* 0x002fe40006000000 */
[----:B------:R-:W-:-:S02]  /*ad10*/  ISETP.GT.AND P4, PT, R182, 0x9, P2 ;  /* 0x00000009b600780c */ /* 0x000fc40001784270 */
[C---:B------:R-:W-:Y:S02]  /*ad20*/  ISETP.LT.OR P5, PT, R181.reuse, 0x2, P5 ;  /* 0x00000002b500780c */ /* 0x040fe40002fa1670 */
[C---:B------:R-:W-:Y:S02]  /*ad30*/  ISETP.LT.OR P3, PT, R181.reuse, 0x9, P3 ;  /* 0x00000009b500780c */ /* 0x040fe40001f61670 */
[----:B------:R-:W-:Y:S02]  /*ad40*/  ISETP.LT.OR P4, PT, R181, 0xa, P4 ;  /* 0x0000000ab500780c */ /* 0x000fe40002781670 */
[----:B------:R-:W-:Y:S02]  /*ad50*/  FSEL R188, R188, -INF , !P5 ;  /* 0xff800000bcbc7808 */ /* 0x000fe40006800000 */
[----:B------:R-:W-:Y:S02]  /*ad60*/  FSEL R189, R189, -INF , !P3 ;  /* 0xff800000bdbd7808 */ /* 0x000fe40005800000 */
[----:B------:R-:W-:-:S02]  /*ad70*/  FSEL R184, R184, -INF , !P4 ;  /* 0xff800000b8b87808 */ /* 0x000fc40006000000 */
[C---:B------:R-:W-:Y:S02]  /*ad80*/  ISETP.GT.AND P5, PT, R182.reuse, 0x10, P2 ;  /* 0x00000010b600780c */ /* 0x040fe400017a4270 */
[C---:B------:R-:W-:Y:S02]  /*ad90*/  ISETP.GT.AND P3, PT, R182.reuse, 0x11, P2 ;  /* 0x00000011b600780c */ /* 0x040fe40001764270 */
[----:B------:R-:W-:Y:S02]  /*ada0*/  ISETP.GT.AND P4, PT, R182, 0x18, P2 ;  /* 0x00000018b600780c */ /* 0x000fe40001784270 */
[C---:B------:R-:W-:Y:S02]  /*adb0*/  ISETP.LT.OR P5, PT, R181.reuse, 0x11, P5 ;  /* 0x00000011b500780c */ /* 0x040fe40002fa1670 */
[C---:B------:R-:W-:Y:S02]  /*adc0*/  ISETP.LT.OR P3, PT, R181.reuse, 0x12, P3 ;  /* 0x00000012b500780c */ /* 0x040fe40001f61670 */
[----:B------:R-:W-:-:S02]  /*add0*/  ISETP.LT.OR P4, PT, R181, 0x19, P4 ;  /* 0x00000019b500780c */ /* 0x000fc40002781670 */
[----:B------:R-:W-:Y:S02]  /*ade0*/  FSEL R167, R185, -INF , !P5 ;  /* 0xff800000b9a77808 */ /* 0x000fe40006800000 */
[----:B------:R-:W-:Y:S02]  /*adf0*/  FSEL R168, R186, -INF , !P3 ;  /* 0xff800000baa87808 */ /* 0x000fe40005800000 */
[----:B------:R-:W-:Y:S02]  /*ae00*/  FSEL R169, R187, -INF , !P4 ;  /* 0xff800000bba97808 */ /* 0x000fe40006000000 */
[C---:B------:R-:W-:Y:S02]  /*ae10*/  ISETP.GT.AND P5, PT, R182.reuse, 0x19, P2 ;  /* 0x00000019b600780c */ /* 0x040fe400017a4270 */
[C---:B------:R-:W-:Y:S02]  /*ae20*/  ISETP.GT.AND P3, PT, R182.reuse, 0x20, P2 ;  /* 0x00000020b600780c */ /* 0x040fe40001764270 */
        /* <DEDUP_REMOVED lines=18> */
[----:B------:R-:W-:Y:S01]  /*af50*/  ISETP.GT.AND P4, PT, R182, 0x39, P2 ;  /* 0x00000039b600780c */ /* 0x000fe20001784270 */
[----:B------:R-:W-:Y:S01]  /*af60*/  IMAD.IADD R182, R6, 0x1, R195 ;  /* 0x0000000106b67824 */ /* 0x000fe200078e02c3 */
[----:B------:R-:W-:-:S02]  /*af70*/  ISETP.LT.OR P5, PT, R181, 0x32, P5 ;  /* 0x00000032b500780c */ /* 0x000fc40002fa1670 */
[C---:B------:R-:W-:Y:S02]  /*af80*/  ISETP.LT.OR P3, PT, R181.reuse, 0x39, P3 ;  /* 0x00000039b500780c */ /* 0x040fe40001f61670 */
[----:B------:R-:W-:Y:S02]  /*af90*/  ISETP.LT.OR P4, PT, R181, 0x3a, P4 ;  /* 0x0000003ab500780c */ /* 0x000fe40002781670 */
[----:B------:R-:W-:Y:S02]  /*afa0*/  IADD3 R181, R6, R183, RZ ;  /* 0x000000b706b57210 */ /* 0x000fe40007ffe0ff */
[----:B------:R-:W-:Y:S02]  /*afb0*/  FSEL R176, R176, -INF , !P5 ;  /* 0xff800000b0b07808 */ /* 0x000fe40006800000 */
[----:B------:R-:W-:Y:S02]  /*afc0*/  FSEL R177, R177, -INF , !P3 ;  /* 0xff800000b1b17808 */ /* 0x000fe40005800000 */
[----:B------:R-:W-:Y:S01]  /*afd0*/  FSEL R178, R178, -INF , !P4 ;  /* 0xff800000b2b27808 */ /* 0x000fe20006000000 */
[----:B------:R-:W-:Y:S06]  /*afe0*/  @!P6 BRA `(.L_x_958) ;  /* 0x000000000058e947 */ /* 0x000fec0003800000 */
[----:B------:R-:W-:Y:S01]  /*aff0*/  IMAD.IADD R4, R6, 0x1, R21 ;  /* 0x0000000106047824 */ /* 0x000fe200078e0215 */
[----:B------:R-:W-:Y:S04]  /*b000*/  BSSY B0, `(.L_x_959) ;  /* 0x0000010000007945 */ /* 0x000fe80003800000 */
[----:B------:R-:W-:-:S13]  /*b010*/  ISETP.GT.AND P3, PT, R4, -0x1, PT ;  /* 0xffffffff0400780c */ /* 0x000fda0003f64270 */
[----:B------:R-:W-:Y:S05]  /*b020*/  @P3 BRA `(.L_x_960) ;  /* 0x0000000000203947 */ /* 0x000fea0003800000 */
[----:B------:R-:W-:Y:S02]  /*b030*/  MOV R186, UR40 ;  /* 0x0000002800ba7c02 */ /* 0x000fe40008000f00 */
[----:B------:R-:W-:Y:S02]  /*b040*/  LOP3.LUT R183, RZ, R4, RZ, 0x33, !PT ;  /* 0x00000004ffb77212 */ /* 0x000fe400078e33ff */
[----:B------:R-:W-:-:S13]  /*b050*/  ISETP.NE.AND P3, PT, R186, 0x1, PT ;  /* 0x00000001ba00780c */ /* 0x000fda0003f65270 */
[----:B------:R-:W1:Y:S02]  /*b060*/  @P3 LDC.64 R2, c[0x0][0x9e8] ;  /* 0x00027a00ff023b82 */ /* 0x000e640000000a00 */
[----:B-1----:R-:W-:-:S05]  /*b070*/  @P3 IMAD.HI.U32 R2, R183, R2, RZ ;  /* 0x00000002b7023227 */ /* 0x002fca00078e00ff */
[----:B------:R-:W-:-:S04]  /*b080*/  @P3 SHF.R.U32.HI R183, RZ, R3, R2 ;  /* 0x00000003ffb73219 */ /* 0x000fc80000011602 */
[----:B------:R-:W-:Y:S01]  /*b090*/  LOP3.LUT R4, RZ, R183, RZ, 0x33, !PT ;  /* 0x000000b7ff047212 */ /* 0x000fe200078e33ff */
[----:B------:R-:W-:Y:S06]  /*b0a0*/  BRA `(.L_x_961) ;  /* 0x0000000000147947 */ /* 0x000fec0003800000 */
.L_x_960:
[----:B------:R-:W-:-:S05]  /*b0b0*/  IMAD.U32 R186, RZ, RZ, UR40 ;  /* 0x00000028ffba7e24 */ /* 0x000fca000f8e00ff */
[----:B------:R-:W-:-:S13]  /*b0c0*/  ISETP.NE.AND P3, PT, R186, 0x1, PT ;  /* 0x00000001ba00780c */ /* 0x000fda0003f65270 */
[----:B------:R-:W1:Y:S02]  /*b0d0*/  @P3 LDC.64 R2, c[0x0][0x9e8] ;  /* 0x00027a00ff023b82 */ /* 0x000e640000000a00 */
[----:B-1----:R-:W-:-:S05]  /*b0e0*/  @P3 IMAD.HI.U32 R2, R4, R2, RZ ;  /* 0x0000000204023227 */ /* 0x002fca00078e00ff */
[----:B------:R-:W-:-:S07]  /*b0f0*/  @P3 SHF.R.U32.HI R4, RZ, R3, R2 ;  /* 0x00000003ff043219 */ /* 0x000fce0000011602 */
.L_x_961:
[----:B------:R-:W-:Y:S05]  /*b100*/  BSYNC B0 ;  /* 0x0000000000007941 */ /* 0x000fea0003800000 */
.L_x_959:
[----:B------:R-:W-:-:S04]  /*b110*/  IMAD R179, R4, R186, -R179 ;  /* 0x000000ba04b37224 */ /* 0x000fc800078e0ab3 */
[----:B------:R-:W-:-:S05]  /*b120*/  IMAD R179, R22, -0x2, R179 ;  /* 0xfffffffe16b37824 */ /* 0x000fca00078e02b3 */
[----:B------:R-:W-:Y:S02]  /*b130*/  VIADDMNMX R181, R179, R186, R181, PT ;  /* 0x000000bab3b57246 */ /* 0x000fe400038001b5 */
[----:B------:R-:W-:-:S07]  /*b140*/  VIMNMX R182, R182, R179, !PT ;  /* 0x000000b3b6b67248 */ /* 0x000fce0007fe0100 */
.L_x_958:
[----:B------:R-:W-:Y:S01]  /*b150*/  FMNMX.FTZ R3, R180, R215, !PT ;  /* 0x000000d7b4037209 */ /* 0x000fe20007810000 */
[----:B------:R-:W-:Y:S01]  /*b160*/  ULDC UR6, c[0x0][0x988] ;  /* 0x0002620000067ab9 */ /* 0x000fe20000000800 */
[----:B------:R-:W-:Y:S01]  /*b170*/  ISETP.GT.AND P3, PT, R182, 0x1, P2 ;  /* 0x00000001b600780c */ /* 0x000fe20001764270 */
[----:B------:R-:W-:Y:S01]  /*b180*/  UMOV UR39, UR46 ;  /* 0x0000002e00277c82 */ /* 0x000fe20008000000 */
[----:B------:R-:W-:Y:S01]  /*b190*/  FMNMX.FTZ R2, R188, R3, !PT ;  /* 0x00000003bc027209 */ /* 0x000fe20007810000 */
[----:B------:R-:W-:Y:S01]  /*b1a0*/  UMOV UR7, UR36 ;  /* 0x0000002400077c82 */ /* 0x000fe20008000000 */
[----:B------:R-:W-:Y:S02]  /*b1b0*/  ISETP.LT.OR P3, PT, R181, 0x2, P3 ;  /* 0x00000002b500780c */ /* 0x000fe40001f61670 */
[----:B------:R-:W-:Y:S02]  /*b1c0*/  FMNMX.FTZ R3, R189, R2, !PT ;  /* 0x00000002bd037209 */ /* 0x000fe40007810000 */
[----:B------:R-:W-:-:S02]  /*b1d0*/  FSEL R152, R152, -INF , !P3 ;  /* 0xff80000098987808 */ /* 0x000fc40005800000 */
[----:B------:R-:W-:Y:S02]  /*b1e0*/  FMNMX.FTZ R2, R184, R3, !PT ;  /* 0x00000003b8027209 */ /* 0x000fe40007810000 */
[C---:B------:R-:W-:Y:S02]  /*b1f0*/  ISETP.GT.AND P3, PT, R182.reuse, RZ, P2 ;  /* 0x000000ffb600720c */ /* 0x040fe40001764270 */
[----:B------:R-:W-:Y:S02]  /*b200*/  FMNMX.FTZ R3, R167, R2, !PT ;  /* 0x00000002a7037209 */ /* 0x000fe40007810000 */
        /* <DEDUP_REMOVED lines=8> */
[----:B------:R-:W-:-:S02]  /*b290*/  ISETP.LT.OR P4, PT, R181, 0x9, P4 ;  /* 0x00000009b500780c */ /* 0x000fc40002781670 */
[----:B------:R-:W-:Y:S02]  /*b2a0*/  FMNMX.FTZ R2, R172, R3, !PT ;  /* 0x00000003ac027209 */ /* 0x000fe40007810000 */
[----:B------:R-:W-:Y:S02]  /*b2b0*/  FSEL R154, R154, -INF , !P5 ;  /* 0xff8000009a9a7808 */ /* 0x000fe40006800000 */
[----:B------:R-:W-:Y:S02]  /*b2c0*/  FMNMX.FTZ R3, R173, R2, !PT ;  /* 0x00000002ad037209 */ /* 0x000fe40007810000 */
[----:B------:R-:W-:Y:S02]  /*b2d0*/  ISETP.GT.AND P5, PT, R182, 0x11, P2 ;  /* 0x00000011b600780c */ /* 0x000fe400017a4270 */
        /* <DEDUP_REMOVED lines=9> */
[----:B------:R-:W-:-:S03]  /*b370*/  FSEL R159, R159, -INF , !P5 ;  /* 0xff8000009f9f7808 */ /* 0x000fc60006800000 */
[----:B------:R-:W1:Y:S02]  /*b380*/  SHFL.BFLY PT, R2, R3, 0x2, 0x1f ;  /* 0x0c401f0003027f89 */ /* 0x000e6400000e0000 */
[----:B-1----:R-:W-:Y:S02]  /*b390*/  FMNMX.FTZ R179, R3, R2, !PT ;  /* 0x0000000203b37209 */ /* 0x002fe40007810000 */
[----:B------:R-:W-:Y:S02]  /*b3a0*/  FSEL R2, R153, -INF , !P4 ;  /* 0xff80000099027808 */ /* 0x000fe40006000000 */
[----:B------:R-:W-:Y:S01]  /*b3b0*/  ISETP.GT.AND P4, PT, R182, 0x10, P2 ;  /* 0x00000010b600780c */ /* 0x000fe20001784270 */
[----:B------:R-:W1:Y:S03]  /*b3c0*/  SHFL.BFLY PT, R4, R179, 0x1, 0x1f ;  /* 0x0c201f00b3047f89 */ /* 0x000e6600000e0000 */
[----:B------:R-:W-:-:S04]  /*b3d0*/  ISETP.LT.OR P4, PT, R181, 0x11, P4 ;  /* 0x00000011b500780c */ /* 0x000fc80002781670 */
[----:B------:R-:W-:Y:S02]  /*b3e0*/  FSEL R155, R155, -INF , !P4 ;  /* 0xff8000009b9b7808 */ /* 0x000fe40006000000 */
[----:B------:R-:W-:-:S04]  /*b3f0*/  ISETP.GT.AND P4, PT, R182, 0x19, P2 ;  /* 0x00000019b600780c */ /* 0x000fc80001784270 */
[----:B------:R-:W-:-:S04]  /*b400*/  ISETP.LT.OR P4, PT, R181, 0x1a, P4 ;  /* 0x0000001ab500780c */ /* 0x000fc80002781670 */
[----:B------:R-:W-:Y:S02]  /*b410*/  FSEL R158, R158, -INF , !P4 ;  /* 0xff8000009e9e7808 */ /* 0x000fe40006000000 */
[----:B------:R-:W-:-:S04]  /*b420*/  ISETP.GT.AND P4, PT, R182, 0x28, P2 ;  /* 0x00000028b600780c */ /* 0x000fc80001784270 */
[----:B------:R-:W-:Y:S02]  /*b430*/  ISETP.LT.OR P4, PT, R181, 0x29, P4 ;  /* 0x00000029b500780c */ /* 0x000fe40002781670 */
[----:B-1----:R-:W-:Y:S02]  /*b440*/  FMNMX.FTZ R4, R179, R4, !PT ;  /* 0x00000004b3047209 */ /* 0x002fe40007810000 */
[----:B------:R-:W-:Y:S02]  /*b450*/  FSEL R179, R0, -INF , !P3 ;  /* 0xff80000000b37808 */ /* 0x000fe40005800000 */
[----:B------:R-:W-:Y:S01]  /*b460*/  ISETP.GT.AND P3, PT, R182, 0x18, P2 ;  /* 0x00000018b600780c */ /* 0x000fe20001764270 */
[----:B------:R-:W-:Y:S01]  /*b470*/  FMUL.FTZ R153, R4, UR6 ;  /* 0x0000000604997c20 */ /* 0x000fe20008410000 */
[----:B------:R-:W-:Y:S02]  /*b480*/  FMNMX.FTZ R3, R179, R216, !PT ;  /* 0x000000d8b3037209 */ /* 0x000fe40007810000 */
[----:B------:R-:W-:-:S02]  /*b490*/  ISETP.LT.OR P3, PT, R181, 0x19, P3 ;  /* 0x00000019b500780c */ /* 0x000fc40001f61670 */
[----:B------:R-:W-:Y:S02]  /*b4a0*/  FMNMX.FTZ R3, R152, R3, !PT ;  /* 0x0000000398037209 */ /* 0x000fe40007810000 */
[----:B------:R-:W-:Y:S02]  /*b4b0*/  FSETP.NEU.FTZ.AND P5, PT, R4, -INF , PT ;  /* 0xff8000000400780b */ /* 0x000fe40003fbd000 */
[----:B------:R-:W-:Y:S02]  /*b4c0*/  FMNMX.FTZ R3, R2, R3, !PT ;  /* 0x0000000302037209 */ /* 0x000fe40007810000 */
[----:B------:R-:W-:Y:S02]  /*b4d0*/  FSEL R157, R157, -INF , !P3 ;  /* 0xff8000009d9d7808 */ /* 0x000fe40005800000 */
[----:B------:R-:W-:Y:S02]  /*b4e0*/  FMNMX.FTZ R0, R154, R3, !PT ;  /* 0x000000039a007209 */ /* 0x000fe40007810000 */
[----:B------:R-:W-:-:S02]  /*b4f0*/  ISETP.GT.AND P3, PT, R182, 0x21, P2 ;  /* 0x00000021b600780c */ /* 0x000fc40001764270 */
[----:B------:R-:W-:Y:S02]  /*b500*/  FMNMX.FTZ R3, R155, R0, !PT ;  /* 0x000000009b037209 */ /* 0x000fe40007810000 */
[----:B------:R-:W-:Y:S02]  /*b510*/  ISETP.LT.OR P3, PT, R181, 0x22, P3 ;  /* 0x00000022b500780c */ /* 0x000fe40001f61670 */
[----:B------:R-:W-:Y:S02]  /*b520*/  FMNMX.FTZ R0, R156, R3, !PT ;  /* 0x000000039c007209 */ /* 0x000fe40007810000 */
[----:B------:R-:W-:Y:S02]  /*b530*/  FSEL R3, R153, RZ, P5 ;  /* 0x000000ff99037208 */ /* 0x000fe40002800000 */
[----:B------:R-:W-:Y:S02]  /*b540*/  FMNMX.FTZ R153, R157, R0, !PT ;  /* 0x000000009d997209 */ /* 0x000fe40007810000 */
[----:B------:R-:W-:Y:S01]  /*b550*/  FSEL R160, R160, -INF , !P3 ;  /* 0xff800000a0a07808 */ /* 0x000fe20005800000 */
[--C-:B------:R-:W-:Y:S01]  /*b560*/  FFMA.FTZ R196, R188, UR6, -R3.reuse ;  /* 0x00000006bcc47c23 */ /* 0x100fe20008010803 */
[----:B------:R-:W-:Y:S01]  /*b570*/  FMNMX.FTZ R0, R158, R153, !PT ;  /* 0x000000999e007209 */ /* 0x000fe20007810000 */
[--C-:B------:R-:W-:Y:S01]  /*b580*/  FFMA.FTZ R192, R167, UR6, -R3.reuse ;  /* 0x00000006a7c07c23 */ /* 0x100fe20008010803 */
[----:B------:R-:W-:Y:S01]  /*b590*/  ISETP.GT.AND P3, PT, R182, 0x29, P2 ;  /* 0x00000029b600780c */ /* 0x000fe20001764270 */
[--C-:B------:R-:W-:Y:S01]  /*b5a0*/  FFMA.FTZ R194, R169, UR6, -R3.reuse ;  /* 0x00000006a9c27c23 */ /* 0x100fe20008010803 */
[----:B------:R-:W-:Y:S01]  /*b5b0*/  FMNMX.FTZ R183, R159, R0, !PT ;  /* 0x000000009fb77209 */ /* 0x000fe20007810000 */
[--C-:B------:R-:W-:Y:S01]  /*b5c0*/  FFMA.FTZ R188, R171, UR6, -R3.reuse ;  /* 0x00000006abbc7c23 */ /* 0x100fe20008010803 */
[----:B------:R-:W-:Y:S01]  /*b5d0*/  FSEL R162, R162, -INF , !P4 ;  /* 0xff800000a2a27808 */ /* 0x000fe20006000000 */
[--C-:B------:R-:W-:Y:S01]  /*b5e0*/  FFMA.FTZ R190, R173, UR6, -R3.reuse ;  /* 0x00000006adbe7c23 */ /* 0x100fe20008010803 */
[----:B------:R-:W-:Y:S01]  /*b5f0*/  ISETP.GT.AND P4, PT, R182, 0x30, P2 ;  /* 0x00000030b600780c */ /* 0x000fe20001784270 */
[--C-:B------:R-:W-:Y:S01]  /*b600*/  FFMA.FTZ R186, R177, UR6, -R3.reuse ;  /* 0x00000006b1ba7c23 */ /* 0x100fe20008010803 */
[----:B------:R-:W-:Y:S01]  /*b610*/  ISETP.LT.OR P3, PT, R181, 0x2a, P3 ;  /* 0x0000002ab500780c */ /* 0x000fe20001f61670 */
[--C-:B------:R-:W-:Y:S01]  /*b620*/  FFMA.FTZ R180, R180, UR6, -R3.reuse ;  /* 0x00000006b4b47c23 */ /* 0x100fe20008010803 */
[----:B------:R-:W-:Y:S01]  /*b630*/  FMNMX.FTZ R183, R160, R183, !PT ;  /* 0x000000b7a0b77209 */ /* 0x000fe20007810000 */
[--C-:B------:R-:W-:Y:S01]  /*b640*/  FFMA.FTZ R198, R189, UR6, -R3.reuse ;  /* 0x00000006bdc67c23 */ /* 0x100fe20008010803 */
[----:B------:R-:W-:Y:S01]  /*b650*/  ISETP.LT.OR P4, PT, R181, 0x31, P4 ;  /* 0x00000031b500780c */ /* 0x000fe20002781670 */
[--C-:B------:R-:W-:Y:S01]  /*b660*/  FFMA.FTZ R167, R168, UR6, -R3.reuse ;  /* 0x00000006a8a77c23 */ /* 0x100fe20008010803 */
[----:B------:R-:W-:Y:S01]  /*b670*/  FSEL R161, R161, -INF , !P3 ;  /* 0xff800000a1a17808 */ /* 0x000fe20005800000 */
[--C-:B------:R-:W-:Y:S01]  /*b680*/  FFMA.FTZ R169, R170, UR6, -R3.reuse ;  /* 0x00000006aaa97c23 */ /* 0x100fe20008010803 */
[----:B------:R-:W-:Y:S01]  /*b690*/  ISETP.GT.AND P3, PT, R182, 0x31, P2 ;  /* 0x00000031b600780c */ /* 0x000fe20001764270 */
[--C-:B------:R-:W-:Y:S01]  /*b6a0*/  FFMA.FTZ R171, R172, UR6, -R3.reuse ;  /* 0x00000006acab7c23 */ /* 0x100fe20008010803 */
[----:B------:R-:W-:Y:S01]  /*b6b0*/  FMNMX.FTZ R0, R162, R183, !PT ;  /* 0x000000b7a2007209 */ /* 0x000fe20007810000 */
[--C-:B------:R-:W-:Y:S01]  /*b6c0*/  FFMA.FTZ R173, R174, UR6, -R3.reuse ;  /* 0x00000006aead7c23 */ /* 0x100fe20008010803 */
[----:B------:R-:W-:Y:S01]  /*b6d0*/  FSEL R163, R163, -INF , !P4 ;  /* 0xff800000a3a37808 */ /* 0x000fe20006000000 */
[----:B------:R-:W-:Y:S01]  /*b6e0*/  FFMA.FTZ R177, R178, UR6, -R3 ;  /* 0x00000006b2b17c23 */ /* 0x000fe20008010803 */
[----:B------:R-:W-:Y:S01]  /*b6f0*/  ISETP.GT.AND P4, PT, R182, 0x38, P2 ;  /* 0x00000038b600780c */ /* 0x000fe20001784270 */
[----:B------:R-:W-:Y:S01]  /*b700*/  MUFU.EX2 R153, R180 ;  /* 0x000000b400997308 */ /* 0x000fe20000000800 */
[----:B------:R-:W-:-:S02]  /*b710*/  ISETP.LT.OR P3, PT, R181, 0x32, P3 ;  /* 0x00000032b500780c */ /* 0x000fc40001f61670 */
[----:B------:R-:W-:Y:S02]  /*b720*/  FMNMX.FTZ R0, R161, R0, !PT ;  /* 0x00000000a1007209 */ /* 0x000fe40007810000 */
[----:B------:R-:W-:Y:S02]  /*b730*/  ISETP.GT.AND P2, PT, R182, 0x39, P2 ;  /* 0x00000039b600780c */ /* 0x000fe40001744270 */
[----:B------:R-:W-:Y:S01]  /*b740*/  ISETP.LT.OR P4, PT, R181, 0x39, P4 ;  /* 0x00000039b500780c */ /* 0x000fe20002781670 */
[----:B------:R-:W-:Y:S01]  /*b750*/  MUFU.EX2 R196, R196 ;  /* 0x000000c400c47308 */ /* 0x000fe20000000800 */
[----:B------:R-:W-:Y:S02]  /*b760*/  FSEL R164, R164, -INF , !P3 ;  /* 0xff800000a4a47808 */ /* 0x000fe40005800000 */
[----:B------:R-:W-:Y:S02]  /*b770*/  FMNMX.FTZ R183, R163, R0, !PT ;  /* 0x00000000a3b77209 */ /* 0x000fe40007810000 */
[----:B------:R-:W-:Y:S01]  /*b780*/  ISETP.LT.OR P2, PT, R181, 0x3a, P2 ;  /* 0x0000003ab500780c */ /* 0x000fe20001741670 */
[--C-:B------:R-:W-:Y:S01]  /*b790*/  FFMA.FTZ R181, R184, UR6, -R3.reuse ;  /* 0x00000006b8b57c23 */ /* 0x100fe20008010803 */
[----:B------:R-:W-:Y:S01]  /*b7a0*/  FSEL R165, R165, -INF , !P4 ;  /* 0xff800000a5a57808 */ /* 0x000fe20006000000 */
[--C-:B------:R-:W-:Y:S01]  /*b7b0*/  FFMA.FTZ R184, R175, UR6, -R3.reuse ;  /* 0x00000006afb87c23 */ /* 0x100fe20008010803 */
[----:B------:R-:W-:Y:S01]  /*b7c0*/  FMNMX.FTZ R0, R164, R183, !PT ;  /* 0x000000b7a4007209 */ /* 0x000fe20007810000 */
[----:B------:R-:W-:Y:S01]  /*b7d0*/  FFMA.FTZ R175, R176, UR6, -R3 ;  /* 0x00000006b0af7c23 */ /* 0x000fe20008010803 */
[----:B------:R-:W-:Y:S01]  /*b7e0*/  FSEL R166, R166, -INF , !P2 ;  /* 0xff800000a6a67808 */ /* 0x000fe20005000000 */
[----:B------:R-:W-:Y:S01]  /*b7f0*/  MUFU.EX2 R198, R198 ;  /* 0x000000c600c67308 */ /* 0x000fe20000000800 */
[----:B------:R-:W-:-:S02]  /*b800*/  FMNMX.FTZ R183, R165, R0, !PT ;  /* 0x00000000a5b77209 */ /* 0x000fc40007810000 */
[----:B------:R-:W-:Y:S02]  /*b810*/  FSEL R168, R4, RZ, P5 ;  /* 0x000000ff04a87208 */ /* 0x000fe40002800000 */
[----:B------:R-:W-:-:S03]  /*b820*/  FMNMX.FTZ R183, R166, R183, !PT ;  /* 0x000000b7a6b77209 */ /* 0x000fc60007810000 */
[----:B------:R-:W-:Y:S01]  /*b830*/  FADD.FTZ R168, -R168, R215 ;  /* 0x000000d7a8a87221 */ /* 0x000fe20000010100 */
[----:B------:R-:W-:Y:S01]  /*b840*/  MUFU.EX2 R181, R181 ;  /* 0x000000b500b57308 */ /* 0x000fe20000000800 */
[----:B------:R-:W1:Y:S01]  /*b850*/  SHFL.BFLY PT, R0, R183, 0x2, 0x1f ;  /* 0x0c401f00b7007f89 */ /* 0x000e6200000e0000 */
[----:B------:R-:W-:Y:S02]  /*b860*/  IMAD.MOV.U32 R215, RZ, RZ, R4 ;  /* 0x000000ffffd77224 */ /* 0x000fe400078e0004 */
[----:B------:R-:W-:-:S04]  /*b870*/  FMUL.FTZ R168, R168, UR6 ;  /* 0x00000006a8a87c20 */ /* 0x000fc80008410000 */
[----:B------:R-:W-:Y:S08]  /*b880*/  MUFU.EX2 R192, R192 ;  /* 0x000000c000c07308 */ /* 0x000ff00000000800 */
[----:B------:R-:W-:Y:S08]  /*b890*/  MUFU.EX2 R167, R167 ;  /* 0x000000a700a77308 */ /* 0x000ff00000000800 */
[----:B------:R-:W-:Y:S01]  /*b8a0*/  MUFU.EX2 R194, R194 ;  /* 0x000000c200c27308 */ /* 0x000fe20000000800 */
[----:B-1----:R-:W-:-:S05]  /*b8b0*/  FMNMX.FTZ R0, R183, R0, !PT ;  /* 0x00000000b7007209 */ /* 0x002fca0007810000 */
[----:B------:R-:W1:Y:S02]  /*b8c0*/  SHFL.BFLY PT, R183, R0, 0x1, 0x1f ;  /* 0x0c201f0000b77f89 */ /* 0x000e6400000e0000 */
[----:B------:R-:W-:Y:S08]  /*b8d0*/  MUFU.EX2 R169, R169 ;  /* 0x000000a900a97308 */ /* 0x000ff00000000800 */
[----:B------:R-:W-:Y:S08]  /*b8e0*/  MUFU.EX2 R188, R188 ;  /* 0x000000bc00bc7308 */ /* 0x000ff00000000800 */
[----:B------:R-:W-:Y:S01]  /*b8f0*/  MUFU.EX2 R171, R171 ;  /* 0x000000ab00ab7308 */ /* 0x000fe20000000800 */
[----:B-1----:R-:W-:-:S07]  /*b900*/  FMNMX.FTZ R3, R0, R183, !PT ;  /* 0x000000b700037209 */ /* 0x002fce0007810000 */
[----:B------:R-:W1:Y:S01]  /*b910*/  MUFU.EX2 R0, R168 ;  /* 0x000000a800007308 */ /* 0x000e620000000800 */
[C---:B------:R-:W-:Y:S01]  /*b920*/  FSETP.NEU.FTZ.AND P2, PT, R3.reuse, -INF , PT ;  /* 0xff8000000300780b */ /* 0x040fe20003f5d000 */
[----:B------:R-:W-:-:S05]  /*b930*/  FMUL.FTZ R183, R3, UR6 ;  /* 0x0000000603b77c20 */ /* 0x000fca0008410000 */
[----:B------:R-:W-:Y:S01]  /*b940*/  FSEL R183, R183, RZ, P2 ;  /* 0x000000ffb7b77208 */ /* 0x000fe20001000000 */
[----:B------:R-:W-:Y:S04]  /*b950*/  MUFU.EX2 R190, R190 ;  /* 0x000000be00be7308 */ /* 0x000fe80000000800 */
[--C-:B------:R-:W-:Y:S01]  /*b960*/  FFMA.FTZ R193, R155, UR6, -R183.reuse ;  /* 0x000000069bc17c23 */ /* 0x100fe200080108b7 */
[----:B------:R-:W-:Y:S01]  /*b970*/  FSEL R155, R3, RZ, P2 ;  /* 0x000000ff039b7208 */ /* 0x000fe20001000000 */
[--C-:B------:R-:W-:Y:S01]  /*b980*/  FFMA.FTZ R197, R179, UR6, -R183.reuse ;  /* 0x00000006b3c57c23 */ /* 0x100fe200080108b7 */
[--C-:B------:R-:W-:Y:S01]  /*b990*/  FFMA.FTZ R152, R152, UR6, -R183.reuse ;  /* 0x0000000698987c23 */ /* 0x100fe200080108b7 */
[--C-:B------:R-:W-:Y:S01]  /*b9a0*/  FFMA.FTZ R199, R2, UR6, -R183.reuse ;  /* 0x0000000602c77c23 */ /* 0x100fe200080108b7 */
[--C-:B------:R-:W-:Y:S01]  /*b9b0*/  FFMA.FTZ R154, R154, UR6, -R183.reuse ;  /* 0x000000069a9a7c23 */ /* 0x100fe200080108b7 */
[----:B------:R-:W-:Y:S01]  /*b9c0*/  FADD.FTZ R155, -R155, R216 ;  /* 0x000000d89b9b7221 */ /* 0x000fe20000010100 */
[----:B------:R-:W-:Y:S01]  /*b9d0*/  FFMA.FTZ R195, R157, UR6, -R183 ;  /* 0x000000069dc37c23 */ /* 0x000fe200080108b7 */
[----:B------:R-:W-:Y:S01]  /*b9e0*/  MUFU.EX2 R197, R197 ;  /* 0x000000c500c57308 */ /* 0x000fe20000000800 */
[----:B-1----:R-:W-:Y:S01]  /*b9f0*/  FFMA.FTZ R157, R0, R20, R153 ;  /* 0x00000014009d7223 */ /* 0x002fe20000010099 */
[----:B------:R-:W-:Y:S01]  /*ba00*/  FMUL.FTZ R155, R155, UR6 ;  /* 0x000000069b9b7c20 */ /* 0x000fe20008410000 */
[--C-:B------:R-:W-:Y:S01]  /*ba10*/  FFMA.FTZ R156, R156, UR6, -R183.reuse ;  /* 0x000000069c9c7c23 */ /* 0x100fe200080108b7 */
[----:B------:R-:W-:Y:S01]  /*ba20*/  FFMA.FTZ R158, R158, UR6, -R183 ;  /* 0x000000069e9e7c23 */ /* 0x000fe200080108b7 */
[----:B------:R-:W-:Y:S01]  /*ba30*/  FADD.FTZ R157, R196, R157 ;  /* 0x0000009dc49d7221 */ /* 0x000fe20000010000 */
[--C-:B------:R-:W-:Y:S01]  /*ba40*/  FFMA.FTZ R191, R162, UR6, -R183.reuse ;  /* 0x00000006a2bf7c23 */ /* 0x100fe200080108b7 */
[----:B------:R-:W-:Y:S01]  /*ba50*/  FFMA.FTZ R189, R159, UR6, -R183 ;  /* 0x000000069fbd7c23 */ /* 0x000fe200080108b7 */
[----:B------:R1:W2:Y:S01]  /*ba60*/  MUFU.EX2 R2, R155 ;  /* 0x0000009b00027308 */ /* 0x0002a20000000800 */
[----:B------:R-:W-:Y:S01]  /*ba70*/  FADD.FTZ R20, R198, R157 ;  /* 0x0000009dc6147221 */ /* 0x000fe20000010000 */
[--C-:B------:R-:W-:Y:S01]  /*ba80*/  FFMA.FTZ R160, R160, UR6, -R183.reuse ;  /* 0x00000006a0a07c23 */ /* 0x100fe200080108b7 */
[--C-:B------:R-:W-:Y:S01]  /*ba90*/  FFMA.FTZ R185, R163, UR6, -R183.reuse ;  /* 0x00000006a3b97c23 */ /* 0x100fe200080108b7 */
[--C-:B------:R-:W-:Y:S01]  /*baa0*/  FFMA.FTZ R164, R164, UR6, -R183.reuse ;  /* 0x00000006a4a47c23 */ /* 0x100fe200080108b7 */
[----:B------:R-:W-:Y:S01]  /*bab0*/  FADD.FTZ R157, R181, R20 ;  /* 0x00000014b59d7221 */ /* 0x000fe20000010000 */
[--C-:B------:R-:W-:Y:S01]  /*bac0*/  FFMA.FTZ R165, R165, UR6, -R183.reuse ;  /* 0x00000006a5a57c23 */ /* 0x100fe200080108b7 */
[----:B------:R-:W-:Y:S01]  /*bad0*/  FFMA.FTZ R166, R166, UR6, -R183 ;  /* 0x00000006a6a67c23 */ /* 0x000fe200080108b7 */
[----:B------:R-:W3:Y:S01]  /*bae0*/  MUFU.EX2 R152, R152 ;  /* 0x0000009800987308 */ /* 0x000ee20000000800 */
[----:B------:R-:W-:Y:S01]  /*baf0*/  FADD.FTZ R162, R192, R157 ;  /* 0x0000009dc0a27221 */ /* 0x000fe20000010000 */
[----:B------:R-:W-:Y:S01]  /*bb00*/  F2FP.F16.F32.PACK_AB R196, R196, R153 ;  /* 0x00000099c4c4723e */ /* 0x000fe200000000ff */
[----:B------:R-:W-:Y:S01]  /*bb10*/  IMAD.U32 R157, RZ, RZ, UR10 ;  /* 0x0000000aff9d7e24 */ /* 0x000fe2000f8e00ff */
[----:B------:R-:W-:Y:S01]  /*bb20*/  ISETP.GT.AND P2, PT, R23, UR60, PT ;  /* 0x0000003c17007c0c */ /* 0x000fe2000bf44270 */
[----:B-1----:R-:W-:Y:S01]  /*bb30*/  FADD.FTZ R155, R167, R162 ;  /* 0x000000a2a79b7221 */ /* 0x002fe20000010000 */
[----:B------:R-:W-:Y:S01]  /*bb40*/  FFMA.FTZ R162, R161, UR6, -R183 ;  /* 0x00000006a1a27c23 */ /* 0x000fe200080108b7 */
[----:B------:R-:W-:Y:S01]  /*bb50*/  F2FP.F16.F32.PACK_AB R198, R181, R198 ;  /* 0x000000c6b5c6723e */ /* 0x000fe200000000ff */
[----:B------:R-:W1:Y:S01]  /*bb60*/  MUFU.EX2 R199, R199 ;  /* 0x000000c700c77308 */ /* 0x000e620000000800 */
[----:B--2---:R-:W-:Y:S01]  /*bb70*/  FFMA.FTZ R7, R2, R7, R197 ;  /* 0x0000000702077223 */ /* 0x004fe200000100c5 */
[----:B------:R-:W-:Y:S01]  /*bb80*/  FADD.FTZ R168, R194, R155 ;  /* 0x0000009bc2a87221 */ /* 0x000fe20000010000 */
[----:B------:R-:W-:Y:S01]  /*bb90*/  @!P1 IADD3 R157, R157, 0x30860, RZ ;  /* 0x000308609d9d9810 */ /* 0x000fe20007ffe0ff */
[----:B------:R-:W-:Y:S01]  /*bba0*/  VIADD R23, R23, 0xffffffff ;  /* 0xffffffff17177836 */ /* 0x000fe20000000000 */
[----:B------:R-:W-:Y:S01]  /*bbb0*/  F2FP.F16.F32.PACK_AB R192, R167, R192 ;  /* 0x000000c0a7c0723e */ /* 0x000fe200000000ff */
[C---:B------:R-:W-:Y:S01]  /*bbc0*/  FADD.FTZ R155, R169.reuse, R168 ;  /* 0x000000a8a99b7221 */ /* 0x040fe20000010000 */
[----:B------:R-:W-:Y:S01]  /*bbd0*/  @!P1 PRMT R157, RZ, 0x654, R157 ;  /* 0x00000654ff9d9816 */ /* 0x000fe2000000009d */
[----:B------:R-:W2:Y:S01]  /*bbe0*/  MUFU.EX2 R154, R154 ;  /* 0x0000009a009a7308 */ /* 0x000ea20000000800 */
[----:B---3--:R-:W-:Y:S01]  /*bbf0*/  FADD.FTZ R20, R152, R7 ;  /* 0x0000000798147221 */ /* 0x008fe20000010000 */
[----:B------:R-:W-:Y:S01]  /*bc00*/  FADD.FTZ R168, R188, R155 ;  /* 0x0000009bbca87221 */ /* 0x000fe20000010000 */
[----:B------:R3:W-:Y:S01]  /*bc10*/  @!P1 SYNCS.ARRIVE.TRANS64.RED.A1T0 RZ, [R157+URZ], RZ ;  /* 0x000000ff9dff99a7 */ /* 0x0007e2000810043f */
[----:B------:R-:W-:-:S02]  /*bc20*/  F2FP.F16.F32.PACK_AB R194, R169, R194 ;  /* 0x000000c2a9c2723e */ /* 0x000fc400000000ff */
[C---:B------:R-:W-:Y:S01]  /*bc30*/  FADD.FTZ R155, R171.reuse, R168 ;  /* 0x000000a8ab9b7221 */ /* 0x040fe20000010000 */
[----:B------:R-:W-:Y:S01]  /*bc40*/  F2FP.F16.F32.PACK_AB R188, R171, R188 ;  /* 0x000000bcabbc723e */ /* 0x000fe200000000ff */
[----:B------:R-:W4:Y:S01]  /*bc50*/  MUFU.EX2 R193, R193 ;  /* 0x000000c100c17308 */ /* 0x000f220000000800 */
[----:B-1----:R-:W-:Y:S01]  /*bc60*/  FADD.FTZ R7, R199, R20 ;  /* 0x00000014c7077221 */ /* 0x002fe20000010000 */
[----:B------:R-:W-:Y:S01]  /*bc70*/  FADD.FTZ R168, R190, R155 ;  /* 0x0000009bbea87221 */ /* 0x000fe20000010000 */
[----:B------:R-:W-:Y:S02]  /*bc80*/  F2FP.F16.F32.PACK_AB R197, R152, R197 ;  /* 0x000000c598c5723e */ /* 0x000fe400000000ff */
[----:B------:R-:W-:-:S03]  /*bc90*/  MOV R216, R3 ;  /* 0x0000000300d87202 */ /* 0x000fc60000000f00 */
[----:B------:R-:W1:Y:S01]  /*bca0*/  MUFU.EX2 R156, R156 ;  /* 0x0000009c009c7308 */ /* 0x000e620000000800 */
[C---:B--2---:R-:W-:Y:S01]  /*bcb0*/  FADD.FTZ R20, R154.reuse, R7 ;  /* 0x000000079a147221 */ /* 0x044fe20000010000 */
[----:B------:R-:W-:-:S06]  /*bcc0*/  F2FP.F16.F32.PACK_AB R199, R154, R199 ;  /* 0x000000c79ac7723e */ /* 0x000fcc00000000ff */
[----:B------:R-:W2:Y:S01]  /*bcd0*/  MUFU.EX2 R195, R195 ;  /* 0x000000c300c37308 */ /* 0x000ea20000000800 */
[----:B----4-:R-:W-:-:S07]  /*bce0*/  FADD.FTZ R7, R193, R20 ;  /* 0x00000014c1077221 */ /* 0x010fce0000010000 */
[----:B------:R-:W4:Y:S01]  /*bcf0*/  MUFU.EX2 R158, R158 ;  /* 0x0000009e009e7308 */ /* 0x000f220000000800 */
[C---:B-1----:R-:W-:Y:S01]  /*bd00*/  FADD.FTZ R20, R156.reuse, R7 ;  /* 0x000000079c147221 */ /* 0x042fe20000010000 */
[----:B------:R-:W-:-:S06]  /*bd10*/  F2FP.F16.F32.PACK_AB R193, R156, R193 ;  /* 0x000000c19cc1723e */ /* 0x000fcc00000000ff */
[----:B------:R-:W1:Y:S01]  /*bd20*/  MUFU.EX2 R189, R189 ;  /* 0x000000bd00bd7308 */ /* 0x000e620000000800 */
[----:B--2---:R-:W-:-:S07]  /*bd30*/  FADD.FTZ R7, R195, R20 ;  /* 0x00000014c3077221 */ /* 0x004fce0000010000 */
[----:B------:R-:W2:Y:S01]  /*bd40*/  MUFU.EX2 R160, R160 ;  /* 0x000000a000a07308 */ /* 0x000ea20000000800 */
[C---:B----4-:R-:W-:Y:S01]  /*bd50*/  FADD.FTZ R20, R158.reuse, R7 ;  /* 0x000000079e147221 */ /* 0x050fe20000010000 */
[----:B------:R-:W-:-:S06]  /*bd60*/  F2FP.F16.F32.PACK_AB R195, R158, R195 ;  /* 0x000000c39ec3723e */ /* 0x000fcc00000000ff */
[----:B------:R-:W4:Y:S01]  /*bd70*/  MUFU.EX2 R191, R191 ;  /* 0x000000bf00bf7308 */ /* 0x000f220000000800 */
[----:B-1----:R-:W-:-:S07]  /*bd80*/  FADD.FTZ R7, R189, R20 ;  /* 0x00000014bd077221 */ /* 0x002fce0000010000 */
        /* <DEDUP_REMOVED lines=8> */
[----:B------:R-:W-:Y:S01]  /*be10*/  MUFU.EX2 R185, R185 ;  /* 0x000000b900b97308 */ /* 0x000fe20000000800 */
[----:B--2---:R-:W-:-:S07]  /*be20*/  F2FP.F16.F32.PACK_AB R191, R162, R191 ;  /* 0x000000bfa2bf723e */ /* 0x004fce00000000ff */
[----:B------:R-:W1:Y:S01]  /*be30*/  MUFU.EX2 R175, R175 ;  /* 0x000000af00af7308 */ /* 0x000e620000000800 */
[----:B----4-:R-:W-:-:S07]  /*be40*/  FADD.FTZ R168, R184, R153 ;  /* 0x00000099b8a87221 */ /* 0x010fce0000010000 */
[----:B------:R2:W4:Y:S08]  /*be50*/  MUFU.EX2 R155, R164 ;  /* 0x000000a4009b7308 */ /* 0x0005300000000800 */
[----:B------:R-:W5:Y:S01]  /*be60*/  MUFU.EX2 R186, R186 ;  /* 0x000000ba00ba7308 */ /* 0x000f620000000800 */
[----:B--2---:R-:W-:Y:S01]  /*be70*/  FADD.FTZ R164, R162, R7 ;  /* 0x00000007a2a47221 */ /* 0x004fe20000010000 */
[C---:B-1----:R-:W-:Y:S01]  /*be80*/  FADD.FTZ R153, R175.reuse, R168 ;  /* 0x000000a8af997221 */ /* 0x042fe20000010000 */
[----:B------:R-:W-:-:S02]  /*be90*/  F2FP.F16.F32.PACK_AB R184, R175, R184 ;  /* 0x000000b8afb8723e */ /* 0x000fc400000000ff */
[----:B------:R-:W-:-:S03]  /*bea0*/  FADD.FTZ R164, R185, R164 ;  /* 0x000000a4b9a47221 */ /* 0x000fc60000010000 */
[----:B------:R-:W1:Y:S01]  /*beb0*/  MUFU.EX2 R165, R165 ;  /* 0x000000a500a57308 */ /* 0x000e620000000800 */
[C---:B----4-:R-:W-:Y:S01]  /*bec0*/  FADD.FTZ R164, R155.reuse, R164 ;  /* 0x000000a49ba47221 */ /* 0x050fe20000010000 */
[----:B------:R-:W-:-:S06]  /*bed0*/  F2FP.F16.F32.PACK_AB R185, R155, R185 ;  /* 0x000000b99bb9723e */ /* 0x000fcc00000000ff */
[----:B------:R-:W2:Y:S01]  /*bee0*/  MUFU.EX2 R177, R177 ;  /* 0x000000b100b17308 */ /* 0x000ea20000000800 */
[----:B-----5:R-:W-:-:S07]  /*bef0*/  FADD.FTZ R20, R186, R153 ;  /* 0x00000099ba147221 */ /* 0x020fce0000010000 */
[----:B------:R-:W4:Y:S01]  /*bf00*/  MUFU.EX2 R166, R166 ;  /* 0x000000a600a67308 */ /* 0x000f220000000800 */
[----:B-1----:R-:W-:Y:S01]  /*bf10*/  FADD.FTZ R164, R165, R164 ;  /* 0x000000a4a5a47221 */ /* 0x002fe20000010000 */
[C---:B--2---:R-:W-:Y:S01]  /*bf20*/  FADD.FTZ R20, R177.reuse, R20 ;  /* 0x00000014b1147221 */ /* 0x044fe20000010000 */
[----:B------:R-:W-:Y:S02]  /*bf30*/  F2FP.F16.F32.PACK_AB R186, R177, R186 ;  /* 0x000000bab1ba723e */ /* 0x000fe400000000ff */
[C---:B----4-:R-:W-:Y:S01]  /*bf40*/  FADD.FTZ R7, R166.reuse, R164 ;  /* 0x000000a4a6077221 */ /* 0x050fe20000010000 */
[----:B------:R-:W-:Y:S01]  /*bf50*/  F2FP.F16.F32.PACK_AB R187, R166, R165 ;  /* 0x000000a5a6bb723e */ /* 0x000fe200000000ff */
[----:B---3--:R-:W-:Y:S06]  /*bf60*/  @P2 BRA `(.L_x_962) ;  /* 0xffffffd4005c2947 */ /* 0x008fec000383ffff */
.L_x_945:
        /* <DEDUP_REMOVED lines=131> */
.L_x_963:
[----:B------:R-:W-:Y:S01]  /*c7a0*/  ULEA UR5, UR36, UR38, 0x3 ;  /* 0x0000002624057291 */ /* 0x000fe2000f8e183f */
[----:B------:R-:W-:-:S05]  /*c7b0*/  IMAD.U32 R0, RZ, RZ, UR46 ;  /* 0x0000002eff007e24 */ /* 0x000fca000f8e00ff */
[----:B------:R-:W-:-:S04]  /*c7c0*/  SHF.L.U32 R0, R0, 0x1f, RZ ;  /* 0x0000001f00007819 */ /* 0x000fc800000006ff */
[----:B------:R1:W2:Y:S01]  /*c7d0*/  SYNCS.PHASECHK.TRANS64.TRYWAIT P2, [UR5+0x30850], R0 ;  /* 0x03085000ff0075a7 */ /* 0x0002a20008040145 */
[----:B------:R-:W-:Y:S05]  /*c7e0*/  @!P0 BRA `(.L_x_964) ;  /* 0x0000000000048947 */ /* 0x000fea0003800000 */
[----:B------:R-:W-:Y:S01]  /*c7f0*/  BPT.TRAP 0x1 ;  /* 0x000000040000795c */ /* 0x000fe20000300000 */
.L_x_964:
[----:B--2---:R-:W-:Y:S05]  /*c800*/  @P2 BRA `(.L_x_965) ;  /* 0x0000000000082947 */ /* 0x004fea0003800000 */
[----:B------:R-:W2:Y:S02]  /*c810*/  SYNCS.PHASECHK.TRANS64.TRYWAIT P0, [UR5+0x30850], R0 ;  /* 0x03085000ff0075a7 */ /* 0x000ea40008000145 */
[----:B--2---:R-:W-:Y:S05]  /*c820*/  @!P0 BRA `(.L_x_966) ;  /* 0x00000060009c8947 */ /* 0x004fea0003800000 */
.L_x_965:
[----:B------:R-:W-:Y:S01]  /*c830*/  UIADD3 UR38, UR38, 0x400, URZ ;  /* 0x0000040026267890 */ /* 0x000fe2000fffe03f */
[----:B------:R-:W-:Y:S01]  /*c840*/  WARPGROUP.ARRIVE ;  /* 0x00000000000079c5 */ /* 0x000fe20000000000 */
[----:B------:R-:W-:Y:S01]  /*c850*/  UMOV UR11, 0x40000040 ;  /* 0x40000040000b7882 */ /* 0x000fe20000000000 */
[----:B------:R-:W3:Y:S01]  /*c860*/  SHFL.BFLY PT, R2, R7, 0x2, 0x1f ;  /* 0x0c401f0007027f89 */ /* 0x000ee200000e0000 */
[----:B------:R-:W-:Y:S01]  /*c870*/  USHF.R.U32.HI UR38, URZ, 0x4, UR38 ;  /* 0x000000043f267899 */ /* 0x000fe20008011626 */
[----:B------:R-:W-:Y:S01]  /*c880*/  IMAD.MOV.U32 R21, RZ, RZ, RZ ;  /* 0x000000ffff157224 */ /* 0x000fe200078e00ff */
[----:B------:R-:W-:Y:S01]  /*c890*/  R2UR UR7, R207 ;  /* 0x00000000cf0772ca */ /* 0x000fe200000e0000 */
[----:B--2---:R-:W1:Y:S01]  /*c8a0*/  SHFL.BFLY PT, R5, R20, 0x2, 0x1f ;  /* 0x0c401f0014057f89 */ /* 0x004e6200000e0000 */
[----:B------:R-:W-:Y:S01]  /*c8b0*/  ULOP3.LUT UR38, UR38, 0x3fff, URZ, 0xc0, !UPT ;  /* 0x00003fff26267892 */ /* 0x000fe2000f8ec03f */
[----:B------:R-:W-:Y:S01]  /*c8c0*/  IMAD.U32 R12, RZ, RZ, UR5 ;  /* 0x00000005ff0c7e24 */ /* 0x000fe2000f8e00ff */
[----:B------:R-:W-:-:S02]  /*c8d0*/  MOV R11, UR6 ;  /* 0x00000006000b7c02 */ /* 0x000fc40008000f00 */
[----:B------:R-:W-:-:S04]  /*c8e0*/  ULOP3.LUT UR4, UR38, 0x2000000, URZ, 0xfc, !UPT ;  /* 0x0200000026047892 */ /* 0x000fc8000f8efc3f */
[----:B------:R-:W-:Y:S02]  /*c8f0*/  ULEA UR4, UR36, UR4, 0xb ;  /* 0x0000000424047291 */ /* 0x000fe4000f8e583f */
[----:B------:R-:W-:Y:S02]  /*c900*/  UIADD3 UR36, UR36, 0x1, URZ ;  /* 0x0000000124247890 */ /* 0x000fe4000fffe03f */
[----:B------:R-:W-:Y:S02]  /*c910*/  UIADD3 UR8, UR4, 0x80, URZ ;  /* 0x0000008004087890 */ /* 0x000fe4000fffe03f */
[----:B------:R-:W-:Y:S01]  /*c920*/  UIADD3 UR7, UR7, 0x1, URZ ;  /* 0x0000000107077890 */ /* 0x000fe2000fffe03f */
[----:B------:R-:W-:Y:S01]  /*c930*/  UMOV UR10, UR4 ;  /* 0x00000004000a7c82 */ /* 0x000fe20008000000 */
[----:B------:R-:W-:-:S05]  /*c940*/  UISETP.NE.AND UP0, UPT, UR36, 0x2, UPT ;  /* 0x000000022400788c */ /* 0x000fca000bf05270 */
[----:B------:R-:W-:Y:S01]  /*c950*/  HGMMA.64x256x16.F32 R24, R196, gdesc[UR8].tnspB, R24, gsb0 ;  /* 0x43e00008c4187df0 */ /* 0x000fe20008000818 */
[----:B------:R-:W-:Y:S01]  /*c960*/  UMOV UR10, UR8 ;  /* 0x00000008000a7c82 */ /* 0x000fe20008000000 */
[----:B------:R-:W-:Y:S01]  /*c970*/  UMOV UR11, 0x40000040 ;  /* 0x40000040000b7882 */ /* 0x000fe20000000000 */
[----:B------:R-:W-:Y:S01]  /*c980*/  UIADD3 UR8, UR4, 0x100, URZ ;  /* 0x0000010004087890 */ /* 0x000fe2000fffe03f */
[----:B---3--:R-:W-:Y:S01]  /*c990*/  FADD.FTZ R2, R2, R7 ;  /* 0x0000000702027221 */ /* 0x008fe20000010000 */
[----:B------:R-:W-:Y:S01]  /*c9a0*/  UIADD3 UR4, UR4, 0x180, URZ ;  /* 0x0000018004047890 */ /* 0x000fe2000fffe03f */
[----:B-1----:R-:W-:Y:S01]  /*c9b0*/  FADD.FTZ R0, R5, R20 ;  /* 0x0000001405007221 */ /* 0x002fe20000010000 */
[----:B------:R-:W-:Y:S01]  /*c9c0*/  IMAD.U32 R7, RZ, RZ, UR6 ;  /* 0x00000006ff077e24 */ /* 0x000fe2000f8e00ff */
[----:B------:R-:W-:Y:S01]  /*c9d0*/  USEL UR36, UR36, URZ, UP0 ;  /* 0x0000003f24247287 */ /* 0x000fe20008000000 */
[----:B------:R-:W1:Y:S01]  /*c9e0*/  SHFL.BFLY PT, R9, R2, 0x1, 0x1f ;  /* 0x0c201f0002097f89 */ /* 0x000e6200000e0000 */
[----:B------:R-:W-:-:S03]  /*c9f0*/  IMAD.U32 R207, RZ, RZ, UR7 ;  /* 0x00000007ffcf7e24 */ /* 0x000fc6000f8e00ff */
[----:B------:R-:W2:Y:S01]  /*ca00*/  SHFL.BFLY PT, R5, R0, 0x1, 0x1f ;  /* 0x0c201f0000057f89 */ /* 0x000ea200000e0000 */
[----:B-1----:R-:W-:Y:S01]  /*ca10*/  FADD.FTZ R9, R2, R9 ;  /* 0x0000000902097221 */ /* 0x002fe20000010000 */
[----:B------:R-:W-:Y:S02]  /*ca20*/  IMAD.MOV.U32 R2, RZ, RZ, -0x800000 ;  /* 0xff800000ff027424 */ /* 0x000fe400078e00ff */
[----:B--2---:R-:W-:Y:S02]  /*ca30*/  FADD.FTZ R10, R0, R5 ;  /* 0x00000005000a7221 */ /* 0x004fe40000010000 */
[----:B------:R-:W-:Y:S01]  /*ca40*/  FSETP.NE.FTZ.AND P2, PT, R9, RZ, PT ;  /* 0x000000ff0900720b */ /* 0x000fe20003f55000 */
[----:B------:R-:W-:Y:S01]  /*ca50*/  IMAD.MOV.U32 R0, RZ, RZ, -0x800000 ;  /* 0xff800000ff007424 */ /* 0x000fe200078e00ff */
[----:B------:R-:W-:Y:S02]  /*ca60*/  MOV R5, RZ ;  /* 0x000000ff00057202 */ /* 0x000fe40000000f00 */
[----:B------:R-:W-:-:S09]  /*ca70*/  FSETP.NE.FTZ.AND P0, PT, R10, RZ, PT ;  /* 0x000000ff0a00720b */ /* 0x000fd20003f15000 */
[----:B------:R-:W-:Y:S01]  /*ca80*/  @P2 MUFU.RCP R5, R9 ;  /* 0x0000000900052308 */ /* 0x000fe20000001000 */
[----:B------:R-:W-:-:S03]  /*ca90*/  @P2 FMUL.FTZ R11, R11, 0.69314718246459960938 ;  /* 0x3f3172180b0b2820 */ /* 0x000fc60000410000 */
[----:B------:R-:W-:-:S04]  /*caa0*/  @P0 FMUL.FTZ R7, R7, 0.69314718246459960938 ;  /* 0x3f31721807070820 */ /* 0x000fc80000410000 */
[----:B------:R-:W1:Y:S08]  /*cab0*/  @P0 MUFU.LG2 R6, R10 ;  /* 0x0000000a00060308 */ /* 0x000e700000000c00 */
[----:B------:R2:W3:Y:S08]  /*cac0*/  @P2 MUFU.LG2 R8, R9 ;  /* 0x0000000900082308 */ /* 0x0004f00000000c00 */
[----:B------:R-:W4:Y:S01]  /*cad0*/  @P0 MUFU.RCP R21, R10 ;  /* 0x0000000a00150308 */ /* 0x000f220000001000 */
[----:B-1----:R-:W-:Y:S01]  /*cae0*/  @P0 FMUL.FTZ R6, R6, 0.69314718246459960938 ;  /* 0x3f31721806060820 */ /* 0x002fe20000410000 */
[----:B--2---:R-:W-:-:S03]  /*caf0*/  @!P1 IADD3 R9, R12, 0x30860, RZ ;  /* 0x000308600c099810 */ /* 0x004fc60007ffe0ff */
[----:B------:R-:W-:Y:S01]  /*cb00*/  @P0 FFMA.FTZ R2, R7, R4, R6 ;  /* 0x0000000407020223 */ /* 0x000fe20000010006 */
[----:B------:R-:W-:Y:S02]  /*cb10*/  @!P1 PRMT R7, RZ, 0x654, R9 ;  /* 0x00000654ff079816 */ /* 0x000fe40000000009 */
[----:B------:R-:W-:Y:S01]  /*cb20*/  PLOP3.LUT P0, PT, PT, PT, PT, 0x8, 0x0 ;  /* 0x000000000000781c */ /* 0x000fe20003f0e170 */
[----:B---3--:R-:W-:-:S04]  /*cb30*/  @P2 FMUL.FTZ R8, R8, 0.69314718246459960938 ;  /* 0x3f31721808082820 */ /* 0x008fc80000410000 */
[----:B------:R-:W-:Y:S01]  /*cb40*/  @P2 FFMA.FTZ R0, R11, R3, R8 ;  /* 0x000000030b002223 */ /* 0x000fe20000010008 */
[----:B------:R-:W-:Y:S02]  /*cb50*/  WARPGROUP.DEPBAR.LE gsb0, 0x0 ;  /* 0x00008000000079c5 */ /* 0x000fe40000010000 */
[----:B------:R-:W-:-:S06]  /*cb60*/  WARPGROUP.ARRIVE ;  /* 0x00000000000079c5 */ /* 0x000fcc0000000000 */
        /* <DEDUP_REMOVED lines=9> */
[----:B------:R-:W-:-:S04]  /*cc00*/  USEL UR4, URZ, 0x1, UP0 ;  /* 0x000000013f047887 */ /* 0x000fc80008000000 */
[----:B------:R-:W-:Y:S01]  /*cc10*/  ULOP3.LUT UR46, UR46, UR4, URZ, 0x3c, !UPT ;  /* 0x000000042e2e7292 */ /* 0x000fe2000f8e3c3f */
[----:B------:R-:W-:Y:S02]  /*cc20*/  WARPGROUP.DEPBAR.LE gsb0, 0x0 ;  /* 0x00008000000079c5 */ /* 0x000fe40000010000 */
[----:B------:R-:W-:-:S15]  /*cc30*/  WARPGROUP.ARRIVE ;  /* 0x00000000000079c5 */ /* 0x000fde0000000000 */
[----:B------:R-:W-:-:S03]  /*cc40*/  NOP ;  /* 0x0000000000007918 */ /* 0x000fc60000000000 */
[----:B------:R-:W-:Y:S03]  /*cc50*/  HGMMA.64x256x16.F32 R24, R184, gdesc[UR8].tnspB, R24, gsb0 ;  /* 0x43e00008b8187df0 */ /* 0x000fe60008000818 */
[----:B------:R-:W-:Y:S02]  /*cc60*/  WARPGROUP.DEPBAR.LE gsb0, 0x0 ;  /* 0x00008000000079c5 */ /* 0x000fe40000010000 */
        /* <DEDUP_REMOVED lines=9> */
[----:B----4-:R-:W-:Y:S01]  /*cd00*/  FMUL.FTZ R4, R24, R21 ;  /* 0x0000001518047220 */ /* 0x010fe20000410000 */
[----:B------:R-:W-:Y:S01]  /*cd10*/  FMUL.FTZ R95, R99, R5 ;  /* 0x00000005635f7220 */ /* 0x000fe20000410000 */
[-C--:B------:R-:W-:Y:S01]  /*cd20*/  FMUL.FTZ R17, R56, R21.reuse ;  /* 0x0000001538117220 */ /* 0x080fe20000410000 */
[-C--:B------:R-:W-:Y:S01]  /*cd30*/  FMUL.FTZ R16, R57, R21.reuse ;  /* 0x0000001539107220 */ /* 0x080fe20000410000 */
[-C--:B------:R-:W-:Y:S01]  /*cd40*/  FMUL.FTZ R19, R60, R21.reuse ;  /* 0x000000153c137220 */ /* 0x080fe20000410000 */
[-C--:B------:R-:W-:Y:S01]  /*cd50*/  FMUL.FTZ R18, R61, R21.reuse ;  /* 0x000000153d127220 */ /* 0x080fe20000410000 */
[-C--:B------:R-:W-:Y:S01]  /*cd60*/  FMUL.FTZ R3, R64, R21.reuse ;  /* 0x0000001540037220 */ /* 0x080fe20000410000 */
[----:B------:R-:W-:Y:S01]  /*cd70*/  FMUL.FTZ R24, R65, R21 ;  /* 0x0000001541187220 */ /* 0x000fe20000410000 */
[----:B------:R1:W-:Y:S01]  /*cd80*/  @!P1 SYNCS.ARRIVE.TRANS64.RED.A1T0 RZ, [R7+URZ], RZ ;  /* 0x000000ff07ff99a7 */ /* 0x0003e2000810043f */
        /* <DEDUP_REMOVED lines=111> */
.L_x_896:
[----:B------:R-:W1:Y:S08]  /*d480*/  S2UR UR4, SR_CgaCtaId ;  /* 0x00000000000479c3 */ /* 0x000e700000008800 */
[----:B------:R-:W-:Y:S06]  /*d490*/  BAR.SYNC.DEFER_BLOCKING 0x5, 0x120 ;  /* 0x0144800000007b1d */ /* 0x000fec0000010000 */
[----:B------:R-:W-:-:S02]  /*d4a0*/  UMOV UR38, 0x400 ;  /* 0x0000040000267882 */ /* 0x000fc40000000000 */
[----:B-1----:R-:W-:-:S09]  /*d4b0*/  ULEA UR38, UR4, UR38, 0x18 ;  /* 0x0000002604267291 */ /* 0x002fd2000f8ec03f */
[----:B------:R-:W1:Y:S02]  /*d4c0*/  LDS R5, [UR38+0x308d0] ;  /* 0x0308d026ff057984 */ /* 0x000e640008000800 */
[----:B-1----:R-:W-:Y:S01]  /*d4d0*/  R2UR UR4, R5 ;  /* 0x00000000050472ca */ /* 0x002fe200000e0000 */
[----:B------:R-:W-:Y:S06]  /*d4e0*/  BAR.ARV 0x4, 0x120 ;  /* 0x0104800000007b1d */ /* 0x000fec0000002000 */
[----:B------:R-:W-:Y:S08]  /*d4f0*/  @P0 BRA `(.L_x_967) ;  /* 0x0000000c00e00947 */ /* 0x000ff00003800000 */
[C---:B------:R-:W-:Y:S01]  /*d500*/  IADD3 R21, P6, R200.reuse, 0x20, RZ ;  /* 0x00000020c8157810 */ /* 0x040fe20007fde0ff */
[----:B------:R-:W-:Y:S01]  /*d510*/  VIADD R103, R209, UR42 ;  /* 0x0000002ad1677c36 */ /* 0x000fe20008000000 */
[----:B------:R-:W-:Y:S01]  /*d520*/  IADD3 R27, P5, R200, 0x40, RZ ;  /* 0x00000040c81b7810 */ /* 0x000fe20007fbe0ff */
[----:B------:R-:W-:Y:S01]  /*d530*/  ULDC UR10, c[0x0][0xa88] ;  /* 0x0002a200000a7ab9 */ /* 0x000fe20000000800 */
[----:B------:R-:W-:Y:S01]  /*d540*/  LOP3.LUT R20, R21, 0x380, RZ, 0xc0, !PT ;  /* 0x0000038015147812 */ /* 0x000fe200078ec0ff */
[----:B------:R-:W-:Y:S01]  /*d550*/  USHF.R.S32.HI UR5, URZ, 0x1f, UR43 ;  /* 0x0000001f3f057899 */ /* 0x000fe2000801142b */
[----:B------:R-:W-:Y:S01]  /*d560*/  LOP3.LUT R26, R27, 0x380, RZ, 0xc0, !PT ;  /* 0x000003801b1a7812 */ /* 0x000fe200078ec0ff */
[----:B------:R-:W-:Y:S01]  /*d570*/  ULDC.64 UR6, c[0x0][0xb70] ;  /* 0x0002dc0000067ab9 */ /* 0x000fe20000000a00 */
[----:B------:R-:W-:Y:S01]  /*d580*/  SHF.R.U64 R20, R20, 0x3, RZ ;  /* 0x0000000314147819 */ /* 0x000fe200000012ff */
[----:B------:R-:W-:Y:S01]  /*d590*/  UIMAD UR5, UR5, UR6, URZ ;  /* 0x00000006050572a4 */ /* 0x000fe2000f8e023f */
[----:B------:R-:W-:Y:S01]  /*d5a0*/  SHF.R.U64 R26, R26, 0x3, RZ ;  /* 0x000000031a1a7819 */ /* 0x000fe200000012ff */
[----:B------:R-:W-:Y:S01]  /*d5b0*/  UIMAD.WIDE.U32 UR8, UR43, UR6, URZ ;  /* 0x000000062b0872a5 */ /* 0x000fe2000f8e003f */
[----:B------:R-:W-:Y:S01]  /*d5c0*/  LOP3.LUT R20, R20, R21, RZ, 0x3c, !PT ;  /* 0x0000001514147212 */ /* 0x000fe200078e3cff */
[--C-:B------:R-:W-:Y:S01]  /*d5d0*/  IMAD.X R21, RZ, RZ, R201.reuse, P6 ;  /* 0x000000ffff157224 */ /* 0x100fe200030e06c9 */
[C---:B------:R-:W-:Y:S01]  /*d5e0*/  IADD3 R41, P6, R200.reuse, 0x4040, RZ ;  /* 0x00004040c8297810 */ /* 0x040fe20007fde0ff */
[----:B------:R-:W-:Y:S01]  /*d5f0*/  UIMAD UR5, UR43, UR7, UR5 ;  /* 0x000000072b0572a4 */ /* 0x000fe2000f8e0205 */
[----:B------:R-:W-:Y:S01]  /*d600*/  IADD3 R31, P4, R200, 0x60, RZ ;  /* 0x00000060c81f7810 */ /* 0x000fe20007f9e0ff */
[----:B------:R-:W-:Y:S01]  /*d610*/  ULDC.64 UR12, c[0x0][0x208] ;  /* 0x00008200000c7ab9 */ /* 0x000fe20000000a00 */
[----:B------:R-:W-:Y:S01]  /*d620*/  LOP3.LUT R40, R41, 0x380, RZ, 0xc0, !PT ;  /* 0x0000038029287812 */ /* 0x000fe200078ec0ff */
[----:B------:R-:W-:Y:S01]  /*d630*/  UIADD3 UR5, UR9, UR5, URZ ;  /* 0x0000000509057290 */ /* 0x000fe2000fffe03f */
[----:B------:R-:W-:Y:S01]  /*d640*/  LOP3.LUT R26, R26, R27, RZ, 0x3c, !PT ;  /* 0x0000001b1a1a7212 */ /* 0x000fe200078e3cff */
[----:B------:R-:W-:Y:S01]  /*d650*/  IMAD.X R27, RZ, RZ, R201, P5 ;  /* 0x000000ffff1b7224 */ /* 0x000fe200028e06c9 */
[----:B------:R-:W-:Y:S01]  /*d660*/  SHF.R.U64 R40, R40, 0x3, RZ ;  /* 0x0000000328287819 */ /* 0x000fe200000012ff */
[----:B------:R-:W-:Y:S01]  /*d670*/  ULDC.64 UR6, c[0x0][0xb40] ;  /* 0x0002d00000067ab9 */ /* 0x000fe20000000a00 */
[----:B------:R-:W-:-:S02]  /*d680*/  LOP3.LUT P0, RZ, R208, 0x3, RZ, 0xc0, !PT ;  /* 0x00000003d0ff7812 */ /* 0x000fc4000780c0ff */
[----:B------:R-:W-:Y:S02]  /*d690*/  IADD3 R5, R103, 0x8, RZ ;  /* 0x0000000867057810 */ /* 0x000fe40007ffe0ff */
[C---:B------:R-:W-:Y:S02]  /*d6a0*/  IADD3 R35, P3, R200.reuse, 0x4000, RZ ;  /* 0x00004000c8237810 */ /* 0x040fe40007f7e0ff */
[C---:B------:R-:W-:Y:S02]  /*d6b0*/  IADD3 R43, P5, R200.reuse, 0x4060, RZ ;  /* 0x00004060c82b7810 */ /* 0x040fe40007fbe0ff */
[----:B------:R-:W-:Y:S02]  /*d6c0*/  LOP3.LUT R30, R31, 0x380, RZ, 0xc0, !PT ;  /* 0x000003801f1e7812 */ /* 0x000fe400078ec0ff */
[----:B------:R-:W-:Y:S02]  /*d6d0*/  IADD3 R39, P2, R200, 0x4020, RZ ;  /* 0x00004020c8277810 */ /* 0x000fe40007f5e0ff */
[----:B------:R-:W-:-:S02]  /*d6e0*/  LOP3.LUT R40, R40, R41, RZ, 0x3c, !PT ;  /* 0x0000002928287212 */ /* 0x000fc400078e3cff */
[----:B------:R-:W-:Y:S02]  /*d6f0*/  ISETP.GE.OR P1, PT, R5, UR10, P0 ;  /* 0x0000000a05007c0c */ /* 0x000fe40008726670 */
[----:B------:R-:W-:Y:S02]  /*d700*/  LOP3.LUT R34, R35, 0x380, RZ, 0xc0, !PT ;  /* 0x0000038023227812 */ /* 0x000fe400078ec0ff */
[----:B------:R-:W-:Y:S02]  /*d710*/  IADD3.X R41, RZ, R201, RZ, P6, !PT ;  /* 0x000000c9ff297210 */ /* 0x000fe400037fe4ff */
[----:B------:R-:W-:Y:S02]  /*d720*/  LOP3.LUT R42, R43, 0x380, RZ, 0xc0, !PT ;  /* 0x000003802b2a7812 */ /* 0x000fe400078ec0ff */
[----:B------:R-:W-:Y:S02]  /*d730*/  IADD3 R5, P6, R200, 0x8060, RZ ;  /* 0x00008060c8057810 */ /* 0x000fe40007fde0ff */
[----:B------:R-:W-:-:S02]  /*d740*/  SHF.R.U64 R30, R30, 0x3, RZ ;  /* 0x000000031e1e7819 */ /* 0x000fc400000012ff */
[----:B------:R-:W-:Y:S02]  /*d750*/  LOP3.LUT R38, R39, 0x380, RZ, 0xc0, !PT ;  /* 0x0000038027267812 */ /* 0x000fe400078ec0ff */
[----:B------:R-:W-:Y:S02]  /*d760*/  SHF.R.U64 R34, R34, 0x3, RZ ;  /* 0x0000000322227819 */ /* 0x000fe400000012ff */
[----:B------:R-:W-:Y:S02]  /*d770*/  SHF.R.U64 R42, R42, 0x3, RZ ;  /* 0x000000032a2a7819 */ /* 0x000fe400000012ff */
[----:B------:R-:W-:Y:S02]  /*d780*/  LOP3.LUT R28, R5, 0x380, RZ, 0xc0, !PT ;  /* 0x00000380051c7812 */ /* 0x000fe400078ec0ff */
[----:B------:R-:W-:Y:S02]  /*d790*/  LOP3.LUT R30, R30, R31, RZ, 0x3c, !PT ;  /* 0x0000001f1e1e7212 */ /* 0x000fe400078e3cff */
[----:B------:R-:W-:-:S02]  /*d7a0*/  IADD3.X R31, RZ, R201, RZ, P4, !PT ;  /* 0x000000c9ff1f7210 */ /* 0x000fc400027fe4ff */
[----:B------:R-:W-:Y:S02]  /*d7b0*/  SHF.R.U64 R38, R38, 0x3, RZ ;  /* 0x0000000326267819 */ /* 0x000fe400000012ff */
[----:B------:R-:W-:Y:S01]  /*d7c0*/  LOP3.LUT R34, R34, R35, RZ, 0x3c, !PT ;  /* 0x0000002322227212 */ /* 0x000fe200078e3cff */
[--C-:B------:R-:W-:Y:S01]  /*d7d0*/  IMAD.X R35, RZ, RZ, R201.reuse, P3 ;  /* 0x000000ffff237224 */ /* 0x100fe200018e06c9 */
[----:B------:R-:W-:Y:S02]  /*d7e0*/  IADD3 R45, P4, R200, 0x8000, RZ ;  /* 0x00008000c82d7810 */ /* 0x000fe40007f9e0ff */
[----:B------:R-:W-:Y:S01]  /*d7f0*/  LOP3.LUT R42, R42, R43, RZ, 0x3c, !PT ;  /* 0x0000002b2a2a7212 */ /* 0x000fe200078e3cff */
[----:B------:R-:W-:Y:S01]  /*d800*/  IMAD.X R43, RZ, RZ, R201, P5 ;  /* 0x000000ffff2b7224 */ /* 0x000fe200028e06c9 */
[----:B------:R-:W-:Y:S02]  /*d810*/  SHF.R.U64 R28, R28, 0x3, RZ ;  /* 0x000000031c1c7819 */ /* 0x000fe400000012ff */
[----:B------:R-:W-:-:S02]  /*d820*/  IADD3 R47, P3, R200, 0x8020, RZ ;  /* 0x00008020c82f7810 */ /* 0x000fc40007f7e0ff */
[----:B------:R-:W-:Y:S01]  /*d830*/  LOP3.LUT R38, R38, R39, RZ, 0x3c, !PT ;  /* 0x0000002726267212 */ /* 0x000fe200078e3cff */
[----:B------:R-:W-:Y:S01]  /*d840*/  IMAD.X R39, RZ, RZ, R201, P2 ;  /* 0x000000ffff277224 */ /* 0x000fe200010e06c9 */
[C---:B------:R-:W-:Y:S02]  /*d850*/  LOP3.LUT R53, R200.reuse, 0x380, RZ, 0xc0, !PT ;  /* 0x00000380c8357812 */ /* 0x040fe400078ec0ff */
[C---:B------:R-:W-:Y:S02]  /*d860*/  IADD3 R51, P5, R200.reuse, 0xc000, RZ ;  /* 0x0000c000c8337810 */ /* 0x040fe40007fbe0ff */
[----:B------:R-:W-:Y:S02]  /*d870*/  LOP3.LUT R44, R45, 0x380, RZ, 0xc0, !PT ;  /* 0x000003802d2c7812 */ /* 0x000fe400078ec0ff */
[----:B------:R-:W-:Y:S02]  /*d880*/  F2FP.F16.F32.PACK_AB R6, R29, R6 ;  /* 0x000000061d06723e */ /* 0x000fe400000000ff */
[----:B------:R-:W-:-:S02]  /*d890*/  IADD3 R49, P2, R200, 0x8040, RZ ;  /* 0x00008040c8317810 */ /* 0x000fc40007f5e0ff */
[----:B------:R-:W-:Y:S02]  /*d8a0*/  LOP3.LUT R28, R28, R5, RZ, 0x3c, !PT ;  /* 0x000000051c1c7212 */ /* 0x000fe400078e3cff */
[----:B------:R-:W-:Y:S02]  /*d8b0*/  IADD3.X R29, RZ, R201, RZ, P6, !PT ;  /* 0x000000c9ff1d7210 */ /* 0x000fe400037fe4ff */
[----:B------:R-:W-:Y:S02]  /*d8c0*/  LOP3.LUT R46, R47, 0x380, RZ, 0xc0, !PT ;  /* 0x000003802f2e7812 */ /* 0x000fe400078ec0ff */
[----:B------:R-:W-:Y:S02]  /*d8d0*/  SHF.R.U64 R53, R53, 0x3, RZ ;  /* 0x0000000335357819 */ /* 0x000fe400000012ff */
[----:B------:R-:W-:Y:S02]  /*d8e0*/  LOP3.LUT R50, R51, 0x380, RZ, 0xc0, !PT ;  /* 0x0000038033327812 */ /* 0x000fe400078ec0ff */
[----:B------:R-:W-:-:S02]  /*d8f0*/  SHF.R.U64 R44, R44, 0x3, RZ ;  /* 0x000000032c2c7819 */ /* 0x000fc400000012ff */
[----:B------:R-:W-:Y:S02]  /*d900*/  LOP3.LUT R48, R49, 0x380, RZ, 0xc0, !PT ;  /* 0x0000038031307812 */ /* 0x000fe400078ec0ff */
[----:B------:R-:W-:Y:S02]  /*d910*/  MOV R31, R30 ;  /* 0x0000001e001f7202 */ /* 0x000fe40000000f00 */
[----:B------:R-:W-:Y:S02]  /*d920*/  SHF.R.U64 R46, R46, 0x3, RZ ;  /* 0x000000032e2e7819 */ /* 0x000fe400000012ff */
[----:B------:R-:W-:Y:S02]  /*d930*/  MOV R30, R28 ;  /* 0x0000001c001e7202 */ /* 0x000fe40000000f00 */
[----:B------:R-:W-:Y:S01]  /*d940*/  LOP3.LUT R52, R53, R200, RZ, 0x3c, !PT ;  /* 0x000000c835347212 */ /* 0x000fe200078e3cff */
[----:B------:R-:W1:Y:S01]  /*d950*/  LDC.64 R28, c[0x0][0xb78] ;  /* 0x0002de00ff1c7b82 */ /* 0x000e620000000a00 */
[----:B------:R-:W-:Y:S01]  /*d960*/  SHF.R.U64 R50, R50, 0x3, RZ ;  /* 0x0000000332327819 */ /* 0x000fe200000012ff */
[----:B------:R-:W-:Y:S01]  /*d970*/  IMAD.MOV.U32 R53, RZ, RZ, R201 ;  /* 0x000000ffff357224 */ /* 0x000fe200078e00c9 */
[----:B------:R-:W-:-:S02]  /*d980*/  LOP3.LUT R44, R44, R45, RZ, 0x3c, !PT ;  /* 0x0000002d2c2c7212 */ /* 0x000fc400078e3cff */
[----:B------:R-:W-:Y:S02]  /*d990*/  SHF.R.U64 R48, R48, 0x3, RZ ;  /* 0x0000000330307819 */ /* 0x000fe400000012ff */
[----:B------:R-:W-:Y:S02]  /*d9a0*/  F2FP.F16.F32.PACK_AB R4, R25, R4 ;  /* 0x000000041904723e */ /* 0x000fe400000000ff */
[----:B------:R-:W-:Y:S02]  /*d9b0*/  IADD3.X R45, RZ, R201, RZ, P4, !PT ;  /* 0x000000c9ff2d7210 */ /* 0x000fe400027fe4ff */
[----:B------:R-:W-:Y:S01]  /*d9c0*/  LOP3.LUT R46, R46, R47, RZ, 0x3c, !PT ;  /* 0x0000002f2e2e7212 */ /* 0x000fe200078e3cff */
[----:B------:R-:W-:Y:S01]  /*d9d0*/  IMAD.X R47, RZ, RZ, R201, P3 ;  /* 0x000000ffff2f7224 */ /* 0x000fe200018e06c9 */
[----:B------:R-:W-:Y:S02]  /*d9e0*/  IADD3 R25, P4, R200, 0xc020, RZ ;  /* 0x0000c020c8197810 */ /* 0x000fe40007f9e0ff */
[----:B------:R-:W-:-:S02]  /*d9f0*/  LOP3.LUT R50, R50, R51, RZ, 0x3c, !PT ;  /* 0x0000003332327212 */ /* 0x000fc400078e3cff */
[----:B------:R-:W-:Y:S02]  /*da00*/  IADD3 R51, P3, R200, 0xc040, RZ ;  /* 0x0000c040c8337810 */ /* 0x000fe40007f7e0ff */
[----:B------:R-:W-:Y:S01]  /*da10*/  LOP3.LUT R48, R48, R49, RZ, 0x3c, !PT ;  /* 0x0000003130307212 */ /* 0x000fe200078e3cff */
[--C-:B------:R-:W-:Y:S01]  /*da20*/  IMAD.X R49, RZ, RZ, R201.reuse, P2 ;  /* 0x000000ffff317224 */ /* 0x100fe200010e06c9 */
[----:B------:R-:W-:Y:S02]  /*da30*/  MOV R53, R52 ;  /* 0x0000003400357202 */ /* 0x000fe40000000f00 */
[----:B------:R-:W-:Y:S01]  /*da40*/  F2FP.F16.F32.PACK_AB R5, R57, R56 ;  /* 0x000000383905723e */ /* 0x000fe200000000ff */
[----:B------:R-:W-:Y:S01]  /*da50*/  IMAD.X R57, RZ, RZ, R201, P4 ;  /* 0x000000ffff397224 */ /* 0x000fe200020e06c9 */
[----:B------:R-:W-:Y:S01]  /*da60*/  F2FP.F16.F32.PACK_AB R7, R160, R7 ;  /* 0x00000007a007723e */ /* 0x000fe200000000ff */
[----:B------:R-:W-:Y:S01]  /*da70*/  BAR.SYNC.DEFER_BLOCKING 0x1, 0x100 ;  /* 0x0044000000007b1d */ /* 0x000fe20000010000 */
[----:B------:R-:W-:-:S02]  /*da80*/  LOP3.LUT R56, R25, 0x380, RZ, 0xc0, !PT ;  /* 0x0000038019387812 */ /* 0x000fc400078ec0ff */
[----:B------:R-:W-:Y:S02]  /*da90*/  IADD3 R55, P2, R200, 0xc060, RZ ;  /* 0x0000c060c8377810 */ /* 0x000fe40007f5e0ff */
[----:B------:R-:W-:Y:S02]  /*daa0*/  LOP3.LUT R52, R51, 0x380, RZ, 0xc0, !PT ;  /* 0x0000038033347812 */ /* 0x000fe400078ec0ff */
[----:B------:R-:W-:Y:S02]  /*dab0*/  SHF.R.U64 R56, R56, 0x3, RZ ;  /* 0x0000000338387819 */ /* 0x000fe400000012ff */
[----:B------:R-:W-:Y:S02]  /*dac0*/  LOP3.LUT R54, R55, 0x380, RZ, 0xc0, !PT ;  /* 0x0000038037367812 */ /* 0x000fe400078ec0ff */
[----:B------:R-:W-:Y:S01]  /*dad0*/  MOV R161, R20 ;  /* 0x0000001400a17202 */ /* 0x000fe20000000f00 */
[----:B------:R-:W-:Y:S01]  /*dae0*/  IMAD.U32 R20, RZ, RZ, UR8 ;  /* 0x00000008ff147e24 */ /* 0x000fe2000f8e00ff */
[----:B------:R-:W-:-:S02]  /*daf0*/  F2FP.F16.F32.PACK_AB R8, R8, R9 ;  /* 0x000000090808723e */ /* 0x000fc400000000ff */
[----:B------:R-:W-:Y:S02]  /*db00*/  F2FP.F16.F32.PACK_AB R10, R10, R11 ;  /* 0x0000000b0a0a723e */ /* 0x000fe400000000ff */
[----:B------:R-:W-:Y:S02]  /*db10*/  SHF.R.U64 R52, R52, 0x3, RZ ;  /* 0x0000000334347819 */ /* 0x000fe400000012ff */
[----:B------:R-:W-:Y:S02]  /*db20*/  MOV R160, R26 ;  /* 0x0000001a00a07202 */ /* 0x000fe40000000f00 */
[----:B------:R-:W-:Y:S02]  /*db30*/  F2FP.F16.F32.PACK_AB R9, R156, R61 ;  /* 0x0000003d9c09723e */ /* 0x000fe400000000ff */
[----:B------:R-:W-:Y:S01]  /*db40*/  F2FP.F16.F32.PACK_AB R11, R155, R64 ;  /* 0x000000409b0b723e */ /* 0x000fe200000000ff */
[----:B------:R2:W-:Y:S01]  /*db50*/  STSM.16.M88.4 [R53], R4 ;  /* 0x0000000435007844 */ /* 0x0005e20000000200 */
[----:B------:R-:W-:-:S02]  /*db60*/  F2FP.F16.F32.PACK_AB R12, R12, R13 ;  /* 0x0000000d0c0c723e */ /* 0x000fc400000000ff */
[----:B------:R-:W-:Y:S02]  /*db70*/  F2FP.F16.F32.PACK_AB R14, R14, R15 ;  /* 0x0000000f0e0e723e */ /* 0x000fe400000000ff */
[----:B------:R-:W-:Y:S02]  /*db80*/  F2FP.F16.F32.PACK_AB R13, R158, R65 ;  /* 0x000000419e0d723e */ /* 0x000fe400000000ff */
[----:B------:R-:W-:Y:S02]  /*db90*/  F2FP.F16.F32.PACK_AB R15, R157, R152 ;  /* 0x000000989d0f723e */ /* 0x000fe400000000ff */
[----:B------:R-:W-:Y:S02]  /*dba0*/  F2FP.F16.F32.PACK_AB R16, R16, R17 ;  /* 0x000000111010723e */ /* 0x000fe400000000ff */
[----:B------:R-:W-:Y:S02]  /*dbb0*/  F2FP.F16.F32.PACK_AB R18, R18, R19 ;  /* 0x000000131212723e */ /* 0x000fe400000000ff */
[----:B------:R-:W-:-:S02]  /*dbc0*/  LOP3.LUT R56, R56, R25, RZ, 0x3c, !PT ;  /* 0x0000001938387212 */ /* 0x000fc400078e3cff */
[----:B------:R-:W-:Y:S02]  /*dbd0*/  MOV R34, R34 ;  /* 0x0000002200227202 */ /* 0x000fe40000000f00 */
[----:B--2---:R-:W-:Y:S02]  /*dbe0*/  F2FP.F16.F32.PACK_AB R4, R33, R32 ;  /* 0x000000202104723e */ /* 0x004fe400000000ff */
[----:B------:R-:W-:Y:S02]  /*dbf0*/  F2FP.F16.F32.PACK_AB R5, R154, R23 ;  /* 0x000000179a05723e */ /* 0x000fe400000000ff */
[----:B------:R-:W-:Y:S02]  /*dc00*/  F2FP.F16.F32.PACK_AB R6, R37, R36 ;  /* 0x000000242506723e */ /* 0x000fe400000000ff */
[----:B------:R-:W-:Y:S02]  /*dc10*/  F2FP.F16.F32.PACK_AB R7, R153, R60 ;  /* 0x0000003c9907723e */ /* 0x000fe400000000ff */
[----:B------:R-:W-:-:S02]  /*dc20*/  F2FP.F16.F32.PACK_AB R17, R59, R58 ;  /* 0x0000003a3b11723e */ /* 0x000fc400000000ff */
[----:B------:R-:W-:Y:S01]  /*dc30*/  F2FP.F16.F32.PACK_AB R19, R63, R62 ;  /* 0x0000003e3f13723e */ /* 0x000fe200000000ff */
[----:B------:R2:W-:Y:S01]  /*dc40*/  STSM.16.M88.4 [R161], R4 ;  /* 0x00000004a1007844 */ /* 0x0005e20000000200 */
[----:B------:R-:W-:Y:S02]  /*dc50*/  F2FP.F16.F32.PACK_AB R72, R73, R72 ;  /* 0x000000484948723e */ /* 0x000fe400000000ff */
[----:B------:R-:W-:Y:S01]  /*dc60*/  SHF.R.U64 R54, R54, 0x3, RZ ;  /* 0x0000000336367819 */ /* 0x000fe200000012ff */
[----:B------:R-:W-:Y:S01]  /*dc70*/  STSM.16.M88.4 [R160], R8 ;  /* 0x00000008a0007844 */ /* 0x000fe20000000200 */
[----:B------:R-:W-:Y:S02]  /*dc80*/  MOV R38, R38 ;  /* 0x0000002600267202 */ /* 0x000fe40000000f00 */
[----:B------:R-:W-:Y:S01]  /*dc90*/  MOV R21, UR9 ;  /* 0x0000000900157c02 */ /* 0x000fe20008000f00 */
[----:B------:R-:W-:Y:S01]  /*dca0*/  IMAD.U32 R21, RZ, RZ, UR5 ;  /* 0x00000005ff157e24 */ /* 0x000fe2000f8e00ff */
[----:B------:R-:W-:Y:S01]  /*dcb0*/  F2FP.F16.F32.PACK_AB R24, R24, R3 ;  /* 0x000000031818723e */ /* 0x000fe200000000ff */
[----:B------:R-:W-:Y:S01]  /*dcc0*/  USHF.R.S32.HI UR5, URZ, 0x1f, UR44 ;  /* 0x0000001f3f057899 */ /* 0x000fe2000801142c */
[----:B------:R-:W-:Y:S01]  /*dcd0*/  F2FP.F16.F32.PACK_AB R25, R67, R66 ;  /* 0x000000424319723e */ /* 0x000fe200000000ff */
[----:B------:R-:W-:Y:S01]  /*dce0*/  STSM.16.M88.4 [R31], R12 ;  /* 0x0000000c1f007844 */ /* 0x000fe20000000200 */
[----:B------:R-:W-:Y:S01]  /*dcf0*/  F2FP.F16.F32.PACK_AB R26, R69, R68 ;  /* 0x00000044451a723e */ /* 0x000fe200000000ff */
[C---:B-1----:R-:W-:Y:S01]  /*dd00*/  IMAD.WIDE.U32 R20, R28.reuse, UR44, R20 ;  /* 0x0000002c1c147c25 */ /* 0x042fe2000f8e0014 */
[----:B------:R-:W-:Y:S01]  /*dd10*/  F2FP.F16.F32.PACK_AB R27, R71, R70 ;  /* 0x00000046471b723e */ /* 0x000fe200000000ff */
[----:B------:R-:W-:Y:S01]  /*dd20*/  STSM.16.M88.4 [R34], R16 ;  /* 0x0000001022007844 */ /* 0x000fe20000000200 */
[----:B------:R-:W-:Y:S01]  /*dd30*/  F2FP.F16.F32.PACK_AB R73, R159, R74 ;  /* 0x0000004a9f49723e */ /* 0x000fe200000000ff */
[----:B--2---:R-:W-:Y:S01]  /*dd40*/  IMAD R4, R28, UR5, RZ ;  /* 0x000000051c047c24 */ /* 0x004fe2000f8e02ff */
[----:B------:R-:W-:Y:S01]  /*dd50*/  F2FP.F16.F32.PACK_AB R80, R81, R80 ;  /* 0x000000505150723e */ /* 0x000fe200000000ff */
[----:B------:R-:W-:Y:S01]  /*dd60*/  STSM.16.M88.4 [R38], R24 ;  /* 0x0000001826007844 */ /* 0x000fe20000000200 */
[----:B------:R-:W-:Y:S01]  /*dd70*/  LOP3.LUT R52, R52, R51, RZ, 0x3c, !PT ;  /* 0x0000003334347212 */ /* 0x000fe200078e3cff */
[----:B------:R-:W-:Y:S01]  /*dd80*/  IMAD.X R51, RZ, RZ, R201, P5 ;  /* 0x000000ffff337224 */ /* 0x000fe200028e06c9 */
[----:B------:R-:W-:Y:S01]  /*dd90*/  MOV R40, R40 ;  /* 0x0000002800287202 */ /* 0x000fe20000000f00 */
[----:B------:R-:W-:Y:S01]  /*dda0*/  IMAD R4, R29, UR44, R4 ;  /* 0x0000002c1d047c24 */ /* 0x000fe2000f8e0204 */
[----:B------:R-:W-:-:S02]  /*ddb0*/  F2FP.F16.F32.PACK_AB R74, R77, R76 ;  /* 0x0000004c4d4a723e */ /* 0x000fc400000000ff */
[----:B------:R-:W-:Y:S02]  /*ddc0*/  F2FP.F16.F32.PACK_AB R75, R78, R75 ;  /* 0x0000004b4e4b723e */ /* 0x000fe400000000ff */
[----:B------:R-:W-:Y:S02]  /*ddd0*/  F2FP.F16.F32.PACK_AB R81, R79, R82 ;  /* 0x000000524f51723e */ /* 0x000fe400000000ff */
[----:B------:R-:W-:Y:S01]  /*dde0*/  F2FP.F16.F32.PACK_AB R88, R89, R88 ;  /* 0x000000585958723e */ /* 0x000fe200000000ff */
[----:B------:R-:W-:Y:S01]  /*ddf0*/  STSM.16.M88.4 [R40], R72 ;  /* 0x0000004828007844 */ /* 0x000fe20000000200 */
[----:B------:R-:W-:Y:S02]  /*de00*/  MOV R42, R42 ;  /* 0x0000002a002a7202 */ /* 0x000fe40000000f00 */
[----:B------:R-:W-:Y:S02]  /*de10*/  F2FP.F16.F32.PACK_AB R82, R85, R84 ;  /* 0x000000545552723e */ /* 0x000fe400000000ff */
[----:B------:R-:W-:-:S02]  /*de20*/  F2FP.F16.F32.PACK_AB R83, R86, R83 ;  /* 0x000000535653723e */ /* 0x000fc400000000ff */
[----:B------:R-:W-:Y:S02]  /*de30*/  F2FP.F16.F32.PACK_AB R89, R87, R90 ;  /* 0x0000005a5759723e */ /* 0x000fe400000000ff */
[----:B------:R-:W-:Y:S01]  /*de40*/  F2FP.F16.F32.PACK_AB R96, R97, R96 ;  /* 0x000000606160723e */ /* 0x000fe200000000ff */
[----:B------:R-:W-:Y:S01]  /*de50*/  STSM.16.M88.4 [R42], R80 ;  /* 0x000000502a007844 */ /* 0x000fe20000000200 */
[----:B------:R-:W-:Y:S02]  /*de60*/  MOV R44, R44 ;  /* 0x0000002c002c7202 */ /* 0x000fe40000000f00 */
[----:B------:R-:W-:Y:S02]  /*de70*/  F2FP.F16.F32.PACK_AB R90, R93, R92 ;  /* 0x0000005c5d5a723e */ /* 0x000fe400000000ff */
[----:B------:R-:W-:Y:S02]  /*de80*/  F2FP.F16.F32.PACK_AB R91, R94, R91 ;  /* 0x0000005b5e5b723e */ /* 0x000fe400000000ff */
[----:B------:R-:W-:-:S02]  /*de90*/  F2FP.F16.F32.PACK_AB R97, R95, R98 ;  /* 0x000000625f61723e */ /* 0x000fc400000000ff */
[----:B------:R-:W-:Y:S01]  /*dea0*/  F2FP.F16.F32.PACK_AB R104, R105, R104 ;  /* 0x000000686968723e */ /* 0x000fe200000000ff */
[----:B------:R-:W-:Y:S01]  /*deb0*/  STSM.16.M88.4 [R44], R88 ;  /* 0x000000582c007844 */ /* 0x000fe20000000200 */
[----:B------:R-:W-:Y:S01]  /*dec0*/  LOP3.LUT R54, R54, R55, RZ, 0x3c, !PT ;  /* 0x0000003736367212 */ /* 0x000fe200078e3cff */
[----:B------:R-:W-:Y:S01]  /*ded0*/  IMAD.X R55, RZ, RZ, R201, P2 ;  /* 0x000000ffff377224 */ /* 0x000fe200010e06c9 */
[----:B------:R-:W-:Y:S02]  /*dee0*/  MOV R46, R46 ;  /* 0x0000002e002e7202 */ /* 0x000fe40000000f00 */
[----:B------:R-:W-:Y:S02]  /*def0*/  F2FP.F16.F32.PACK_AB R98, R101, R100 ;  /* 0x000000646562723e */ /* 0x000fe400000000ff */
[----:B------:R-:W-:Y:S02]  /*df00*/  F2FP.F16.F32.PACK_AB R99, R102, R99 ;  /* 0x000000636663723e */ /* 0x000fe400000000ff */
[----:B------:R-:W-:-:S02]  /*df10*/  F2FP.F16.F32.PACK_AB R105, R107, R106 ;  /* 0x0000006a6b69723e */ /* 0x000fc400000000ff */
[----:B------:R-:W-:Y:S01]  /*df20*/  F2FP.F16.F32.PACK_AB R112, R113, R112 ;  /* 0x000000707170723e */ /* 0x000fe200000000ff */
[----:B------:R-:W-:Y:S01]  /*df30*/  STSM.16.M88.4 [R46], R96 ;  /* 0x000000602e007844 */ /* 0x000fe20000000200 */
[----:B------:R-:W-:Y:S02]  /*df40*/  MOV R48, R48 ;  /* 0x0000003000307202 */ /* 0x000fe40000000f00 */
[----:B------:R-:W-:Y:S02]  /*df50*/  IADD3.X R53, RZ, R201, RZ, P3, !PT ;  /* 0x000000c9ff357210 */ /* 0x000fe40001ffe4ff */
        /* <DEDUP_REMOVED lines=16> */
[----:B------:R-:W-:Y:S02]  /*e060*/  MOV R56, R56 ;  /* 0x0000003800387202 */ /* 0x000fe40000000f00 */
        /* <DEDUP_REMOVED lines=9> */
[----:B------:R-:W-:Y:S01]  /*e100*/  MOV R54, R54 ;  /* 0x0000003600367202 */ /* 0x000fe20000000f00 */
[----:B------:R-:W-:Y:S01]  /*e110*/  STSM.16.M88.4 [R52], R136 ;  /* 0x0000008834007844 */ /* 0x000fe20000000200 */
[----:B------:R-:W-:Y:S02]  /*e120*/  F2FP.F16.F32.PACK_AB R146, R149, R148 ;  /* 0x000000949592723e */ /* 0x000fe400000000ff */
[----:B------:R-:W-:Y:S02]  /*e130*/  F2FP.F16.F32.PACK_AB R147, R151, R150 ;  /* 0x000000969793723e */ /* 0x000fe400000000ff */
[C---:B------:R-:W-:Y:S02]  /*e140*/  ISETP.GE.OR P0, PT, R103.reuse, UR10, P0 ;  /* 0x0000000a67007c0c */ /* 0x040fe40008706670 */
[----:B------:R-:W-:Y:S01]  /*e150*/  SHF.R.S32.HI R3, RZ, 0x1f, R103 ;  /* 0x0000001fff037819 */ /* 0x000fe20000011467 */
[----:B------:R-:W-:Y:S01]  /*e160*/  STSM.16.M88.4 [R54], R144 ;  /* 0x0000009036007844 */ /* 0x000fe20000000200 */
[----:B------:R-:W-:Y:S01]  /*e170*/  IADD3 R103, P2, R103, R20, RZ ;  /* 0x0000001467677210 */ /* 0x000fe20007f5e0ff */
[----:B------:R-:W-:Y:S01]  /*e180*/  @!PT LDS RZ, [RZ] ;  /* 0x00000000fffff984 */ /* 0x000fe20000000800 */
[----:B------:R-:W-:Y:S01]  /*e190*/  @!PT LDS RZ, [RZ] ;  /* 0x00000000fffff984 */ /* 0x000fe20000000800 */
[----:B------:R-:W-:Y:S01]  /*e1a0*/  @!PT LDS RZ, [RZ] ;  /* 0x00000000fffff984 */ /* 0x000fe20000000800 */
[----:B------:R-:W-:Y:S01]  /*e1b0*/  @!PT LDS RZ, [RZ] ;  /* 0x00000000fffff984 */ /* 0x000fe20000000800 */
[----:B------:R1:W-:Y:S06]  /*e1c0*/  MEMBAR.ALL.CTA ;  /* 0x0000000000007992 */ /* 0x0003ec0000008000 */
[----:B-1----:R-:W1:Y:S01]  /*e1d0*/  FENCE.VIEW.ASYNC.S ;  /* 0x00000000000073c6 */ /* 0x002e620000000000 */
[----:B------:R-:W-:Y:S01]  /*e1e0*/  IADD3.X R20, R3, R21, R4, P2, !PT ;  /* 0x0000001503147210 */ /* 0x000fe200017fe404 */
[----:B-1----:R-:W-:Y:S06]  /*e1f0*/  BAR.ARV 0x1, 0x120 ;  /* 0x0044800000007b1d */ /* 0x002fec0000002000 */
[C---:B------:R-:W-:Y:S01]  /*e200*/  LEA R4, P2, R103.reuse, UR6, 0x2 ;  /* 0x0000000667047c11 */ /* 0x040fe2000f8410ff */
[----:B------:R-:W1:Y:S03]  /*e210*/  SHFL.IDX PT, R3, R211, RZ, 0x1f ;  /* 0x00001fffd3037589 */ /* 0x000e6600000e0000 */
[----:B------:R-:W-:-:S05]  /*e220*/  LEA.HI.X R5, R103, UR7, R20, 0x2, P2 ;  /* 0x0000000767057c11 */ /* 0x000fca00090f1414 */
[----:B------:R2:W-:Y:S04]  /*e230*/  @!P0 STG.E desc[UR12][R4.64], R2 ;  /* 0x0000000204008986 */ /* 0x0005e8000c10190c */
[----:B------:R2:W-:Y:S01]  /*e240*/  @!P1 STG.E desc[UR12][R4.64+0x20], R0 ;  /* 0x0000200004009986 */ /* 0x0005e2000c10190c */
[----:B-1----:R-:W-:-:S13]  /*e250*/  ISETP.NE.AND P0, PT, R3, 0x7, PT ;  /* 0x000000070300780c */ /* 0x002fda0003f05270 */
[----:B--2---:R-:W-:Y:S05]  /*e260*/  @P0 BRA `(.L_x_968) ;  /* 0x0000000c00180947 */ /* 0x004fea0003800000 */
[----:B------:R-:W-:Y:S01]  /*e270*/  BAR.SYNC.DEFER_BLOCKING 0x1, 0x120 ;  /* 0x0044800000007b1d */ /* 0x000fe20000010000 */
[----:B------:R-:W-:-:S05]  /*e280*/  ELECT P0, URZ, PT ;  /* 0x00000000003f782f */ /* 0x000fca0003800000 */
[----:B------:R-:W-:Y:S08]  /*e290*/  BSSY B0, `(.L_x_969) ;  /* 0x000001d000007945 */ /* 0x000ff00003800000 */
[----:B------:R-:W-:Y:S05]  /*e2a0*/  @!P0 BRA `(.L_x_970) ;  /* 0x00000000006c8947 */ /* 0x000fea0003800000 */
[----:B------:R-:W-:Y:S01]  /*e2b0*/  ULDC.64 UR10, c[0x0][0x198] ;  /* 0x00006600000a7ab9 */ /* 0x000fe20000000a00 */
[----:B------:R-:W-:Y:S02]  /*e2c0*/  UIADD3 UR5, UR38, 0x4000, URZ ;  /* 0x0000400026057890 */ /* 0x000fe4000fffe03f */
[----:B------:R-:W-:Y:S02]  /*e2d0*/  UIADD3 UR6, UP0, UR10, 0x9f0, URZ ;  /* 0x000009f00a067890 */ /* 0x000fe4000ff1e03f */
[----:B------:R-:W-:Y:S02]  /*e2e0*/  UIADD3 UR9, UR38, 0x8000, URZ ;  /* 0x0000800026097890 */ /* 0x000fe4000fffe03f */
[----:B------:R-:W-:Y:S01]  /*e2f0*/  UIADD3.X UR7, URZ, UR11, URZ, UP0, !UPT ;  /* 0x0000000b3f077290 */ /* 0x000fe200087fe43f */
[----:B------:R-:W-:Y:S01]  /*e300*/  UMOV UR41, URZ ;  /* 0x0000003f00297c82 */ /* 0x000fe20008000000 */
[----:B------:R-:W-:Y:S01]  /*e310*/  UMOV UR45, URZ ;  /* 0x0000003f002d7c82 */ /* 0x000fe20008000000 */
[----:B------:R-:W-:Y:S01]  /*e320*/  UMOV UR40, UR38 ;  /* 0x0000002600287c82 */ /* 0x000fe20008000000 */
[----:B------:R-:W-:Y:S01]  /*e330*/  UMOV UR8, 0x40 ;  /* 0x0000004000087882 */ /* 0x000fe20000000000 */
[----:B------:R-:W-:-:S04]  /*e340*/  UIADD3 UR10, UR38, 0xc000, URZ ;  /* 0x0000c000260a7890 */ /* 0x000fc8000fffe03f */
        /* <DEDUP_REMOVED lines=17> */
.L_x_970:
[----:B------:R-:W-:Y:S05]  /*e460*/  BSYNC B0 ;  /* 0x0000000000007941 */ /* 0x000fea0003800000 */
.L_x_969:
[----:B------:R-:W-:Y:S05]  /*e470*/  BRA `(.L_x_968) ;  /* 0x0000000800947947 */ /* 0x000fea0003800000 */
.L_x_967:
[----:B------:R-:W1:Y:S01]  /*e480*/  LDC.64 R8, c[0x0][0xae0] ;  /* 0x0002b800ff087b82 */ /* 0x000e620000000a00 */
[----:B------:R-:W-:Y:S01]  /*e490*/  ISETP.GT.AND P0, PT, R213, 0x7f, PT ;  /* 0x0000007fd500780c */ /* 0x000fe20003f04270 */
[----:B------:R-:W-:Y:S01]  /*e4a0*/  USHF.R.S32.HI UR5, URZ, 0x1f, UR43 ;  /* 0x0000001f3f057899 */ /* 0x000fe2000801142b */
[--C-:B------:R-:W-:Y:S01]  /*e4b0*/  SHF.R.S32.HI R203, RZ, 0x1f, R202.reuse ;  /* 0x0000001fffcb7819 */ /* 0x100fe200000114ca */
[----:B------:R-:W-:Y:S01]  /*e4c0*/  USHF.R.S32.HI UR6, URZ, 0x1f, UR44 ;  /* 0x0000001f3f067899 */ /* 0x000fe2000801142c */
[----:B------:R-:W-:Y:S03]  /*e4d0*/  BSSY B0, `(.L_x_971) ;  /* 0x000001d000007945 */ /* 0x000fe60003800000 */
[----:B------:R-:W2:Y:S08]  /*e4e0*/  LDC R14, c[0x0][0xdac] ;  /* 0x00036b00ff0e7b82 */ /* 0x000eb00000000800 */
[----:B------:R-:W3:Y:S01]  /*e4f0*/  LDC.64 R10, c[0x0][0xae8] ;  /* 0x0002ba00ff0a7b82 */ /* 0x000ee20000000a00 */
[----:B-1----:R-:W-:-:S04]  /*e500*/  IMAD.WIDE.U32 R6, R8, UR43, R202 ;  /* 0x0000002b08067c25 */ /* 0x002fc8000f8e00ca */
[----:B------:R-:W-:Y:S01]  /*e510*/  IMAD R8, R8, UR5, RZ ;  /* 0x0000000508087c24 */ /* 0x000fe2000f8e02ff */
[----:B------:R-:W-:Y:S06]  /*e520*/  @P0 BRA `(.L_x_972) ;  /* 0x00000000005c0947 */ /* 0x000fec0003800000 */
[----:B------:R-:W1:Y:S01]  /*e530*/  S2R R0, SR_TID.X ;  /* 0x0000000000007919 */ /* 0x000e620000002100 */
[----:B------:R-:W-:Y:S01]  /*e540*/  IMAD.U32 R2, RZ, RZ, UR42 ;  /* 0x0000002aff027e24 */ /* 0x000fe2000f8e00ff */
[----:B------:R-:W-:-:S04]  /*e550*/  ULDC UR7, c[0x0][0xa88] ;  /* 0x0002a20000077ab9 */ /* 0x000fc80000000800 */
[----:B-1----:R-:W-:-:S04]  /*e560*/  IADD3 R2, R2, -0x80, R0 ;  /* 0xffffff8002027810 */ /* 0x002fc80007ffe000 */
[----:B------:R-:W-:-:S13]  /*e570*/  ISETP.GE.AND P0, PT, R2, UR7, PT ;  /* 0x0000000702007c0c */ /* 0x000fda000bf06270 */
[----:B------:R-:W-:Y:S05]  /*e580*/  @P0 BRA `(.L_x_972) ;  /* 0x0000000000440947 */ /* 0x000fea0003800000 */
[----:B------:R-:W1:Y:S01]  /*e590*/  LDC.64 R4, c[0x0][0xb70] ;  /* 0x0002dc00ff047b82 */ /* 0x000e620000000a00 */
[----:B------:R-:W-:Y:S01]  /*e5a0*/  SHF.R.S32.HI R3, RZ, 0x1f, R2 ;  /* 0x0000001fff037819 */ /* 0x000fe20000011402 */
[----:B------:R-:W-:Y:S01]  /*e5b0*/  ULDC.64 UR8, c[0x0][0xb40] ;  /* 0x0002d00000087ab9 */ /* 0x000fe20000000a00 */
[----:B------:R-:W-:-:S05]  /*e5c0*/  ULDC.64 UR10, c[0x0][0x208] ;  /* 0x00008200000a7ab9 */ /* 0x000fca0000000a00 */
[----:B------:R-:W4:Y:S01]  /*e5d0*/  LDC.64 R12, c[0x0][0xb78] ;  /* 0x0002de00ff0c7b82 */ /* 0x000f220000000a00 */
[C---:B-1----:R-:W-:Y:S02]  /*e5e0*/  IMAD R0, R4.reuse, UR5, RZ ;  /* 0x0000000504007c24 */ /* 0x042fe4000f8e02ff */
[----:B------:R-:W-:-:S04]  /*e5f0*/  IMAD.WIDE.U32 R2, R4, UR43, R2 ;  /* 0x0000002b04027c25 */ /* 0x000fc8000f8e0002 */
[----:B------:R-:W-:Y:S02]  /*e600*/  IMAD R5, R5, UR43, R0 ;  /* 0x0000002b05057c24 */ /* 0x000fe4000f8e0200 */
[----:B----4-:R-:W-:-:S03]  /*e610*/  IMAD R0, R12, UR6, RZ ;  /* 0x000000060c007c24 */ /* 0x010fc6000f8e02ff */
[----:B------:R-:W-:Y:S01]  /*e620*/  IADD3 R3, R3, R5, RZ ;  /* 0x0000000503037210 */ /* 0x000fe20007ffe0ff */
[----:B------:R-:W-:Y:S02]  /*e630*/  IMAD R5, R13, UR44, R0 ;  /* 0x0000002c0d057c24 */ /* 0x000fe4000f8e0200 */
[----:B------:R-:W-:-:S04]  /*e640*/  IMAD.WIDE.U32 R2, R12, UR44, R2 ;  /* 0x0000002c0c027c25 */ /* 0x000fc8000f8e0002 */
[----:B------:R-:W-:Y:S01]  /*e650*/  IMAD.IADD R3, R3, 0x1, R5 ;  /* 0x0000000103037824 */ /* 0x000fe200078e0205 */
[----:B------:R-:W-:-:S04]  /*e660*/  LEA R4, P0, R2, UR8, 0x2 ;  /* 0x0000000802047c11 */ /* 0x000fc8000f8010ff */
[----:B------:R-:W-:Y:S01]  /*e670*/  LEA.HI.X R5, R2, UR9, R3, 0x2, P0 ;  /* 0x0000000902057c11 */ /* 0x000fe200080f1403 */
[----:B------:R-:W-:-:S05]  /*e680*/  IMAD.MOV.U32 R3, RZ, RZ, -0x800000 ;  /* 0xff800000ff037424 */ /* 0x000fca00078e00ff */
[----:B------:R1:W-:Y:S03]  /*e690*/  STG.E desc[UR10][R4.64], R3 ;  /* 0x0000000304007986 */ /* 0x0003e6000c10190a */
.L_x_972:
[----:B------:R-:W-:Y:S05]  /*e6a0*/  BSYNC B0 ;  /* 0x0000000000007941 */ /* 0x000fea0003800000 */
.L_x_971:
[----:B------:R-:W-:Y:S01]  /*e6b0*/  R2UR UR7, R206 ;  /* 0x00000000ce0772ca */ /* 0x000fe200000e0000 */
[----:B------:R-:W-:Y:S01]  /*e6c0*/  ULDC UR5, c[0x0][0xa88] ;  /* 0x0002a20000057ab9 */ /* 0x000fe20000000800 */
[C---:B------:R-:W-:Y:S01]  /*e6d0*/  IADD3 R0, R204.reuse, 0x20, RZ ;  /* 0x00000020cc007810 */ /* 0x040fe20007ffe0ff */
[----:B------:R-:W-:Y:S01]  /*e6e0*/  UIADD3 UR42, -UR42, UR5, URZ ;  /* 0x000000052a2a7290 */ /* 0x000fe2000fffe13f */
[----:B-1----:R-:W-:Y:S01]  /*e6f0*/  IMAD R3, R9, UR43, R8 ;  /* 0x0000002b09037c24 */ /* 0x002fe2000f8e0208 */
[----:B------:R-:W-:Y:S01]  /*e700*/  SHF.R.S32.HI R205, RZ, 0x1f, R204 ;  /* 0x0000001fffcd7819 */ /* 0x000fe200000114cc */
[C---:B------:R-:W-:Y:S01]  /*e710*/  VIADD R2, R204.reuse, 0x40 ;  /* 0x00000040cc027836 */ /* 0x040fe20000000000 */
[----:B------:R-:W-:Y:S01]  /*e720*/  BSSY B0, `(.L_x_973) ;  /* 0x0000025000007945 */ /* 0x000fe20003800000 */
[----:B------:R-:W-:Y:S01]  /*e730*/  IMAD.IADD R7, R7, 0x1, R3 ;  /* 0x0000000107077824 */ /* 0x000fe200078e0203 */
[C---:B------:R-:W-:Y:S01]  /*e740*/  ISETP.GE.AND P2, PT, R204.reuse, UR42, PT ;  /* 0x0000002acc007c0c */ /* 0x040fe2000bf46270 */
[----:B------:R-:W-:Y:S01]  /*e750*/  VIADD R8, R204, 0x60 ;  /* 0x00000060cc087836 */ /* 0x000fe20000000000 */
[----:B------:R-:W-:Y:S01]  /*e760*/  ISETP.GE.AND P0, PT, R0, UR42, PT ;  /* 0x0000002a00007c0c */ /* 0x000fe2000bf06270 */
[C---:B---3--:R-:W-:Y:S01]  /*e770*/  IMAD R0, R10.reuse, UR6, RZ ;  /* 0x000000060a007c24 */ /* 0x048fe2000f8e02ff */
[----:B------:R-:W-:Y:S01]  /*e780*/  ULOP3.LUT UR5, URZ, UR7, URZ, 0x33, !UPT ;  /* 0x000000073f057292 */ /* 0x000fe2000f8e333f */
[----:B------:R-:W-:Y:S01]  /*e790*/  IMAD.WIDE.U32 R6, R10, UR44, R6 ;  /* 0x0000002c0a067c25 */ /* 0x000fe2000f8e0006 */
[----:B------:R-:W-:-:S03]  /*e7a0*/  ISETP.GE.AND P1, PT, R2, UR42, PT ;  /* 0x0000002a02007c0c */ /* 0x000fc6000bf26270 */
[----:B------:R-:W-:Y:S01]  /*e7b0*/  IMAD R3, R11, UR44, R0 ;  /* 0x0000002c0b037c24 */ /* 0x000fe2000f8e0200 */
[----:B--2---:R-:W-:-:S03]  /*e7c0*/  IADD3 R5, R14, UR5, RZ ;  /* 0x000000050e057c10 */ /* 0x004fc6000fffe0ff */
[----:B------:R-:W-:Y:S02]  /*e7d0*/  IMAD.IADD R11, R7, 0x1, R3 ;  /* 0x00000001070b7824 */ /* 0x000fe400078e0203 */
[----:B------:R-:W-:Y:S01]  /*e7e0*/  IMAD.WIDE R4, R5, 0x80, R204 ;  /* 0x0000008005047825 */ /* 0x000fe200078e02cc */
[----:B------:R-:W-:Y:S06]  /*e7f0*/  @P2 BRA `(.L_x_974) ;  /* 0x00000000005c2947 */ /* 0x000fec0003800000 */
[C---:B------:R-:W-:Y:S01]  /*e800*/  VIADD R2, R202.reuse, 0x80 ;  /* 0x00000080ca027836 */ /* 0x040fe20000000000 */
[----:B------:R-:W-:Y:S01]  /*e810*/  IADD3 R0, R202, 0x40, RZ ;  /* 0x00000040ca007810 */ /* 0x000fe20007ffe0ff */
[----:B------:R-:W-:Y:S01]  /*e820*/  ULDC UR5, c[0x0][0xa8c] ;  /* 0x0002a30000057ab9 */ /* 0x000fe20000000800 */
[----:B------:R-:W-:Y:S01]  /*e830*/  ULDC.64 UR6, c[0x0][0xad8] ;  /* 0x0002b60000067ab9 */ /* 0x000fe20000000a00 */
[----:B------:R-:W-:Y:S01]  /*e840*/  IMAD.MOV.U32 R3, RZ, RZ, R11 ;  /* 0x000000ffff037224 */ /* 0x000fe200078e000b */
[----:B------:R-:W-:Y:S01]  /*e850*/  ISETP.GE.AND P4, PT, R2, UR5, PT ;  /* 0x0000000502007c0c */ /* 0x000fe2000bf86270 */
[----:B------:R-:W-:Y:S01]  /*e860*/  IMAD R9, R5, UR6, RZ ;  /* 0x0000000605097c24 */ /* 0x000fe2000f8e02ff */
[----:B------:R-:W-:Y:S01]  /*e870*/  ISETP.GE.AND P3, PT, R0, UR5, PT ;  /* 0x0000000500007c0c */ /* 0x000fe2000bf66270 */
[----:B------:R-:W-:Y:S01]  /*e880*/  VIADD R0, R202, 0xc0 ;  /* 0x000000c0ca007836 */ /* 0x000fe20000000000 */
[----:B------:R-:W-:Y:S01]  /*e890*/  MOV R2, R6 ;  /* 0x0000000600027202 */ /* 0x000fe20000000f00 */
[----:B------:R-:W-:Y:S01]  /*e8a0*/  IMAD R9, R4, UR7, R9 ;  /* 0x0000000704097c24 */ /* 0x000fe2000f8e0209 */
[----:B------:R-:W-:Y:S01]  /*e8b0*/  ISETP.GE.AND P2, PT, R202, UR5, PT ;  /* 0x00000005ca007c0c */ /* 0x000fe2000bf46270 */
[----:B------:R-:W-:Y:S01]  /*e8c0*/  ULDC.64 UR8, c[0x0][0x208] ;  /* 0x0000820000087ab9 */ /* 0x000fe20000000a00 */
[----:B------:R-:W-:Y:S01]  /*e8d0*/  ISETP.GE.AND P5, PT, R0, UR5, PT ;  /* 0x0000000500007c0c */ /* 0x000fe2000bfa6270 */
[----:B------:R-:W-:Y:S01]  /*e8e0*/  IMAD.WIDE.U32 R2, R4, UR6, R2 ;  /* 0x0000000604027c25 */ /* 0x000fe2000f8e0002 */
[----:B------:R-:W-:-:S03]  /*e8f0*/  ULDC.64 UR6, c[0x0][0xa80] ;  /* 0x0002a00000067ab9 */ /* 0x000fc60000000a00 */
[----:B------:R-:W-:Y:S01]  /*e900*/  IMAD.IADD R3, R3, 0x1, R9 ;  /* 0x0000000103037824 */ /* 0x000fe200078e0209 */
[----:B------:R-:W-:-:S04]  /*e910*/  LEA R12, P6, R2, UR6, 0x1 ;  /* 0x00000006020c7c11 */ /* 0x000fc8000f8c08ff */
[----:B------:R-:W-:-:S05]  /*e920*/  LEA.HI.X R13, R2, UR7, R3, 0x1, P6 ;  /* 0x00000007020d7c11 */ /* 0x000fca000b0f0c03 */
[----:B------:R1:W-:Y:S04]  /*e930*/  @!P2 STG.E.128 desc[UR8][R12.64], RZ ;  /* 0x000000ff0c00a986 */ /* 0x0003e8000c101d08 */
[----:B------:R1:W-:Y:S04]  /*e940*/  @!P3 STG.E.128 desc[UR8][R12.64+0x80], RZ ;  /* 0x000080ff0c00b986 */ /* 0x0003e8000c101d08 */
[----:B------:R1:W-:Y:S04]  /*e950*/  @!P4 STG.E.128 desc[UR8][R12.64+0x100], RZ ;  /* 0x000100ff0c00c986 */ /* 0x0003e8000c101d08 */
[----:B------:R1:W-:Y:S02]  /*e960*/  @!P5 STG.E.128 desc[UR8][R12.64+0x180], RZ ;  /* 0x000180ff0c00d986 */ /* 0x0003e4000c101d08 */
.L_x_974:
[----:B------:R-:W-:Y:S05]  /*e970*/  BSYNC B0 ;  /* 0x0000000000007941 */ /* 0x000fea0003800000 */
.L_x_973:
[----:B------:R-:W-:Y:S01]  /*e980*/  BSSY B0, `(.L_x_975) ;  /* 0x000001c000007945 */ /* 0x000fe20003800000 */
[----:B------:R-:W-:-:S03]  /*e990*/  ISETP.GE.AND P2, PT, R8, UR42, PT ;  /* 0x0000002a08007c0c */ /* 0x000fc6000bf46270 */
[----:B------:R-:W-:Y:S10]  /*e9a0*/  @P0 BRA `(.L_x_976) ;  /* 0x0000000000640947 */ /* 0x000ff40003800000 */
[----:B------:R-:W-:Y:S01]  /*e9b0*/  IADD3 R9, P0, R4, 0x20, RZ ;  /* 0x0000002004097810 */ /* 0x000fe20007f1e0ff */
[C---:B------:R-:W-:Y:S01]  /*e9c0*/  VIADD R3, R202.reuse, 0x80 ;  /* 0x00000080ca037836 */ /* 0x040fe20000000000 */
[----:B------:R-:W-:Y:S01]  /*e9d0*/  IADD3 R2, R202, 0x40, RZ ;  /* 0x00000040ca027810 */ /* 0x000fe20007ffe0ff */
[----:B------:R-:W-:Y:S01]  /*e9e0*/  ULDC UR5, c[0x0][0xa8c] ;  /* 0x0002a30000057ab9 */ /* 0x000fe20000000800 */
        /* <DEDUP_REMOVED lines=14> */
[----:B------:R-:W-:Y:S02]  /*ead0*/  LEA R8, P0, R2, UR6, 0x1 ;  /* 0x0000000602087c11 */ /* 0x000fe4000f8008ff */
[----:B------:R-:W-:-:S04]  /*eae0*/  IADD3 R3, R3, R9, RZ ;  /* 0x0000000903037210 */ /* 0x000fc80007ffe0ff */
[----:B------:R-:W-:-:S05]  /*eaf0*/  LEA.HI.X R9, R2, UR7, R3, 0x1, P0 ;  /* 0x0000000702097c11 */ /* 0x000fca00080f0c03 */
[----:B------:R2:W-:Y:S04]  /*eb00*/  @!P3 STG.E.128 desc[UR8][R8.64], RZ ;  /* 0x000000ff0800b986 */ /* 0x0005e8000c101d08 */
[----:B------:R2:W-:Y:S04]  /*eb10*/  @!P4 STG.E.128 desc[UR8][R8.64+0x80], RZ ;  /* 0x000080ff0800c986 */ /* 0x0005e8000c101d08 */
[----:B------:R2:W-:Y:S04]  /*eb20*/  @!P5 STG.E.128 desc[UR8][R8.64+0x100], RZ ;  /* 0x000100ff0800d986 */ /* 0x0005e8000c101d08 */
[----:B------:R2:W-:Y:S02]  /*eb30*/  @!P6 STG.E.128 desc[UR8][R8.64+0x180], RZ ;  /* 0x000180ff0800e986 */ /* 0x0005e4000c101d08 */
.L_x_976:
[----:B------:R-:W-:Y:S05]  /*eb40*/  BSYNC B0 ;  /* 0x0000000000007941 */ /* 0x000fea0003800000 */
.L_x_975:
[----:B------:R-:W-:Y:S04]  /*eb50*/  BSSY B0, `(.L_x_977) ;  /* 0x000001b000007945 */ /* 0x000fe80003800000 */
[----:B------:R-:W-:Y:S05]  /*eb60*/  @P1 BRA `(.L_x_978) ;  /* 0x0000000000641947 */ /* 0x000fea0003800000 */
[----:B--2---:R-:W-:Y:S01]  /*eb70*/  IADD3 R9, P0, R4, 0x40, RZ ;  /* 0x0000004004097810 */ /* 0x004fe20007f1e0ff */
[C---:B------:R-:W-:Y:S01]  /*eb80*/  VIADD R3, R202.reuse, 0x80 ;  /* 0x00000080ca037836 */ /* 0x040fe20000000000 */
[----:B------:R-:W-:Y:S01]  /*eb90*/  ULDC UR5, c[0x0][0xa8c] ;  /* 0x0002a30000057ab9 */ /* 0x000fe20000000800 */
[C---:B------:R-:W-:Y:S01]  /*eba0*/  VIADD R2, R202.reuse, 0x40 ;  /* 0x00000040ca027836 */ /* 0x040fe20000000000 */
[----:B------:R-:W-:Y:S01]  /*ebb0*/  IADD3.X R0, RZ, R5, RZ, P0, !PT ;  /* 0x00000005ff007210 */ /* 0x000fe200007fe4ff */
[----:B------:R-:W-:Y:S01]  /*ebc0*/  ULDC.64 UR6, c[0x0][0xad8] ;  /* 0x0002b60000067ab9 */ /* 0x000fe20000000a00 */
[----:B------:R-:W-:Y:S01]  /*ebd0*/  ISETP.GE.AND P4, PT, R3, UR5, PT ;  /* 0x0000000503007c0c */ /* 0x000fe2000bf86270 */
[----:B------:R-:W-:Y:S01]  /*ebe0*/  VIADD R8, R202, 0xc0 ;  /* 0x000000c0ca087836 */ /* 0x000fe20000000000 */
[----:B------:R-:W-:Y:S01]  /*ebf0*/  ISETP.GE.AND P3, PT, R2, UR5, PT ;  /* 0x0000000502007c0c */ /* 0x000fe2000bf66270 */
[----:B------:R-:W-:Y:S01]  /*ec00*/  IMAD.MOV.U32 R2, RZ, RZ, R6 ;  /* 0x000000ffff027224 */ /* 0x000fe200078e0006 */
[----:B------:R-:W-:Y:S01]  /*ec10*/  MOV R3, R11 ;  /* 0x0000000b00037202 */ /* 0x000fe20000000f00 */
[----:B------:R-:W-:Y:S01]  /*ec20*/  IMAD R0, R0, UR6, RZ ;  /* 0x0000000600007c24 */ /* 0x000fe2000f8e02ff */
[----:B------:R-:W-:Y:S01]  /*ec30*/  ISETP.GE.AND P1, PT, R202, UR5, PT ;  /* 0x00000005ca007c0c */ /* 0x000fe2000bf26270 */
[----:B------:R-:W-:Y:S01]  /*ec40*/  ULDC.64 UR8, c[0x0][0x208] ;  /* 0x0000820000087ab9 */ /* 0x000fe20000000a00 */
[----:B------:R-:W-:Y:S01]  /*ec50*/  ISETP.GE.AND P5, PT, R8, UR5, PT ;  /* 0x0000000508007c0c */ /* 0x000fe2000bfa6270 */
[----:B------:R-:W-:-:S04]  /*ec60*/  IMAD.WIDE.U32 R2, R9, UR6, R2 ;  /* 0x0000000609027c25 */ /* 0x000fc8000f8e0002 */
        /* <DEDUP_REMOVED lines=9> */
.L_x_978:
[----:B------:R-:W-:Y:S05]  /*ed00*/  BSYNC B0 ;  /* 0x0000000000007941 */ /* 0x000fea0003800000 */
.L_x_977:
[----:B------:R-:W-:Y:S04]  /*ed10*/  BSSY B0, `(.L_x_968) ;  /* 0x000001b000007945 */ /* 0x000fe80003800000 */
        /* <DEDUP_REMOVED lines=9> */
[----:B------:R-:W-:Y:S01]  /*edb0*/  IADD3 R5, R202, 0x80, RZ ;  /* 0x00000080ca057810 */ /* 0x000fe20007ffe0ff */
[----:B------:R-:W-:Y:S01]  /*edc0*/  IMAD R4, R4, UR6, RZ ;  /* 0x0000000604047c24 */ /* 0x000fe2000f8e02ff */
[C---:B------:R-:W-:Y:S01]  /*edd0*/  ISETP.GE.AND P1, PT, R202.reuse, UR5, PT ;  /* 0x00000005ca007c0c */ /* 0x040fe2000bf26270 */
[----:B------:R-:W-:Y:S01]  /*ede0*/  VIADD R0, R202, 0xc0 ;  /* 0x000000c0ca007836 */ /* 0x000fe20000000000 */
[----:B------:R-:W-:Y:S01]  /*edf0*/  ISETP.GE.AND P3, PT, R5, UR5, PT ;  /* 0x0000000505007c0c */ /* 0x000fe2000bf66270 */
[----:B------:R-:W-:Y:S01]  /*ee00*/  IMAD.WIDE.U32 R2, R7, UR6, R2 ;  /* 0x0000000607027c25 */ /* 0x000fe2000f8e0002 */
[----:B------:R-:W-:-:S02]  /*ee10*/  ULDC.64 UR8, c[0x0][0x208] ;  /* 0x0000820000087ab9 */ /* 0x000fc40000000a00 */
        /* <DEDUP_REMOVED lines=10> */
.L_x_979:
[----:B------:R-:W-:Y:S05]  /*eec0*/  BSYNC B0 ;  /* 0x0000000000007941 */ /* 0x000fea0003800000 */
.L_x_968:
[----:B------:R-:W5:Y:S02]  /*eed0*/  LDC R0, c[0x0][0xda8] ;  /* 0x00036a00ff007b82 */ /* 0x000f640000000800 */
[----:B-----5:R-:W-:-:S13]  /*eee0*/  ISETP.LE.AND P0, PT, R0, UR4, PT ;  /* 0x0000000400007c0c */ /* 0x020fda000bf03270 */
[----:B------:R-:W-:Y:S05]  /*eef0*/  @!P0 BRA `(.L_x_980) ;  /* 0xffffff1c00b88947 */ /* 0x000fea000383ffff */
[----:B------:R-:W-:Y:S05]  /*ef00*/  EXIT ;  /* 0x000000000000794d */ /* 0x000fea0003800000 */
.L_x_886:
[----:B------:R-:W-:-:S08]  /*ef10*/  NOP ;  /* 0x0000000000007918 */ /* 0x000fd00000000000 */
[----:B-1----:R-:W1:-:S00]  /*ef20*/  USETMAXREG.DEALLOC.CTAPOOL 0x18 ;  /* 0x00000018000079c8 */ /* 0x002e4000080e0500 */
[----:B-1----:R-:W-:-:S06]  /*ef30*/  LOP3.LUT R0, R0, 0x3, RZ, 0xc0, !PT ;  /* 0x0000000300007812 */ /* 0x002fcc00078ec0ff */
[----:B------:R-:W1:Y:S02]  /*ef40*/  SHFL.IDX PT, R0, R0, RZ, 0x1f ;  /* 0x00001fff00007589 */ /* 0x000e6400000e0000 */
[----:B-1----:R-:W-:-:S13]  /*ef50*/  ISETP.NE.AND P0, PT, R0, RZ, PT ;  /* 0x000000ff0000720c */ /* 0x002fda0003f05270 */
[----:B------:R-:W-:Y:S05]  /*ef60*/  @P0 EXIT ;  /* 0x000000000000094d */ /* 0x000fea0003800000 */
[----:B------:R-:W1:Y:S01]  /*ef70*/  S2UR UR4, SR_CTAID.X ;  /* 0x00000000000479c3 */ /* 0x000e620000002500 */
[----:B------:R-:W-:Y:S01]  /*ef80*/  UMOV UR49, URZ ;  /* 0x0000003f00317c82 */ /* 0x000fe20008000000 */
[----:B------:R-:W-:Y:S01]  /*ef90*/  MOV R16, RZ ;  /* 0x000000ff00107202 */ /* 0x000fe20000000f00 */
[----:B------:R-:W-:-:S05]  /*efa0*/  IMAD.MOV.U32 R17, RZ, RZ, 0x1 ;  /* 0x00000001ff117424 */ /* 0x000fca00078e00ff */
[----:B------:R-:W1:Y:S02]  /*efb0*/  LDC R0, c[0x0][0xda8] ;  /* 0x00036a00ff007b82 */ /* 0x000e640000000800 */
[----:B-1----:R-:W-:-:S13]  /*efc0*/  ISETP.LE.AND P0, PT, R0, UR4, PT ;  /* 0x0000000400007c0c */ /* 0x002fda000bf03270 */
[----:B------:R-:W-:Y:S05]  /*efd0*/  @P0 BRA `(.L_x_981) ;  /* 0x00000034001c0947 */ /* 0x000fea0003800000 */
[----:B------:R-:W-:Y:S01]  /*efe0*/  IMAD.U32 R19, RZ, RZ, UR4 ;  /* 0x00000004ff137e24 */ /* 0x000fe2000f8e00ff */
[----:B------:R-:W-:Y:S01]  /*eff0*/  MOV R17, 0x1 ;  /* 0x0000000100117802 */ /* 0x000fe20000000f00 */
[----:B------:R-:W-:Y:S01]  /*f000*/  IMAD.MOV.U32 R16, RZ, RZ, RZ ;  /* 0x000000ffff107224 */ /* 0x000fe200078e00ff */
[----:B------:R-:W-:Y:S01]  /*f010*/  ULDC UR50, c[0x0][0xc] ;  /* 0x0000030000327ab9 */ /* 0x000fe20000000800 */
[----:B------:R-:W-:Y:S01]  /*f020*/  ULDC.64 UR42, c[0x0][0x198] ;  /* 0x00006600002a7ab9 */ /* 0x000fe20000000a00 */
[----:B------:R-:W-:-:S05]  /*f030*/  UMOV UR49, URZ ;  /* 0x0000003f00317c82 */ /* 0x000fca0008000000 */
.L_x_1035:
[----:B------:R-:W-:Y:S01]  /*f040*/  ULDC UR8, c[0x0][0xdd0] ;  /* 0x0003740000087ab9 */ /* 0x000fe20000000800 */
[----:B-1----:R-:W1:Y:S01]  /*f050*/  LDC R0, c[0x0][0xde8] ;  /* 0x00037a00ff007b82 */ /* 0x002e620000000800 */
[C---:B------:R-:W-:Y:S01]  /*f060*/  R2UR UR6, R19.reuse ;  /* 0x00000000130672ca */ /* 0x040fe200000e0000 */
[----:B------:R-:W-:Y:S01]  /*f070*/  UISETP.NE.AND UP0, UPT, UR8, 0x1, UPT ;  /* 0x000000010800788c */ /* 0x000fe2000bf05270 */
[----:B------:R-:W-:-:S10]  /*f080*/  R2UR UR7, R19 ;  /* 0x00000000130772ca */ /* 0x000fd400000e0000 */
[----:B------:R-:W-:Y:S01]  /*f090*/  @UP0 ULDC UR4, c[0x0][0xdd4] ;  /* 0x0003750000040ab9 */ /* 0x000fe20000000800 */
[----:B------:R-:W-:Y:S01]  /*f0a0*/  @UP0 ULDC UR9, c[0x0][0xdd8] ;  /* 0x0003760000090ab9 */ /* 0x000fe20000000800 */
[----:B------:R-:W-:-:S04]  /*f0b0*/  UIMAD.WIDE.U32 UR4, UR6, UR4, URZ ;  /* 0x00000004060472a5 */ /* 0x000fc8000f8e003f */
[----:B------:R-:W-:-:S04]  /*f0c0*/  @UP0 USHF.R.U32.HI UR6, URZ, UR9, UR5 ;  /* 0x000000093f060299 */ /* 0x000fc80008011605 */
[----:B------:R-:W-:Y:S02]  /*f0d0*/  UIADD3 UR4, -UR6, URZ, URZ ;  /* 0x0000003f06047290 */ /* 0x000fe4000fffe13f */
[----:B-1----:R-:W-:Y:S02]  /*f0e0*/  ISETP.LE.AND P0, PT, R0, UR6, PT ;  /* 0x0000000600007c0c */ /* 0x002fe4000bf03270 */
[----:B------:R-:W-:-:S11]  /*f0f0*/  UIMAD UR8, UR8, UR4, UR7 ;  /* 0x00000004080872a4 */ /* 0x000fd6000f8e0207 */
[----:B------:R-:W-:Y:S05]  /*f100*/  @!P0 BRA `(.L_x_982) ;  /* 0x0000000000208947 */ /* 0x000fea0003800000 */
[----:B------:R-:W-:Y:S01]  /*f110*/  ULDC UR9, c[0x0][0xddc] ;  /* 0x0003770000097ab9 */ /* 0x000fe20000000800 */
[----:B------:R-:W-:Y:S01]  /*f120*/  UMOV UR7, UR8 ;  /* 0x0000000800077c82 */ /* 0x000fe20008000000 */
[----:B------:R-:W-:-:S11]  /*f130*/  UISETP.NE.AND UP0, UPT, UR9, 0x1, UPT ;  /* 0x000000010900788c */ /* 0x000fd6000bf05270 */
[----:B------:R-:W-:Y:S02]  /*f140*/  @UP0 ULDC.64 UR10, c[0x0][0xde0] ;  /* 0x00037800000a0ab9 */ /* 0x000fe40000000a00 */
[----:B------:R-:W-:-:S04]  /*f150*/  UIMAD.WIDE.U32 UR4, UR8, UR10, URZ ;  /* 0x0000000a080472a5 */ /* 0x000fc8000f8e003f */
[----:B------:R-:W-:-:S04]  /*f160*/  @UP0 USHF.R.U32.HI UR7, URZ, UR11, UR5 ;  /* 0x0000000b3f070299 */ /* 0x000fc80008011605 */
[----:B------:R-:W-:Y:S01]  /*f170*/  UIMAD UR4, UR7, UR9, URZ ;  /* 0x00000009070472a4 */ /* 0x000fe2000f8e023f */
[----:B------:R-:W-:Y:S11]  /*f180*/  BRA `(.L_x_983) ;  /* 0x00000000001c7947 */ /* 0x000ff60003800000 */
.L_x_982:
[----:B------:R-:W-:Y:S01]  /*f190*/  ULDC UR9, c[0x0][0xdc4] ;  /* 0x0003710000097ab9 */ /* 0x000fe20000000800 */
[----:B------:R-:W-:Y:S01]  /*f1a0*/  UMOV UR7, UR8 ;  /* 0x0000000800077c82 */ /* 0x000fe20008000000 */
[----:B------:R-:W-:-:S11]  /*f1b0*/  UISETP.NE.AND UP0, UPT, UR9, 0x1, UPT ;  /* 0x000000010900788c */ /* 0x000fd6000bf05270 */
[----:B------:R-:W-:Y:S02]  /*f1c0*/  @UP0 ULDC.64 UR10, c[0x0][0xdc8] ;  /* 0x00037200000a0ab9 */ /* 0x000fe40000000a00 */
[----:B------:R-:W-:-:S04]  /*f1d0*/  UIMAD.WIDE.U32 UR4, UR8, UR10, URZ ;  /* 0x0000000a080472a5 */ /* 0x000fc8000f8e003f */
[----:B------:R-:W-:-:S04]  /*f1e0*/  @UP0 USHF.R.U32.HI UR7, URZ, UR11, UR5 ;  /* 0x0000000b3f070299 */ /* 0x000fc80008011605 */
[----:B------:R-:W-:-:S12]  /*f1f0*/  UIMAD UR4, UR7, UR9, URZ ;  /* 0x00000009070472a4 */ /* 0x000fd8000f8e023f */
.L_x_983:
[----:B------:R-:W-:Y:S01]  /*f200*/  ULDC.64 UR10, c[0x0][0x3f8] ;  /* 0x0000fe00000a7ab9 */ /* 0x000fe20000000a00 */
[----:B------:R-:W-:Y:S02]  /*f210*/  UIADD3 UR8, UR8, -UR4, URZ ;  /* 0x8000000408087290 */ /* 0x000fe4000fffe03f */
[----:B------:R-:W-:Y:S02]  /*f220*/  UISETP.NE.U32.AND UP0, UPT, UR10, URZ, UPT ;  /* 0x0000003f0a00728c */ /* 0x000fe4000bf05070 */
[----:B------:R-:W-:Y:S01]  /*f230*/  ULOP3.LUT UR7, URZ, UR7, URZ, 0x33, !UPT ;  /* 0x000000073f077292 */ /* 0x000fe2000f8e333f */
[----:B------:R-:W-:Y:S01]  /*f240*/  ULDC UR10, c[0x0][0xdb8] ;  /* 0x00036e00000a7ab9 */ /* 0x000fe20000000800 */
[----:B------:R-:W-:Y:S01]  /*f250*/  ULDC.64 UR4, c[0x0][0x9e0] ;  /* 0x0002780000047ab9 */ /* 0x000fe20000000a00 */
[----:B------:R-:W-:Y:S01]  /*f260*/  UISETP.NE.AND UP1, UPT, UR10, 0x1, UPT ;  /* 0x000000010a00788c */ /* 0x000fe2000bf25270 */
[----:B------:R-:W-:Y:S01]  /*f270*/  ULDC UR9, c[0x0][0xdc4] ;  /* 0x0003710000097ab9 */ /* 0x000fe20000000800 */
[----:B------:R-:W-:Y:S01]  /*f280*/  ULDC UR45, c[0x0][0xdac] ;  /* 0x00036b00002d7ab9 */ /* 0x000fe20000000800 */
[----:B------:R-:W-:-:S02]  /*f290*/  UISETP.GE.AND UP2, UPT, UR5, 0x1, UPT ;  /* 0x000000010500788c */ /* 0x000fc4000bf46270 */
[----:B------:R-:W-:Y:S02]  /*f2a0*/  UIMAD UR9, UR6, UR9, UR8 ;  /* 0x00000009060972a4 */ /* 0x000fe4000f8e0208 */
[----:B------:R-:W-:Y:S02]  /*f2b0*/  UIADD3 UR45, UR7, UR45, URZ ;  /* 0x0000002d072d7290 */ /* 0x000fe4000fffe03f */
[----:B------:R-:W-:Y:S01]  /*f2c0*/  UISETP.NE.AND.EX UP0, UPT, UR11, URZ, UPT, UP0 ;  /* 0x0000003f0b00728c */ /* 0x000fe2000bf05300 */
[----:B------:R-:W-:Y:S01]  /*f2d0*/  PLOP3.LUT P1, PT, PT, PT, UP2, 0x80, 0x0 ;  /* 0x000000000000781c */ /* 0x000fe20003f2f028 */
[----:B------:R-:W-:Y:S01]  /*f2e0*/  @UP1 ULDC UR6, c[0x0][0xdbc] ;  /* 0x00036f0000061ab9 */ /* 0x000fe20000000800 */
[----:B------:R-:W-:Y:S02]  /*f2f0*/  USHF.L.U32 UR45, UR45, 0x7, URZ ;  /* 0x000000072d2d7899 */ /* 0x000fe4000800063f */
[----:B------:R-:W-:Y:S01]  /*f300*/  UIMAD.WIDE.U32 UR6, UR9, UR6, URZ ;  /* 0x00000006090672a5 */ /* 0x000fe2000f8e003f */
[----:B------:R-:W-:Y:S01]  /*f310*/  ULDC UR11, c[0x0][0x404] ;  /* 0x00010100000b7ab9 */ /* 0x000fe20000000800 */
[----:B------:R-:W-:Y:S01]  /*f320*/  ULDC UR12, c[0x0][0x288] ;  /* 0x0000a200000c7ab9 */ /* 0x000fe20000000800 */
[----:B------:R-:W-:Y:S01]  /*f330*/  @UP1 ULDC UR14, c[0x0][0xdc0] ;  /* 0x00037000000e1ab9 */ /* 0x000fe20000000800 */
[----:B------:R-:W-:Y:S01]  /*f340*/  UMOV UR47, UR9 ;  /* 0x00000009002f7c82 */ /* 0x000fe20008000000 */
[----:B------:R-:W-:-:S02]  /*f350*/  USEL UR11, UR11, 0x1, UP0 ;  /* 0x000000010b0b7887 */ /* 0x000fc40008000000 */
[----:B------:R-:W-:Y:S02]  /*f360*/  UIADD3 UR8, UR45, 0x80, -UR12 ;  /* 0x000000802d087890 */ /* 0x000fe4000fffe80c */
[----:B------:R-:W-:Y:S01]  /*f370*/  @UP1 USHF.R.U32.HI UR47, URZ, UR14, UR7 ;  /* 0x0000000e3f2f1299 */ /* 0x000fe20008011607 */
[----:B------:R-:W-:Y:S02]  /*f380*/  ULDC UR13, c[0x0][0x2e0] ;  /* 0x0000b800000d7ab9 */ /* 0x000fe40000000800 */
[----:B------:R-:W-:Y:S02]  /*f390*/  UIMAD UR6, UR11, UR13, UR8 ;  /* 0x0000000d0b0672a4 */ /* 0x000fe4000f8e0208 */
[----:B------:R-:W-:Y:S02]  /*f3a0*/  UIADD3 UR46, -UR47, URZ, URZ ;  /* 0x0000003f2f2e7290 */ /* 0x000fe4000fffe13f */
[----:B------:R-:W-:Y:S02]  /*f3b0*/  UIADD3 UR4, UR6, UR4, URZ ;  /* 0x0000000406047290 */ /* 0x000fe4000fffe03f */
[----:B------:R-:W-:Y:S01]  /*f3c0*/  UIMAD UR46, UR10, UR46, UR9 ;  /* 0x0000002e0a2e72a4 */ /* 0x000fe2000f8e0209 */
[----:B------:R-:W-:Y:S11]  /*f3d0*/  @!P1 BRA `(.L_x_984) ;  /* 0x0000000000449947 */ /* 0x000ff60003800000 */
        /* <DEDUP_REMOVED lines=10> */
.L_x_985:
[----:B------:R-:W-:-:S11]  /*f480*/  UISETP.NE.AND UP0, UPT, UR5, 0x1, UPT ;  /* 0x000000010500788c */ /* 0x000fd6000bf05270 */
[----:B------:R-:W-:Y:S02]  /*f490*/  @UP0 ULDC.64 UR14, c[0x0][0x9e8] ;  /* 0x00027a00000e0ab9 */ /* 0x000fe40000000a00 */
[----:B------:R-:W-:-:S04]  /*f4a0*/  UIMAD.WIDE.U32 UR6, UR8, UR14, URZ ;  /* 0x0000000e080672a5 */ /* 0x000fc8000f8e003f */
[----:B------:R-:W-:-:S12]  /*f4b0*/  @UP0 USHF.R.U32.HI UR8, URZ, UR15, UR7 ;  /* 0x0000000f3f080299 */ /* 0x000fd80008011607 */
.L_x_986:
[----:B------:R-:W-:-:S04]  /*f4c0*/  UIMAD UR8, UR8, UR5, UR5 ;  /* 0x00000005080872a4 */ /* 0x000fc8000f8e0205 */
[----:B------:R-:W-:-:S04]  /*f4d0*/  UISETP.LT.AND UP0, UPT, UR4, UR8, UPT ;  /* 0x000000080400728c */ /* 0x000fc8000bf01270 */
[----:B------:R-:W-:-:S12]  /*f4e0*/  USEL UR4, UR4, UR8, UP0 ;  /* 0x0000000804047287 */ /* 0x000fd80008000000 */
.L_x_984:
[----:B------:R-:W-:Y:S02]  /*f4f0*/  UIMAD UR7, UR11, UR13, 0x3f ;  /* 0x0000003f0b0774a4 */ /* 0x000fe4000f8e020d */
[----:B------:R-:W-:Y:S02]  /*f500*/  UIADD3 UR4, UR4, 0x3f, URZ ;  /* 0x0000003f04047890 */ /* 0x000fe4000fffe03f */
[----:B------:R-:W-:Y:S02]  /*f510*/  USHF.R.S32.HI UR8, URZ, 0x1f, UR7 ;  /* 0x0000001f3f087899 */ /* 0x000fe40008011407 */
[----:B------:R-:W-:Y:S02]  /*f520*/  USHF.R.S32.HI UR6, URZ, 0x1f, UR4 ;  /* 0x0000001f3f067899 */ /* 0x000fe40008011404 */
[----:B------:R-:W-:Y:S02]  /*f530*/  ULEA.HI UR8, UR8, UR7, URZ, 0x6 ;  /* 0x0000000708087291 */ /* 0x000fe4000f8f303f */
[----:B------:R-:W-:-:S02]  /*f540*/  ULEA.HI UR6, UR6, UR4, URZ, 0x6 ;  /* 0x0000000406067291 */ /* 0x000fc4000f8f303f */
[----:B------:R-:W-:Y:S02]  /*f550*/  UIADD3 UR4, UR45, -UR12, URZ ;  /* 0x8000000c2d047290 */ /* 0x000fe4000fffe03f */
[----:B------:R-:W-:Y:S02]  /*f560*/  USHF.R.S32.HI UR48, URZ, 0x6, UR8 ;  /* 0x000000063f307899 */ /* 0x000fe40008011408 */
[----:B------:R-:W-:Y:S02]  /*f570*/  USHF.R.S32.HI UR6, URZ, 0x6, UR6 ;  /* 0x000000063f067899 */ /* 0x000fe40008011406 */
[----:B------:R-:W-:Y:S02]  /*f580*/  UIMAD UR4, UR11, UR13, UR4 ;  /* 0x0000000d0b0472a4 */ /* 0x000fe4000f8e0204 */
[----:B------:R-:W-:Y:S01]  /*f590*/  UISETP.LT.AND UP0, UPT, UR48, UR6, UPT ;  /* 0x000000063000728c */ /* 0x000fe2000bf01270 */
[----:B------:R-:W-:Y:S02]  /*f5a0*/  ULDC UR8, c[0x0][0x9dc] ;  /* 0x0002770000087ab9 */ /* 0x000fe40000000800 */
[----:B------:R-:W-:-:S02]  /*f5b0*/  UIADD3 UR8, UR4, -UR8, URZ ;  /* 0x8000000804087290 */ /* 0x000fc4000fffe03f */
[----:B------:R-:W-:Y:S01]  /*f5c0*/  USEL UR48, UR48, UR6, UP0 ;  /* 0x0000000630307287 */ /* 0x000fe20008000000 */
[----:B------:R-:W-:Y:S11]  /*f5d0*/  @!P1 BRA `(.L_x_987) ;  /* 0x0000000000449947 */ /* 0x000ff60003800000 */
        /* <DEDUP_REMOVED lines=10> */
.L_x_988:
[----:B------:R-:W-:-:S11]  /*f680*/  UISETP.NE.AND UP0, UPT, UR5, 0x1, UPT ;  /* 0x000000010500788c */ /* 0x000fd6000bf05270 */
[----:B------:R-:W-:Y:S02]  /*f690*/  @UP0 ULDC.64 UR10, c[0x0][0x9e8] ;  /* 0x00027a00000a0ab9 */ /* 0x000fe40000000a00 */
[----:B------:R-:W-:-:S04]  /*f6a0*/  UIMAD.WIDE.U32 UR6, UR4, UR10, URZ ;  /* 0x0000000a040672a5 */ /* 0x000fc8000f8e003f */
[----:B------:R-:W-:-:S12]  /*f6b0*/  @UP0 USHF.R.U32.HI UR4, URZ, UR11, UR7 ;  /* 0x0000000b3f040299 */ /* 0x000fd80008011607 */
.L_x_989:
[----:B------:R-:W-:-:S04]  /*f6c0*/  UIMAD UR4, UR4, UR5, URZ ;  /* 0x00000005040472a4 */ /* 0x000fc8000f8e023f */
[----:B------:R-:W-:-:S04]  /*f6d0*/  UISETP.LT.AND UP0, UPT, UR8, UR4, UPT ;  /* 0x000000040800728c */ /* 0x000fc8000bf01270 */
[----:B------:R-:W-:-:S12]  /*f6e0*/  USEL UR8, UR8, UR4, !UP0 ;  /* 0x0000000408087287 */ /* 0x000fd8000c000000 */
.L_x_987:
[----:B------:R-:W-:Y:S01]  /*f6f0*/  USHF.R.S32.HI UR4, URZ, 0x1f, UR8 ;  /* 0x0000001f3f047899 */ /* 0x000fe20008011408 */
[----:B------:R-:W-:Y:S03]  /*f700*/  BSSY B6, `(.L_x_990) ;  /* 0x00002c3000067945 */ /* 0x000fe60003800000 */
[----:B------:R-:W-:-:S04]  /*f710*/  ULEA.HI UR4, UR4, UR8, URZ, 0x6 ;  /* 0x0000000804047291 */ /* 0x000fc8000f8f303f */
[----:B------:R-:W-:-:S04]  /*f720*/  USHF.R.S32.HI UR4, URZ, 0x6, UR4 ;  /* 0x000000063f047899 */ /* 0x000fc80008011404 */
[----:B------:R-:W-:-:S04]  /*f730*/  UISETP.LT.AND UP0, UPT, URZ, UR4, UPT ;  /* 0x000000043f00728c */ /* 0x000fc8000bf01270 */
[----:B------:R-:W-:-:S04]  /*f740*/  USEL UR41, URZ, UR4, !UP0 ;  /* 0x000000043f297287 */ /* 0x000fc8000c000000 */
[----:B------:R-:W-:-:S06]  /*f750*/  UISETP.GT.AND UP0, UPT, UR48, UR41, UPT ;  /* 0x000000293000728c */ /* 0x000fcc000bf04270 */
[----:B------:R-:W-:-:S13]  /*f760*/  PLOP3.LUT P0, PT, PT, PT, UP0, 0x80, 0x0 ;  /* 0x000000000000781c */ /* 0x000fda0003f0f008 */
[----:B------:R-:W-:Y:S05]  /*f770*/  @P0 BRA `(.L_x_991) ;  /* 0x00000000004c0947 */ /* 0x000fea0003800000 */
[----:B------:R-:W1:Y:S01]  /*f780*/  S2R R0, SR_TID.X ;  /* 0x0000000000007919 */ /* 0x000e620000002100 */
[----:B------:R-:W-:Y:S01]  /*f790*/  IMAD.MOV.U32 R13, RZ, RZ, R19 ;  /* 0x000000ffff0d7224 */ /* 0x000fe200078e0013 */
[----:B-1----:R-:W-:-:S04]  /*f7a0*/  LOP3.LUT R0, R0, 0x1f, RZ, 0xc0, !PT ;  /* 0x0000001f00007812 */ /* 0x002fc800078ec0ff */
[----:B------:R-:W-:-:S13]  /*f7b0*/  ISETP.NE.AND P0, PT, R0, RZ, PT ;  /* 0x000000ff0000720c */ /* 0x000fda0003f05270 */
[----:B------:R-:W-:Y:S05]  /*f7c0*/  @P0 BRA `(.L_x_992) ;  /* 0x0000002800d80947 */ /* 0x000fea0003800000 */
[----:B------:R-:W1:Y:S01]  /*f7d0*/  S2R R5, SR_LANEID ;  /* 0x0000000000057919 */ /* 0x000e620000000000 */
[----:B------:R-:W-:Y:S01]  /*f7e0*/  VOTEU.ANY UR4, UPT, PT ;  /* 0x0000000000047886 */ /* 0x000fe200038e0100 */
[----:B------:R-:W2:Y:S01]  /*f7f0*/  LDC.64 R2, c[0x0][0xdf0] ;  /* 0x00037c00ff027b82 */ /* 0x000ea20000000a00 */
[----:B------:R-:W1:Y:S01]  /*f800*/  FLO.U32 R0, UR4 ;  /* 0x0000000400007d00 */ /* 0x000e6200080e0000 */
[----:B------:R-:W-:Y:S01]  /*f810*/  ULDC.64 UR6, c[0x0][0x208] ;  /* 0x0000820000067ab9 */ /* 0x000fe20000000a00 */
[----:B-1----:R-:W-:-:S06]  /*f820*/  ISETP.EQ.U32.AND P0, PT, R0, R5, PT ;  /* 0x000000050000720c */ /* 0x002fcc0003f02070 */
[----:B------:R-:W2:Y:S07]  /*f830*/  POPC R5, UR4 ;  /* 0x0000000400057d09 */ /* 0x000eae0008000000 */
[----:B--2---:R-:W2:Y:S01]  /*f840*/  @P0 ATOMG.E.ADD.STRONG.GPU PT, R3, desc[UR6][R2.64], R5 ;  /* 0x00000005020309a8 */ /* 0x004ea200081ee1c6 */
[----:B------:R-:W1:Y:S02]  /*f850*/  S2R R4, SR_LTMASK ;  /* 0x0000000000047919 */ /* 0x000e640000003900 */
[----:B-1----:R-:W-:-:S04]  /*f860*/  LOP3.LUT R4, R4, UR4, RZ, 0xc0, !PT ;  /* 0x0000000404047c12 */ /* 0x002fc8000f8ec0ff */
[----:B------:R-:W1:Y:S01]  /*f870*/  POPC R13, R4 ;  /* 0x00000004000d7309 */ /* 0x000e620000000000 */
[----:B--2---:R-:W1:Y:S02]  /*f880*/  SHFL.IDX PT, R0, R3, R0, 0x1f ;  /* 0x00001f0003007589 */ /* 0x004e6400000e0000 */
[----:B-1----:R-:W-:Y:S01]  /*f890*/  IADD3 R13, R0, UR50, R13 ;  /* 0x00000032000d7c10 */ /* 0x002fe2000fffe00d */
[----:B------:R-:W-:Y:S06]  /*f8a0*/  BRA `(.L_x_992) ;  /* 0x0000002800a07947 */ /* 0x000fec0003800000 */
.L_x_991:
[----:B------:R-:W1:Y:S01]  /*f8b0*/  S2UR UR4, SR_CgaCtaId ;  /* 0x00000000000479c3 */ /* 0x000e620000008800 */
[----:B------:R-:W-:Y:S02]  /*f8c0*/  UMOV UR40, 0x400 ;  /* 0x0000040000287882 */ /* 0x000fe40000000000 */
[----:B-1----:R-:W-:-:S04]  /*f8d0*/  ULEA UR40, UR4, UR40, 0x18 ;  /* 0x0000002804287291 */ /* 0x002fc8000f8ec03f */
[----:B------:R-:W-:-:S04]  /*f8e0*/  UIADD3 UR4, UR40, 0x20400, URZ ;  /* 0x0002040028047890 */ /* 0x000fc8000fffe03f */
[----:B------:R-:W-:-:S06]  /*f8f0*/  ULOP3.LUT UP0, URZ, UR4, 0x3ff, URZ, 0xc0, !UPT ;  /* 0x000003ff043f7892 */ /* 0x000fcc000f80c03f */
[----:B------:R-:W-:-:S13]  /*f900*/  PLOP3.LUT P0, PT, PT, PT, UP0, 0x80, 0x0 ;  /* 0x000000000000781c */ /* 0x000fda0003f0f008 */
[----:B------:R-:W-:Y:S05]  /*f910*/  @!P0 BRA `(.L_x_993) ;  /* 0x0000000000408947 */ /* 0x000fea0003800000 */
[----:B------:R-:W-:Y:S01]  /*f920*/  MOV R2, 0x0 ;  /* 0x0000000000027802 */ /* 0x000fe20000000f00 */
[----:B------:R-:W-:Y:S01]  /*f930*/  ULDC.64 UR6, c[0x4][0xa8] ;  /* 0x01002a0000067ab9 */ /* 0x000fe20000000a00 */
[----:B------:R-:W-:Y:S01]  /*f940*/  ULDC.64 UR8, c[0x4][0xb0] ;  /* 0x01002c0000087ab9 */ /* 0x000fe20000000a00 */
[----:B------:R-:W-:Y:S01]  /*f950*/  ULDC.64 UR4, c[0x4][0x30] ;  /* 0x01000c0000047ab9 */ /* 0x000fe20000000a00 */
[----:B------:R-:W-:Y:S01]  /*f960*/  MOV R4, UR6 ;  /* 0x0000000600047c02 */ /* 0x000fe20008000f00 */
[----:B------:R-:W-:Y:S01]  /*f970*/  IMAD.U32 R5, RZ, RZ, UR7 ;  /* 0x00000007ff057e24 */ /* 0x000fe2000f8e00ff */
[----:B------:R-:W1:Y:S01]  /*f980*/  LDC.64 R2, c[0x4][R2] ;  /* 0x0100000002027b82 */ /* 0x000e620000000a00 */
[----:B------:R-:W-:Y:S01]  /*f990*/  IMAD.U32 R6, RZ, RZ, UR8 ;  /* 0x00000008ff067e24 */ /* 0x000fe2000f8e00ff */
[----:B------:R-:W-:Y:S01]  /*f9a0*/  MOV R7, UR9 ;  /* 0x0000000900077c02 */ /* 0x000fe20008000f00 */
[----:B------:R-:W-:Y:S01]  /*f9b0*/  IMAD.U32 R10, RZ, RZ, UR4 ;  /* 0x00000004ff0a7e24 */ /* 0x000fe2000f8e00ff */
[----:B------:R-:W-:Y:S01]  /*f9c0*/  MOV R8, 0x70 ;  /* 0x0000007000087802 */ /* 0x000fe20000000f00 */
[----:B------:R-:W-:-:S02]  /*f9d0*/  IMAD.U32 R11, RZ, RZ, UR5 ;  /* 0x00000005ff0b7e24 */ /* 0x000fc4000f8e00ff */
[----:B------:R-:W-:Y:S02]  /*f9e0*/  IMAD.MOV.U32 R12, RZ, RZ, 0x1 ;  /* 0x00000001ff0c7424 */ /* 0x000fe400078e00ff */
[----:B------:R-:W-:-:S07]  /*f9f0*/  IMAD.MOV.U32 R13, RZ, RZ, RZ ;  /* 0x000000ffff0d7224 */ /* 0x000fce00078e00ff */
[----:B------:R-:W-:-:S07]  /*fa00*/  LEPC R20, `(.L_x_993) ;  /* 0x000000001014794e */ /* 0x000fce0000000000 */
[----:B-1----:R-:W-:Y:S05]  /*fa10*/  CALL.ABS.NOINC R2 ;  /* 0x0000000002007343 */ /* 0x002fea0003c00000 */
.L_x_993:
        /* <DEDUP_REMOVED lines=13> */
[----:B------:R-:W-:Y:S01]  /*faf0*/  MOV R8, 0x70 ;  /* 0x0000007000087802 */ /* 0x000fe20000000f00 */
[----:B------:R-:W-:-:S02]  /*fb00*/  IMAD.U32 R10, RZ, RZ, UR4 ;  /* 0x00000004ff0a7e24 */ /* 0x000fc4000f8e00ff */
[----:B------:R-:W-:Y:S02]  /*fb10*/  IMAD.U32 R11, RZ, RZ, UR5 ;  /* 0x00000005ff0b7e24 */ /* 0x000fe4000f8e00ff */
[----:B------:R-:W-:Y:S02]  /*fb20*/  IMAD.MOV.U32 R12, RZ, RZ, 0x1 ;  /* 0x00000001ff0c7424 */ /* 0x000fe400078e00ff */
[----:B-1----:R-:W-:-:S07]  /*fb30*/  IMAD.MOV.U32 R13, RZ, RZ, RZ ;  /* 0x000000ffff0d7224 */ /* 0x002fce00078e00ff */
[----:B------:R-:W-:-:S07]  /*fb40*/  LEPC R20, `(.L_x_995) ;  /* 0x000000001014794e */ /* 0x000fce0000000000 */
[----:B--2---:R-:W-:Y:S05]  /*fb50*/  CALL.ABS.NOINC R2 ;  /* 0x0000000002007343 */ /* 0x004fea0003c00000 */
.L_x_995:
[----:B------:R1:W2:Y:S01]  /*fb60*/  LDC.64 R2, c[0x4][R18] ;  /* 0x0100000012027b82 */ /* 0x0002a20000000a00 */
[----:B------:R-:W-:Y:S01]  /*fb70*/  ULDC.64 UR6, c[0x4][0xa8] ;  /* 0x01002a0000067ab9 */ /* 0x000fe20000000a00 */
[----:B------:R-:W-:Y:S01]  /*fb80*/  ULDC.64 UR8, c[0x4][0xb0] ;  /* 0x01002c0000087ab9 */ /* 0x000fe20000000a00 */
[----:B------:R-:W-:Y:S01]  /*fb90*/  ULDC.64 UR4, c[0x4][0x40] ;  /* 0x0100100000047ab9 */ /* 0x000fe20000000a00 */
[----:B------:R-:W-:Y:S01]  /*fba0*/  MOV R4, UR6 ;  /* 0x0000000600047c02 */ /* 0x000fe20008000f00 */
[----:B------:R-:W-:Y:S01]  /*fbb0*/  IMAD.U32 R5, RZ, RZ, UR7 ;  /* 0x00000007ff057e24 */ /* 0x000fe2000f8e00ff */
[----:B------:R-:W-:Y:S01]  /*fbc0*/  MOV R7, UR9 ;  /* 0x0000000900077c02 */ /* 0x000fe20008000f00 */
[----:B------:R-:W-:Y:S01]  /*fbd0*/  IMAD.U32 R6, RZ, RZ, UR8 ;  /* 0x00000008ff067e24 */ /* 0x000fe2000f8e00ff */
[----:B------:R-:W-:Y:S01]  /*fbe0*/  MOV R8, 0x70 ;  /* 0x0000007000087802 */ /* 0x000fe20000000f00 */
[----:B------:R-:W-:Y:S02]  /*fbf0*/  IMAD.U32 R10, RZ, RZ, UR4 ;  /* 0x00000004ff0a7e24 */ /* 0x000fe4000f8e00ff */
[----:B------:R-:W-:-:S02]  /*fc00*/  IMAD.U32 R11, RZ, RZ, UR5 ;  /* 0x00000005ff0b7e24 */ /* 0x000fc4000f8e00ff */
[----:B------:R-:W-:Y:S02]  /*fc10*/  IMAD.MOV.U32 R12, RZ, RZ, 0x1 ;  /* 0x00000001ff0c7424 */ /* 0x000fe400078e00ff */
[----:B-1----:R-:W-:-:S07]  /*fc20*/  IMAD.MOV.U32 R13, RZ, RZ, RZ ;  /* 0x000000ffff0d7224 */ /* 0x002fce00078e00ff */
[----:B------:R-:W-:-:S07]  /*fc30*/  LEPC R20, `(.L_x_994) ;  /* 0x000000001014794e */ /* 0x000fce0000000000 */
[----:B--2---:R-:W-:Y:S05]  /*fc40*/  CALL.ABS.NOINC R2 ;  /* 0x0000000002007343 */ /* 0x004fea0003c00000 */
.L_x_994:
[----:B------:R-:W-:Y:S01]  /*fc50*/  ULDC.64 UR4, c[0x0][0x9f8] ;  /* 0x00027e0000047ab9 */ /* 0x000fe20000000a00 */
[----:B------:R-:W-:Y:S01]  /*fc60*/  MOV R5, UR47 ;  /* 0x0000002f00057c02 */ /* 0x000fe20008000f00 */
[----:B------:R-:W-:Y:S01]  /*fc70*/  IMAD.U32 R0, RZ, RZ, UR47 ;  /* 0x0000002fff007e24 */ /* 0x000fe2000f8e00ff */
[----:B------:R-:W-:Y:S01]  /*fc80*/  ISETP.NE.U32.AND P0, PT, RZ, UR4, PT ;  /* 0x00000004ff007c0c */ /* 0x000fe2000bf05070 */
[----:B------:R-:W-:Y:S01]  /*fc90*/  ULDC.64 UR6, c[0x0][0x208] ;  /* 0x0000820000067ab9 */ /* 0x000fe20000000a00 */
[----:B------:R-:W1:Y:S01]  /*fca0*/  LDC R4, c[0x0][0x428] ;  /* 0x00010a00ff047b82 */ /* 0x000e620000000800 */
[----:B------:R-:W2:Y:S01]  /*fcb0*/  S2R R18, SR_TID.X ;  /* 0x0000000000127919 */ /* 0x000ea20000002100 */
[----:B------:R-:W-:-:S13]  /*fcc0*/  ISETP.NE.AND.EX P0, PT, RZ, UR5, PT, P0 ;  /* 0x00000005ff007c0c */ /* 0x000fda000bf05300 */
[----:B------:R-:W3:Y:S02]  /*fcd0*/  @P0 LDC.64 R2, c[0x0][0x9f8] ;  /* 0x00027e00ff020b82 */ /* 0x000ee40000000a00 */
[----:B---3--:R-:W-:-:S05]  /*fce0*/  @P0 IMAD.WIDE R2, R5, 0x4, R2 ;  /* 0x0000000405020825 */ /* 0x008fca00078e0202 */
[----:B------:R3:W4:Y:S01]  /*fcf0*/  @P0 LDG.E R0, desc[UR6][R2.64] ;  /* 0x0000000602000981 */ /* 0x000722000c1e1900 */
[----:B-1----:R-:W-:Y:S01]  /*fd00*/  ISETP.NE.AND P0, PT, R4, 0x1, PT ;  /* 0x000000010400780c */ /* 0x002fe20003f05270 */
[----:B------:R-:W-:Y:S01]  /*fd10*/  IMAD.U32 R4, RZ, RZ, UR46 ;  /* 0x0000002eff047e24 */ /* 0x000fe2000f8e00ff */
[----:B--2---:R-:W-:Y:S01]  /*fd20*/  LOP3.LUT R18, R18, 0x1f, RZ, 0xc0, !PT ;  /* 0x0000001f12127812 */ /* 0x004fe200078ec0ff */
[----:B------:R-:W-:Y:S01]  /*fd30*/  UMOV UR44, URZ ;  /* 0x0000003f002c7c82 */ /* 0x000fe20008000000 */
[----:B------:R-:W-:Y:S01]  /*fd40*/  UMOV UR8, 0x40 ;  /* 0x0000004000087882 */ /* 0x000fe20000000000 */
[----:B------:R-:W-:Y:S01]  /*fd50*/  UMOV UR9, UR45 ;  /* 0x0000002d00097c82 */ /* 0x000fe20008000000 */
[----:B------:R-:W-:Y:S01]  /*fd60*/  ISETP.NE.AND P1, PT, R18, RZ, PT ;  /* 0x000000ff1200720c */ /* 0x000fe20003f25270 */
[----:B------:R-:W-:Y:S01]  /*fd70*/  UMOV UR10, UR46 ;  /* 0x0000002e000a7c82 */ /* 0x000fe20008000000 */
[----:B------:R-:W-:Y:S01]  /*fd80*/  UMOV UR11, UR47 ;  /* 0x0000002f000b7c82 */ /* 0x000fe20008000000 */
[----:B---3--:R-:W1:Y:S01]  /*fd90*/  LDC.64 R2, c[0x0][0x3f8] ;  /* 0x0000fe00ff027b82 */ /* 0x008e620000000a00 */
[----:B------:R-:W-:Y:S01]  /*fda0*/  UMOV UR12, 0x80 ;  /* 0x00000080000c7882 */ /* 0x000fe20000000000 */
[----:B------:R-:W-:Y:S01]  /*fdb0*/  UMOV UR13, UR45 ;  /* 0x0000002d000d7c82 */ /* 0x000fe20008000000 */
[----:B------:R-:W-:Y:S01]  /*fdc0*/  UMOV UR14, UR46 ;  /* 0x0000002e000e7c82 */ /* 0x000fe20008000000 */
[----:B------:R-:W-:Y:S01]  /*fdd0*/  UMOV UR15, UR47 ;  /* 0x0000002f000f7c82 */ /* 0x000fe20008000000 */
[----:B------:R-:W-:Y:S01]  /*fde0*/  UMOV UR16, 0xc0 ;  /* 0x000000c000107882 */ /* 0x000fe20000000000 */
[----:B------:R-:W-:Y:S01]  /*fdf0*/  UMOV UR17, UR45 ;  /* 0x0000002d00117c82 */ /* 0x000fe20008000000 */
[----:B------:R-:W-:Y:S01]  /*fe00*/  UMOV UR18, UR46 ;  /* 0x0000002e00127c82 */ /* 0x000fe20008000000 */
[----:B------:R-:W2:Y:S01]  /*fe10*/  @P0 LDC R5, c[0x0][0x42c] ;  /* 0x00010b00ff050b82 */ /* 0x000ea20000000800 */
[----:B------:R-:W-:Y:S01]  /*fe20*/  UMOV UR19, UR47 ;  /* 0x0000002f00137c82 */ /* 0x000fe20008000000 */
[----:B------:R-:W-:Y:S01]  /*fe30*/  VOTEU.ALL UP1, P1 ;  /* 0x00000000003f7886 */ /* 0x000fe20000820000 */
[----:B------:R-:W-:-:S04]  /*fe40*/  UMOV UR6, 0xffffffff ;  /* 0xffffffff00067882 */ /* 0x000fc80000000000 */
[----:B------:R-:W-:Y:S01]  /*fe50*/  @!UP1 UIADD3 UR4, UP0, UR42, 0x270, URZ ;  /* 0x000002702a049890 */ /* 0x000fe2000ff1e03f */
[----:B------:R-:W3:Y:S03]  /*fe60*/  @P0 LDC R6, c[0x0][0x430] ;  /* 0x00010c00ff060b82 */ /* 0x000ee60000000800 */
[----:B------:R-:W-:-:S09]  /*fe70*/  @!UP1 UIADD3.X UR5, URZ, UR43, URZ, UP0, !UPT ;  /* 0x0000002b3f059290 */ /* 0x000fd200087fe43f */
[----:B------:R1:W-:Y:S01]  /*fe80*/  @!UP1 UTMAPF.L2.4D [UR44], [UR4] ;  /* 0x0000002c040095b8 */ /* 0x0003e20008018000 */
[----:B--2---:R-:W-:Y:S01]  /*fe90*/  @P0 IMAD.HI.U32 R5, R5, UR46, RZ ;  /* 0x0000002e05050c27 */ /* 0x004fe2000f8e00ff */
[----:B------:R2:W-:Y:S04]  /*fea0*/  @!UP1 UTMAPF.L2.4D [UR8], [UR4] ;  /* 0x00000008040095b8 */ /* 0x0005e80008018000 */
[----:B---3--:R-:W-:Y:S02]  /*feb0*/  @P0 SHF.R.U32.HI R4, RZ, R6, R5 ;  /* 0x00000006ff040219 */ /* 0x008fe40000011605 */
[----:B-1----:R-:W-:Y:S02]  /*fec0*/  ISETP.NE.U32.AND P0, PT, R2, RZ, PT ;  /* 0x000000ff0200720c */ /* 0x002fe40003f05070 */
[----:B------:R-:W-:Y:S01]  /*fed0*/  MOV R5, UR48 ;  /* 0x0000003000057c02 */ /* 0x000fe20008000f00 */
[----:B------:R2:W-:Y:S01]  /*fee0*/  @!UP1 UTMAPF.L2.4D [UR12], [UR4] ;  /* 0x0000000c040095b8 */ /* 0x0005e20008018000 */
[----:B------:R-:W-:-:S03]  /*fef0*/  ISETP.NE.AND.EX P0, PT, R3, RZ, PT, P0 ;  /* 0x000000ff0300720c */ /* 0x000fc60003f05300 */
[----:B------:R-:W-:Y:S01]  /*ff00*/  VIADD R5, R5, 0xffffffff ;  /* 0xffffffff05057836 */ /* 0x000fe20000000000 */
[----:B------:R2:W-:Y:S01]  /*ff10*/  @!UP1 UTMAPF.L2.4D [UR16], [UR4] ;  /* 0x00000010040095b8 */ /* 0x0005e20008018000 */
[----:B----4-:R-:W-:Y:S01]  /*ff20*/  SEL R6, R0, RZ, !P0 ;  /* 0x000000ff00067207 */ /* 0x010fe20004000000 */
[----:B--2---:R-:W-:Y:S07]  /*ff30*/  BRA.DIV UR6, `(.L_x_996) ;  /* 0x0000002a06f07947 */ /* 0x004fee000b800000 */
.L_x_1047:
[----:B------:R-:W-:Y:S01]  /*ff40*/  UMOV UR4, 0xffffffff ;  /* 0xffffffff00047882 */ /* 0x000fe20000000000 */
[----:B------:R-:W-:Y:S02]  /*ff50*/  SHF.R.S32.HI R18, RZ, 0x1f, R0 ;  /* 0x0000001fff127819 */ /* 0x000fe40000011400 */
[----:B------:R-:W-:Y:S05]  /*ff60*/  BRA.DIV UR4, `(.L_x_997) ;  /* 0x0000002e04107947 */ /* 0x000fea000b800000 */
[----:B------:R-:W-:-:S13]  /*ff70*/  ELECT P6, URZ, PT ;  /* 0x00000000003f782f */ /* 0x000fda00038c0000 */
.L_x_1050:
[----:B------:R-:W-:Y:S05]  /*ff80*/  @!P6 BRA `(.L_x_998) ;  /* 0x00000004000ce947 */ /* 0x000fea0003800000 */
[----:B------:R-:W-:Y:S01]  /*ff90*/  IMAD.MOV.U32 R6, RZ, RZ, R0 ;  /* 0x000000ffff067224 */ /* 0x000fe200078e0000 */
[----:B------:R-:W-:Y:S06]  /*ffa0*/  @!P0 BRA `(.L_x_999) ;  /* 0x00000000004c8947 */ /* 0x000fec0003800000 */
[----:B------:R-:W1:Y:S01]  /*ffb0*/  LDC R11, c[0x0][0x41c] ;  /* 0x00010700ff0b7b82 */ /* 0x000e620000000800 */
[----:B------:R-:W-:Y:S01]  /*ffc0*/  MOV R10, R5 ;  /* 0x00000005000a7202 */ /* 0x000fe20000000f00 */
[----:B------:R-:W-:Y:S01]  /*ffd0*/  ULDC.64 UR4, c[0x0][0x408] ;  /* 0x0001020000047ab9 */ /* 0x000fe20000000a00 */
[----:B------:R-:W-:Y:S01]  /*ffe0*/  ULDC.64 UR6, c[0x0][0x208] ;  /* 0x0000820000067ab9 */ /* 0x000fe20000000a00 */
[----:B------:R-:W-:-:S04]  /*fff0*/  IMAD R9, R18, UR4, RZ ;  /* 0x0000000412097c24 */ /* 0x000fc8000f8e02ff */
[----:B------:R-:W-:Y:S01]  /*10000*/  IMAD R9, R0, UR5, R9 ;  /* 0x0000000500097c24 */ /* 0x000fe2000f8e0209 */
[----:B-1----:R-:W-:-:S13]  /*10010*/  ISETP.NE.AND P2, PT, R11, 0x1, PT ;  /* 0x000000010b00780c */ /* 0x002fda0003f45270 */
[----:B------:R-:W1:Y:S02]  /*10020*/  @P2 LDC.64 R6, c[0x0][0x420] ;  /* 0x00010800ff062b82 */ /* 0x000e640000000a00 */
[----:B-1----:R-:W-:-:S05]  /*10030*/  @P2 IMAD.HI.U32 R6, R5, R6, RZ ;  /* 0x0000000605062227 */ /* 0x002fca00078e00ff */
[----:B------:R-:W-:-:S04]  /*10040*/  @P2 SHF.R.U32.HI R10, RZ, R7, R6 ;  /* 0x00000007ff0a2219 */ /* 0x000fc80000011606 */
[--C-:B------:R-:W-:Y:S01]  /*10050*/  SHF.R.S32.HI R7, RZ, 0x1f, R10.reuse ;  /* 0x0000001fff077819 */ /* 0x100fe2000001140a */
[----:B------:R-:W-:-:S04]  /*10060*/  IMAD.MOV.U32 R6, RZ, RZ, R10 ;  /* 0x000000ffff067224 */ /* 0x000fc800078e000a */
[----:B------:R-:W-:-:S04]  /*10070*/  IMAD.WIDE.U32 R6, R0, UR4, R6 ;  /* 0x0000000400067c25 */ /* 0x000fc8000f8e0006 */
[----:B------:R-:W-:Y:S01]  /*10080*/  IMAD.IADD R7, R7, 0x1, R9 ;  /* 0x0000000107077824 */ /* 0x000fe200078e0209 */
[----:B------:R-:W-:-:S04]  /*10090*/  LEA R8, P2, R6, R2, 0x2 ;  /* 0x0000000206087211 */ /* 0x000fc800078410ff */
[----:B------:R-:W-:-:S05]  /*100a0*/  LEA.HI.X R9, R6, R3, R7, 0x2, P2 ;  /* 0x0000000306097211 */ /* 0x000fca00010f1407 */
[----:B------:R1:W5:Y:S01]  /*100b0*/  LDG.E R6, desc[UR6][R8.64] ;  /* 0x0000000608067981 */ /* 0x000362000c1e1900 */
[----:B------:R-:W-:-:S05]  /*100c0*/  IADD3 R10, -R10, RZ, RZ ;  /* 0x000000ff0a0a7210 */ /* 0x000fca0007ffe1ff */
[----:B------:R-:W-:-:S07]  /*100d0*/  IMAD R5, R11, R10, R5 ;  /* 0x0000000a0b057224 */ /* 0x000fce00078e0205 */
.L_x_999:
[----:B------:R-:W2:Y:S01]  /*100e0*/  S2R R7, SR_TID.X ;  /* 0x0000000000077919 */ /* 0x000ea20000002100 */
[----:B-1----:R-:W-:Y:S02]  /*100f0*/  LEA R8, R16, UR40, 0x3 ;  /* 0x0000002810087c11 */ /* 0x002fe4000f8e18ff */
[----:B--2---:R-:W-:Y:S02]  /*10100*/  LOP3.LUT R9, R7, 0x7f, RZ, 0xc0, !PT ;  /* 0x0000007f07097812 */ /* 0x004fe400078ec0ff */
[----:B------:R-:W-:Y:S02]  /*10110*/  SHF.L.U32 R7, R17, 0x1f, RZ ;  /* 0x0000001f11077819 */ /* 0x000fe400000006ff */
[----:B------:R-:W-:Y:S02]  /*10120*/  ISETP.NE.AND P3, PT, R9, RZ, PT ;  /* 0x000000ff0900720c */ /* 0x000fe40003f65270 */
[----:B------:R-:W1:Y:S02]  /*10130*/  SYNCS.PHASECHK.TRANS64.TRYWAIT P2, [R8+URZ+0x30840], R7 ;  /* 0x03084007080075a7 */ /* 0x000e64000804017f */
[----:B-1----:R-:W-:Y:S09]  /*10140*/  @!P2 BRA `(.L_x_1000) ;  /* 0x0000002800b8a947 */ /* 0x002ff20003800000 */
.L_x_1051:
        /* <DEDUP_REMOVED lines=8> */
.L_x_1001:
        /* <DEDUP_REMOVED lines=10> */
[----:B------:R-:W-:-:S03]  /*10270*/  UMOV UR16, 0x40 ;  /* 0x0000004000107882 */ /* 0x000fc60000000000 */
[----:B------:R-:W-:Y:S02]  /*10280*/  ULEA UR14, UR14, UR40, 0xf ;  /* 0x000000280e0e7291 */ /* 0x000fe4000f8e783f */
[----:B------:R-:W-:Y:S02]  /*10290*/  UIADD3 UR9, UR9, 0x30830, URZ ;  /* 0x0003083009097890 */ /* 0x000fe4000fffe03f */
[----:B------:R-:W-:Y:S02]  /*102a0*/  USHF.L.U32 UR11, UR11, 0x6, URZ ;  /* 0x000000060b0b7899 */ /* 0x000fe4000800063f */
[----:B------:R-:W-:Y:S02]  /*102b0*/  UIADD3 UR8, UR14, 0x20400, URZ ;  /* 0x000204000e087890 */ /* 0x000fe4000fffe03f */
[----:B------:R-:W-:Y:S02]  /*102c0*/  UIADD3 UR15, UR14, 0x22400, URZ ;  /* 0x000224000e0f7890 */ /* 0x000fe4000fffe03f */
[----:B------:R-:W-:-:S02]  /*102d0*/  UIADD3 UR17, UR14, 0x24400, URZ ;  /* 0x000244000e117890 */ /* 0x000fc4000fffe03f */
[----:B------:R-:W-:-:S03]  /*102e0*/  UIADD3 UR18, UR14, 0x26400, URZ ;  /* 0x000264000e127890 */ /* 0x000fc6000fffe03f */
[----:B------:R2:W-:Y:S01]  /*102f0*/  UTMALDG.4D [UR8], [UR4], desc[UR6] ;  /* 0x00000608040075b4 */ /* 0x0005e20008019000 */
[----:B------:R-:W-:Y:S01]  /*10300*/  UMOV UR14, 0x80 ;  /* 0x00000080000e7882 */ /* 0x000fe20000000000 */
        /* <DEDUP_REMOVED lines=11> */
.L_x_998:
[----:B------:R-:W-:Y:S05]  /*103c0*/  WARPSYNC.ALL ;  /* 0x0000000000007948 */ /* 0x000fea0003800000 */
[----:B------:R-:W-:Y:S01]  /*103d0*/  BAR.SYNC.DEFER_BLOCKING 0x8, 0x120 ;  /* 0x0204800000007b1d */ /* 0x000fe20000010000 */
[----:B------:R-:W-:Y:S01]  /*103e0*/  ELECT P2, URZ, PT ;  /* 0x00000000003f782f */ /* 0x000fe20003840000 */
[----:B------:R-:W-:Y:S02]  /*103f0*/  UIADD3 UR49, UR49, 0x1, URZ ;  /* 0x0000000131317890 */ /* 0x000fe4000fffe03f */
[----:B------:R-:W-:Y:S02]  /*10400*/  UIADD3 UR4, UP0, UR42, 0x270, URZ ;  /* 0x000002702a047890 */ /* 0x000fe4000ff1e03f */
[----:B------:R-:W-:-:S02]  /*10410*/  ULEA.HI UR14, UR49, UR49, URZ, 0x1 ;  /* 0x00000031310e7291 */ /* 0x000fc4000f8f083f */
[----:B------:R-:W-:Y:S02]  /*10420*/  UIADD3 UR8, UR40, 0x10400, URZ ;  /* 0x0001040028087890 */ /* 0x000fe4000fffe03f */
[----:B------:R-:W-:Y:S02]  /*10430*/  ULOP3.LUT UR14, UR14, 0xfffffffe, URZ, 0xc0, !UPT ;  /* 0xfffffffe0e0e7892 */ /* 0x000fe4000f8ec03f */
[----:B------:R-:W-:Y:S02]  /*10440*/  UIADD3 UR9, UR40, 0x30800, URZ ;  /* 0x0003080028097890 */ /* 0x000fe4000fffe03f */
[----:B-1----:R-:W-:Y:S01]  /*10450*/  @P2 IMAD.MOV.U32 R7, RZ, RZ, 0x10000 ;  /* 0x00010000ff072424 */ /* 0x002fe200078e00ff */
[----:B------:R-:W-:Y:S02]  /*10460*/  UIADD3 UR14, UR49, -UR14, URZ ;  /* 0x8000000e310e7290 */ /* 0x000fe4000fffe03f */
[----:B------:R-:W-:Y:S02]  /*10470*/  UIADD3.X UR5, URZ, UR43, URZ, UP0, !UPT ;  /* 0x0000002b3f057290 */ /* 0x000fe400087fe43f */
[----:B------:R-:W-:-:S02]  /*10480*/  UIADD3 UR32, UR40, 0x14400, URZ ;  /* 0x0001440028207890 */ /* 0x000fc4000fffe03f */
[----:B------:R-:W-:Y:S02]  /*10490*/  UIADD3 UR24, UR40, 0x18400, URZ ;  /* 0x0001840028187890 */ /* 0x000fe4000fffe03f */
[----:B------:R-:W-:Y:S02]  /*104a0*/  UIADD3 UR16, UR40, 0x1c400, URZ ;  /* 0x0001c40028107890 */ /* 0x000fe4000fffe03f */
[----:B------:R1:W-:Y:S01]  /*104b0*/  @P2 SYNCS.ARRIVE.TRANS64 RZ, [UR40+0x30800], R7 ;  /* 0x03080007ffff29a7 */ /* 0x0003e20008000028 */
[----:B------:R-:W-:Y:S01]  /*104c0*/  UMOV UR11, UR45 ;  /* 0x0000002d000b7c82 */ /* 0x000fe20008000000 */
[----:B------:R-:W-:Y:S01]  /*104d0*/  UMOV UR12, UR46 ;  /* 0x0000002e000c7c82 */ /* 0x000fe20008000000 */
[----:B------:R-:W-:Y:S01]  /*104e0*/  UMOV UR13, UR47 ;  /* 0x0000002f000d7c82 */ /* 0x000fe20008000000 */
[----:B------:R-:W-:Y:S01]  /*104f0*/  UMOV UR6, 0x0 ;  /* 0x0000000000067882 */ /* 0x000fe20000000000 */
[----:B------:R-:W-:Y:S01]  /*10500*/  UMOV UR7, 0x12f00000 ;  /* 0x12f0000000077882 */ /* 0x000fe20000000000 */
[----:B------:R-:W-:Y:S01]  /*10510*/  UMOV UR10, URZ ;  /* 0x0000003f000a7c82 */ /* 0x000fe20008000000 */
[----:B------:R-:W-:Y:S01]  /*10520*/  UMOV UR35, UR45 ;  /* 0x0000002d00237c82 */ /* 0x000fe20008000000 */
[----:B-1----:R-:W-:Y:S01]  /*10530*/  MOV R7, UR14 ;  /* 0x0000000e00077c02 */ /* 0x002fe20008000f00 */
[----:B------:R-:W-:Y:S01]  /*10540*/  UMOV UR36, UR46 ;  /* 0x0000002e00247c82 */ /* 0x000fe20008000000 */
[----:B------:R-:W-:Y:S01]  /*10550*/  UMOV UR37, UR47 ;  /* 0x0000002f00257c82 */ /* 0x000fe20008000000 */
[----:B------:R-:W-:Y:S01]  /*10560*/  UMOV UR34, 0x40 ;  /* 0x0000004000227882 */ /* 0x000fe20000000000 */
[----:B------:R-:W-:Y:S01]  /*10570*/  UMOV UR33, UR9 ;  /* 0x0000000900217c82 */ /* 0x000fe20008000000 */
[----:B------:R-:W-:Y:S01]  /*10580*/  UMOV UR27, UR45 ;  /* 0x0000002d001b7c82 */ /* 0x000fe20008000000 */
[----:B------:R-:W-:Y:S01]  /*10590*/  UMOV UR28, UR46 ;  /* 0x0000002e001c7c82 */ /* 0x000fe20008000000 */
[----:B------:R-:W-:Y:S01]  /*105a0*/  UMOV UR29, UR47 ;  /* 0x0000002f001d7c82 */ /* 0x000fe20008000000 */
[----:B------:R1:W-:Y:S01]  /*105b0*/  UTMALDG.4D [UR8], [UR4], desc[UR6] ;  /* 0x00000608040075b4 */ /* 0x0003e20008019000 */
[----:B------:R-:W-:Y:S01]  /*105c0*/  UMOV UR26, 0x80 ;  /* 0x00000080001a7882 */ /* 0x000fe20000000000 */
[----:B------:R-:W-:Y:S01]  /*105d0*/  UMOV UR25, UR9 ;  /* 0x0000000900197c82 */ /* 0x000fe20008000000 */
[----:B------:R-:W-:Y:S01]  /*105e0*/  SHF.L.U32 R7, R7, 0x1f, RZ ;  /* 0x0000001f07077819 */ /* 0x000fe200000006ff */
[----:B------:R-:W-:Y:S01]  /*105f0*/  UMOV UR19, UR45 ;  /* 0x0000002d00137c82 */ /* 0x000fe20008000000 */
[----:B------:R-:W-:Y:S01]  /*10600*/  UMOV UR20, UR46 ;  /* 0x0000002e00147c82 */ /* 0x000fe20008000000 */
[----:B------:R-:W-:Y:S01]  /*10610*/  UMOV UR21, UR47 ;  /* 0x0000002f00157c82 */ /* 0x000fe20008000000 */
[----:B------:R-:W-:Y:S01]  /*10620*/  UMOV UR18, 0xc0 ;  /* 0x000000c000127882 */ /* 0x000fe20000000000 */
[----:B------:R1:W-:Y:S01]  /*10630*/  UTMALDG.4D [UR32], [UR4], desc[UR6] ;  /* 0x00000620040075b4 */ /* 0x0003e20008019000 */
[----:B------:R-:W-:Y:S01]  /*10640*/  UMOV UR17, UR9 ;  /* 0x0000000900117c82 */ /* 0x000fe20008000000 */
[----:B------:R1:W-:Y:S01]  /*10650*/  UTMALDG.4D [UR24], [UR4], desc[UR6] ;  /* 0x00000618040075b4 */ /* 0x0003e20008019000 */
[----:B------:R1:W-:Y:S01]  /*10660*/  UTMALDG.4D [UR16], [UR4], desc[UR6] ;  /* 0x00000610040075b4 */ /* 0x0003e20008019000 */
[----:B------:R-:W2:Y:S02]  /*10670*/  SYNCS.PHASECHK.TRANS64.TRYWAIT P2, [UR40+0x30820], R7 ;  /* 0x03082007ff0075a7 */ /* 0x000ea40008040168 */
[----:B-12---:R-:W-:Y:S05]  /*10680*/  @!P2 BRA `(.L_x_1002) ;  /* 0x00000024007ca947 */ /* 0x006fea0003800000 */
.L_x_1052:
[----:B------:R-:W-:-:S04]  /*10690*/  UIADD3 UR4, UR48, -0x2, URZ ;  /* 0xfffffffe30047890 */ /* 0x000fc8000fffe03f */
[----:B------:R-:W-:-:S06]  /*106a0*/  UISETP.GE.AND UP0, UPT, UR4, UR41, UPT ;  /* 0x000000290400728c */ /* 0x000fcc000bf06270 */
[----:B------:R-:W-:-:S13]  /*106b0*/  PLOP3.LUT P2, PT, PT, PT, UP0, 0x80, 0x0 ;  /* 0x000000000000781c */ /* 0x000fda0003f4f008 */
[----:B------:R-:W-:Y:S05]  /*106c0*/  @!P2 BRA `(.L_x_1003) ;  /* 0x0000001400fca947 */ /* 0x000fea0003800000 */
[----:B-1----:R-:W-:Y:S01]  /*106d0*/  IMAD R8, RZ, RZ, -UR48 ;  /* 0x80000030ff087e24 */ /* 0x002fe2000f8e02ff */
[----:B------:R-:W-:Y:S01]  /*106e0*/  LOP3.LUT R11, RZ, UR41, RZ, 0x33, !PT ;  /* 0x00000029ff0b7c12 */ /* 0x000fe2000f8e33ff */
[----:B------:R-:W-:-:S03]  /*106f0*/  ULDC.64 UR38, c[0x0][0x408] ;  /* 0x0001020000267ab9 */ /* 0x000fc60000000a00 */
[----:B------:R-:W-:-:S05]  /*10700*/  VIADDMNMX R11, R8, 0x1, R11, !PT ;  /* 0x00000001080b7846 */ /* 0x000fca000780010b */
[----:B------:R-:W-:-:S05]  /*10710*/  VIADD R7, R11, UR48 ;  /* 0x000000300b077c36 */ /* 0x000fca0008000000 */
[----:B------:R-:W-:-:S04]  /*10720*/  LOP3.LUT R7, R7, 0x1, RZ, 0xc0, !PT ;  /* 0x0000000107077812 */ /* 0x000fc800078ec0ff */
[----:B------:R-:W-:Y:S02]  /*10730*/  ISETP.NE.U32.AND P2, PT, R7, 0x1, PT ;  /* 0x000000010700780c */ /* 0x000fe40003f45070 */
[----:B------:R-:W-:-:S11]  /*10740*/  MOV R7, UR4 ;  /* 0x0000000400077c02 */ /* 0x000fd60008000f00 */
        /* <DEDUP_REMOVED lines=13> */
[----:B-1----:R-:W-:-:S13]  /*10820*/  ISETP.NE.AND P2, PT, R13, 0x1, PT ;  /* 0x000000010d00780c */ /* 0x002fda0003f45270 */
[----:B------:R-:W1:Y:S02]  /*10830*/  @P2 LDC.64 R8, c[0x0][0x420] ;  /* 0x00010800ff082b82 */ /* 0x000e640000000a00 */
[----:B-1----:R-:W-:Y:S01]  /*10840*/  @P2 IMAD.HI.U32 R14, R7, R8, RZ ;  /* 0x00000008070e2227 */ /* 0x002fe200078e00ff */
[----:B------:R-:W-:-:S04]  /*10850*/  MOV R8, R7 ;  /* 0x0000000700087202 */ /* 0x000fc80000000f00 */
[----:B------:R-:W-:-:S04]  /*10860*/  @P2 SHF.R.U32.HI R8, RZ, R9, R14 ;  /* 0x00000009ff082219 */ /* 0x000fc8000001160e */
[--C-:B------:R-:W-:Y:S01]  /*10870*/  SHF.R.S32.HI R9, RZ, 0x1f, R8.reuse ;  /* 0x0000001fff097819 */ /* 0x100fe20000011408 */
[----:B------:R-:W-:-:S04]  /*10880*/  IMAD.MOV R14, RZ, RZ, -R8 ;  /* 0x000000ffff0e7224 */ /* 0x000fc800078e0a08 */
[----:B------:R-:W-:Y:S02]  /*10890*/  IMAD R7, R13, R14, R7 ;  /* 0x0000000e0d077224 */ /* 0x000fe400078e0207 */
[----:B------:R-:W-:Y:S02]  /*108a0*/  IMAD R13, R18, UR4, RZ ;  /* 0x00000004120d7c24 */ /* 0x000fe4000f8e02ff */
[----:B------:R-:W-:-:S04]  /*108b0*/  IMAD.WIDE.U32 R8, R0, UR4, R8 ;  /* 0x0000000400087c25 */ /* 0x000fc8000f8e0008 */
[----:B------:R-:W-:Y:S01]  /*108c0*/  IMAD R13, R0, UR5, R13 ;  /* 0x00000005000d7c24 */ /* 0x000fe2000f8e020d */
[----:B------:R-:W-:-:S03]  /*108d0*/  LEA R2, P2, R8, R2, 0x2 ;  /* 0x0000000208027211 */ /* 0x000fc600078410ff */
[----:B------:R-:W-:-:S05]  /*108e0*/  IMAD.IADD R13, R13, 0x1, R9 ;  /* 0x000000010d0d7824 */ /* 0x000fca00078e0209 */
[----:B------:R-:W-:-:S05]  /*108f0*/  LEA.HI.X R3, R8, R3, R13, 0x2, P2 ;  /* 0x0000000308037211 */ /* 0x000fca00010f140d */
[----:B------:R1:W5:Y:S02]  /*10900*/  LDG.E R8, desc[UR6][R2.64] ;  /* 0x0000000602087981 */ /* 0x000364000c1e1900 */
.L_x_1007:
[----:B-1----:R-:W1:Y:S01]  /*10910*/  S2R R2, SR_TID.X ;  /* 0x0000000000027919 */ /* 0x002e620000002100 */
[----:B------:R-:W-:Y:S02]  /*10920*/  LEA R3, R10, UR40, 0x3 ;  /* 0x000000280a037c11 */ /* 0x000fe4000f8e18ff */
[----:B-1----:R-:W-:Y:S02]  /*10930*/  LOP3.LUT R9, R2, 0x7f, RZ, 0xc0, !PT ;  /* 0x0000007f02097812 */ /* 0x002fe400078ec0ff */
[----:B------:R-:W-:Y:S02]  /*10940*/  SHF.L.U32 R2, R12, 0x1f, RZ ;  /* 0x0000001f0c027819 */ /* 0x000fe400000006ff */
[----:B------:R-:W-:Y:S02]  /*10950*/  ISETP.NE.AND P2, PT, R9, RZ, PT ;  /* 0x000000ff0900720c */ /* 0x000fe40003f45270 */
[----:B------:R-:W1:Y:S02]  /*10960*/  SYNCS.PHASECHK.TRANS64.TRYWAIT P3, [R3+URZ+0x30840], R2 ;  /* 0x03084002030075a7 */ /* 0x000e64000806017f */
[----:B-1----:R-:W-:Y:S09]  /*10970*/  @!P3 BRA `(.L_x_1008) ;  /* 0x0000002000d8b947 */ /* 0x002ff20003800000 */
.L_x_1053:
        /* <DEDUP_REMOVED lines=8> */
.L_x_1009:
        /* <DEDUP_REMOVED lines=11> */
[----:B------:R-:W-:Y:S01]  /*10ab0*/  UIADD3 UR19, UR40, 0x30800, URZ ;  /* 0x0003080028137890 */ /* 0x000fe2000fffe03f */
[----:B-1----:R-:W-:Y:S01]  /*10ac0*/  SHF.L.U32 R3, R17, 0x1f, RZ ;  /* 0x0000001f11037819 */ /* 0x002fe200000006ff */
[----:B------:R-:W-:-:S02]  /*10ad0*/  ULEA UR14, UR14, UR40, 0xf ;  /* 0x000000280e0e7291 */ /* 0x000fc4000f8e783f */
[----:B------:R-:W-:Y:S02]  /*10ae0*/  UIADD3 UR9, UR9, 0x30830, URZ ;  /* 0x0003083009097890 */ /* 0x000fe4000fffe03f */
[----:B------:R-:W-:Y:S01]  /*10af0*/  USHF.L.U32 UR11, UR11, 0x6, URZ ;  /* 0x000000060b0b7899 */ /* 0x000fe2000800063f */
[----:B------:R-:W-:Y:S01]  /*10b00*/  LEA R2, R16, UR19, 0x3 ;  /* 0x0000001310027c11 */ /* 0x000fe2000f8e18ff */
[----:B------:R-:W-:Y:S02]  /*10b10*/  UIADD3 UR8, UR14, 0x20400, URZ ;  /* 0x000204000e087890 */ /* 0x000fe4000fffe03f */
[----:B------:R-:W-:Y:S02]  /*10b20*/  UIADD3 UR15, UR14, 0x22400, URZ ;  /* 0x000224000e0f7890 */ /* 0x000fe4000fffe03f */
[----:B------:R-:W-:Y:S02]  /*10b30*/  UIADD3 UR16, UR14, 0x24400, URZ ;  /* 0x000244000e107890 */ /* 0x000fe4000fffe03f */
[----:B------:R-:W-:Y:S01]  /*10b40*/  UIADD3 UR14, UR14, 0x26400, URZ ;  /* 0x000264000e0e7890 */ /* 0x000fe2000fffe03f */
[----:B------:R-:W-:-:S02]  /*10b50*/  UMOV UR18, 0x80 ;  /* 0x0000008000127882 */ /* 0x000fc40000000000 */
[----:B------:R1:W-:Y:S02]  /*10b60*/  UTMALDG.4D [UR8], [UR4], desc[UR6] ;  /* 0x00000608040075b4 */ /* 0x0003e40008019000 */
[----:B-1----:R-:W-:Y:S01]  /*10b70*/  UMOV UR8, UR15 ;  /* 0x0000000f00087c82 */ /* 0x002fe20008000000 */
[----:B------:R-:W-:Y:S01]  /*10b80*/  UMOV UR10, UR17 ;  /* 0x00000011000a7c82 */ /* 0x000fe20008000000 */
[----:B------:R-:W-:Y:S01]  /*10b90*/  UMOV UR15, 0xc0 ;  /* 0x000000c0000f7882 */ /* 0x000fe20000000000 */
        /* <DEDUP_REMOVED lines=9> */
.L_x_1054:
[----:B------:R-:W-:Y:S05]  /*10c30*/  @P2 BRA `(.L_x_1011) ;  /* 0x0000000000202947 */ /* 0x000fea0003800000 */
[----:B------:R-:W2:Y:S01]  /*10c40*/  S2R R9, SR_TID.X ;  /* 0x0000000000097919 */ /* 0x000ea20000002100 */
[----:B-1----:R-:W-:Y:S01]  /*10c50*/  LEA R2, R16, UR40, 0x3 ;  /* 0x0000002810027c11 */ /* 0x002fe2000f8e18ff */
[----:B------:R-:W-:-:S04]  /*10c60*/  IMAD.MOV.U32 R3, RZ, RZ, 0x8000 ;  /* 0x00008000ff037424 */ /* 0x000fc800078e00ff */
[----:B------:R3:W-:Y:S01]  /*10c70*/  SYNCS.ARRIVE.TRANS64 RZ, [R2+URZ+0x30850], R3 ;  /* 0x0308500302ff79a7 */ /* 0x0007e2000800003f */
[----:B--2---:R-:W-:-:S04]  /*10c80*/  LOP3.LUT R9, R9, 0x1f, RZ, 0xc0, !PT ;  /* 0x0000001f09097812 */ /* 0x004fc800078ec0ff */
[----:B------:R-:W-:-:S13]  /*10c90*/  ISETP.NE.AND P2, PT, R9, RZ, PT ;  /* 0x000000ff0900720c */ /* 0x000fda0003f45270 */
[----:B---3--:R-:W-:Y:S05]  /*10ca0*/  @!P2 BRA `(.L_x_1011) ;  /* 0x000000000004a947 */ /* 0x008fea0003800000 */
[----:B------:R-:W-:Y:S01]  /*10cb0*/  BPT.TRAP 0x1 ;  /* 0x000000040000795c */ /* 0x000fe20000300000 */
.L_x_1011:
        /* <DEDUP_REMOVED lines=9> */
[----:B------:R-:W-:Y:S01]  /*10d50*/  UMOV UR17, 0x40 ;  /* 0x0000004000117882 */ /* 0x000fe20000000000 */
[----:B------:R-:W-:Y:S01]  /*10d60*/  IMAD.MOV.U32 R6, RZ, RZ, R8 ;  /* 0x000000ffff067224 */ /* 0x000fe200078e0008 */
[----:B------:R-:W-:-:S02]  /*10d70*/  MOV R5, R7 ;  /* 0x0000000700057202 */ /* 0x000fc40000000f00 */
[----:B------:R-:W-:Y:S02]  /*10d80*/  ULEA UR16, UR9, UR40, 0xf ;  /* 0x0000002809107291 */ /* 0x000fe4000f8e783f */
[----:B------:R-:W-:Y:S02]  /*10d90*/  ULEA UR9, UR9, UR40, 0x3 ;  /* 0x0000002809097291 */ /* 0x000fe4000f8e183f */
[----:B------:R-:W-:Y:S02]  /*10da0*/  USHF.L.U32 UR11, UR11, 0x6, URZ ;  /* 0x000000060b0b7899 */ /* 0x000fe4000800063f */
[----:B------:R-:W-:Y:S02]  /*10db0*/  UIADD3 UR8, UR16, 0x400, URZ ;  /* 0x0000040010087890 */ /* 0x000fe4000fffe03f */
[----:B------:R-:W-:Y:S02]  /*10dc0*/  UIADD3 UR9, UR9, 0x30850, URZ ;  /* 0x0003085009097890 */ /* 0x000fe4000fffe03f */
[----:B------:R-:W-:-:S02]  /*10dd0*/  UIADD3 UR14, UR16, 0x2400, URZ ;  /* 0x00002400100e7890 */ /* 0x000fc4000fffe03f */
        /* <DEDUP_REMOVED lines=15> */
.L_x_1006:
[----:B------:R-:W-:Y:S05]  /*10ed0*/  BSYNC B0 ;  /* 0x0000000000007941 */ /* 0x000fea0003800000 */
.L_x_1005:
[----:B------:R-:W-:Y:S01]  /*10ee0*/  UIADD3 UR4, UR48, -0x3, URZ ;  /* 0xfffffffd30047890 */ /* 0x000fe2000fffe03f */
[----:B------:R-:W-:Y:S02]  /*10ef0*/  IMAD.MOV.U32 R16, RZ, RZ, R10 ;  /* 0x000000ffff107224 */ /* 0x000fe400078e000a */
[----:B------:R-:W-:-:S03]  /*10f00*/  IMAD.MOV.U32 R17, RZ, RZ, R12 ;  /* 0x000000ffff117224 */ /* 0x000fc600078e000c */
[----:B------:R-:W-:-:S07]  /*10f10*/  MOV R7, UR4 ;  /* 0x0000000400077c02 */ /* 0x000fce0008000f00 */
.L_x_1004:
[----:B------:R-:W-:Y:S01]  /*10f20*/  ULOP3.LUT UR4, URZ, UR48, URZ, 0x33, !UPT ;  /* 0x000000303f047292 */ /* 0x000fe2000f8e333f */
[----:B------:R-:W-:Y:S01]  /*10f30*/  VIADD R11, R11, 0xfffffffe ;  /* 0xfffffffe0b0b7836 */ /* 0x000fe20000000000 */
[----:B------:R-:W-:Y:S04]  /*10f40*/  BSSY B0, `(.L_x_1003) ;  /* 0x00000f7000007945 */ /* 0x000fe80003800000 */
[----:B------:R-:W-:-:S13]  /*10f50*/  ISETP.NE.AND P2, PT, R11, UR4, PT ;  /* 0x000000040b007c0c */ /* 0x000fda000bf45270 */
[----:B------:R-:W-:Y:S05]  /*10f60*/  @!P2 BRA `(.L_x_1012) ;  /* 0x0000000c00d0a947 */ /* 0x000fea0003800000 */
[----:B------:R-:W-:-:S07]  /*10f70*/  IMAD.MOV.U32 R8, RZ, RZ, R6 ;  /* 0x000000ffff087224 */ /* 0x000fce00078e0006 */
.L_x_1027:
[----:B------:R-:W-:Y:S01]  /*10f80*/  IADD3 R10, R16, 0x1, RZ ;  /* 0x00000001100a7810 */ /* 0x000fe20007ffe0ff */
[----:B------:R-:W-:Y:S05]  /*10f90*/  YIELD ;  /* 0x0000000000007946 */ /* 0x000fea0003800000 */
[----:B------:R-:W-:Y:S01]  /*10fa0*/  ISETP.NE.AND P2, PT, R10, 0x2, PT ;  /* 0x000000020a00780c */ /* 0x000fe20003f45270 */
[----:B------:R-:W-:Y:S03]  /*10fb0*/  BSSY B1, `(.L_x_1013) ;  /* 0x0000074000017945 */ /* 0x000fe60003800000 */
[----:B-1----:R-:W-:-:S02]  /*10fc0*/  SEL R2, RZ, 0x1, P2 ;  /* 0x00000001ff027807 */ /* 0x002fc40001000000 */
[----:B------:R-:W-:Y:S02]  /*10fd0*/  SEL R10, R10, RZ, P2 ;  /* 0x000000ff0a0a7207 */ /* 0x000fe40001000000 */
[----:B------:R-:W-:Y:S01]  /*10fe0*/  LOP3.LUT R11, R17, R2, RZ, 0x3c, !PT ;  /* 0x00000002110b7212 */ /* 0x000fe200078e3cff */
[----:B------:R-:W-:Y:S06]  /*10ff0*/  @!P6 BRA `(.L_x_1014) ;  /* 0x0000000400bce947 */ /* 0x000fec0003800000 */
[----:B------:R-:W-:Y:S01]  /*11000*/  IMAD.MOV.U32 R12, RZ, RZ, R7 ;  /* 0x000000ffff0c7224 */ /* 0x000fe200078e0007 */
[----:B------:R-:W-:Y:S06]  /*11010*/  @!P0 BRA `(.L_x_1015) ;  /* 0x0000000000488947 */ /* 0x000fec0003800000 */
[----:B------:R-:W1:Y:S01]  /*11020*/  LDC R9, c[0x0][0x41c] ;  /* 0x00010700ff097b82 */ /* 0x000e620000000800 */
[----:B------:R-:W-:Y:S01]  /*11030*/  IMAD R13, R18, UR38, RZ ;  /* 0x00000026120d7c24 */ /* 0x000fe2000f8e02ff */
[----:B------:R-:W-:-:S03]  /*11040*/  ULDC.64 UR4, c[0x0][0x208] ;  /* 0x0000820000047ab9 */ /* 0x000fc60000000a00 */
        /* <DEDUP_REMOVED lines=15> */
.L_x_1015:
[----:B------:R-:W1:Y:S01]  /*11140*/  S2R R2, SR_TID.X ;  /* 0x0000000000027919 */ /* 0x000e620000002100 */
[----:B------:R-:W-:Y:S02]  /*11150*/  LEA R3, R10, UR40, 0x3 ;  /* 0x000000280a037c11 */ /* 0x000fe4000f8e18ff */
[----:B-1----:R-:W-:Y:S02]  /*11160*/  LOP3.LUT R9, R2, 0x7f, RZ, 0xc0, !PT ;  /* 0x0000007f02097812 */ /* 0x002fe400078ec0ff */
[----:B------:R-:W-:Y:S02]  /*11170*/  SHF.L.U32 R2, R11, 0x1f, RZ ;  /* 0x0000001f0b027819 */ /* 0x000fe400000006ff */
[----:B------:R-:W-:Y:S02]  /*11180*/  ISETP.NE.AND P2, PT, R9, RZ, PT ;  /* 0x000000ff0900720c */ /* 0x000fe40003f45270 */
[----:B------:R-:W1:Y:S02]  /*11190*/  SYNCS.PHASECHK.TRANS64.TRYWAIT P3, [R3+URZ+0x30840], R2 ;  /* 0x03084002030075a7 */ /* 0x000e64000806017f */
[----:B-1----:R-:W-:Y:S09]  /*111a0*/  @!P3 BRA `(.L_x_1016) ;  /* 0x0000001800f4b947 */ /* 0x002ff20003800000 */
.L_x_1055:
        /* <DEDUP_REMOVED lines=8> */
.L_x_1017:
        /* <DEDUP_REMOVED lines=12> */
[----:B------:R-:W-:Y:S01]  /*112f0*/  SHF.L.U32 R17, R17, 0x1f, RZ ;  /* 0x0000001f11117819 */ /* 0x000fe200000006ff */
[----:B------:R-:W-:-:S02]  /*11300*/  ULEA UR14, UR14, UR40, 0xf ;  /* 0x000000280e0e7291 */ /* 0x000fc4000f8e783f */
[----:B------:R-:W-:Y:S02]  /*11310*/  UIADD3 UR9, UR9, 0x30830, URZ ;  /* 0x0003083009097890 */ /* 0x000fe4000fffe03f */
[----:B------:R-:W-:Y:S01]  /*11320*/  USHF.L.U32 UR11, UR11, 0x6, URZ ;  /* 0x000000060b0b7899 */ /* 0x000fe2000800063f */
[----:B-1----:R-:W-:Y:S01]  /*11330*/  LEA R2, R16, UR19, 0x3 ;  /* 0x0000001310027c11 */ /* 0x002fe2000f8e18ff */
        /* <DEDUP_REMOVED lines=18> */
.L_x_1056:
[----:B------:R-:W-:Y:S05]  /*11460*/  @P2 BRA `(.L_x_1019) ;  /* 0x00000000001c2947 */ /* 0x000fea0003800000 */
[----:B------:R-:W2:Y:S02]  /*11470*/  S2R R3, SR_TID.X ;  /* 0x0000000000037919 */ /* 0x000ea40000002100 */
[----:B--2---:R-:W-:Y:S02]  /*11480*/  LOP3.LUT R9, R3, 0x1f, RZ, 0xc0, !PT ;  /* 0x0000001f03097812 */ /* 0x004fe400078ec0ff */
[----:B------:R-:W-:Y:S02]  /*11490*/  MOV R3, 0x8000 ;  /* 0x0000800000037802 */ /* 0x000fe40000000f00 */
[----:B------:R-:W-:Y:S02]  /*114a0*/  ISETP.NE.AND P2, PT, R9, RZ, PT ;  /* 0x000000ff0900720c */ /* 0x000fe40003f45270 */
[----:B------:R2:W-:Y:S11]  /*114b0*/  SYNCS.ARRIVE.TRANS64 RZ, [R2+URZ+0x50], R3 ;  /* 0x0000500302ff79a7 */ /* 0x0005f6000800003f */
[----:B--2---:R-:W-:Y:S05]  /*114c0*/  @!P2 BRA `(.L_x_1019) ;  /* 0x000000000004a947 */ /* 0x004fea0003800000 */
[----:B------:R-:W-:Y:S01]  /*114d0*/  BPT.TRAP 0x1 ;  /* 0x000000040000795c */ /* 0x000fe20000300000 */
.L_x_1019:
        /* <DEDUP_REMOVED lines=10> */
[----:B------:R-:W-:Y:S01]  /*11580*/  UMOV UR17, 0x40 ;  /* 0x0000004000117882 */ /* 0x000fe20000000000 */
[----:B------:R-:W-:-:S02]  /*11590*/  IMAD.MOV.U32 R5, RZ, RZ, R12 ;  /* 0x000000ffff057224 */ /* 0x000fc400078e000c */
[----:B------:R-:W-:Y:S01]  /*115a0*/  ULEA UR14, UR14, UR40, 0xf ;  /* 0x000000280e0e7291 */ /* 0x000fe2000f8e783f */
[----:B------:R-:W-:Y:S01]  /*115b0*/  IMAD.MOV.U32 R6, RZ, RZ, R8 ;  /* 0x000000ffff067224 */ /* 0x000fe200078e0008 */
[----:B------:R-:W-:Y:S02]  /*115c0*/  USHF.L.U32 UR11, UR11, 0x6, URZ ;  /* 0x000000060b0b7899 */ /* 0x000fe4000800063f */
[----:B------:R-:W-:Y:S02]  /*115d0*/  UIADD3 UR9, UR9, 0x50, URZ ;  /* 0x0000005009097890 */ /* 0x000fe4000fffe03f */
[----:B------:R-:W-:Y:S02]  /*115e0*/  UIADD3 UR8, UR14, 0x400, URZ ;  /* 0x000004000e087890 */ /* 0x000fe4000fffe03f */
[----:B------:R-:W-:Y:S02]  /*115f0*/  UIADD3 UR15, UR14, 0x2400, URZ ;  /* 0x000024000e0f7890 */ /* 0x000fe4000fffe03f */
[----:B------:R-:W-:-:S02]  /*11600*/  UIADD3 UR16, UR14, 0x4400, URZ ;  /* 0x000044000e107890 */ /* 0x000fc4000fffe03f */
        /* <DEDUP_REMOVED lines=14> */
.L_x_1014:
[----:B------:R-:W-:Y:S05]  /*116f0*/  BSYNC B1 ;  /* 0x0000000000017941 */ /* 0x000fea0003800000 */
.L_x_1013:
[----:B------:R-:W-:Y:S01]  /*11700*/  IADD3 R16, R10, 0x1, RZ ;  /* 0x000000010a107810 */ /* 0x000fe20007ffe0ff */
[----:B------:R-:W-:Y:S01]  /*11710*/  BSSY B1, `(.L_x_1020) ;  /* 0x0000076000017945 */ /* 0x000fe20003800000 */
[----:B------:R-:W-:Y:S02]  /*11720*/  VIADD R12, R7, 0xffffffff ;  /* 0xffffffff070c7836 */ /* 0x000fe40000000000 */
[----:B------:R-:W-:-:S04]  /*11730*/  ISETP.NE.AND P2, PT, R16, 0x2, PT ;  /* 0x000000021000780c */ /* 0x000fc80003f45270 */
[----:B-1----:R-:W-:Y:S02]  /*11740*/  SEL R2, RZ, 0x1, P2 ;  /* 0x00000001ff027807 */ /* 0x002fe40001000000 */
[----:B------:R-:W-:Y:S02]  /*11750*/  SEL R16, R16, RZ, P2 ;  /* 0x000000ff10107207 */ /* 0x000fe40001000000 */
[----:B------:R-:W-:Y:S01]  /*11760*/  LOP3.LUT R17, R11, R2, RZ, 0x3c, !PT ;  /* 0x000000020b117212 */ /* 0x000fe200078e3cff */
[----:B------:R-:W-:Y:S06]  /*11770*/  @!P6 BRA `(.L_x_1021) ;  /* 0x0000000400bce947 */ /* 0x000fec0003800000 */
[----:B------:R-:W-:Y:S01]  /*11780*/  IMAD.MOV.U32 R13, RZ, RZ, R12 ;  /* 0x000000ffff0d7224 */ /* 0x000fe200078e000c */
[----:B------:R-:W-:Y:S06]  /*11790*/  @!P0 BRA `(.L_x_1022) ;  /* 0x0000000000488947 */ /* 0x000fec0003800000 */
[----:B------:R-:W1:Y:S01]  /*117a0*/  LDC R8, c[0x0][0x41c] ;  /* 0x00010700ff087b82 */ /* 0x000e620000000800 */
        /* <DEDUP_REMOVED lines=10> */
[--C-:B------:R-:W-:Y:S01]  /*11850*/  SHF.R.S32.HI R3, RZ, 0x1f, R2.reuse ;  /* 0x0000001fff037819 */ /* 0x100fe20000011402 */
[----:B------:R-:W1:Y:S02]  /*11860*/  LDC.64 R8, c[0x0][0x3f8] ;  /* 0x0000fe00ff087b82 */ /* 0x000e640000000a00 */
[----:B------:R-:W-:-:S04]  /*11870*/  IMAD.WIDE.U32 R2, R0, UR38, R2 ;  /* 0x0000002600027c25 */ /* 0x000fc8000f8e0002 */
[----:B------:R-:W-:Y:S01]  /*11880*/  IMAD.IADD R14, R14, 0x1, R3 ;  /* 0x000000010e0e7824 */ /* 0x000fe200078e0203 */
[----:B-1----:R-:W-:-:S04]  /*11890*/  LEA R8, P2, R2, R8, 0x2 ;  /* 0x0000000802087211 */ /* 0x002fc800078410ff */
[----:B------:R-:W-:-:S05]  /*118a0*/  LEA.HI.X R9, R2, R9, R14, 0x2, P2 ;  /* 0x0000000902097211 */ /* 0x000fca00010f140e */
[----:B------:R1:W5:Y:S04]  /*118b0*/  LDG.E R8, desc[UR4][R8.64] ;  /* 0x0000000408087981 */ /* 0x000368000c1e1900 */
.L_x_1022:
[----:B------:R-:W-:Y:S02]  /*118c0*/  LEA R2, R16, UR40, 0x3 ;  /* 0x0000002810027c11 */ /* 0x000fe4000f8e18ff */
[----:B------:R-:W-:-:S04]  /*118d0*/  SHF.L.U32 R3, R17, 0x1f, RZ ;  /* 0x0000001f11037819 */ /* 0x000fc800000006ff */
[----:B------:R-:W2:Y:S02]  /*118e0*/  SYNCS.PHASECHK.TRANS64.TRYWAIT P2, [R2+URZ+0x30840], R3 ;  /* 0x03084003020075a7 */ /* 0x000ea4000804017f */
[----:B--2---:R-:W-:Y:S05]  /*118f0*/  @!P2 BRA `(.L_x_1023) ;  /* 0x000000140048a947 */ /* 0x004fea0003800000 */
.L_x_1057:
        /* <DEDUP_REMOVED lines=11> */
.L_x_1024:
[----:B------:R-:W-:Y:S01]  /*119b0*/  R2UR UR9, R16 ;  /* 0x00000000100972ca */ /* 0x000fe200000e0000 */
[----:B------:R-:W-:Y:S01]  /*119c0*/  UIADD3 UR19, UR40, 0x30800, URZ ;  /* 0x0003080028137890 */ /* 0x000fe2000fffe03f */
[----:B------:R-:W-:Y:S01]  /*119d0*/  R2UR UR11, R13 ;  /* 0x000000000d0b72ca */ /* 0x000fe200000e0000 */
[----:B------:R-:W-:Y:S01]  /*119e0*/  UIADD3 UR4, UP0, UR42, 0x370, URZ ;  /* 0x000003702a047890 */ /* 0x000fe2000ff1e03f */
[----:B------:R-:W-:Y:S01]  /*119f0*/  R2UR UR12, R4 ;  /* 0x00000000040c72ca */ /* 0x000fe200000e0000 */
[----:B------:R-:W-:Y:S01]  /*11a00*/  UMOV UR10, URZ ;  /* 0x0000003f000a7c82 */ /* 0x000fe20008000000 */
[----:B-----5:R-:W-:Y:S01]  /*11a10*/  R2UR UR13, R8 ;  /* 0x00000000080d72ca */ /* 0x020fe200000e0000 */
[----:B------:R-:W-:Y:S01]  /*11a20*/  UIADD3.X UR5, URZ, UR43, URZ, UP0, !UPT ;  /* 0x0000002b3f057290 */ /* 0x000fe200087fe43f */
[----:B------:R-:W-:Y:S01]  /*11a30*/  SHF.L.U32 R11, R11, 0x1f, RZ ;  /* 0x0000001f0b0b7819 */ /* 0x000fe200000006ff */
[----:B------:R-:W-:Y:S01]  /*11a40*/  UMOV UR6, 0x0 ;  /* 0x0000000000067882 */ /* 0x000fe20000000000 */
[----:B------:R-:W-:Y:S01]  /*11a50*/  UMOV UR7, 0x14f00000 ;  /* 0x14f0000000077882 */ /* 0x000fe20000000000 */
[----:B------:R-:W-:Y:S01]  /*11a60*/  UMOV UR17, 0x40 ;  /* 0x0000004000117882 */ /* 0x000fe20000000000 */
[----:B------:R-:W-:Y:S01]  /*11a70*/  UMOV UR18, 0x80 ;  /* 0x0000008000127882 */ /* 0x000fe20000000000 */
[----:B------:R-:W-:Y:S01]  /*11a80*/  ULEA UR14, UR9, UR40, 0xf ;  /* 0x00000028090e7291 */ /* 0x000fe2000f8e783f */
[----:B--2---:R-:W-:Y:S01]  /*11a90*/  LEA R2, R10, UR19, 0x3 ;  /* 0x000000130a027c11 */ /* 0x004fe2000f8e18ff */
[----:B------:R-:W-:-:S02]  /*11aa0*/  ULEA UR9, UR9, UR19, 0x3 ;  /* 0x0000001309097291 */ /* 0x000fc4000f8e183f */
[----:B------:R-:W-:Y:S02]  /*11ab0*/  USHF.L.U32 UR11, UR11, 0x6, URZ ;  /* 0x000000060b0b7899 */ /* 0x000fe4000800063f */
[----:B------:R-:W-:Y:S02]  /*11ac0*/  UIADD3 UR8, UR14, 0x20400, URZ ;  /* 0x000204000e087890 */ /* 0x000fe4000fffe03f */
        /* <DEDUP_REMOVED lines=17> */
.L_x_1058:
[----:B------:R-:W-:Y:S05]  /*11be0*/  @P3 BRA `(.L_x_1026) ;  /* 0x00000000001c3947 */ /* 0x000fea0003800000 */
[----:B------:R-:W2:Y:S02]  /*11bf0*/  S2R R3, SR_TID.X ;  /* 0x0000000000037919 */ /* 0x000ea40000002100 */
[----:B--2---:R-:W-:Y:S01]  /*11c00*/  LOP3.LUT R9, R3, 0x1f, RZ, 0xc0, !PT ;  /* 0x0000001f03097812 */ /* 0x004fe200078ec0ff */
[----:B------:R-:W-:-:S03]  /*11c10*/  IMAD.MOV.U32 R3, RZ, RZ, 0x8000 ;  /* 0x00008000ff037424 */ /* 0x000fc600078e00ff */
[----:B------:R-:W-:Y:S01]  /*11c20*/  ISETP.NE.AND P2, PT, R9, RZ, PT ;  /* 0x000000ff0900720c */ /* 0x000fe20003f45270 */
[----:B------:R2:W-:-:S12]  /*11c30*/  SYNCS.ARRIVE.TRANS64 RZ, [R2+URZ+0x50], R3 ;  /* 0x0000500302ff79a7 */ /* 0x0005d8000800003f */
[----:B--2---:R-:W-:Y:S05]  /*11c40*/  @!P2 BRA `(.L_x_1026) ;  /* 0x000000000004a947 */ /* 0x004fea0003800000 */
[----:B------:R-:W-:Y:S01]  /*11c50*/  BPT.TRAP 0x1 ;  /* 0x000000040000795c */ /* 0x000fe20000300000 */
.L_x_1026:
        /* <DEDUP_REMOVED lines=11> */
[----:B------:R-:W-:Y:S01]  /*11d10*/  IMAD.MOV.U32 R5, RZ, RZ, R13 ;  /* 0x000000ffff057224 */ /* 0x000fe200078e000d */
[----:B------:R-:W-:Y:S01]  /*11d20*/  MOV R6, R8 ;  /* 0x0000000800067202 */ /* 0x000fe20000000f00 */
        /* <DEDUP_REMOVED lines=20> */
.L_x_1021:
[----:B------:R-:W-:Y:S05]  /*11e70*/  BSYNC B1 ;  /* 0x0000000000017941 */ /* 0x000fea0003800000 */
.L_x_1020:
[----:B------:R-:W-:Y:S01]  /*11e80*/  ISETP.GT.AND P2, PT, R12, UR41, PT ;  /* 0x000000290c007c0c */ /* 0x000fe2000bf44270 */
[----:B------:R-:W-:-:S12]  /*11e90*/  VIADD R7, R7, 0xfffffffe ;  /* 0xfffffffe07077836 */ /* 0x000fd80000000000 */
[----:B------:R-:W-:Y:S05]  /*11ea0*/  @P2 BRA `(.L_x_1027) ;  /* 0xfffffff000342947 */ /* 0x000fea000383ffff */
.L_x_1012:
[----:B------:R-:W-:Y:S05]  /*11eb0*/  BSYNC B0 ;  /* 0x0000000000007941 */ /* 0x000fea0003800000 */
.L_x_1003:
[----:B------:R-:W-:Y:S04]  /*11ec0*/  BSSY B0, `(.L_x_1028) ;  /* 0x000000f000007945 */ /* 0x000fe80003800000 */
[----:B------:R-:W-:Y:S05]  /*11ed0*/  @P1 BRA `(.L_x_1029) ;  /* 0x0000000000341947 */ /* 0x000fea0003800000 */
[----:B-1----:R-:W1:Y:S01]  /*11ee0*/  S2R R7, SR_LANEID ;  /* 0x0000000000077919 */ /* 0x002e620000000000 */
        /* <DEDUP_REMOVED lines=11> */
[----:B-1----:R-:W-:-:S07]  /*11fa0*/  IADD3 R19, R0, UR50, R19 ;  /* 0x0000003200137c10 */ /* 0x002fce000fffe013 */
.L_x_1029:
[----:B------:R-:W-:Y:S05]  /*11fb0*/  BSYNC B0 ;  /* 0x0000000000007941 */ /* 0x000fea0003800000 */
.L_x_1028:
[----:B------:R-:W-:Y:S04]  /*11fc0*/  BSSY B0, `(.L_x_1030) ;  /* 0x0000030000007945 */ /* 0x000fe80003800000 */
[----:B------:R-:W-:Y:S05]  /*11fd0*/  @!P6 BRA `(.L_x_1031) ;  /* 0x0000000000b8e947 */ /* 0x000fea0003800000 */
[----:B------:R-:W2:Y:S01]  /*11fe0*/  S2R R0, SR_TID.X ;  /* 0x0000000000007919 */ /* 0x000ea20000002100 */
[----:B-1----:R-:W-:Y:S02]  /*11ff0*/  LEA R3, R16, UR40, 0x3 ;  /* 0x0000002810037c11 */ /* 0x002fe4000f8e18ff */
[----:B--2---:R-:W-:Y:S02]  /*12000*/  LOP3.LUT R2, R0, 0x7f, RZ, 0xc0, !PT ;  /* 0x0000007f00027812 */ /* 0x004fe400078ec0ff */
[----:B------:R-:W-:Y:S02]  /*12010*/  SHF.L.U32 R0, R17, 0x1f, RZ ;  /* 0x0000001f11007819 */ /* 0x000fe400000006ff */
[----:B------:R-:W-:Y:S02]  /*12020*/  ISETP.NE.AND P1, PT, R2, RZ, PT ;  /* 0x000000ff0200720c */ /* 0x000fe40003f25270 */
[----:B------:R-:W1:Y:S02]  /*12030*/  SYNCS.PHASECHK.TRANS64.TRYWAIT P0, [R3+URZ+0x30860], R0 ;  /* 0x03086000030075a7 */ /* 0x000e64000800017f */
[----:B-1----:R-:W-:Y:S09]  /*12040*/  @!P0 BRA `(.L_x_1032) ;  /* 0x0000000c009c8947 */ /* 0x002ff20003800000 */
.L_x_1059:
        /* <DEDUP_REMOVED lines=8> */
.L_x_1033:
        /* <DEDUP_REMOVED lines=11> */
[----:B------:R-:W-:Y:S02]  /*12180*/  ULEA UR14, UR14, UR40, 0xf ;  /* 0x000000280e0e7291 */ /* 0x000fe4000f8e783f */
        /* <DEDUP_REMOVED lines=19> */
.L_x_1031:
[----:B------:R-:W-:Y:S05]  /*122c0*/  BSYNC B0 ;  /* 0x0000000000007941 */ /* 0x000fea0003800000 */
.L_x_1030:
[----:B------:R-:W-:Y:S01]  /*122d0*/  IADD3 R16, R16, 0x1, RZ ;  /* 0x0000000110107810 */ /* 0x000fe20007ffe0ff */
[----:B------:R-:W-:-:S03]  /*122e0*/  IMAD.MOV.U32 R13, RZ, RZ, R19 ;  /* 0x000000ffff0d7224 */ /* 0x000fc600078e0013 */
[----:B------:R-:W-:-:S04]  /*122f0*/  ISETP.NE.AND P0, PT, R16, 0x2, PT ;  /* 0x000000021000780c */ /* 0x000fc80003f05270 */
[----:B-1----:R-:W-:Y:S02]  /*12300*/  SEL R0, RZ, 0x1, P0 ;  /* 0x00000001ff007807 */ /* 0x002fe40000000000 */
[----:B------:R-:W-:Y:S02]  /*12310*/  SEL R16, R16, RZ, P0 ;  /* 0x000000ff10107207 */ /* 0x000fe40000000000 */
[----:B------:R-:W-:-:S07]  /*12320*/  LOP3.LUT R17, R17, R0, RZ, 0x3c, !PT ;  /* 0x0000000011117212 */ /* 0x000fce00078e3cff */
.L_x_992:
[----:B------:R-:W-:Y:S05]  /*12330*/  BSYNC B6 ;  /* 0x0000000000067941 */ /* 0x000fea0003800000 */
.L_x_990:
[----:B------:R-:W-:-:S03]  /*12340*/  UMOV UR4, 0xffffffff ;  /* 0xffffffff00047882 */ /* 0x000fc60000000000 */
[----:B------:R-:W-:Y:S05]  /*12350*/  BRA.DIV UR4, `(.L_x_1034) ;  /* 0x0000000a04ec7947 */ /* 0x000fea000b800000 */
[----:B------:R1:W2:Y:S02]  /*12360*/  SHFL.IDX PT, R14, R13, RZ, 0x1f ;  /* 0x00001fff0d0e7589 */ /* 0x0002a400000e0000 */
.L_x_1062:
[----:B------:R-:W3:Y:S01]  /*12370*/  S2R R0, SR_TID.X ;  /* 0x0000000000007919 */ /* 0x000ee20000002100 */
[----:B------:R-:W-:Y:S05]  /*12380*/  WARPSYNC.ALL ;  /* 0x0000000000007948 */ /* 0x000fea0003800000 */
[----:B------:R-:W-:Y:S01]  /*12390*/  BAR.SYNC.DEFER_BLOCKING 0x4, 0x120 ;  /* 0x0104800000007b1d */ /* 0x000fe20000010000 */
[----:B--2---:R-:W-:-:S05]  /*123a0*/  IMAD.MOV.U32 R19, RZ, RZ, R14 ;  /* 0x000000ffff137224 */ /* 0x004fca00078e000e */
[----:B------:R-:W-:Y:S01]  /*123b0*/  ULDC UR4, c[0x0][0xda8] ;  /* 0x00036a0000047ab9 */ /* 0x000fe20000000800 */
[----:B---3--:R-:W-:-:S04]  /*123c0*/  LOP3.LUT R0, R0, 0x1f, RZ, 0xc0, !PT ;  /* 0x0000001f00007812 */ /* 0x008fc800078ec0ff */
[----:B------:R-:W-:-:S13]  /*123d0*/  ISETP.NE.AND P0, PT, R0, RZ, PT ;  /* 0x000000ff0000720c */ /* 0x000fda0003f05270 */
[----:B------:R-:W2:Y:S01]  /*123e0*/  @!P0 S2R R3, SR_CgaCtaId ;  /* 0x0000000000038919 */ /* 0x000ea20000008800 */
[----:B------:R-:W-:-:S04]  /*123f0*/  @!P0 MOV R0, 0x400 ;  /* 0x0000040000008802 */ /* 0x000fc80000000f00 */
[----:B--2---:R-:W-:-:S05]  /*12400*/  @!P0 LEA R0, R3, R0, 0x18 ;  /* 0x0000000003008211 */ /* 0x004fca00078ec0ff */
[----:B------:R2:W-:Y:S01]  /*12410*/  @!P0 STS [R0+0x308d0], R13 ;  /* 0x0308d00d00008388 */ /* 0x0005e20000000800 */
[----:B------:R-:W-:Y:S06]  /*12420*/  BAR.ARV 0x5, 0x120 ;  /* 0x0144800000007b1d */ /* 0x000fec0000002000 */
[----:B------:R-:W-:-:S13]  /*12430*/  ISETP.GE.AND P0, PT, R19, UR4, PT ;  /* 0x0000000413007c0c */ /* 0x000fda000bf06270 */
[----:B--2---:R-:W-:Y:S05]  /*12440*/  @!P0 BRA `(.L_x_1035) ;  /* 0xffffffc800fc8947 */ /* 0x004fea000383ffff */
.L_x_981:
[----:B------:R-:W2:Y:S01]  /*12450*/  S2R R3, SR_CgaCtaId ;  /* 0x0000000000037919 */ /* 0x000ea20000008800 */
[----:B------:R-:W-:Y:S01]  /*12460*/  UIADD3 UR49, UR49, 0x1, URZ ;  /* 0x0000000131317890 */ /* 0x000fe2000fffe03f */
[----:B------:R-:W-:-:S03]  /*12470*/  MOV R0, 0x400 ;  /* 0x0000040000007802 */ /* 0x000fc60000000f00 */
[----:B------:R-:W-:-:S04]  /*12480*/  ULEA.HI UR4, UR49, UR49, URZ, 0x1 ;  /* 0x0000003131047291 */ /* 0x000fc8000f8f083f */
[----:B------:R-:W-:-:S04]  /*12490*/  ULOP3.LUT UR4, UR4, 0xfffffffe, URZ, 0xc0, !UPT ;  /* 0xfffffffe04047892 */ /* 0x000fc8000f8ec03f */
[----:B------:R-:W-:Y:S01]  /*124a0*/  UIADD3 UR4, UR49, -UR4, URZ ;  /* 0x8000000431047290 */ /* 0x000fe2000fffe03f */
[----:B--2---:R-:W-:-:S05]  /*124b0*/  LEA R7, R3, R0, 0x18 ;  /* 0x0000000003077211 */ /* 0x004fca00078ec0ff */
[----:B------:R-:W-:-:S04]  /*124c0*/  MOV R0, UR4 ;  /* 0x0000000400007c02 */ /* 0x000fc80008000f00 */
[----:B------:R-:W-:-:S04]  /*124d0*/  SHF.L.U32 R0, R0, 0x1f, RZ ;  /* 0x0000001f00007819 */ /* 0x000fc800000006ff */
[----:B------:R-:W2:Y:S02]  /*124e0*/  SYNCS.PHASECHK.TRANS64.TRYWAIT P0, [R7+URZ+0x30820], R0 ;  /* 0x03082000070075a7 */ /* 0x000ea4000800017f */
[----:B--2---:R-:W-:Y:S05]  /*124f0*/  @!P0 BRA `(.L_x_1036) ;  /* 0x0000000800a88947 */ /* 0x004fea0003800000 */
.L_x_1063:
[----:B------:R-:W3:Y:S02]  /*12500*/  S2R R2, SR_TID.X ;  /* 0x0000000000027919 */ /* 0x000ee40000002100 */
[----:B---3--:R-:W-:-:S04]  /*12510*/  SHF.R.U32.HI R2, RZ, 0x5, R2 ;  /* 0x00000005ff027819 */ /* 0x008fc80000011602 */
[----:B------:R-:W-:-:S05]  /*12520*/  LOP3.LUT R2, R2, 0x3, RZ, 0xc0, !PT ;  /* 0x0000000302027812 */ /* 0x000fca00078ec0ff */
[----:B--2---:R-:W2:Y:S02]  /*12530*/  SHFL.IDX PT, R0, R2, RZ, 0x1f ;  /* 0x00001fff02007589 */ /* 0x004ea400000e0000 */
[----:B--2---:R-:W-:-:S13]  /*12540*/  ISETP.NE.AND P0, PT, R0, RZ, PT ;  /* 0x000000ff0000720c */ /* 0x004fda0003f05270 */
[----:B------:R-:W-:Y:S05]  /*12550*/  @P0 EXIT ;  /* 0x000000000000094d */ /* 0x000fea0003800000 */
[----:B------:R-:W-:Y:S01]  /*12560*/  ELECT P0, URZ, PT ;  /* 0x00000000003f782f */ /* 0x000fe20003800000 */
[----:B------:R-:W-:-:S12]  /*12570*/  BSSY B0, `(.L_x_1037) ;  /* 0x0000022000007945 */ /* 0x000fd80003800000 */
[----:B------:R-:W-:Y:S05]  /*12580*/  @!P0 BRA `(.L_x_1038) ;  /* 0x0000000000808947 */ /* 0x000fea0003800000 */
[----:B------:R-:W2:Y:S02]  /*12590*/  LDL R2, [R1] ;  /* 0x0000000001027983 */ /* 0x000ea40000100800 */
[----:B--2---:R-:W-:-:S13]  /*125a0*/  R2UR UR4, R2 ;  /* 0x00000000020472ca */ /* 0x004fda00000e0000 */
[----:B------:R-:W-:-:S06]  /*125b0*/  ULOP3.LUT UR4, UR4, 0x2, URZ, 0xfc, !UPT ;  /* 0x0000000204047892 */ /* 0x000fcc000f8efc3f */
[----:B------:R-:W-:-:S05]  /*125c0*/  IMAD.U32 R0, RZ, RZ, UR4 ;  /* 0x00000004ff007e24 */ /* 0x000fca000f8e00ff */
[----:B------:R-:W-:-:S13]  /*125d0*/  ISETP.NE.AND P2, PT, R0, 0x3, PT ;  /* 0x000000030000780c */ /* 0x000fda0003f45270 */
[----:B------:R-:W-:Y:S05]  /*125e0*/  @!P2 BRA `(.L_x_1039) ;  /* 0x000000000004a947 */ /* 0x000fea0003800000 */
[----:B------:R-:W-:Y:S01]  /*125f0*/  BPT.TRAP 0x1 ;  /* 0x000000040000795c */ /* 0x000fe20000300000 */
.L_x_1039:
[----:B------:R-:W-:Y:S01]  /*12600*/  VIADD R3, R7, 0x30840 ;  /* 0x0003084007037836 */ /* 0x000fe20000000000 */
[----:B------:R-:W-:Y:S01]  /*12610*/  SHF.L.U32 R4, R17, 0x1f, RZ ;  /* 0x0000001f11047819 */ /* 0x000fe200000006ff */
[----:B------:R-:W-:-:S03]  /*12620*/  VIADD R0, R16, 0x1 ;  /* 0x0000000110007836 */ /* 0x000fc60000000000 */
[----:B------:R-:W-:Y:S02]  /*12630*/  LEA R5, R16, R3, 0x3 ;  /* 0x0000000310057211 */ /* 0x000fe400078e18ff */
[----:B------:R-:W-:Y:S02]  /*12640*/  ISETP.NE.AND P1, PT, R0, 0x2, PT ;  /* 0x000000020000780c */ /* 0x000fe40003f25270 */
[----:B------:R-:W2:Y:S02]  /*12650*/  SYNCS.PHASECHK.TRANS64.TRYWAIT P0, [R5+URZ], R4 ;  /* 0x00000004050075a7 */ /* 0x000ea4000800017f */
[----:B------:R-:W-:-:S04]  /*12660*/  SEL R2, RZ, 0x1, P1 ;  /* 0x00000001ff027807 */ /* 0x000fc80000800000 */
[----:B------:R-:W-:Y:S02]  /*12670*/  LOP3.LUT R17, R17, R2, RZ, 0x3c, !PT ;  /* 0x0000000211117212 */ /* 0x000fe400078e3cff */
[----:B------:R-:W-:Y:S02]  /*12680*/  SEL R2, R0, RZ, P1 ;  /* 0x000000ff00027207 */ /* 0x000fe40000800000 */
[----:B------:R-:W-:-:S03]  /*12690*/  SHF.L.U32 R0, R17, 0x1f, RZ ;  /* 0x0000001f11007819 */ /* 0x000fc600000006ff */
[----:B------:R-:W-:Y:S01]  /*126a0*/  IMAD R3, R2, 0x8, R3 ;  /* 0x0000000802037824 */ /* 0x000fe200078e0203 */
[----:B--2---:R-:W-:Y:S06]  /*126b0*/  @!P0 BRA `(.L_x_1040) ;  /* 0x00000008004c8947 */ /* 0x004fec0003800000 */
.L_x_1064:
[----:B------:R-:W3:Y:S02]  /*126c0*/  SYNCS.PHASECHK.TRANS64.TRYWAIT P0, [R3+URZ], R0 ;  /* 0x00000000030075a7 */ /* 0x000ee4000800017f */
[----:B---3--:R-:W-:Y:S05]  /*126d0*/  @!P0 BRA `(.L_x_1041) ;  /* 0x0000000800588947 */ /* 0x008fea0003800000 */
.L_x_1065:
[----:B------:R-:W-:Y:S05]  /*126e0*/  @!P2 BRA `(.L_x_1042) ;  /* 0x000000000004a947 */ /* 0x000fea0003800000 */
[----:B------:R-:W-:Y:S01]  /*126f0*/  BPT.TRAP 0x1 ;  /* 0x000000040000795c */ /* 0x000fe20000300000 */
.L_x_1042:
[----:B---3--:R-:W-:-:S05]  /*12700*/  IADD3 R3, R7, 0x30860, RZ ;  /* 0x0003086007037810 */ /* 0x008fca0007ffe0ff */
[----:B--2---:R-:W-:-:S04]  /*12710*/  IMAD R5, R16, 0x8, R3 ;  /* 0x0000000810057824 */ /* 0x004fc800078e0203 */
[----:B------:R-:W2:Y:S02]  /*12720*/  SYNCS.PHASECHK.TRANS64.TRYWAIT P0, [R5+URZ], R4 ;  /* 0x00000004050075a7 */ /* 0x000ea4000800017f */
[----:B--2---:R-:W-:Y:S05]  /*12730*/  @!P0 BRA `(.L_x_1043) ;  /* 0x0000000800548947 */ /* 0x004fea0003800000 */
.L_x_1066:
[----:B------:R-:W-:-:S07]  /*12740*/  IMAD R3, R2, 0x8, R3 ;  /* 0x0000000802037824 */ /* 0x000fce00078e0203 */
.L_x_1044:
[----:B---3--:R3:W4:Y:S02]  /*12750*/  SYNCS.PHASECHK.TRANS64.TRYWAIT P0, [R3+URZ], R0 ;  /* 0x00000000030075a7 */ /* 0x008724000800017f */
[----:B----4-:R-:W-:Y:S05]  /*12760*/  @!P0 NANOSLEEP.SYNCS 0x989680 ;  /* 0x009896800000895d */ /* 0x010fea0003900000 */
[----:B------:R-:W4:Y:S02]  /*12770*/  @!P0 SYNCS.PHASECHK.TRANS64 P0, [R3+URZ], R0 ;  /* 0x00000000030085a7 */ /* 0x000f24000800007f */
[----:B----4-:R-:W-:Y:S05]  /*12780*/  @!P0 BRA `(.L_x_1044) ;  /* 0xfffffffc00f08947 */ /* 0x010fea000383ffff */
.L_x_1038:
[----:B------:R-:W-:Y:S05]  /*12790*/  BSYNC B0 ;  /* 0x0000000000007941 */ /* 0x000fea0003800000 */
.L_x_1037:
[----:B------:R-:W-:Y:S05]  /*127a0*/  EXIT ;  /* 0x000000000000794d */ /* 0x000fea0003800000 */
.L_x_898:
[----:B-1----:R-:W-:-:S04]  /*127b0*/  MOV R3, UR38 ;  /* 0x0000002600037c02 */ /* 0x002fc80008000f00 */
[----:B------:R1:W2:Y:S03]  /*127c0*/  SYNCS.PHASECHK.TRANS64.TRYWAIT P1, [R3+URZ+0x30800], R0 ;  /* 0x03080000030075a7 */ /* 0x0002a6000802017f */
[----:B--2---:R-:W-:Y:S05]  /*127d0*/  @!P1 NANOSLEEP.SYNCS 0x989680 ;  /* 0x009896800000995d */ /* 0x004fea0003900000 */
[----:B------:R-:W2:Y:S02]  /*127e0*/  @!P1 SYNCS.PHASECHK.TRANS64 P1, [R3+URZ+0x30800], R0 ;  /* 0x03080000030095a7 */ /* 0x000ea4000802007f */
[----:B--2---:R-:W-:Y:S05]  /*127f0*/  @!P1 BRA `(.L_x_898) ;  /* 0xfffffffc00ec9947 */ /* 0x004fea000383ffff */
[----:B------:R-:W-:Y:S05]  /*12800*/  BRA `(.L_x_1045) ;  /* 0xfffffef000f47947 */ /* 0x000fea000383ffff */
.L_x_902:
[----:B--2---:R2:W3:Y:S02]  /*12810*/  SYNCS.PHASECHK.TRANS64.TRYWAIT P2, [R3+URZ+0x30830], R0 ;  /* 0x03083000030075a7 */ /* 0x0044e4000804017f */
[----:B---3--:R-:W-:Y:S05]  /*12820*/  @!P2 NANOSLEEP.SYNCS 0x989680 ;  /* 0x009896800000a95d */ /* 0x008fea0003900000 */
[----:B------:R-:W3:Y:S02]  /*12830*/  @!P2 SYNCS.PHASECHK.TRANS64 P2, [R3+URZ+0x30830], R0 ;  /* 0x030830000300a5a7 */ /* 0x000ee4000804007f */
[----:B---3--:R-:W-:Y:S05]  /*12840*/  @!P2 BRA `(.L_x_902) ;  /* 0xfffffffc00f0a947 */ /* 0x008fea000383ffff */
[----:B------:R-:W-:Y:S05]  /*12850*/  BRA `(.L_x_901) ;  /* 0xfffffef400187947 */ /* 0x000fea000383ffff */
.L_x_918:
[----:B--2---:R-:W-:-:S04]  /*12860*/  IMAD.U32 R153, RZ, RZ, UR39 ;  /* 0x00000027ff997e24 */ /* 0x004fc8000f8e00ff */
[----:B------:R2:W3:Y:S03]  /*12870*/  SYNCS.PHASECHK.TRANS64.TRYWAIT P2, [R153+URZ+0x30830], R152 ;  /* 0x03083098990075a7 */ /* 0x0004e6000804017f */
[----:B---3--:R-:W-:Y:S05]  /*12880*/  @!P2 NANOSLEEP.SYNCS 0x989680 ;  /* 0x009896800000a95d */ /* 0x008fea0003900000 */
[----:B------:R-:W3:Y:S02]  /*12890*/  @!P2 SYNCS.PHASECHK.TRANS64 P2, [R153+URZ+0x30830], R152 ;  /* 0x030830989900a5a7 */ /* 0x000ee4000804007f */
[----:B---3--:R-:W-:Y:S05]  /*128a0*/  @!P2 BRA `(.L_x_918) ;  /* 0xfffffffc00eca947 */ /* 0x008fea000383ffff */
[----:B------:R-:W-:Y:S05]  /*128b0*/  BRA `(.L_x_917) ;  /* 0xffffff1c00c07947 */ /* 0x000fea000383ffff */
.L_x_922:
[----:B--2---:R-:W-:-:S04]  /*128c0*/  IMAD.U32 R215, RZ, RZ, UR10 ;  /* 0x0000000affd77e24 */ /* 0x004fc8000f8e00ff */
[----:B------:R2:W3:Y:S03]  /*128d0*/  SYNCS.PHASECHK.TRANS64.TRYWAIT P2, [R215+URZ+0x30850], R0 ;  /* 0x03085000d70075a7 */ /* 0x0004e6000804017f */
[----:B---3--:R-:W-:Y:S05]  /*128e0*/  @!P2 NANOSLEEP.SYNCS 0x989680 ;  /* 0x009896800000a95d */ /* 0x008fea0003900000 */
[----:B------:R-:W3:Y:S02]  /*128f0*/  @!P2 SYNCS.PHASECHK.TRANS64 P2, [R215+URZ+0x30850], R0 ;  /* 0x03085000d700a5a7 */ /* 0x000ee4000804007f */
[----:B---3--:R-:W-:Y:S05]  /*12900*/  @!P2 BRA `(.L_x_922) ;  /* 0xfffffffc00eca947 */ /* 0x008fea000383ffff */
[----:B------:R-:W-:Y:S05]  /*12910*/  BRA `(.L_x_921) ;  /* 0xffffff2c00507947 */ /* 0x000fea000383ffff */
.L_x_939:
[----:B--2---:R-:W-:-:S04]  /*12920*/  MOV R4, UR6 ;  /* 0x0000000600047c02 */ /* 0x004fc80008000f00 */
[----:B------:R2:W3:Y:S03]  /*12930*/  SYNCS.PHASECHK.TRANS64.TRYWAIT P2, [R4+URZ+0x30830], R3 ;  /* 0x03083003040075a7 */ /* 0x0004e6000804017f */
[----:B---3--:R-:W-:Y:S05]  /*12940*/  @!P2 NANOSLEEP.SYNCS 0x989680 ;  /* 0x009896800000a95d */ /* 0x008fea0003900000 */
[----:B------:R-:W3:Y:S02]  /*12950*/  @!P2 SYNCS.PHASECHK.TRANS64 P2, [R4+URZ+0x30830], R3 ;  /* 0x030830030400a5a7 */ /* 0x000ee4000804007f */
[----:B---3--:R-:W-:Y:S05]  /*12960*/  @!P2 BRA `(.L_x_939) ;  /* 0xfffffffc00eca947 */ /* 0x008fea000383ffff */
[----:B------:R-:W-:Y:S05]  /*12970*/  BRA `(.L_x_938) ;  /* 0xffffff4800e07947 */ /* 0x000fea000383ffff */
.L_x_943:
[----:B-12---:R-:W-:-:S04]  /*12980*/  IMAD.U32 R3, RZ, RZ, UR14 ;  /* 0x0000000eff037e24 */ /* 0x006fc8000f8e00ff */
[----:B------:R1:W2:Y:S03]  /*12990*/  SYNCS.PHASECHK.TRANS64.TRYWAIT P2, [R3+URZ+0x30850], R0 ;  /* 0x03085000030075a7 */ /* 0x0002a6000804017f */
[----:B--2---:R-:W-:Y:S05]  /*129a0*/  @!P2 NANOSLEEP.SYNCS 0x989680 ;  /* 0x009896800000a95d */ /* 0x004fea0003900000 */
[----:B------:R-:W2:Y:S02]  /*129b0*/  @!P2 SYNCS.PHASECHK.TRANS64 P2, [R3+URZ+0x30850], R0 ;  /* 0x030850000300a5a7 */ /* 0x000ea4000804007f */
[----:B--2---:R-:W-:Y:S05]  /*129c0*/  @!P2 BRA `(.L_x_943) ;  /* 0xfffffffc00eca947 */ /* 0x004fea000383ffff */
[----:B------:R-:W-:Y:S05]  /*129d0*/  BRA `(.L_x_942) ;  /* 0xffffff5800707947 */ /* 0x000fea000383ffff */
.L_x_949:
[----:B--2---:R-:W-:-:S04]  /*129e0*/  IMAD.U32 R4, RZ, RZ, UR6 ;  /* 0x00000006ff047e24 */ /* 0x004fc8000f8e00ff */
[----:B------:R2:W3:Y:S03]  /*129f0*/  SYNCS.PHASECHK.TRANS64.TRYWAIT P2, [R4+URZ+0x30830], R3 ;  /* 0x03083003040075a7 */ /* 0x0004e6000804017f */
[----:B---3--:R-:W-:Y:S05]  /*12a00*/  @!P2 NANOSLEEP.SYNCS 0x989680 ;  /* 0x009896800000a95d */ /* 0x008fea0003900000 */
[----:B------:R-:W3:Y:S02]  /*12a10*/  @!P2 SYNCS.PHASECHK.TRANS64 P2, [R4+URZ+0x30830], R3 ;  /* 0x030830030400a5a7 */ /* 0x000ee4000804007f */
[----:B---3--:R-:W-:Y:S05]  /*12a20*/  @!P2 BRA `(.L_x_949) ;  /* 0xfffffffc00eca947 */ /* 0x008fea000383ffff */
[----:B------:R-:W-:Y:S05]  /*12a30*/  BRA `(.L_x_948) ;  /* 0xffffff6800e87947 */ /* 0x000fea000383ffff */
.L_x_953:
[----:B-12---:R-:W-:-:S04]  /*12a40*/  MOV R3, UR10 ;  /* 0x0000000a00037c02 */ /* 0x006fc80008000f00 */
[----:B------:R1:W2:Y:S03]  /*12a50*/  SYNCS.PHASECHK.TRANS64.TRYWAIT P2, [R3+URZ+0x30850], R0 ;  /* 0x03085000030075a7 */ /* 0x0002a6000804017f */
[----:B--2---:R-:W-:Y:S05]  /*12a60*/  @!P2 NANOSLEEP.SYNCS 0x989680 ;  /* 0x009896800000a95d */ /* 0x004fea0003900000 */
[----:B------:R-:W2:Y:S02]  /*12a70*/  @!P2 SYNCS.PHASECHK.TRANS64 P2, [R3+URZ+0x30850], R0 ;  /* 0x030850000300a5a7 */ /* 0x000ea4000804007f */
[----:B--2---:R-:W-:Y:S05]  /*12a80*/  @!P2 BRA `(.L_x_953) ;  /* 0xfffffffc00eca947 */ /* 0x004fea000383ffff */
[----:B------:R-:W-:Y:S05]  /*12a90*/  BRA `(.L_x_952) ;  /* 0xffffff7800787947 */ /* 0x000fea000383ffff */
.L_x_966:
[----:B--2---:R-:W-:-:S04]  /*12aa0*/  IMAD.U32 R5, RZ, RZ, UR5 ;  /* 0x00000005ff057e24 */ /* 0x004fc8000f8e00ff */
[----:B------:R2:W3:Y:S03]  /*12ab0*/  SYNCS.PHASECHK.TRANS64.TRYWAIT P0, [R5+URZ+0x30850], R0 ;  /* 0x03085000050075a7 */ /* 0x0004e6000800017f */
[----:B---3--:R-:W-:Y:S05]  /*12ac0*/  @!P0 NANOSLEEP.SYNCS 0x989680 ;  /* 0x009896800000895d */ /* 0x008fea0003900000 */
[----:B------:R-:W3:Y:S02]  /*12ad0*/  @!P0 SYNCS.PHASECHK.TRANS64 P0, [R5+URZ+0x30850], R0 ;  /* 0x03085000050085a7 */ /* 0x000ee4000800007f */
[----:B---3--:R-:W-:Y:S05]  /*12ae0*/  @!P0 BRA `(.L_x_966) ;  /* 0xfffffffc00ec8947 */ /* 0x008fea000383ffff */
[----:B------:R-:W-:Y:S05]  /*12af0*/  BRA `(.L_x_965) ;  /* 0xffffff9c004c7947 */ /* 0x000fea000383ffff */
.L_x_996:
[----:B------:R-:W1:Y:S01]  /*12b00*/  S2R R18, SR_TID.X ;  /* 0x0000000000127919 */ /* 0x000e620000002100 */
[----:B------:R-:W-:Y:S01]  /*12b10*/  MOV R12, RZ ;  /* 0x000000ff000c7202 */ /* 0x000fe20000000f00 */
[----:B------:R-:W-:Y:S02]  /*12b20*/  IMAD.MOV.U32 R11, RZ, RZ, 0x1f ;  /* 0x0000001fff0b7424 */ /* 0x000fe400078e00ff */
[----:B------:R-:W-:Y:S01]  /*12b30*/  IMAD.MOV.U32 R15, RZ, RZ, -0x1 ;  /* 0xffffffffff0f7424 */ /* 0x000fe200078e00ff */
[----:B-1----:R-:W-:-:S04]  /*12b40*/  SHF.R.U32.HI R7, RZ, 0x5, R18 ;  /* 0x00000005ff077819 */ /* 0x002fc80000011612 */
[----:B------:R-:W-:-:S05]  /*12b50*/  LOP3.LUT R7, R7, 0x3, RZ, 0xc0, !PT ;  /* 0x0000000307077812 */ /* 0x000fca00078ec0ff */
[----:B------:R-:W-:-:S07]  /*12b60*/  IMAD.MOV.U32 R13, RZ, RZ, R7 ;  /* 0x000000ffff0d7224 */ /* 0x000fce00078e0007 */
[----:B------:R-:W-:Y:S05]  /*12b70*/  WARPSYNC.COLLECTIVE R15, `(.L_x_1046) ;  /* 0x000000000f087348 */ /* 0x000fea0003c00000 */
[----:B------:R1:W2:Y:S02]  /*12b80*/  SHFL.IDX P6, R14, R13, R12, R11 ;  /* 0x0000000c0d0e7389 */ /* 0x0002a400000c000b */
[----:B-12---:R-:W-:Y:S01]  /*12b90*/  ENDCOLLECTIVE ;  /* 0x000000000000791b */ /* 0x006fe20003800000 */
.L_x_1046:
[----:B------:R-:W-:Y:S05]  /*12ba0*/  BRA `(.L_x_1047) ;  /* 0xffffffd000e47947 */ /* 0x000fea000383ffff */
.L_x_997:
[----:B------:R-:W-:Y:S01]  /*12bb0*/  BSSY B0, `(.L_x_1048) ;  /* 0x0000006000007945 */ /* 0x000fe20003800000 */
[----:B------:R-:W-:-:S07]  /*12bc0*/  MOV R15, 0xffffffff ;  /* 0xffffffff000f7802 */ /* 0x000fce0000000f00 */
[----:B------:R-:W-:Y:S05]  /*12bd0*/  WARPSYNC.COLLECTIVE R15, `(.L_x_1049) ;  /* 0x000000000f0c7348 */ /* 0x000fea0003c00000 */
[----:B------:R-:W-:Y:S02]  /*12be0*/  ELECT P6, UR62, PT ;  /* 0x00000000003e782f */ /* 0x000fe400038c0000 */
[----:B------:R-:W-:Y:S01]  /*12bf0*/  MOV R14, UR62 ;  /* 0x0000003e000e7c02 */ /* 0x000fe20008000f00 */
[----:B------:R-:W-:Y:S10]  /*12c00*/  ENDCOLLECTIVE ;  /* 0x000000000000791b */ /* 0x000ff40003800000 */
.L_x_1049:
[----:B------:R-:W-:Y:S05]  /*12c10*/  BSYNC B0 ;  /* 0x0000000000007941 */ /* 0x000fea0003800000 */
.L_x_1048:
[----:B------:R-:W-:Y:S05]  /*12c20*/  BRA `(.L_x_1050) ;  /* 0xffffffd000d47947 */ /* 0x000fea000383ffff */
.L_x_1000:
[----:B-1----:R1:W2:Y:S02]  /*12c30*/  SYNCS.PHASECHK.TRANS64.TRYWAIT P2, [R8+URZ+0x30840], R7 ;  /* 0x03084007080075a7 */ /* 0x0022a4000804017f */
[----:B--2---:R-:W-:Y:S05]  /*12c40*/  @!P2 NANOSLEEP.SYNCS 0x989680 ;  /* 0x009896800000a95d */ /* 0x004fea0003900000 */
[----:B------:R-:W2:Y:S02]  /*12c50*/  @!P2 SYNCS.PHASECHK.TRANS64 P2, [R8+URZ+0x30840], R7 ;  /* 0x030840070800a5a7 */ /* 0x000ea4000804007f */
[----:B--2---:R-:W-:Y:S05]  /*12c60*/  @!P2 BRA `(.L_x_1000) ;  /* 0xfffffffc00f0a947 */ /* 0x004fea000383ffff */
[----:B------:R-:W-:Y:S05]  /*12c70*/  BRA `(.L_x_1051) ;  /* 0xffffffd400347947 */ /* 0x000fea000383ffff */
.L_x_1002:
[----:B-1----:R-:W-:-:S04]  /*12c80*/  IMAD.U32 R8, RZ, RZ, UR40 ;  /* 0x00000028ff087e24 */ /* 0x002fc8000f8e00ff */
[----:B------:R1:W2:Y:S03]  /*12c90*/  SYNCS.PHASECHK.TRANS64.TRYWAIT P2, [R8+URZ+0x30820], R7 ;  /* 0x03082007080075a7 */ /* 0x0002a6000804017f */
[----:B--2---:R-:W-:Y:S05]  /*12ca0*/  @!P2 NANOSLEEP.SYNCS 0x989680 ;  /* 0x009896800000a95d */ /* 0x004fea0003900000 */
[----:B------:R-:W2:Y:S02]  /*12cb0*/  @!P2 SYNCS.PHASECHK.TRANS64 P2, [R8+URZ+0x30820], R7 ;  /* 0x030820070800a5a7 */ /* 0x000ea4000804007f */
[----:B--2---:R-:W-:Y:S05]  /*12cc0*/  @!P2 BRA `(.L_x_1002) ;  /* 0xfffffffc00eca947 */ /* 0x004fea000383ffff */
[----:B------:R-:W-:Y:S05]  /*12cd0*/  BRA `(.L_x_1052) ;  /* 0xffffffd8006c7947 */ /* 0x000fea000383ffff */
.L_x_1008:
[----:B-1----:R1:W2:Y:S02]  /*12ce0*/  SYNCS.PHASECHK.TRANS64.TRYWAIT P3, [R3+URZ+0x30840], R2 ;  /* 0x03084002030075a7 */ /* 0x0022a4000806017f */
[----:B--2---:R-:W-:Y:S05]  /*12cf0*/  @!P3 NANOSLEEP.SYNCS 0x989680 ;  /* 0x009896800000b95d */ /* 0x004fea0003900000 */
[----:B------:R-:W2:Y:S02]  /*12d00*/  @!P3 SYNCS.PHASECHK.TRANS64 P3, [R3+URZ+0x30840], R2 ;  /* 0x030840020300b5a7 */ /* 0x000ea4000806007f */
[----:B--2---:R-:W-:Y:S05]  /*12d10*/  @!P3 BRA `(.L_x_1008) ;  /* 0xfffffffc00f0b947 */ /* 0x004fea000383ffff */
[----:B------:R-:W-:Y:S05]  /*12d20*/  BRA `(.L_x_1053) ;  /* 0xffffffdc00147947 */ /* 0x000fea000383ffff */
.L_x_1010:
[----:B-1----:R1:W2:Y:S02]  /*12d30*/  SYNCS.PHASECHK.TRANS64.TRYWAIT P3, [R2+URZ+0x60], R3 ;  /* 0x00006003020075a7 */ /* 0x0022a4000806017f */
[----:B--2---:R-:W-:Y:S05]  /*12d40*/  @!P3 NANOSLEEP.SYNCS 0x989680 ;  /* 0x009896800000b95d */ /* 0x004fea0003900000 */
[----:B------:R-:W2:Y:S02]  /*12d50*/  @!P3 SYNCS.PHASECHK.TRANS64 P3, [R2+URZ+0x60], R3 ;  /* 0x000060030200b5a7 */ /* 0x000ea4000806007f */
[----:B--2---:R-:W-:Y:S05]  /*12d60*/  @!P3 BRA `(.L_x_1010) ;  /* 0xfffffffc00f0b947 */ /* 0x004fea000383ffff */
[----:B------:R-:W-:Y:S05]  /*12d70*/  BRA `(.L_x_1054) ;  /* 0xffffffdc00ac7947 */ /* 0x000fea000383ffff */
.L_x_1016:
[----:B-1----:R1:W2:Y:S02]  /*12d80*/  SYNCS.PHASECHK.TRANS64.TRYWAIT P3, [R3+URZ+0x30840], R2 ;  /* 0x03084002030075a7 */ /* 0x0022a4000806017f */
[----:B--2---:R-:W-:Y:S05]  /*12d90*/  @!P3 NANOSLEEP.SYNCS 0x989680 ;  /* 0x009896800000b95d */ /* 0x004fea0003900000 */
[----:B------:R-:W2:Y:S02]  /*12da0*/  @!P3 SYNCS.PHASECHK.TRANS64 P3, [R3+URZ+0x30840], R2 ;  /* 0x030840020300b5a7 */ /* 0x000ea4000806007f */
[----:B--2---:R-:W-:Y:S05]  /*12db0*/  @!P3 BRA `(.L_x_1016) ;  /* 0xfffffffc00f0b947 */ /* 0x004fea000383ffff */
[----:B------:R-:W-:Y:S05]  /*12dc0*/  BRA `(.L_x_1055) ;  /* 0xffffffe000f87947 */ /* 0x000fea000383ffff */
.L_x_1018:
[----:B-1----:R1:W2:Y:S02]  /*12dd0*/  SYNCS.PHASECHK.TRANS64.TRYWAIT P3, [R2+URZ+0x60], R17 ;  /* 0x00006011020075a7 */ /* 0x0022a4000806017f */
[----:B--2---:R-:W-:Y:S05]  /*12de0*/  @!P3 NANOSLEEP.SYNCS 0x989680 ;  /* 0x009896800000b95d */ /* 0x004fea0003900000 */
[----:B------:R-:W2:Y:S02]  /*12df0*/  @!P3 SYNCS.PHASECHK.TRANS64 P3, [R2+URZ+0x60], R17 ;  /* 0x000060110200b5a7 */ /* 0x000ea4000806007f */
[----:B--2---:R-:W-:Y:S05]  /*12e00*/  @!P3 BRA `(.L_x_1018) ;  /* 0xfffffffc00f0b947 */ /* 0x004fea000383ffff */
[----:B------:R-:W-:Y:S05]  /*12e10*/  BRA `(.L_x_1056) ;  /* 0xffffffe400907947 */ /* 0x000fea000383ffff */
.L_x_1023:
[----:B--2---:R2:W3:Y:S02]  /*12e20*/  SYNCS.PHASECHK.TRANS64.TRYWAIT P2, [R2+URZ+0x30840], R3 ;  /* 0x03084003020075a7 */ /* 0x0044e4000804017f */
[----:B---3--:R-:W-:Y:S05]  /*12e30*/  @!P2 NANOSLEEP.SYNCS 0x989680 ;  /* 0x009896800000a95d */ /* 0x008fea0003900000 */
[----:B------:R-:W3:Y:S02]  /*12e40*/  @!P2 SYNCS.PHASECHK.TRANS64 P2, [R2+URZ+0x30840], R3 ;  /* 0x030840030200a5a7 */ /* 0x000ee4000804007f */
[----:B---3--:R-:W-:Y:S05]  /*12e50*/  @!P2 BRA `(.L_x_1023) ;  /* 0xfffffffc00f0a947 */ /* 0x008fea000383ffff */
[----:B------:R-:W-:Y:S05]  /*12e60*/  BRA `(.L_x_1057) ;  /* 0xffffffe800a47947 */ /* 0x000fea000383ffff */
.L_x_1025:
[----:B-1----:R1:W2:Y:S02]  /*12e70*/  SYNCS.PHASECHK.TRANS64.TRYWAIT P2, [R2+URZ+0x60], R11 ;  /* 0x0000600b020075a7 */ /* 0x0022a4000804017f */
[----:B--2---:R-:W-:Y:S05]  /*12e80*/  @!P2 NANOSLEEP.SYNCS 0x989680 ;  /* 0x009896800000a95d */ /* 0x004fea0003900000 */
[----:B------:R-:W2:Y:S02]  /*12e90*/  @!P2 SYNCS.PHASECHK.TRANS64 P2, [R2+URZ+0x60], R11 ;  /* 0x0000600b0200a5a7 */ /* 0x000ea4000804007f */
[----:B--2---:R-:W-:Y:S05]  /*12ea0*/  @!P2 BRA `(.L_x_1025) ;  /* 0xfffffffc00f0a947 */ /* 0x004fea000383ffff */
[----:B------:R-:W-:Y:S05]  /*12eb0*/  BRA `(.L_x_1058) ;  /* 0xffffffec00487947 */ /* 0x000fea000383ffff */
.L_x_1032:
[----:B-1----:R1:W2:Y:S02]  /*12ec0*/  SYNCS.PHASECHK.TRANS64.TRYWAIT P0, [R3+URZ+0x30860], R0 ;  /* 0x03086000030075a7 */ /* 0x0022a4000800017f */
[----:B--2---:R-:W-:Y:S05]  /*12ed0*/  @!P0 NANOSLEEP.SYNCS 0x989680 ;  /* 0x009896800000895d */ /* 0x004fea0003900000 */
[----:B------:R-:W2:Y:S02]  /*12ee0*/  @!P0 SYNCS.PHASECHK.TRANS64 P0, [R3+URZ+0x30860], R0 ;  /* 0x03086000030085a7 */ /* 0x000ea4000800007f */
[----:B--2---:R-:W-:Y:S05]  /*12ef0*/  @!P0 BRA `(.L_x_1032) ;  /* 0xfffffffc00f08947 */ /* 0x004fea000383ffff */
[----:B------:R-:W-:Y:S05]  /*12f00*/  BRA `(.L_x_1059) ;  /* 0xfffffff000507947 */ /* 0x000fea000383ffff */
.L_x_1034:
[----:B------:R-:W-:Y:S01]  /*12f10*/  BSSY B0, `(.L_x_1060) ;  /* 0x0000007000007945 */ /* 0x000fe20003800000 */
[----:B------:R-:W-:Y:S01]  /*12f20*/  IMAD.MOV.U32 R12, RZ, RZ, RZ ;  /* 0x000000ffff0c7224 */ /* 0x000fe200078e00ff */
[----:B------:R-:W-:Y:S01]  /*12f30*/  MOV R11, 0x1f ;  /* 0x0000001f000b7802 */ /* 0x000fe20000000f00 */
[----:B------:R-:W-:-:S07]  /*12f40*/  IMAD.MOV.U32 R15, RZ, RZ, -0x1 ;  /* 0xffffffffff0f7424 */ /* 0x000fce00078e00ff */
[----:B------:R-:W-:Y:S05]  /*12f50*/  WARPSYNC.COLLECTIVE R15, `(.L_x_1061) ;  /* 0x000000000f087348 */ /* 0x000fea0003c00000 */
[----:B------:R1:W2:Y:S02]  /*12f60*/  SHFL.IDX P6, R14, R13, R12, R11 ;  /* 0x0000000c0d0e7389 */ /* 0x0002a400000c000b */
[----:B-12---:R-:W-:Y:S01]  /*12f70*/  ENDCOLLECTIVE ;  /* 0x000000000000791b */ /* 0x006fe20003800000 */
.L_x_1061:
[----:B------:R-:W-:Y:S05]  /*12f80*/  BSYNC B0 ;  /* 0x0000000000007941 */ /* 0x000fea0003800000 */
.L_x_1060:
[----:B------:R-:W-:Y:S05]  /*12f90*/  BRA `(.L_x_1062) ;  /* 0xfffffff000f47947 */ /* 0x000fea000383ffff */
.L_x_1036:
[----:B--2---:R2:W3:Y:S02]  /*12fa0*/  SYNCS.PHASECHK.TRANS64.TRYWAIT P0, [R7+URZ+0x30820], R0 ;  /* 0x03082000070075a7 */ /* 0x0044e4000800017f */
[----:B---3--:R-:W-:Y:S05]  /*12fb0*/  @!P0 NANOSLEEP.SYNCS 0x989680 ;  /* 0x009896800000895d */ /* 0x008fea0003900000 */
[----:B------:R-:W3:Y:S02]  /*12fc0*/  @!P0 SYNCS.PHASECHK.TRANS64 P0, [R7+URZ+0x30820], R0 ;  /* 0x03082000070085a7 */ /* 0x000ee4000800007f */
[----:B---3--:R-:W-:Y:S05]  /*12fd0*/  @!P0 BRA `(.L_x_1036) ;  /* 0xfffffffc00f08947 */ /* 0x008fea000383ffff */
[----:B------:R-:W-:Y:S05]  /*12fe0*/  BRA `(.L_x_1063) ;  /* 0xfffffff400447947 */ /* 0x000fea000383ffff */
.L_x_1040:
[----:B--2---:R2:W3:Y:S02]  /*12ff0*/  SYNCS.PHASECHK.TRANS64.TRYWAIT P0, [R5+URZ], R4 ;  /* 0x00000004050075a7 */ /* 0x0044e4000800017f */
[----:B---3--:R-:W-:Y:S05]  /*13000*/  @!P0 NANOSLEEP.SYNCS 0x989680 ;  /* 0x009896800000895d */ /* 0x008fea0003900000 */
[----:B------:R-:W3:Y:S02]  /*13010*/  @!P0 SYNCS.PHASECHK.TRANS64 P0, [R5+URZ], R4 ;  /* 0x00000004050085a7 */ /* 0x000ee4000800007f */
[----:B---3--:R-:W-:Y:S05]  /*13020*/  @!P0 BRA `(.L_x_1040) ;  /* 0xfffffffc00f08947 */ /* 0x008fea000383ffff */
[----:B------:R-:W-:Y:S05]  /*13030*/  BRA `(.L_x_1064) ;  /* 0xfffffff400a07947 */ /* 0x000fea000383ffff */
.L_x_1041:
[----:B---3--:R3:W4:Y:S02]  /*13040*/  SYNCS.PHASECHK.TRANS64.TRYWAIT P0, [R3+URZ], R0 ;  /* 0x00000000030075a7 */ /* 0x008724000800017f */
[----:B----4-:R-:W-:Y:S05]  /*13050*/  @!P0 NANOSLEEP.SYNCS 0x989680 ;  /* 0x009896800000895d */ /* 0x010fea0003900000 */
[----:B------:R-:W4:Y:S02]  /*13060*/  @!P0 SYNCS.PHASECHK.TRANS64 P0, [R3+URZ], R0 ;  /* 0x00000000030085a7 */ /* 0x000f24000800007f */
[----:B----4-:R-:W-:Y:S05]  /*13070*/  @!P0 BRA `(.L_x_1041) ;  /* 0xfffffffc00f08947 */ /* 0x010fea000383ffff */
[----:B------:R-:W-:Y:S05]  /*13080*/  BRA `(.L_x_1065) ;  /* 0xfffffff400947947 */ /* 0x000fea000383ffff */
.L_x_1043:
[----:B--2---:R2:W3:Y:S02]  /*13090*/  SYNCS.PHASECHK.TRANS64.TRYWAIT P0, [R5+URZ], R4 ;  /* 0x00000004050075a7 */ /* 0x0044e4000800017f */
[----:B---3--:R-:W-:Y:S05]  /*130a0*/  @!P0 NANOSLEEP.SYNCS 0x989680 ;  /* 0x009896800000895d */ /* 0x008fea0003900000 */
[----:B------:R-:W3:Y:S02]  /*130b0*/  @!P0 SYNCS.PHASECHK.TRANS64 P0, [R5+URZ], R4 ;  /* 0x00000004050085a7 */ /* 0x000ee4000800007f */
[----:B---3--:R-:W-:Y:S05]  /*130c0*/  @!P0 BRA `(.L_x_1043) ;  /* 0xfffffffc00f08947 */ /* 0x008fea000383ffff */
[----:B------:R-:W-:Y:S05]  /*130d0*/  BRA `(.L_x_1066) ;  /* 0xfffffff400987947 */ /* 0x000fea000383ffff */
.L_x_1067:
        /* <DEDUP_REMOVED lines=10> */
.L_x_2842:


//--------------------- .text._ZN7cutlass13device_kernelIN5flash11enable_sm90INS1_16FlashAttnFwdSm90INS1_25CollectiveMainloopFwdSm90ILi2EN4cute5tupleIJNS5_1CILi1EEES8_S8_EEENS6_IJNS7_ILi128EEENS7_ILi64EEENS7_ILi256EEEEEELi256ENS_6half_tEfNS_4arch4Sm90ELb0ELb1ELb1ELb1ELb0ELb0ELb0ELb1ELb1ELb0ELb0ELb0EEENS1_21CollectiveEpilogueFwdINS6_IJSA_SC_SB_EEES9_SE_SG_Li256ELb1ELb0ELb0ELb0EEENS1_36VarlenDynamicPersistentTileSchedulerILi128ELi64ELi256ELi32ELb0ELb0ELb1ELb1ELb0ELb1EEEEEEEEEvNT_6ParamsE --------------------------
	.section	.text._ZN7cutlass13device_kernelIN5flash11enable_sm90INS1_16FlashAttnFwdSm90INS1_25CollectiveMainloopFwdSm90ILi2EN4cute5tupleIJNS5_1CILi1EEES8_S8_EEENS6_IJNS7_ILi128EEENS7_ILi64EEENS7_ILi256EEEEEELi256ENS_6half_tEfNS_4arch4Sm90ELb0ELb1ELb1ELb1ELb0ELb0ELb0ELb1ELb1ELb0ELb0ELb0EEENS1_21CollectiveEpilogueFwdINS6_IJSA_SC_SB_EEES9_SE_SG_Li256ELb1ELb0ELb0ELb0EEENS1_36VarlenDynamicPersistentTileSchedulerILi128ELi64ELi256ELi32ELb0ELb0ELb1ELb1ELb0ELb1EEEEEEEEEvNT_6ParamsE,"ax",@progbits
	.align	128
.text._ZN7cutlass13device_kernelIN5flash11enable_sm90INS1_16FlashAttnFwdSm90INS1_25CollectiveMainloopFwdSm90ILi2EN4cute5tupleIJNS5_1CILi1EEES8_S8_EEENS6_IJNS7_ILi128EEENS7_ILi64EEENS7_ILi256EEEEEELi256ENS_6half_tEfNS_4arch4Sm90ELb0ELb1ELb1ELb1ELb0ELb0ELb0ELb1ELb1ELb0ELb0ELb0EEENS1_21CollectiveEpilogueFwdINS6_IJSA_SC_SB_EEES9_SE_SG_Li256ELb1ELb0ELb0ELb0EEENS1_36VarlenDynamicPersistentTileSchedulerILi128ELi64ELi256ELi32ELb0ELb0ELb1ELb1ELb0ELb1EEEEEEEEEvNT_6ParamsE:
        .type           _ZN7cutlass13device_kernelIN5flash11enable_sm90INS1_16FlashAttnFwdSm90INS1_25CollectiveMainloopFwdSm90ILi2EN4cute5tupleIJNS5_1CILi1EEES8_S8_EEENS6_IJNS7_ILi128EEENS7_ILi64EEENS7_ILi256EEEEEELi256ENS_6half_tEfNS_4arch4Sm90ELb0ELb1ELb1ELb1ELb0ELb0ELb0ELb1ELb1ELb0ELb0ELb0EEENS1_21CollectiveEpilogueFwdINS6_IJSA_SC_SB_EEES9_SE_SG_Li256ELb1ELb0ELb0ELb0EEENS1_36VarlenDynamicPersistentTileSchedulerILi128ELi64ELi256ELi32ELb0ELb0ELb1ELb1ELb0ELb1EEEEEEEEEvNT_6ParamsE,@function
        .size           _ZN7cutlass13device_kernelIN5flash11enable_sm90INS1_16FlashAttnFwdSm90INS1_25CollectiveMainloopFwdSm90ILi2EN4cute5tupleIJNS5_1CILi1EEES8_S8_EEENS6_IJNS7_ILi128EEENS7_ILi64EEENS7_ILi256EEEEEELi256ENS_6half_tEfNS_4arch4Sm90ELb0ELb1ELb1ELb1ELb0ELb0ELb0ELb1ELb1ELb0ELb0ELb0EEENS1_21CollectiveEpilogueFwdINS6_IJSA_SC_SB_EEES9_SE_SG_Li256ELb1ELb0ELb0ELb0EEENS1_36VarlenDynamicPersistentTileSchedulerILi128ELi64ELi256ELi32ELb0ELb0ELb1ELb1ELb0ELb1EEEEEEEEEvNT_6ParamsE,(.L_x_2843 - _ZN7cutlass13device_kernelIN5flash11enable_sm90INS1_16FlashAttnFwdSm90INS1_25CollectiveMainloopFwdSm90ILi2EN4cute5tupleIJNS5_1CILi1EEES8_S8_EEENS6_IJNS7_ILi128EEENS7_ILi64EEENS7_ILi256EEEEEELi256ENS_6half_tEfNS_4arch4Sm90ELb0ELb1ELb1ELb1ELb0ELb0ELb0ELb1ELb1ELb0ELb0ELb0EEENS1_21CollectiveEpilogueFwdINS6_IJSA_SC_SB_EEES9_SE_SG_Li256ELb1ELb0ELb0ELb0EEENS1_36VarlenDynamicPersistentTileSchedulerILi128ELi64ELi256ELi32ELb0ELb0ELb1ELb1ELb0ELb1EEEEEEEEEvNT_6ParamsE)
        .other          _ZN7cutlass13device_kernelIN5flash11enable_sm90INS1_16FlashAttnFwdSm90INS1_25CollectiveMainloopFwdSm90ILi2EN4cute5tupleIJNS5_1CILi1EEES8_S8_EEENS6_IJNS7_ILi128EEENS7_ILi64EEENS7_ILi256EEEEEELi256ENS_6half_tEfNS_4arch4Sm90ELb0ELb1ELb1ELb1ELb0ELb0ELb0ELb1ELb1ELb0ELb0ELb0EEENS1_21CollectiveEpilogueFwdINS6_IJSA_SC_SB_EEES9_SE_SG_Li256ELb1ELb0ELb0ELb0EEENS1_36VarlenDynamicPersistentTileSchedulerILi128ELi64ELi256ELi32ELb0ELb0ELb1ELb1ELb0ELb1EEEEEEEEEvNT_6ParamsE,@"STO_CUDA_ENTRY STV_DEFAULT"
_ZN7cutlass13device_kernelIN5flash11enable_sm90INS1_16FlashAttnFwdSm90INS1_25CollectiveMainloopFwdSm90ILi2EN4cute5tupleIJNS5_1CILi1EEES8_S8_EEENS6_IJNS7_ILi128EEENS7_ILi64EEENS7_ILi256EEEEEELi256ENS_6half_tEfNS_4arch4Sm90ELb0ELb1ELb1ELb1ELb0ELb0ELb0ELb1ELb1ELb0ELb0ELb0EEENS1_21CollectiveEpilogueFwdINS6_IJSA_SC_SB_EEES9_SE_SG_Li256ELb1ELb0ELb0ELb0EEENS1_36VarlenDynamicPersistentTileSchedulerILi128ELi64ELi256ELi32ELb0ELb0ELb1ELb1ELb0ELb1EEEEEEEEEvNT_6ParamsE:
        /* <DEDUP_REMOVED lines=21> */
.L_x_1069:
[----:B------:R-:W-:Y:S05]  /*0150*/  BSYNC B0 ;  /* 0x0000000000007941 */ /* 0x000fea0003800000 */
.L_x_1068:
        /* <DEDUP_REMOVED lines=41> */
.L_x_1070:
        /* <DEDUP_REMOVED lines=22> */
.L_x_1071:
        /* <DEDUP_REMOVED lines=18> */
.L_x_1072:
        /* <DEDUP_REMOVED lines=22> */
.L_x_1073:
        /* <DEDUP_REMOVED lines=22> */
.L_x_1074:
        /* <DEDUP_REMOVED lines=8> */
.L_x_1076:
        /* <DEDUP_REMOVED lines=16> */
[----:B------:R-:W-:Y:S01]  /*0ab0*/  UMOV UR36, URZ ;  /* 0x0000003f00247c82 */ /* 0x000fe20008000000 */
[----:B------:R-:W-:Y:S01]  /*0ac0*/  R2UR UR5, R203 ;  /* 0x00000000cb0572ca */ /* 0x000fe200000e0000 */
[----:B------:R-:W0:Y:S01]  /*0ad0*/  S2R R0, SR_TID.X ;  /* 0x0000000000007919 */ /* 0x000e220000002100 */
[----:B------:R-:W-:Y:S01]  /*0ae0*/  UMOV UR37, URZ ;  /* 0x0000003f00257c82 */ /* 0x000fe20008000000 */
[----:B0-----:R-:W-:-:S05]  /*0af0*/  VIADD R215, R0, 0xffffff80 ;  /* 0xffffff8000d77836 */ /* 0x001fca0000000000 */
[----:B------:R-:W-:-:S04]  /*0b00*/  SHF.R.S32.HI R0, RZ, 0x1f, R215 ;  /* 0x0000001fff007819 */ /* 0x000fc800000114d7 */
[CC--:B------:R-:W-:Y:S02]  /*0b10*/  LEA.HI R3, R0.reuse, R215.reuse, RZ, 0x7 ;  /* 0x000000d700037211 */ /* 0x0c0fe400078f38ff */
[----:B------:R-:W-:Y:S02]  /*0b20*/  LEA.HI R4, R0, R215, RZ, 0x5 ;  /* 0x000000d700047211 */ /* 0x000fe400078f28ff */
[----:B------:R-:W-:Y:S02]  /*0b30*/  LOP3.LUT R210, R3, 0xffffff80, RZ, 0xc0, !PT ;  /* 0xffffff8003d27812 */ /* 0x000fe400078ec0ff */
[----:B------:R-:W-:-:S03]  /*0b40*/  SHF.R.S32.HI R212, RZ, 0x7, R3 ;  /* 0x00000007ffd47819 */ /* 0x000fc60000011403 */
[----:B------:R-:W-:Y:S01]  /*0b50*/  IMAD.IADD R210, R215, 0x1, -R210 ;  /* 0x00000001d7d27824 */ /* 0x000fe200078e0ad2 */
[----:B------:R-:W-:-:S04]  /*0b60*/  LEA.HI R3, R3, R212, RZ, 0x1 ;  /* 0x000000d403037211 */ /* 0x000fc800078f08ff */
[----:B------:R-:W-:Y:S02]  /*0b70*/  SHF.R.S32.HI R9, RZ, 0x1f, R210 ;  /* 0x0000001fff097819 */ /* 0x000fe400000114d2 */
[----:B------:R-:W-:Y:S02]  /*0b80*/  LOP3.LUT R3, R3, 0x3fffffe, RZ, 0xc0, !PT ;  /* 0x03fffffe03037812 */ /* 0x000fe400078ec0ff */
[CC--:B------:R-:W-:Y:S02]  /*0b90*/  LEA.HI R8, R9.reuse, R210.reuse, RZ, 0x2 ;  /* 0x000000d209087211 */ /* 0x0c0fe400078f10ff */
[----:B------:R-:W-:Y:S01]  /*0ba0*/  LEA.HI R9, R9, R210, RZ, 0x5 ;  /* 0x000000d209097211 */ /* 0x000fe200078f28ff */
[----:B------:R-:W-:Y:S01]  /*0bb0*/  IMAD.IADD R3, R212, 0x1, -R3 ;  /* 0x00000001d4037824 */ /* 0x000fe200078e0a03 */
[----:B------:R-:W-:Y:S02]  /*0bc0*/  SHF.R.S32.HI R5, RZ, 0x2, R8 ;  /* 0x00000002ff057819 */ /* 0x000fe40000011408 */
[----:B------:R-:W-:-:S02]  /*0bd0*/  SHF.R.S32.HI R9, RZ, 0x5, R9 ;  /* 0x00000005ff097819 */ /* 0x000fc40000011409 */
[----:B--2---:R-:W-:Y:S02]  /*0be0*/  R2UR UR4, R2 ;  /* 0x00000000020472ca */ /* 0x004fe400000e0000 */
[----:B------:R-:W-:-:S04]  /*0bf0*/  SHF.R.S32.HI R2, RZ, 0x1f, R8 ;  /* 0x0000001fff027819 */ /* 0x000fc80000011408 */
[----:B------:R-:W-:-:S04]  /*0c00*/  LEA.HI R2, R2, R5, RZ, 0x3 ;  /* 0x0000000502027211 */ /* 0x000fc800078f18ff */
[----:B------:R-:W-:Y:S02]  /*0c10*/  LOP3.LUT R6, R2, 0xfffffff8, RZ, 0xc0, !PT ;  /* 0xfffffff802067812 */ /* 0x000fe400078ec0ff */
[CC--:B------:R-:W-:Y:S01]  /*0c20*/  LEA.HI R2, R0.reuse, R215.reuse, RZ, 0x4 ;  /* 0x000000d700027211 */ /* 0x0c0fe200078f20ff */
[----:B------:R-:W-:Y:S01]  /*0c30*/  ULOP3.LUT UR4, UR4, 0x1, URZ, 0xfc, !UPT ;  /* 0x0000000104047892 */ /* 0x000fe2000f8efc3f */
[----:B------:R-:W-:Y:S01]  /*0c40*/  LEA.HI R0, R0, R215, RZ, 0x3 ;  /* 0x000000d700007211 */ /* 0x000fe200078f18ff */
[----:B------:R-:W-:Y:S01]  /*0c50*/  IMAD.IADD R10, R5, 0x1, -R6 ;  /* 0x00000001050a7824 */ /* 0x000fe200078e0a06 */
[----:B------:R-:W-:Y:S01]  /*0c60*/  SHF.R.S32.HI R5, RZ, 0x4, R2 ;  /* 0x00000004ff057819 */ /* 0x000fe20000011402 */
[----:B------:R-:W-:Y:S01]  /*0c70*/  IMAD.SHL.U32 R6, R4, 0x20, RZ ;  /* 0x0000002004067824 */ /* 0x000fe200078e00ff */
[C---:B------:R-:W-:Y:S01]  /*0c80*/  LOP3.LUT R4, R2.reuse, 0x3fffff0, RZ, 0xc0, !PT ;  /* 0x03fffff002047812 */ /* 0x040fe200078ec0ff */
[----:B------:R-:W-:Y:S01]  /*0c90*/  IMAD.U32 R214, RZ, RZ, UR4 ;  /* 0x00000004ffd67e24 */ /* 0x000fe2000f8e00ff */
[----:B------:R-:W-:Y:S01]  /*0ca0*/  LEA.HI R2, R2, R5, RZ, 0x1 ;  /* 0x0000000502027211 */ /* 0x000fe200078f08ff */
[----:B------:R-:W-:Y:S01]  /*0cb0*/  UMOV UR4, URZ ;  /* 0x0000003f00047c82 */ /* 0x000fe20008000000 */
[----:B------:R-:W-:Y:S01]  /*0cc0*/  LOP3.LUT R7, R6, 0xfffffc00, RZ, 0xc0, !PT ;  /* 0xfffffc0006077812 */ /* 0x000fe200078ec0ff */
[----:B------:R-:W-:Y:S01]  /*0cd0*/  IMAD.IADD R4, R215, 0x1, -R4 ;  /* 0x00000001d7047824 */ /* 0x000fe200078e0a04 */
[----:B------:R-:W-:Y:S01]  /*0ce0*/  LOP3.LUT R2, R2, 0x1ffffffe, RZ, 0xc0, !PT ;  /* 0x1ffffffe02027812 */ /* 0x000fe200078ec0ff */
[----:B------:R-:W-:Y:S01]  /*0cf0*/  IMAD.U32 R209, RZ, RZ, UR4 ;  /* 0x00000004ffd17e24 */ /* 0x000fe2000f8e00ff */
[----:B------:R-:W-:Y:S01]  /*0d00*/  LEA R10, R9, R10, 0x4 ;  /* 0x0000000a090a7211 */ /* 0x000fe200078e20ff */
[----:B------:R-:W-:Y:S01]  /*0d10*/  IMAD R7, R4, 0x40, R7 ;  /* 0x0000004004077824 */ /* 0x000fe200078e0207 */
[----:B------:R-:W-:Y:S01]  /*0d20*/  SHF.R.S32.HI R204, RZ, 0x3, R0 ;  /* 0x00000003ffcc7819 */ /* 0x000fe20000011400 */
[----:B------:R-:W-:-:S02]  /*0d30*/  IMAD.IADD R2, R5, 0x1, -R2 ;  /* 0x0000000105027824 */ /* 0x000fc400078e0a02 */
[----:B------:R-:W-:Y:S01]  /*0d40*/  IMAD R211, R3, 0x40, R10 ;  /* 0x0000004003d37824 */ /* 0x000fe200078e020a */
[----:B------:R-:W-:Y:S01]  /*0d50*/  LOP3.LUT R3, R8, 0x7ffffffc, RZ, 0xc0, !PT ;  /* 0x7ffffffc08037812 */ /* 0x000fe200078ec0ff */
[----:B------:R-:W-:Y:S01]  /*0d60*/  IMAD R213, R2, 0x8, R7 ;  /* 0x0000000802d57824 */ /* 0x000fe200078e0207 */
[----:B------:R-:W-:-:S03]  /*0d70*/  LOP3.LUT R2, R0, 0x1ffffff8, RZ, 0xc0, !PT ;  /* 0x1ffffff800027812 */ /* 0x000fc600078ec0ff */
[----:B------:R-:W-:Y:S02]  /*0d80*/  IMAD.IADD R18, R210, 0x1, -R3 ;  /* 0x00000001d2127824 */ /* 0x000fe400078e0a03 */
[----:B------:R-:W-:-:S04]  /*0d90*/  IMAD.IADD R2, R215, 0x1, -R2 ;  /* 0x00000001d7027824 */ /* 0x000fc800078e0a02 */
[----:B------:R-:W-:-:S07]  /*0da0*/  IMAD.SHL.U32 R23, R2, 0x8, RZ ;  /* 0x0000000802177824 */ /* 0x000fce00078e00ff */
.L_x_1176:
[----:B------:R-:W-:Y:S01]  /*0db0*/  ULDC.64 UR8, c[0x0][0xa28] ;  /* 0x00028a0000087ab9 */ /* 0x000fe20000000a00 */
[----:B012345:R-:W0:Y:S01]  /*0dc0*/  LDC.64 R8, c[0x0][0x3f8] ;  /* 0x0000fe00ff087b82 */ /* 0x03fe220000000a00 */
[----:B------:R-:W-:Y:S01]  /*0dd0*/  UISETP.NE.U32.AND UP0, UPT, UR8, URZ, UPT ;  /* 0x0000003f0800728c */ /* 0x000fe2000bf05070 */
[----:B------:R-:W-:Y:S01]  /*0de0*/  MOV R6, RZ ;  /* 0x000000ff00067202 */ /* 0x000fe20000000f00 */
[----:B------:R-:W-:Y:S02]  /*0df0*/  ULDC.64 UR12, c[0x0][0x208] ;  /* 0x00008200000c7ab9 */ /* 0x000fe40000000a00 */
[----:B------:R-:W-:-:S03]  /*0e00*/  UISETP.NE.AND.EX UP0, UPT, UR9, URZ, UPT, UP0 ;  /* 0x0000003f0900728c */ /* 0x000fc6000bf05300 */
[----:B------:R-:W-:Y:S01]  /*0e10*/  ULDC.64 UR8, c[0x0][0xa18] ;  /* 0x0002860000087ab9 */ /* 0x000fe20000000a00 */
[----:B------:R-:W1:Y:S01]  /*0e20*/  LDC R22, c[0x0][0x288] ;  /* 0x0000a200ff167b82 */ /* 0x000e620000000800 */
[----:B------:R-:W-:Y:S01]  /*0e30*/  UISETP.NE.U32.AND UP1, UPT, UR8, URZ, UPT ;  /* 0x0000003f0800728c */ /* 0x000fe2000bf25070 */
[----:B------:R-:W-:-:S03]  /*0e40*/  PLOP3.LUT P0, PT, PT, PT, UP0, 0x80, 0x0 ;  /* 0x000000000000781c */ /* 0x000fc60003f0f008 */
[----:B------:R-:W-:-:S03]  /*0e50*/  UISETP.NE.AND.EX UP1, UPT, UR9, URZ, UPT, UP1 ;  /* 0x0000003f0900728c */ /* 0x000fc6000bf25310 */
[----:B------:R-:W-:Y:S01]  /*0e60*/  @UP0 ULDC.64 UR8, c[0x0][0xa28] ;  /* 0x00028a0000080ab9 */ /* 0x000fe20000000a00 */
[----:B------:R-:W2:Y:S01]  /*0e70*/  LDC R0, c[0x0][0x404] ;  /* 0x00010100ff007b82 */ /* 0x000ea20000000800 */
[----:B------:R-:W-:Y:S01]  /*0e80*/  @UP0 UIMAD.WIDE UR8, UR5, 0x4, UR8 ;  /* 0x00000004050808a5 */ /* 0x000fe2000f8e0208 */
[----:B------:R-:W-:-:S05]  /*0e90*/  PLOP3.LUT P2, PT, PT, PT, UP1, 0x80, 0x0 ;  /* 0x000000000000781c */ /* 0x000fca0003f4f018 */
[----:B------:R-:W-:Y:S01]  /*0ea0*/  @UP1 ULDC.64 UR10, c[0x0][0xa18] ;  /* 0x00028600000a1ab9 */ /* 0x000fe20000000a00 */
[----:B------:R-:W3:Y:S01]  /*0eb0*/  LDC R19, c[0x0][0x2e0] ;  /* 0x0000b800ff137b82 */ /* 0x000ee20000000800 */
[----:B------:R-:W-:Y:S02]  /*0ec0*/  IMAD.U32 R2, RZ, RZ, UR8 ;  /* 0x00000008ff027e24 */ /* 0x000fe4000f8e00ff */
[----:B------:R-:W-:Y:S01]  /*0ed0*/  IMAD.U32 R3, RZ, RZ, UR9 ;  /* 0x00000009ff037e24 */ /* 0x000fe2000f8e00ff */
[----:B------:R-:W-:-:S04]  /*0ee0*/  @UP1 UIMAD.WIDE UR8, UR5, 0x4, UR10 ;  /* 0x00000004050818a5 */ /* 0x000fc8000f8e020a */
[----:B------:R4:W5:Y:S02]  /*0ef0*/  @P0 LDG.E R6, desc[UR12][R2.64] ;  /* 0x0000000c02060981 */ /* 0x000964000c1e1900 */
[----:B------:R-:W-:Y:S02]  /*0f00*/  IMAD.U32 R4, RZ, RZ, UR8 ;  /* 0x00000008ff047e24 */ /* 0x000fe4000f8e00ff */
[----:B------:R-:W-:Y:S01]  /*0f10*/  IMAD.U32 R5, RZ, RZ, UR9 ;  /* 0x00000009ff057e24 */ /* 0x000fe2000f8e00ff */
[----:B------:R-:W-:Y:S01]  /*0f20*/  ULDC.64 UR8, c[0x0][0xa20] ;  /* 0x0002880000087ab9 */ /* 0x000fe20000000a00 */
[----:B0-----:R-:W-:Y:S02]  /*0f30*/  ISETP.NE.U32.AND P0, PT, R8, RZ, PT ;  /* 0x000000ff0800720c */ /* 0x001fe40003f05070 */
[----:B------:R-:W-:Y:S01]  /*0f40*/  ISETP.NE.U32.AND P1, PT, RZ, UR8, PT ;  /* 0x00000008ff007c0c */ /* 0x000fe2000bf25070 */
[----:B-1----:R4:W5:Y:S01]  /*0f50*/  @P2 LDG.E R22, desc[UR12][R4.64] ;  /* 0x0000000c04162981 */ /* 0x002962000c1e1900 */
[----:B------:R-:W-:Y:S01]  /*0f60*/  ISETP.NE.AND.EX P0, PT, R9, RZ, PT, P0 ;  /* 0x000000ff0900720c */ /* 0x000fe20003f05300 */
[----:B------:R-:W-:Y:S01]  /*0f70*/  IMAD.U32 R207, RZ, RZ, UR6 ;  /* 0x00000006ffcf7e24 */ /* 0x000fe2000f8e00ff */
[----:B------:R-:W-:-:S02]  /*0f80*/  ISETP.NE.AND.EX P1, PT, RZ, UR9, PT, P1 ;  /* 0x00000009ff007c0c */ /* 0x000fc4000bf25310 */
[----:B--2---:R-:W-:Y:S01]  /*0f90*/  SEL R0, R0, 0x1, P0 ;  /* 0x0000000100007807 */ /* 0x004fe20000000000 */
[----:B----4-:R-:W-:Y:S10]  /*0fa0*/  @P2 BRA `(.L_x_1077) ;  /* 0x0000000000302947 */ /* 0x010ff40003800000 */
[----:B------:R-:W-:Y:S02]  /*0fb0*/  ULDC.64 UR6, c[0x0][0xa00] ;  /* 0x0002800000067ab9 */ /* 0x000fe40000000a00 */
[----:B------:R-:W-:-:S04]  /*0fc0*/  ISETP.NE.U32.AND P0, PT, RZ, UR6, PT ;  /* 0x00000006ff007c0c */ /* 0x000fc8000bf05070 */
[----:B------:R-:W-:-:S13]  /*0fd0*/  ISETP.NE.AND.EX P0, PT, RZ, UR7, PT, P0 ;  /* 0x00000007ff007c0c */ /* 0x000fda000bf05300 */
[----:B------:R-:W-:Y:S05]  /*0fe0*/  @!P0 BRA `(.L_x_1077) ;  /* 0x0000000000208947 */ /* 0x000fea0003800000 */
[----:B------:R-:W-:Y:S01]  /*0ff0*/  ULDC.64 UR6, c[0x0][0xa00] ;  /* 0x0002800000067ab9 */ /* 0x000fe20000000a00 */
[----:B------:R-:W-:Y:S01]  /*1000*/  ULDC.64 UR8, c[0x0][0x208] ;  /* 0x0000820000087ab9 */ /* 0x000fe20000000a00 */
[----:B------:R-:W-:-:S06]  /*1010*/  UIMAD.WIDE UR6, UR5, 0x4, UR6 ;  /* 0x00000004050678a5 */ /* 0x000fcc000f8e0206 */
[----:B------:R-:W-:Y:S02]  /*1020*/  IMAD.U32 R2, RZ, RZ, UR6 ;  /* 0x00000006ff027e24 */ /* 0x000fe4000f8e00ff */
[----:B------:R-:W-:-:S05]  /*1030*/  IMAD.U32 R3, RZ, RZ, UR7 ;  /* 0x00000007ff037e24 */ /* 0x000fca000f8e00ff */
[----:B-----5:R-:W2:Y:S04]  /*1040*/  LDG.E R22, desc[UR8][R2.64] ;  /* 0x0000000802167981 */ /* 0x020ea8000c1e1900 */
[----:B------:R-:W2:Y:S02]  /*1050*/  LDG.E R5, desc[UR8][R2.64+0x4] ;  /* 0x0000040802057981 */ /* 0x000ea4000c1e1900 */
[----:B--2---:R-:W-:-:S07]  /*1060*/  IMAD.IADD R22, R5, 0x1, -R22 ;  /* 0x0000000105167824 */ /* 0x004fce00078e0a16 */
.L_x_1077:
[----:B---3--:R-:W-:Y:S01]  /*1070*/  IMAD R19, R0, R19, RZ ;  /* 0x0000001300137224 */ /* 0x008fe200078e02ff */
[----:B------:R-:W-:Y:S01]  /*1080*/  MOV R206, R201 ;  /* 0x000000c900ce7202 */ /* 0x000fe20000000f00 */
[----:B------:R-:W-:Y:S01]  /*1090*/  IMAD.U32 R208, RZ, RZ, UR5 ;  /* 0x00000005ffd07e24 */ /* 0x000fe2000f8e00ff */
[----:B------:R-:W-:Y:S06]  /*10a0*/  @!P1 BRA `(.L_x_1078) ;  /* 0x00000000001c9947 */ /* 0x000fec0003800000 */
[----:B------:R-:W-:Y:S01]  /*10b0*/  ULDC.64 UR6, c[0x0][0xa20] ;  /* 0x0002880000067ab9 */ /* 0x000fe20000000a00 */
[----:B------:R-:W-:Y:S01]  /*10c0*/  ULDC.64 UR8, c[0x0][0x208] ;  /* 0x0000820000087ab9 */ /* 0x000fe20000000a00 */
[----:B------:R-:W-:-:S06]  /*10d0*/  UIMAD.WIDE UR4, UR5, 0x4, UR6 ;  /* 0x00000004050478a5 */ /* 0x000fcc000f8e0206 */
[----:B------:R-:W-:Y:S02]  /*10e0*/  IMAD.U32 R2, RZ, RZ, UR4 ;  /* 0x00000004ff027e24 */ /* 0x000fe4000f8e00ff */
[----:B------:R-:W-:-:S05]  /*10f0*/  IMAD.U32 R3, RZ, RZ, UR5 ;  /* 0x00000005ff037e24 */ /* 0x000fca000f8e00ff */
[----:B------:R0:W5:Y:S01]  /*1100*/  LDG.E R19, desc[UR8][R2.64] ;  /* 0x0000000802137981 */ /* 0x000162000c1e1900 */
[----:B------:R-:W-:Y:S05]  /*1110*/  BRA `(.L_x_1079) ;  /* 0x0000000000307947 */ /* 0x000fea0003800000 */
.L_x_1078:
        /* <DEDUP_REMOVED lines=9> */
[----:B------:R-:W2:Y:S04]  /*11b0*/  LDG.E R19, desc[UR8][R2.64] ;  /* 0x0000000802137981 */ /* 0x000ea8000c1e1900 */
[----:B------:R-:W2:Y:S02]  /*11c0*/  LDG.E R0, desc[UR8][R2.64+0x4] ;  /* 0x0000040802007981 */ /* 0x000ea4000c1e1900 */
[----:B--2---:R-:W-:-:S07]  /*11d0*/  IMAD.IADD R19, R0, 0x1, -R19 ;  /* 0x0000000100137824 */ /* 0x004fce00078e0a13 */
.L_x_1079:
[----:B------:R-:W1:Y:S01]  /*11e0*/  LDC.64 R8, c[0x0][0x9e0] ;  /* 0x00027800ff087b82 */ /* 0x000e620000000a00 */
[----:B-----5:R-:W-:Y:S01]  /*11f0*/  IMAD.IADD R19, R19, 0x1, -R6 ;  /* 0x0000000113137824 */ /* 0x020fe200078e0a06 */
[----:B------:R-:W-:-:S04]  /*1200*/  LEA R0, R201, 0x80, 0x7 ;  /* 0x00000080c9007811 */ /* 0x000fc800078e38ff */
[----:B0-----:R-:W-:Y:S02]  /*1210*/  IADD3 R3, R19, R0, -R22 ;  /* 0x0000000013037210 */ /* 0x001fe40007ffe816 */
[----:B-1----:R-:W-:-:S03]  /*1220*/  ISETP.GE.AND P1, PT, R9, 0x1, PT ;  /* 0x000000010900780c */ /* 0x002fc60003f26270 */
[----:B------:R-:W-:-:S10]  /*1230*/  IMAD.IADD R0, R3, 0x1, R8 ;  /* 0x0000000103007824 */ /* 0x000fd400078e0208 */
[----:B------:R-:W-:Y:S05]  /*1240*/  @!P1 BRA `(.L_x_1080) ;  /* 0x0000000000409947 */ /* 0x000fea0003800000 */
[C---:B------:R-:W-:Y:S02]  /*1250*/  ISETP.GT.AND P0, PT, R3.reuse, RZ, PT ;  /* 0x000000ff0300720c */ /* 0x040fe40003f04270 */
[----:B------:R-:W-:-:S11]  /*1260*/  IADD3 R2, R3, -0x1, RZ ;  /* 0xffffffff03027810 */ /* 0x000fd60007ffe0ff */
[----:B------:R-:W-:Y:S05]  /*1270*/  @P0 BRA `(.L_x_1081) ;  /* 0x00000000001c0947 */ /* 0x000fea0003800000 */
[----:B------:R-:W-:Y:S01]  /*1280*/  ISETP.NE.AND P0, PT, R9, 0x1, PT ;  /* 0x000000010900780c */ /* 0x000fe20003f05270 */
[----:B------:R-:W-:-:S12]  /*1290*/  IMAD.MOV R3, RZ, RZ, -R3 ;  /* 0x000000ffff037224 */ /* 0x000fd800078e0a03 */
[----:B------:R-:W0:Y:S02]  /*12a0*/  @P0 LDC.64 R4, c[0x0][0x9e8] ;  /* 0x00027a00ff040b82 */ /* 0x000e240000000a00 */
[----:B0-----:R-:W-:-:S05]  /*12b0*/  @P0 IMAD.HI.U32 R2, R3, R4, RZ ;  /* 0x0000000403020227 */ /* 0x001fca00078e00ff */
[----:B------:R-:W-:-:S04]  /*12c0*/  @P0 SHF.R.U32.HI R3, RZ, R5, R2 ;  /* 0x00000005ff030219 */ /* 0x000fc80000011602 */
[----:B------:R-:W-:Y:S01]  /*12d0*/  LOP3.LUT R2, RZ, R3, RZ, 0x33, !PT ;  /* 0x00000003ff027212 */ /* 0x000fe200078e33ff */
[----:B------:R-:W-:Y:S06]  /*12e0*/  BRA `(.L_x_1082) ;  /* 0x0000000000107947 */ /* 0x000fec0003800000 */
.L_x_1081:
[----:B------:R-:W-:-:S13]  /*12f0*/  ISETP.NE.AND P0, PT, R9, 0x1, PT ;  /* 0x000000010900780c */ /* 0x000fda0003f05270 */
[----:B------:R-:W0:Y:S02]  /*1300*/  @P0 LDC.64 R4, c[0x0][0x9e8] ;  /* 0x00027a00ff040b82 */ /* 0x000e240000000a00 */
[----:B0-----:R-:W-:-:S05]  /*1310*/  @P0 IMAD.HI.U32 R4, R2, R4, RZ ;  /* 0x0000000402040227 */ /* 0x001fca00078e00ff */
[----:B------:R-:W-:-:S07]  /*1320*/  @P0 SHF.R.U32.HI R2, RZ, R5, R4 ;  /* 0x00000005ff020219 */ /* 0x000fce0000011604 */
.L_x_1082:
[----:B------:R-:W-:-:S05]  /*1330*/  IMAD R3, R2, R9, R9 ;  /* 0x0000000902037224 */ /* 0x000fca00078e0209 */
[----:B------:R-:W-:-:S07]  /*1340*/  VIMNMX R0, R0, R3, PT ;  /* 0x0000000300007248 */ /* 0x000fce0003fe0100 */
.L_x_1080:
[----:B------:R-:W-:Y:S01]  /*1350*/  VIADD R2, R0, 0x3f ;  /* 0x0000003f00027836 */ /* 0x000fe20000000000 */
[----:B------:R-:W-:Y:S01]  /*1360*/  ULDC UR4, c[0x0][0x9dc] ;  /* 0x0002770000047ab9 */ /* 0x000fe20000000800 */
[----:B------:R-:W-:Y:S02]  /*1370*/  VIADD R0, R19, 0x3f ;  /* 0x0000003f13007836 */ /* 0x000fe40000000000 */
[----:B------:R-:W-:Y:S01]  /*1380*/  IMAD R4, R201, 0x80, -R22 ;  /* 0x00000080c9047824 */ /* 0x000fe200078e0a16 */
[----:B------:R-:W-:Y:S02]  /*1390*/  SHF.R.S32.HI R5, RZ, 0x1f, R2 ;  /* 0x0000001fff057819 */ /* 0x000fe40000011402 */
[----:B------:R-:W-:Y:S01]  /*13a0*/  SHF.R.S32.HI R3, RZ, 0x1f, R0 ;  /* 0x0000001fff037819 */ /* 0x000fe20000011400 */
[----:B------:R-:W-:Y:S01]  /*13b0*/  IMAD.IADD R4, R19, 0x1, R4 ;  /* 0x0000000113047824 */ /* 0x000fe200078e0204 */
[----:B------:R-:W-:Y:S02]  /*13c0*/  LEA.HI R5, R5, R2, RZ, 0x6 ;  /* 0x0000000205057211 */ /* 0x000fe400078f30ff */
[----:B------:R-:W-:Y:S01]  /*13d0*/  LEA.HI R3, R3, R0, RZ, 0x6 ;  /* 0x0000000003037211 */ /* 0x000fe200078f30ff */
[----:B------:R-:W-:Y:S01]  /*13e0*/  VIADD R6, R4, -UR4 ;  /* 0x8000000404067c36 */ /* 0x000fe20008000000 */
[----:B------:R-:W-:-:S02]  /*13f0*/  SHF.R.S32.HI R56, RZ, 0x6, R5 ;  /* 0x00000006ff387819 */ /* 0x000fc40000011405 */
[----:B------:R-:W-:Y:S02]  /*1400*/  SHF.R.S32.HI R3, RZ, 0x6, R3 ;  /* 0x00000006ff037819 */ /* 0x000fe40000011403 */
[----:B------:R-:W-:Y:S02]  /*1410*/  R2UR UR4, R6 ;  /* 0x00000000060472ca */ /* 0x000fe400000e0000 */
[----:B------:R-:W-:Y:S01]  /*1420*/  VIMNMX R56, R3, R56, PT ;  /* 0x0000003803387248 */ /* 0x000fe20003fe0100 */
[----:B------:R-:W-:-:S12]  /*1430*/  @!P1 BRA `(.L_x_1083) ;  /* 0x0000000000449947 */ /* 0x000fd80003800000 */
[----:B------:R-:W-:-:S13]  /*1440*/  ISETP.GT.AND P0, PT, R4, -0x1, PT ;  /* 0xffffffff0400780c */ /* 0x000fda0003f04270 */
[----:B------:R-:W-:Y:S05]  /*1450*/  @P0 BRA `(.L_x_1084) ;  /* 0x00000000001c0947 */ /* 0x000fea0003800000 */
[----:B------:R-:W-:Y:S02]  /*1460*/  ISETP.NE.AND P0, PT, R9, 0x1, PT ;  /* 0x000000010900780c */ /* 0x000fe40003f05270 */
[----:B------:R-:W-:-:S11]  /*1470*/  LOP3.LUT R3, RZ, R4, RZ, 0x33, !PT ;  /* 0x00000004ff037212 */ /* 0x000fd600078e33ff */
[----:B------:R-:W0:Y:S02]  /*1480*/  @P0 LDC.64 R6, c[0x0][0x9e8] ;  /* 0x00027a00ff060b82 */ /* 0x000e240000000a00 */
[----:B0-----:R-:W-:-:S05]  /*1490*/  @P0 IMAD.HI.U32 R0, R3, R6, RZ ;  /* 0x0000000603000227 */ /* 0x001fca00078e00ff */
[----:B------:R-:W-:-:S04]  /*14a0*/  @P0 SHF.R.U32.HI R3, RZ, R7, R0 ;  /* 0x00000007ff030219 */ /* 0x000fc80000011600 */
[----:B------:R-:W-:Y:S01]  /*14b0*/  LOP3.LUT R4, RZ, R3, RZ, 0x33, !PT ;  /* 0x00000003ff047212 */ /* 0x000fe200078e33ff */
[----:B------:R-:W-:Y:S06]  /*14c0*/  BRA `(.L_x_1085) ;  /* 0x0000000000107947 */ /* 0x000fec0003800000 */
.L_x_1084:
[----:B------:R-:W-:-:S13]  /*14d0*/  ISETP.NE.AND P0, PT, R9, 0x1, PT ;  /* 0x000000010900780c */ /* 0x000fda0003f05270 */
[----:B------:R-:W0:Y:S02]  /*14e0*/  @P0 LDC.64 R2, c[0x0][0x9e8] ;  /* 0x00027a00ff020b82 */ /* 0x000e240000000a00 */
[----:B0-----:R-:W-:-:S05]  /*14f0*/  @P0 IMAD.HI.U32 R0, R4, R2, RZ ;  /* 0x0000000204000227 */ /* 0x001fca00078e00ff */
[----:B------:R-:W-:-:S07]  /*1500*/  @P0 SHF.R.U32.HI R4, RZ, R3, R0 ;  /* 0x00000003ff040219 */ /* 0x000fce0000011600 */
.L_x_1085:
[----:B------:R-:W-:-:S05]  /*1510*/  IMAD R4, R4, R9, RZ ;  /* 0x0000000904047224 */ /* 0x000fca00078e02ff */
[----:B------:R-:W-:-:S13]  /*1520*/  R2UR UR5, R4 ;  /* 0x00000000040572ca */ /* 0x000fda00000e0000 */
[----:B------:R-:W-:-:S04]  /*1530*/  UISETP.LT.AND UP0, UPT, UR4, UR5, UPT ;  /* 0x000000050400728c */ /* 0x000fc8000bf01270 */
[----:B------:R-:W-:-:S12]  /*1540*/  USEL UR4, UR4, UR5, !UP0 ;  /* 0x0000000504047287 */ /* 0x000fd8000c000000 */
.L_x_1083:
[----:B------:R-:W-:Y:S01]  /*1550*/  USHF.R.S32.HI UR5, URZ, 0x1f, UR4 ;  /* 0x0000001f3f057899 */ /* 0x000fe20008011404 */
[----:B------:R-:W-:Y:S02]  /*1560*/  PLOP3.LUT P0, PT, PT, PT, PT, 0x80, 0x0 ;  /* 0x000000000000781c */ /* 0x000fe40003f0f070 */
[----:B------:R-:W-:Y:S01]  /*1570*/  CS2R R2, SRZ ;  /* 0x0000000000027805 */ /* 0x000fe2000001ff00 */
[----:B------:R-:W-:Y:S01]  /*1580*/  IMAD.MOV.U32 R0, RZ, RZ, RZ ;  /* 0x000000ffff007224 */ /* 0x000fe200078e00ff */
        /* <DEDUP_REMOVED lines=61> */
[----:B------:R-:W-:Y:S01]  /*1960*/  IMAD.MOV.U32 R169, RZ, RZ, RZ ;  /* 0x000000ffffa97224 */ /* 0x000fe200078e00ff */
[----:B------:R-:W-:Y:S02]  /*1970*/  CS2R R154, SRZ ;  /* 0x00000000009a7805 */ /* 0x000fe4000001ff00 */
[----:B------:R-:W-:-:S02]  /*1980*/  CS2R R8, SRZ ;  /* 0x0000000000087805 */ /* 0x000fc4000001ff00 */
[----:B------:R-:W-:Y:S01]  /*1990*/  CS2R R36, SRZ ;  /* 0x0000000000247805 */ /* 0x000fe2000001ff00 */
[----:B------:R-:W-:Y:S01]  /*19a0*/  IMAD.MOV.U32 R171, RZ, RZ, RZ ;  /* 0x000000ffffab7224 */ /* 0x000fe200078e00ff */
[----:B------:R-:W-:Y:S01]  /*19b0*/  CS2R R32, SRZ ;  /* 0x0000000000207805 */ /* 0x000fe2000001ff00 */
[----:B------:R-:W-:Y:S01]  /*19c0*/  IMAD.MOV.U32 R173, RZ, RZ, RZ ;  /* 0x000000ffffad7224 */ /* 0x000fe200078e00ff */
[----:B------:R-:W-:Y:S01]  /*19d0*/  CS2R R4, SRZ ;  /* 0x0000000000047805 */ /* 0x000fe2000001ff00 */
[----:B------:R-:W-:Y:S02]  /*19e0*/  IMAD.MOV.U32 R30, RZ, RZ, RZ ;  /* 0x000000ffff1e7224 */ /* 0x000fe400078e00ff */
[----:B------:R-:W-:Y:S02]  /*19f0*/  IMAD.MOV.U32 R6, RZ, RZ, RZ ;  /* 0x000000ffff067224 */ /* 0x000fe400078e00ff */
[----:B------:R-:W-:Y:S02]  /*1a00*/  IMAD.MOV.U32 R175, RZ, RZ, RZ ;  /* 0x000000ffffaf7224 */ /* 0x000fe400078e00ff */
[----:B------:R-:W-:Y:S01]  /*1a10*/  IMAD.MOV.U32 R26, RZ, RZ, RZ ;  /* 0x000000ffff1a7224 */ /* 0x000fe200078e00ff */
[----:B------:R-:W-:Y:S06]  /*1a20*/  @!P1 BRA `(.L_x_1086) ;  /* 0x000000b800dc9947 */ /* 0x000fec0003800000 */
        /* <DEDUP_REMOVED lines=31> */
.L_x_1087:
[----:B------:R-:W-:Y:S02]  /*1c20*/  R2UR UR6, R209 ;  /* 0x00000000d10672ca */ /* 0x000fe400000e0000 */
[----:B------:R-:W-:-:S11]  /*1c30*/  R2UR UR5, R214 ;  /* 0x00000000d60572ca */ /* 0x000fd600000e0000 */
[----:B------:R-:W-:Y:S02]  /*1c40*/  ULEA.HI UR4, UR6, UR6, URZ, 0x1 ;  /* 0x0000000606047291 */ /* 0x000fe4000f8f083f */
[----:B------:R-:W-:Y:S02]  /*1c50*/  MOV R2, UR5 ;  /* 0x0000000500027c02 */ /* 0x000fe40008000f00 */
[----:B------:R-:W-:Y:S02]  /*1c60*/  ULOP3.LUT UR4, UR4, 0xfffffffe, URZ, 0xc0, !UPT ;  /* 0xfffffffe04047892 */ /* 0x000fe4000f8ec03f */
[----:B------:R-:W-:Y:S02]  /*1c70*/  ISETP.NE.AND P0, PT, R2, 0x3, PT ;  /* 0x000000030200780c */ /* 0x000fe40003f05270 */
[----:B------:R-:W-:-:S06]  /*1c80*/  UIADD3 UR4, UR6, -UR4, URZ ;  /* 0x8000000406047290 */ /* 0x000fcc000fffe03f */
[----:B------:R-:W-:-:S05]  /*1c90*/  IMAD.U32 R0, RZ, RZ, UR4 ;  /* 0x00000004ff007e24 */ /* 0x000fca000f8e00ff */
[----:B------:R-:W-:-:S04]  /*1ca0*/  SHF.L.U32 R0, R0, 0x1f, RZ ;  /* 0x0000001f00007819 */ /* 0x000fc800000006ff */
[----:B------:R-:W0:Y:S02]  /*1cb0*/  SYNCS.PHASECHK.TRANS64.TRYWAIT P1, [UR39+0x30800], R0 ;  /* 0x03080000ff0075a7 */ /* 0x000e240008020167 */
[----:B0-----:R-:W-:Y:S05]  /*1cc0*/  @!P1 BRA `(.L_x_1088) ;  /* 0x0000013c00e09947 */ /* 0x001fea0003800000 */
.L_x_1273:
[----:B------:R-:W-:Y:S05]  /*1cd0*/  @!P0 BRA `(.L_x_1089) ;  /* 0x0000000000048947 */ /* 0x000fea0003800000 */
[----:B------:R-:W-:Y:S01]  /*1ce0*/  BPT.TRAP 0x1 ;  /* 0x000000040000795c */ /* 0x000fe20000300000 */
.L_x_1089:
[----:B------:R-:W-:Y:S02]  /*1cf0*/  IMAD.U32 R5, RZ, RZ, UR37 ;  /* 0x00000025ff057e24 */ /* 0x000fe4000f8e00ff */
[----:B0-----:R-:W-:-:S03]  /*1d00*/  IMAD.U32 R0, RZ, RZ, UR36 ;  /* 0x00000024ff007e24 */ /* 0x001fc6000f8e00ff */
[----:B------:R-:W-:Y:S02]  /*1d10*/  LEA R5, R5, UR39, 0x3 ;  /* 0x0000002705057c11 */ /* 0x000fe4000f8e18ff */
[----:B------:R-:W-:-:S04]  /*1d20*/  SHF.L.U32 R0, R0, 0x1f, RZ ;  /* 0x0000001f00007819 */ /* 0x000fc800000006ff */
[----:B------:R0:W1:Y:S01]  /*1d30*/  SYNCS.PHASECHK.TRANS64.TRYWAIT P2, [R5+URZ+0x30830], R0 ;  /* 0x03083000050075a7 */ /* 0x000062000804017f */
[----:B------:R-:W-:Y:S05]  /*1d40*/  @!P0 BRA `(.L_x_1090) ;  /* 0x0000000000048947 */ /* 0x000fea0003800000 */
[----:B------:R-:W-:Y:S01]  /*1d50*/  BPT.TRAP 0x1 ;  /* 0x000000040000795c */ /* 0x000fe20000300000 */
.L_x_1090:
[----:B------:R-:W2:Y:S02]  /*1d60*/  S2R R2, SR_TID.X ;  /* 0x0000000000027919 */ /* 0x000ea40000002100 */
[----:B--2---:R-:W-:Y:S01]  /*1d70*/  LOP3.LUT P1, RZ, R2, 0x7f, RZ, 0xc0, !PT ;  /* 0x0000007f02ff7812 */ /* 0x004fe2000782c0ff */
[----:B-1----:R-:W-:-:S12]  /*1d80*/  @P2 BRA `(.L_x_1091) ;  /* 0x0000000000082947 */ /* 0x002fd80003800000 */
[----:B------:R-:W1:Y:S02]  /*1d90*/  SYNCS.PHASECHK.TRANS64.TRYWAIT P2, [R5+URZ+0x30830], R0 ;  /* 0x03083000050075a7 */ /* 0x000e64000804017f */
[----:B-1----:R-:W-:Y:S05]  /*1da0*/  @!P2 BRA `(.L_x_1092) ;  /* 0x0000013c00c0a947 */ /* 0x002fea0003800000 */
.L_x_1091:
[----:B------:R-:W-:Y:S05]  /*1db0*/  WARPSYNC.ALL ;  /* 0x0000000000007948 */ /* 0x000fea0003800000 */
[----:B------:R-:W-:Y:S01]  /*1dc0*/  UIADD3 UR4, UR39, 0x20400, URZ ;  /* 0x0002040027047890 */ /* 0x000fe2000fffe03f */
[----:B------:R-:W-:Y:S01]  /*1dd0*/  WARPGROUP.ARRIVE ;  /* 0x00000000000079c5 */ /* 0x000fe20000000000 */
[----:B------:R-:W-:Y:S01]  /*1de0*/  UMOV UR9, 0x40000040 ;  /* 0x4000004000097882 */ /* 0x000fe20000000000 */
[----:B------:R-:W-:Y:S01]  /*1df0*/  UMOV UR11, 0x40000040 ;  /* 0x40000040000b7882 */ /* 0x000fe20000000000 */
[----:B------:R-:W-:Y:S01]  /*1e00*/  USHF.R.U32.HI UR4, URZ, 0x4, UR4 ;  /* 0x000000043f047899 */ /* 0x000fe20008011604 */
[----:B------:R-:W-:Y:S01]  /*1e10*/  IMAD.U32 R15, RZ, RZ, UR9 ;  /* 0x00000009ff0f7e24 */ /* 0x000fe2000f8e00ff */
[----:B------:R-:W-:Y:S01]  /*1e20*/  UMOV UR57, 0x40000040 ;  /* 0x4000004000397882 */ /* 0x000fe20000000000 */
[----:B------:R-:W-:Y:S01]  /*1e30*/  UMOV UR59, 0x40000040 ;  /* 0x40000040003b7882 */ /* 0x000fe20000000000 */
[----:B------:R-:W-:Y:S01]  /*1e40*/  ULOP3.LUT UR4, UR4, 0x3fff, URZ, 0xc0, !UPT ;  /* 0x00003fff04047892 */ /* 0x000fe2000f8ec03f */
[----:B------:R-:W-:Y:S01]  /*1e50*/  IMAD.MOV.U32 R3, RZ, RZ, -0x40 ;  /* 0xffffffc0ff037424 */ /* 0x000fe200078e00ff */
[----:B------:R-:W-:Y:S01]  /*1e60*/  UMOV UR53, 0x40000040 ;  /* 0x4000004000357882 */ /* 0x000fe20000000000 */
[----:B------:R-:W-:Y:S01]  /*1e70*/  UMOV UR55, 0x40000040 ;  /* 0x4000004000377882 */ /* 0x000fe20000000000 */
[----:B------:R-:W-:Y:S01]  /*1e80*/  ULOP3.LUT UR60, UR4, 0x10000, URZ, 0xfc, !UPT ;  /* 0x00010000043c7892 */ /* 0x000fe2000f8efc3f */
[----:B01----:R-:W-:Y:S01]  /*1e90*/  @!P1 VIADD R0, R5, 0x30840 ;  /* 0x0003084005009836 */ /* 0x003fe20000000000 */
[----:B------:R-:W-:-:S02]  /*1ea0*/  ULOP3.LUT UR4, UR38, 0x10000, URZ, 0xfc, !UPT ;  /* 0x0001000026047892 */ /* 0x000fc4000f8efc3f */
[----:B------:R-:W-:Y:S02]  /*1eb0*/  ULEA UR5, UR37, UR60, 0xb ;  /* 0x0000003c25057291 */ /* 0x000fe4000f8e583f */
[----:B------:R-:W-:Y:S01]  /*1ec0*/  UIADD3 UR6, UR4, 0x2, URZ ;  /* 0x0000000204067890 */ /* 0x000fe2000fffe03f */
[----:B------:R-:W-:Y:S01]  /*1ed0*/  @!P1 PRMT R0, RZ, 0x654, R0 ;  /* 0x00000654ff009816 */ /* 0x000fe20000000000 */
[----:B------:R-:W-:Y:S01]  /*1ee0*/  UIADD3 UR7, UR5, 0x2, URZ ;  /* 0x0000000205077890 */ /* 0x000fe2000fffe03f */
[----:B------:R-:W-:Y:S02]  /*1ef0*/  UMOV UR8, UR4 ;  /* 0x0000000400087c82 */ /* 0x000fe40008000000 */
[----:B------:R-:W-:Y:S01]  /*1f00*/  UMOV UR10, UR5 ;  /* 0x00000005000a7c82 */ /* 0x000fe20008000000 */
[----:B------:R-:W-:Y:S01]  /*1f10*/  IMAD.U32 R14, RZ, RZ, UR8 ;  /* 0x00000008ff0e7e24 */ /* 0x000fe2000f8e00ff */
        /* <DEDUP_REMOVED lines=9> */
[----:B------:R-:W-:-:S02]  /*1fb0*/  UIADD3 UR56, UR4, 0x402, URZ ;  /* 0x0000040204387890 */ /* 0x000fc4000fffe03f */
[----:B------:R-:W-:Y:S02]  /*1fc0*/  UIADD3 UR58, UR5, 0x202, URZ ;  /* 0x00000202053a7890 */ /* 0x000fe4000fffe03f */
[----:B------:R-:W-:Y:S02]  /*1fd0*/  UIADD3 UR52, UR4, 0x404, URZ ;  /* 0x0000040404347890 */ /* 0x000fe4000fffe03f */
[----:B------:R-:W-:Y:S02]  /*1fe0*/  UIADD3 UR54, UR5, 0x204, URZ ;  /* 0x0000020405367890 */ /* 0x000fe4000fffe03f */
        /* <DEDUP_REMOVED lines=61> */
[----:B------:R-:W-:Y:S02]  /*23c0*/  IMAD.U32 R6, RZ, RZ, UR8 ;  /* 0x00000008ff067e24 */ /* 0x000fe4000f8e00ff */
        /* <DEDUP_REMOVED lines=43> */
[----:B------:R-:W-:Y:S01]  /*2680*/  HGMMA.64x64x16.F32 R24, gdesc[UR48], R24, gsb0 ;  /* 0x00e00000301879f0 */ /* 0x000fe20008000818 */
[----:B------:R-:W-:Y:S02]  /*2690*/  ULDC.64 UR50, c[0x0][0x9d8] ;  /* 0x0002760000327ab9 */ /* 0x000fe40000000a00 */
[----:B------:R-:W-:Y:S01]  /*26a0*/  ULOP3.LUT UR51, URZ, UR51, URZ, 0x33, !UPT ;  /* 0x000000333f337292 */ /* 0x000fe2000f8e333f */
[----:B------:R-:W-:Y:S02]  /*26b0*/  WARPGROUP.DEPBAR.LE gsb0, 0x0 ;  /* 0x00008000000079c5 */ /* 0x000fe40000010000 */
[----:B------:R-:W-:Y:S01]  /*26c0*/  FMUL.FTZ R26, R26, UR50 ;  /* 0x000000321a1a7c20 */ /* 0x000fe20008410000 */
[----:B------:R-:W-:Y:S01]  /*26d0*/  FMUL.FTZ R38, R38, UR50 ;  /* 0x0000003226267c20 */ /* 0x000fe20008410000 */
[----:B------:R-:W-:Y:S01]  /*26e0*/  FMUL.FTZ R24, R24, UR50 ;  /* 0x0000003218187c20 */ /* 0x000fe20008410000 */
[----:B------:R-:W-:Y:S01]  /*26f0*/  FMUL.FTZ R25, R25, UR50 ;  /* 0x0000003219197c20 */ /* 0x000fe20008410000 */
[----:B------:R-:W0:Y:S01]  /*2700*/  MUFU.TANH R16, R26 ;  /* 0x0000001a00107308 */ /* 0x000e220000002400 */
[----:B------:R-:W-:Y:S01]  /*2710*/  FMUL.FTZ R28, R28, UR50 ;  /* 0x000000321c1c7c20 */ /* 0x000fe20008410000 */
[----:B------:R-:W-:Y:S01]  /*2720*/  FMUL.FTZ R29, R29, UR50 ;  /* 0x000000321d1d7c20 */ /* 0x000fe20008410000 */
[----:B------:R-:W-:Y:S01]  /*2730*/  FMUL.FTZ R32, R32, UR50 ;  /* 0x0000003220207c20 */ /* 0x000fe20008410000 */
[----:B------:R-:W-:Y:S01]  /*2740*/  FMUL.FTZ R33, R33, UR50 ;  /* 0x0000003221217c20 */ /* 0x000fe20008410000 */
[----:B------:R-:W-:Y:S01]  /*2750*/  FMUL.FTZ R34, R34, UR50 ;  /* 0x0000003222227c20 */ /* 0x000fe20008410000 */
[----:B------:R-:W-:Y:S01]  /*2760*/  FMUL.FTZ R35, R35, UR50 ;  /* 0x0000003223237c20 */ /* 0x000fe20008410000 */
[----:B------:R-:W-:Y:S01]  /*2770*/  FMUL.FTZ R36, R36, UR50 ;  /* 0x0000003224247c20 */ /* 0x000fe20008410000 */
[----:B------:R1:W2:Y:S01]  /*2780*/  MUFU.TANH R26, R38 ;  /* 0x00000026001a7308 */ /* 0x0002a20000002400 */
        /* <DEDUP_REMOVED lines=8> */
[----:B-1----:R-:W-:-:S02]  /*2810*/  IMAD R38, R56, R3, 0x40 ;  /* 0x0000004038267424 */ /* 0x002fc400078e0203 */
[----:B------:R-:W-:Y:S01]  /*2820*/  FMUL.FTZ R48, R48, UR50 ;  /* 0x0000003230307c20 */ /* 0x000fe20008410000 */
[----:B------:R-:W-:Y:S01]  /*2830*/  FMUL.FTZ R49, R49, UR50 ;  /* 0x0000003231317c20 */ /* 0x000fe20008410000 */
[----:B------:R-:W-:Y:S01]  /*2840*/  FMUL.FTZ R50, R50, UR50 ;  /* 0x0000003232327c20 */ /* 0x000fe20008410000 */
[----:B------:R-:W-:Y:S02]  /*2850*/  IMAD.IADD R5, R19, 0x1, R38 ;  /* 0x0000000113057824 */ /* 0x000fe400078e0226 */
[----:B------:R-:W-:Y:S01]  /*2860*/  FMUL.FTZ R51, R51, UR50 ;  /* 0x0000003233337c20 */ /* 0x000fe20008410000 */
[----:B------:R-:W-:Y:S01]  /*2870*/  FMUL.FTZ R52, R52, UR50 ;  /* 0x0000003234347c20 */ /* 0x000fe20008410000 */
[----:B------:R-:W-:Y:S01]  /*2880*/  FMUL.FTZ R53, R53, UR50 ;  /* 0x0000003235357c20 */ /* 0x000fe20008410000 */
[----:B------:R-:W-:Y:S01]  /*2890*/  FMUL.FTZ R54, R54, UR50 ;  /* 0x0000003236367c20 */ /* 0x000fe20008410000 */
[----:B------:R-:W-:Y:S01]  /*28a0*/  FMUL.FTZ R55, R55, UR50 ;  /* 0x0000003237377c20 */ /* 0x000fe20008410000 */
[----:B------:R-:W-:Y:S01]  /*28b0*/  IADD3 R3, -R22, 0x1, R5 ;  /* 0x0000000116037810 */ /* 0x000fe20007ffe105 */
[----:B------:R-:W1:Y:S01]  /*28c0*/  MUFU.TANH R24, R24 ;  /* 0x0000001800187308 */ /* 0x000e620000002400 */
[----:B------:R-:W-:Y:S01]  /*28d0*/  FMUL.FTZ R27, R27, UR50 ;  /* 0x000000321b1b7c20 */ /* 0x000fe20008410000 */
[----:B------:R-:W-:Y:S01]  /*28e0*/  FMUL.FTZ R30, R30, UR50 ;  /* 0x000000321e1e7c20 */ /* 0x000fe20008410000 */
[----:B------:R3:W-:Y:S01]  /*28f0*/  @!P1 SYNCS.ARRIVE.TRANS64.RED.A1T0 RZ, [R0+URZ], RZ ;  /* 0x000000ff00ff99a7 */ /* 0x0007e2000810043f */
[----:B------:R-:W-:Y:S01]  /*2900*/  FMUL.FTZ R39, R39, UR50 ;  /* 0x0000003227277c20 */ /* 0x000fe20008410000 */
[----:B------:R-:W-:Y:S01]  /*2910*/  FMUL.FTZ R46, R46, UR50 ;  /* 0x000000322e2e7c20 */ /* 0x000fe20008410000 */
[----:B------:R-:W-:-:S02]  /*2920*/  FMUL.FTZ R31, R31, UR50 ;  /* 0x000000321f1f7c20 */ /* 0x000fc40008410000 */
[----:B------:R-:W4:Y:S01]  /*2930*/  MUFU.TANH R25, R25 ;  /* 0x0000001900197308 */ /* 0x000f220000002400 */
[----:B---3--:R-:W-:Y:S02]  /*2940*/  IMAD R0, R18, -0x2, R3 ;  /* 0xfffffffe12007824 */ /* 0x008fe400078e0203 */
[----:B------:R-:W-:-:S05]  /*2950*/  IMAD R3, R201, 0x80, R211 ;  /* 0x00000080c9037824 */ /* 0x000fca00078e02d3 */
[----:B------:R-:W3:Y:S01]  /*2960*/  MUFU.TANH R28, R28 ;  /* 0x0000001c001c7308 */ /* 0x000ee20000002400 */
[----:B------:R-:W-:-:S05]  /*2970*/  IADD3 R58, R0, UR51, RZ ;  /* 0x00000033003a7c10 */ /* 0x000fca000fffe0ff */
[----:B------:R-:W-:Y:S02]  /*2980*/  IMAD.IADD R2, R58, 0x1, R3 ;  /* 0x000000013a027824 */ /* 0x000fe400078e0203 */
[----:B------:R-:W0:Y:S08]  /*2990*/  MUFU.TANH R29, R29 ;  /* 0x0000001d001d7308 */ /* 0x000e300000002400 */
        /* <DEDUP_REMOVED lines=23> */
[----:B------:R5:W0:Y:S08]  /*2b10*/  MUFU.TANH R27, R39 ;  /* 0x00000027001b7308 */ /* 0x000a300000002400 */
[----:B------:R2:W0:Y:S01]  /*2b20*/  MUFU.TANH R30, R46 ;  /* 0x0000002e001e7308 */ /* 0x0004220000002400 */
[----:B-----5:R-:W-:-:S07]  /*2b30*/  IMAD R39, R18, -0x2, R5 ;  /* 0xfffffffe12277824 */ /* 0x020fce00078e0205 */
[----:B------:R5:W0:Y:S01]  /*2b40*/  MUFU.TANH R21, R31 ;  /* 0x0000001f00157308 */ /* 0x000a220000002400 */
[----:B--2---:R-:W-:-:S05]  /*2b50*/  VIADD R46, R0, UR4 ;  /* 0x00000004002e7c36 */ /* 0x004fca0008000000 */
[----:B------:R-:W-:Y:S02]  /*2b60*/  VIADDMNMX R0, R3, R46, R39, PT ;  /* 0x0000002e03007246 */ /* 0x000fe40003800127 */
[----:B-----5:R-:W-:Y:S01]  /*2b70*/  LEA R31, R56, 0xffffffc0, 0x6 ;  /* 0xffffffc0381f7811 */ /* 0x020fe200078e30ff */
[----:B-1-34-:R-:W-:Y:S06]  /*2b80*/  @P2 BRA `(.L_x_1093) ;  /* 0x0000000000582947 */ /* 0x01afec0003800000 */
[----:B------:R-:W-:Y:S01]  /*2b90*/  IADD3 R4, -R22, R19, R3 ;  /* 0x0000001316047210 */ /* 0x000fe20007ffe103 */
[----:B------:R-:W-:Y:S03]  /*2ba0*/  BSSY B0, `(.L_x_1094) ;  /* 0x0000010000007945 */ /* 0x000fe60003800000 */
        /* <DEDUP_REMOVED lines=10> */
.L_x_1095:
[----:B------:R-:W-:-:S06]  /*2c50*/  UISETP.NE.AND UP1, UPT, UR5, 0x1, UPT ;  /* 0x000000010500788c */ /* 0x000fcc000bf25270 */
[----:B------:R-:W-:-:S05]  /*2c60*/  PLOP3.LUT P2, PT, PT, PT, UP1, 0x80, 0x0 ;  /* 0x000000000000781c */ /* 0x000fca0003f4f018 */
[----:B------:R-:W-:-:S08]  /*2c70*/  @UP1 ULDC.64 UR6, c[0x0][0x9e8] ;  /* 0x00027a0000061ab9 */ /* 0x000fd00000000a00 */
[----:B------:R-:W-:-:S05]  /*2c80*/  @P2 IMAD.HI.U32 R5, R4, UR6, RZ ;  /* 0x0000000604052c27 */ /* 0x000fca000f8e00ff */
[----:B------:R-:W-:-:S07]  /*2c90*/  @P2 SHF.R.U32.HI R4, RZ, UR7, R5 ;  /* 0x00000007ff042c19 */ /* 0x000fce0008011605 */
.L_x_1096:
[----:B------:R-:W-:Y:S05]  /*2ca0*/  BSYNC B0 ;  /* 0x0000000000007941 */ /* 0x000fea0003800000 */
.L_x_1094:
[----:B------:R-:W-:-:S04]  /*2cb0*/  IMAD R5, R4, UR5, -R31 ;  /* 0x0000000504057c24 */ /* 0x000fc8000f8e0a1f */
[----:B------:R-:W-:-:S05]  /*2cc0*/  IMAD R5, R18, -0x2, R5 ;  /* 0xfffffffe12057824 */ /* 0x000fca00078e0205 */
[----:B------:R-:W-:Y:S02]  /*2cd0*/  VIMNMX R2, R2, R5, !PT ;  /* 0x0000000502027248 */ /* 0x000fe40007fe0100 */
[----:B------:R-:W-:-:S07]  /*2ce0*/  VIADDMNMX R0, R5, UR5, R0, PT ;  /* 0x0000000505007c46 */ /* 0x000fce000b800100 */
.L_x_1093:
[C---:B------:R-:W-:Y:S02]  /*2cf0*/  ISETP.GE.AND P2, PT, R38.reuse, 0x2, PT ;  /* 0x000000022600780c */ /* 0x040fe40003f46270 */
[----:B------:R-:W-:Y:S02]  /*2d00*/  ISETP.GE.AND P6, PT, R38, 0xa, PT ;  /* 0x0000000a2600780c */ /* 0x000fe40003fc6270 */
[----:B------:R-:W-:Y:S02]  /*2d10*/  ISETP.GT.AND P4, PT, R2, 0x1, !P2 ;  /* 0x000000010200780c */ /* 0x000fe40005784270 */
[----:B------:R-:W-:Y:S02]  /*2d20*/  ISETP.GE.AND P3, PT, R38, 0x9, PT ;  /* 0x000000092600780c */ /* 0x000fe40003f66270 */
[----:B------:R-:W-:Y:S02]  /*2d30*/  ISETP.LT.OR P4, PT, R0, 0x2, P4 ;  /* 0x000000020000780c */ /* 0x000fe40002781670 */
[----:B------:R-:W-:-:S02]  /*2d40*/  ISETP.GT.AND P5, PT, R2, 0x8, !P3 ;  /* 0x000000080200780c */ /* 0x000fc40005fa4270 */
[----:B------:R-:W-:Y:S02]  /*2d50*/  FSEL R57, R25, -INF , !P4 ;  /* 0xff80000019397808 */ /* 0x000fe40006000000 */
[----:B------:R-:W-:Y:S02]  /*2d60*/  ISETP.GT.AND P4, PT, R2, 0x9, !P6 ;  /* 0x000000090200780c */ /* 0x000fe40007784270 */
[----:B------:R-:W-:Y:S02]  /*2d70*/  P2R R25, PR, RZ, 0x40 ;  /* 0x00000040ff197803 */ /* 0x000fe40000000000 */
[----:B------:R-:W-:Y:S02]  /*2d80*/  ISETP.LT.OR P4, PT, R0, 0xa, P4 ;  /* 0x0000000a0000780c */ /* 0x000fe40002781670 */
[----:B------:R-:W-:Y:S02]  /*2d90*/  ISETP.GE.AND P6, PT, R38, 0x11, PT ;  /* 0x000000112600780c */ /* 0x000fe40003fc6270 */
[----:B0-----:R-:W-:-:S02]  /*2da0*/  FSEL R61, R29, -INF , !P4 ;  /* 0xff8000001d3d7808 */ /* 0x001fc40006000000 */
[----:B------:R-:W-:Y:S02]  /*2db0*/  ISETP.LT.OR P5, PT, R0, 0x9, P5 ;  /* 0x000000090000780c */ /* 0x000fe40002fa1670 */
[----:B------:R-:W-:Y:S02]  /*2dc0*/  ISETP.GT.AND P4, PT, R2, 0x10, !P6 ;  /* 0x000000100200780c */ /* 0x000fe40007784270 */
[----:B------:R-:W-:Y:S02]  /*2dd0*/  FSEL R59, R28, -INF , !P5 ;  /* 0xff8000001c3b7808 */ /* 0x000fe40006800000 */
        /* <DEDUP_REMOVED lines=56> */
[----:B------:R-:W-:-:S04]  /*3160*/  ISETP.GE.AND P6, PT, R38, 0x3a, PT ;  /* 0x0000003a2600780c */ /* 0x000fc80003fc6270 */
[----:B------:R-:W-:Y:S02]  /*3170*/  P2R R38, PR, RZ, 0x40 ;  /* 0x00000040ff267803 */ /* 0x000fe40000000000 */
[----:B------:R-:W-:Y:S02]  /*3180*/  ISETP.GT.AND P6, PT, R2, 0x39, !P6 ;  /* 0x000000390200780c */ /* 0x000fe400077c4270 */
[----:B------:R-:W-:Y:S02]  /*3190*/  IADD3 R2, R58, 0x8, R3 ;  /* 0x000000083a027810 */ /* 0x000fe40007ffe003 */
[----:B------:R-:W-:Y:S01]  /*31a0*/  ISETP.LT.OR P6, PT, R0, 0x3a, P6 ;  /* 0x0000003a0000780c */ /* 0x000fe200037c1670 */
[----:B------:R-:W-:-:S03]  /*31b0*/  VIADD R0, R3, 0x8 ;  /* 0x0000000803007836 */ /* 0x000fc60000000000 */
[----:B------:R-:W-:Y:S02]  /*31c0*/  FSEL R53, R53, -INF , !P6 ;  /* 0xff80000035357808 */ /* 0x000fe40007000000 */
[----:B------:R-:W-:Y:S02]  /*31d0*/  PLOP3.LUT P6, PT, PT, PT, UP0, 0x40, 0x0 ;  /* 0x000000000000781c */ /* 0x000fe40003fce808 */
[----:B------:R-:W-:-:S11]  /*31e0*/  VIADDMNMX R0, R0, R46, R39, PT ;  /* 0x0000002e00007246 */ /* 0x000fd60003800127 */
[----:B------:R-:W-:Y:S05]  /*31f0*/  @P6 BRA `(.L_x_1097) ;  /* 0x0000000000646947 */ /* 0x000fea0003800000 */
[----:B------:R-:W-:Y:S01]  /*3200*/  IADD3 R5, R19, 0x8, R3 ;  /* 0x0000000813057810 */ /* 0x000fe20007ffe003 */
[----:B------:R-:W-:Y:S04]  /*3210*/  BSSY B0, `(.L_x_1098) ;  /* 0x0000013000007945 */ /* 0x000fe80003800000 */
        /* <DEDUP_REMOVED lines=12> */
.L_x_1099:
[----:B------:R-:W-:-:S06]  /*32e0*/  UISETP.NE.AND UP1, UPT, UR5, 0x1, UPT ;  /* 0x000000010500788c */ /* 0x000fcc000bf25270 */
[----:B------:R-:W-:-:S05]  /*32f0*/  PLOP3.LUT P6, PT, PT, PT, UP1, 0x80, 0x0 ;  /* 0x000000000000781c */ /* 0x000fca0003fcf018 */
[----:B------:R-:W-:-:S08]  /*3300*/  @UP1 ULDC.64 UR6, c[0x0][0x9e8] ;  /* 0x00027a0000061ab9 */ /* 0x000fd00000000a00 */
[----:B------:R-:W-:Y:S01]  /*3310*/  @P6 IMAD.HI.U32 R24, R5, UR6, RZ ;  /* 0x0000000605186c27 */ /* 0x000fe2000f8e00ff */
[----:B------:R-:W-:-:S13]  /*3320*/  PLOP3.LUT P6, PT, PT, PT, UP1, 0x80, 0x0 ;  /* 0x000000000000781c */ /* 0x000fda0003fcf018 */
[----:B------:R-:W-:-:S07]  /*3330*/  @P6 SHF.R.U32.HI R5, RZ, UR7, R24 ;  /* 0x00000007ff056c19 */ /* 0x000fce0008011618 */
.L_x_1100:
[----:B------:R-:W-:Y:S05]  /*3340*/  BSYNC B0 ;  /* 0x0000000000007941 */ /* 0x000fea0003800000 */
.L_x_1098:
[----:B------:R-:W-:-:S04]  /*3350*/  IMAD R5, R5, UR5, -R31 ;  /* 0x0000000505057c24 */ /* 0x000fc8000f8e0a1f */
[----:B------:R-:W-:-:S05]  /*3360*/  IMAD R5, R18, -0x2, R5 ;  /* 0xfffffffe12057824 */ /* 0x000fca00078e0205 */
[----:B------:R-:W-:Y:S02]  /*3370*/  VIMNMX R2, R2, R5, !PT ;  /* 0x0000000502027248 */ /* 0x000fe40007fe0100 */
[----:B------:R-:W-:-:S07]  /*3380*/  VIADDMNMX R0, R5, UR5, R0, PT ;  /* 0x0000000505007c46 */ /* 0x000fce000b800100 */
.L_x_1097:
[----:B------:R-:W-:Y:S01]  /*3390*/  ISETP.GT.AND P2, PT, R2, 0x1, !P2 ;  /* 0x000000010200780c */ /* 0x000fe20005744270 */
[----:B------:R-:W-:Y:S01]  /*33a0*/  ULDC UR7, c[0x0][0x988] ;  /* 0x0002620000077ab9 */ /* 0x000fe20000000800 */
[----:B------:R-:W-:Y:S01]  /*33b0*/  ISETP.NE.AND P6, PT, R4, RZ, PT ;  /* 0x000000ff0400720c */ /* 0x000fe20003fc5270 */
[----:B------:R-:W-:Y:S01]  /*33c0*/  IMAD.IADD R200, R19, 0x1, -R22 ;  /* 0x0000000113c87824 */ /* 0x000fe200078e0a16 */
[----:B------:R-:W-:Y:S02]  /*33d0*/  ISETP.LT.OR P2, PT, R0, 0x2, P2 ;  /* 0x000000020000780c */ /* 0x000fe40001741670 */
[----:B------:R-:W-:Y:S02]  /*33e0*/  FMNMX.FTZ R4, R37, R57, !PT ;  /* 0x0000003925047209 */ /* 0x000fe40007810000 */
        /* <DEDUP_REMOVED lines=32> */
[----:B------:R-:W-:Y:S02]  /*35f0*/  FMNMX.FTZ R32, R53, R4, !PT ;  /* 0x0000000435207209 */ /* 0x000fe40007810000 */
[----:B------:R-:W-:Y:S02]  /*3600*/  ISETP.LT.OR P2, PT, R0, 0x1a, P2 ;  /* 0x0000001a0000780c */ /* 0x000fe40001741670 */
[----:B------:R-:W-:Y:S01]  /*3610*/  ISETP.GT.AND P3, PT, R2, 0x8, !P3 ;  /* 0x000000080200780c */ /* 0x000fe20005f64270 */
[----:B------:R-:W0:Y:S01]  /*3620*/  SHFL.BFLY PT, R5, R32, 0x2, 0x1f ;  /* 0x0c401f0020057f89 */ /* 0x000e2200000e0000 */
[----:B------:R-:W-:Y:S02]  /*3630*/  FSEL R27, R27, -INF , !P2 ;  /* 0xff8000001b1b7808 */ /* 0x000fe40005000000 */
[----:B------:R-:W-:Y:S02]  /*3640*/  ISETP.NE.AND P2, PT, R36, RZ, PT ;  /* 0x000000ff2400720c */ /* 0x000fe40003f45270 */
        /* <DEDUP_REMOVED lines=10> */
[----:B------:R-:W-:Y:S02]  /*36f0*/  ISETP.LT.OR P2, PT, R0, 0x22, P2 ;  /* 0x000000220000780c */ /* 0x000fe40001741670 */
[----:B0-----:R-:W-:Y:S02]  /*3700*/  FMNMX.FTZ R33, R32, R5, !PT ;  /* 0x0000000520217209 */ /* 0x001fe40007810000 */
[----:B------:R-:W-:-:S02]  /*3710*/  FSEL R29, R43, -INF , !P2 ;  /* 0xff8000002b1d7808 */ /* 0x000fc40005000000 */
[----:B------:R-:W-:Y:S01]  /*3720*/  ISETP.GT.AND P2, PT, R2, 0x28, !P3 ;  /* 0x000000280200780c */ /* 0x000fe20005f44270 */
[----:B------:R-:W0:Y:S01]  /*3730*/  SHFL.BFLY PT, R34, R33, 0x1, 0x1f ;  /* 0x0c201f0021227f89 */ /* 0x000e2200000e0000 */
[----:B------:R-:W-:Y:S02]  /*3740*/  ISETP.NE.AND P3, PT, R45, RZ, PT ;  /* 0x000000ff2d00720c */ /* 0x000fe40003f65270 */
[----:B------:R-:W-:Y:S02]  /*3750*/  ISETP.LT.OR P2, PT, R0, 0x29, P2 ;  /* 0x000000290000780c */ /* 0x000fe40001741670 */
[----:B------:R-:W-:Y:S02]  /*3760*/  ISETP.GT.AND P3, PT, R2, 0x30, !P3 ;  /* 0x000000300200780c */ /* 0x000fe40005f64270 */
[----:B------:R-:W-:Y:S02]  /*3770*/  FSEL R30, R30, -INF , !P2 ;  /* 0xff8000001e1e7808 */ /* 0x000fe40005000000 */
[----:B------:R-:W-:-:S02]  /*3780*/  ISETP.GT.AND P2, PT, R2, RZ, !P6 ;  /* 0x000000ff0200720c */ /* 0x000fc40007744270 */
[----:B------:R-:W-:Y:S02]  /*3790*/  ISETP.NE.AND P6, PT, R38, RZ, PT ;  /* 0x000000ff2600720c */ /* 0x000fe40003fc5270 */
[C---:B------:R-:W-:Y:S02]  /*37a0*/  ISETP.LT.OR P2, PT, R0.reuse, 0x1, P2 ;  /* 0x000000010000780c */ /* 0x040fe40001741670 */
[----:B------:R-:W-:Y:S02]  /*37b0*/  ISETP.LT.OR P3, PT, R0, 0x31, P3 ;  /* 0x000000310000780c */ /* 0x000fe40001f61670 */
[----:B------:R-:W-:Y:S02]  /*37c0*/  FSEL R16, R16, -INF , !P2 ;  /* 0xff80000010107808 */ /* 0x000fe40005000000 */
[----:B------:R-:W-:Y:S02]  /*37d0*/  ISETP.NE.AND P2, PT, R44, RZ, PT ;  /* 0x000000ff2c00720c */ /* 0x000fe40003f45270 */
[----:B------:R-:W-:-:S02]  /*37e0*/  FMNMX.FTZ R5, R16, R17, !PT ;  /* 0x0000001110057209 */ /* 0x000fc40007810000 */
[----:B------:R-:W-:Y:S02]  /*37f0*/  ISETP.GT.AND P2, PT, R2, 0x29, !P2 ;  /* 0x000000290200780c */ /* 0x000fe40005744270 */
[----:B------:R-:W-:Y:S02]  /*3800*/  FMNMX.FTZ R4, R20, R5, !PT ;  /* 0x0000000514047209 */ /* 0x000fe40007810000 */
[C---:B------:R-:W-:Y:S02]  /*3810*/  ISETP.LT.OR P2, PT, R0.reuse, 0x2a, P2 ;  /* 0x0000002a0000780c */ /* 0x040fe40001741670 */
[----:B------:R-:W-:Y:S02]  /*3820*/  FMNMX.FTZ R5, R21, R4, !PT ;  /* 0x0000000415057209 */ /* 0x000fe40007810000 */
[----:B------:R-:W-:Y:S02]  /*3830*/  ISETP.LT.OR P4, PT, R0, 0x32, P4 ;  /* 0x000000320000780c */ /* 0x000fe40002781670 */
[----:B------:R-:W-:-:S02]  /*3840*/  FMNMX.FTZ R4, R24, R5, !PT ;  /* 0x0000000518047209 */ /* 0x000fc40007810000 */
[----:B0-----:R-:W-:Y:S02]  /*3850*/  FMNMX.FTZ R5, R33, R34, !PT ;  /* 0x0000002221057209 */ /* 0x001fe40007810000 */
        /* <DEDUP_REMOVED lines=15> */
[--C-:B------:R-:W-:Y:S01]  /*3950*/  FFMA.FTZ R38, R59, UR7, -R34.reuse ;  /* 0x000000073b267c23 */ /* 0x100fe20008010822 */
[----:B------:R-:W-:Y:S01]  /*3960*/  FMNMX.FTZ R33, R31, R4, !PT ;  /* 0x000000041f217209 */ /* 0x000fe20007810000 */
[----:B------:R-:W-:Y:S01]  /*3970*/  MUFU.EX2 R36, R36 ;  /* 0x0000002400247308 */ /* 0x000fe20000000800 */
[----:B------:R-:W-:Y:S01]  /*3980*/  FSEL R32, R51, -INF , !P4 ;  /* 0xff80000033207808 */ /* 0x000fe20006000000 */
[--C-:B------:R-:W-:Y:S01]  /*3990*/  FFMA.FTZ R39, R61, UR7, -R34.reuse ;  /* 0x000000073d277c23 */ /* 0x100fe20008010822 */
[----:B------:R-:W-:Y:S01]  /*39a0*/  FMNMX.FTZ R33, R2, R33, !PT ;  /* 0x0000002102217209 */ /* 0x000fe20007810000 */
[--C-:B------:R-:W-:Y:S01]  /*39b0*/  FFMA.FTZ R40, R63, UR7, -R34.reuse ;  /* 0x000000073f287c23 */ /* 0x100fe20008010822 */
[----:B------:R-:W-:Y:S01]  /*39c0*/  ISETP.LT.OR P2, PT, R0, 0x3a, P2 ;  /* 0x0000003a0000780c */ /* 0x000fe20001741670 */
[--C-:B------:R-:W-:Y:S01]  /*39d0*/  FFMA.FTZ R41, R65, UR7, -R34.reuse ;  /* 0x0000000741297c23 */ /* 0x100fe20008010822 */
[----:B------:R-:W-:Y:S01]  /*39e0*/  FSEL R0, R54, -INF , !P5 ;  /* 0xff80000036007808 */ /* 0x000fe20006800000 */
[----:B------:R-:W0:Y:S01]  /*39f0*/  MUFU.EX2 R37, R37 ;  /* 0x0000002500257308 */ /* 0x000e220000000800 */
[----:B------:R-:W-:Y:S01]  /*3a00*/  FMNMX.FTZ R35, R32, R33, !PT ;  /* 0x0000002120237209 */ /* 0x000fe20007810000 */
[--C-:B------:R-:W-:Y:S01]  /*3a10*/  FFMA.FTZ R42, R67, UR7, -R34.reuse ;  /* 0x00000007432a7c23 */ /* 0x100fe20008010822 */
[----:B------:R-:W-:Y:S01]  /*3a20*/  FSEL R33, R55, -INF , !P2 ;  /* 0xff80000037217808 */ /* 0x000fe20005000000 */
[--C-:B------:R-:W-:Y:S01]  /*3a30*/  FFMA.FTZ R43, R69, UR7, -R34.reuse ;  /* 0x00000007452b7c23 */ /* 0x100fe20008010822 */
[----:B------:R-:W-:Y:S01]  /*3a40*/  FMNMX.FTZ R4, R0, R35, !PT ;  /* 0x0000002300047209 */ /* 0x000fe20007810000 */
[--C-:B------:R-:W-:Y:S01]  /*3a50*/  FFMA.FTZ R44, R71, UR7, -R34.reuse ;  /* 0x00000007472c7c23 */ /* 0x100fe20008010822 */
[--C-:B------:R-:W-:Y:S01]  /*3a60*/  FFMA.FTZ R45, R73, UR7, -R34.reuse ;  /* 0x00000007492d7c23 */ /* 0x100fe20008010822 */
[----:B------:R-:W-:Y:S01]  /*3a70*/  MUFU.EX2 R38, R38 ;  /* 0x0000002600267308 */ /* 0x000fe20000000800 */
[----:B------:R-:W-:Y:S01]  /*3a80*/  FMNMX.FTZ R4, R33, R4, !PT ;  /* 0x0000000421047209 */ /* 0x000fe20007810000 */
[--C-:B------:R-:W-:Y:S01]  /*3a90*/  FFMA.FTZ R46, R75, UR7, -R34.reuse ;  /* 0x000000074b2e7c23 */ /* 0x100fe20008010822 */
[--C-:B------:R-:W-:Y:S01]  /*3aa0*/  FFMA.FTZ R47, R77, UR7, -R34.reuse ;  /* 0x000000074d2f7c23 */ /* 0x100fe20008010822 */
[--C-:B------:R-:W-:Y:S01]  /*3ab0*/  FFMA.FTZ R48, R79, UR7, -R34.reuse ;  /* 0x000000074f307c23 */ /* 0x100fe20008010822 */
[----:B------:R-:W-:Y:S01]  /*3ac0*/  FFMA.FTZ R49, R49, UR7, -R34 ;  /* 0x0000000731317c23 */ /* 0x000fe20008010822 */
[----:B------:R-:W1:Y:S02]  /*3ad0*/  SHFL.BFLY PT, R35, R4, 0x2, 0x1f ;  /* 0x0c401f0004237f89 */ /* 0x000e6400000e0000 */
[----:B------:R-:W2:Y:S01]  /*3ae0*/  MUFU.EX2 R39, R39 ;  /* 0x0000002700277308 */ /* 0x000ea20000000800 */
[----:B0-----:R-:W-:-:S07]  /*3af0*/  F2FP.F16.F32.PACK_AB R196, R37, R36 ;  /* 0x0000002425c4723e */ /* 0x001fce00000000ff */
[----:B------:R-:W-:Y:S08]  /*3b00*/  MUFU.EX2 R40, R40 ;  /* 0x0000002800287308 */ /* 0x000ff00000000800 */
[----:B------:R-:W0:Y:S01]  /*3b10*/  MUFU.EX2 R41, R41 ;  /* 0x0000002900297308 */ /* 0x000e220000000800 */
[----:B--2---:R-:W-:Y:S02]  /*3b20*/  F2FP.F16.F32.PACK_AB R198, R39, R38 ;  /* 0x0000002627c6723e */ /* 0x004fe400000000ff */
[----:B-1----:R-:W-:-:S05]  /*3b30*/  FMNMX.FTZ R35, R4, R35, !PT ;  /* 0x0000002304237209 */ /* 0x002fca0007810000 */
[----:B------:R-:W-:Y:S01]  /*3b40*/  MUFU.EX2 R42, R42 ;  /* 0x0000002a002a7308 */ /* 0x000fe20000000800 */
[----:B------:R-:W1:Y:S07]  /*3b50*/  SHFL.BFLY PT, R4, R35, 0x1, 0x1f ;  /* 0x0c201f0023047f89 */ /* 0x000e6e00000e0000 */
[----:B------:R-:W2:Y:S01]  /*3b60*/  MUFU.EX2 R43, R43 ;  /* 0x0000002b002b7308 */ /* 0x000ea20000000800 */
[----:B0-----:R-:W-:-:S07]  /*3b70*/  F2FP.F16.F32.PACK_AB R192, R41, R40 ;  /* 0x0000002829c0723e */ /* 0x001fce00000000ff */
[----:B------:R-:W-:Y:S08]  /*3b80*/  MUFU.EX2 R44, R44 ;  /* 0x0000002c002c7308 */ /* 0x000ff00000000800 */
[----:B------:R-:W0:Y:S01]  /*3b90*/  MUFU.EX2 R45, R45 ;  /* 0x0000002d002d7308 */ /* 0x000e220000000800 */
[----:B--2---:R-:W-:Y:S02]  /*3ba0*/  F2FP.F16.F32.PACK_AB R194, R43, R42 ;  /* 0x0000002a2bc2723e */ /* 0x004fe400000000ff */
[----:B-1----:R-:W-:Y:S01]  /*3bb0*/  FMNMX.FTZ R4, R35, R4, !PT ;  /* 0x0000000423047209 */ /* 0x002fe20007810000 */
[--C-:B------:R-:W-:Y:S01]  /*3bc0*/  FFMA.FTZ R35, R81, UR7, -R34.reuse ;  /* 0x0000000751237c23 */ /* 0x100fe20008010822 */
[----:B------:R-:W-:-:S02]  /*3bd0*/  FFMA.FTZ R34, R53, UR7, -R34 ;  /* 0x0000000735227c23 */ /* 0x000fc40008010822 */
[C---:B------:R-:W-:Y:S01]  /*3be0*/  FSETP.NEU.FTZ.AND P2, PT, R4.reuse, -INF , PT ;  /* 0xff8000000400780b */ /* 0x040fe20003f5d000 */
[----:B------:R-:W-:Y:S01]  /*3bf0*/  FMUL.FTZ R50, R4, UR7 ;  /* 0x0000000704327c20 */ /* 0x000fe20008410000 */
[----:B------:R-:W-:Y:S04]  /*3c00*/  MUFU.EX2 R46, R46 ;  /* 0x0000002e002e7308 */ /* 0x000fe80000000800 */
[----:B------:R-:W-:Y:S02]  /*3c10*/  FSEL R51, R50, RZ, P2 ;  /* 0x000000ff32337208 */ /* 0x000fe40001000000 */
[----:B------:R-:W-:Y:S02]  /*3c20*/  PLOP3.LUT P2, PT, PT, PT, UP0, 0x40, 0x0 ;  /* 0x000000000000781c */ /* 0x000fe40003f4e808 */
[----:B------:R-:W1:Y:S01]  /*3c30*/  MUFU.EX2 R47, R47 ;  /* 0x0000002f002f7308 */ /* 0x000e620000000800 */
        /* <DEDUP_REMOVED lines=15> */
[----:B------:R2:W3:Y:S01]  /*3d30*/  MUFU.EX2 R197, R17 ;  /* 0x0000001100c57308 */ /* 0x0004e20000000800 */
[--C-:B------:R-:W-:Y:S01]  /*3d40*/  FFMA.FTZ R0, R0, UR7, -R51.reuse ;  /* 0x0000000700007c23 */ /* 0x100fe20008010833 */
[----:B------:R-:W-:Y:S01]  /*3d50*/  FFMA.FTZ R33, R33, UR7, -R51 ;  /* 0x0000000721217c23 */ /* 0x000fe20008010833 */
[----:B0-----:R-:W-:-:S02]  /*3d60*/  F2FP.F16.F32.PACK_AB R188, R45, R44 ;  /* 0x0000002c2dbc723e */ /* 0x001fc400000000ff */
[----:B-1----:R-:W-:-:S03]  /*3d70*/  F2FP.F16.F32.PACK_AB R190, R47, R46 ;  /* 0x0000002e2fbe723e */ /* 0x002fc600000000ff */
[----:B------:R-:W0:Y:S01]  /*3d80*/  MUFU.EX2 R20, R20 ;  /* 0x0000001400147308 */ /* 0x000e220000000800 */
[----:B--2---:R-:W-:-:S04]  /*3d90*/  FADD.FTZ R17, R36, R37 ;  /* 0x0000002524117221 */ /* 0x004fc80000010000 */
[----:B------:R-:W-:-:S03]  /*3da0*/  FADD.FTZ R50, R38, R17 ;  /* 0x0000001126327221 */ /* 0x000fc60000010000 */
[----:B------:R-:W1:Y:S01]  /*3db0*/  MUFU.EX2 R21, R21 ;  /* 0x0000001500157308 */ /* 0x000e620000000800 */
[----:B------:R-:W-:-:S04]  /*3dc0*/  FADD.FTZ R17, R39, R50 ;  /* 0x0000003227117221 */ /* 0x000fc80000010000 */
[----:B------:R-:W-:Y:S01]  /*3dd0*/  FADD.FTZ R50, R40, R17 ;  /* 0x0000001128327221 */ /* 0x000fe20000010000 */
[----:B---3--:R-:W-:Y:S01]  /*3de0*/  FADD.FTZ R17, R16, R197 ;  /* 0x000000c510117221 */ /* 0x008fe20000010000 */
[----:B------:R-:W-:Y:S01]  /*3df0*/  F2FP.F16.F32.PACK_AB R197, R197, R16 ;  /* 0x00000010c5c5723e */ /* 0x000fe200000000ff */
[----:B------:R-:W2:Y:S01]  /*3e00*/  MUFU.EX2 R24, R24 ;  /* 0x0000001800187308 */ /* 0x000ea20000000800 */
[----:B------:R-:W-:Y:S01]  /*3e10*/  FADD.FTZ R53, R41, R50 ;  /* 0x0000003229357221 */ /* 0x000fe20000010000 */
[----:B0-----:R-:W-:-:S03]  /*3e20*/  FADD.FTZ R50, R20, R17 ;  /* 0x0000001114327221 */ /* 0x001fc60000010000 */
[----:B------:R-:W-:-:S03]  /*3e30*/  FADD.FTZ R52, R42, R53 ;  /* 0x000000352a347221 */ /* 0x000fc60000010000 */
[----:B------:R-:W0:Y:S01]  /*3e40*/  MUFU.EX2 R25, R25 ;  /* 0x0000001900197308 */ /* 0x000e220000000800 */
[----:B-1----:R-:W-:Y:S01]  /*3e50*/  FADD.FTZ R17, R21, R50 ;  /* 0x0000003215117221 */ /* 0x002fe20000010000 */
[----:B------:R-:W-:Y:S01]  /*3e60*/  FADD.FTZ R53, R43, R52 ;  /* 0x000000342b357221 */ /* 0x000fe20000010000 */
[----:B------:R-:W-:Y:S01]  /*3e70*/  F2FP.F16.F32.PACK_AB R199, R21, R20 ;  /* 0x0000001415c7723e */ /* 0x000fe200000000ff */
[----:B------:R-:W-:Y:S02]  /*3e80*/  VIADD R20, R56, 0xfffffffe ;  /* 0xfffffffe38147836 */ /* 0x000fe40000000000 */
[----:B------:R-:W-:Y:S02]  /*3e90*/  FADD.FTZ R52, R44, R53 ;  /* 0x000000352c347221 */ /* 0x000fe40000010000 */
[----:B------:R-:W1:Y:S01]  /*3ea0*/  MUFU.EX2 R26, R26 ;  /* 0x0000001a001a7308 */ /* 0x000e620000000800 */
[----:B--2---:R-:W-:Y:S01]  /*3eb0*/  FADD.FTZ R50, R24, R17 ;  /* 0x0000001118327221 */ /* 0x004fe20000010000 */
[----:B------:R-:W-:-:S04]  /*3ec0*/  FADD.FTZ R37, R45, R52 ;  /* 0x000000342d257221 */ /* 0x000fc80000010000 */
[----:B------:R-:W-:Y:S02]  /*3ed0*/  FADD.FTZ R38, R46, R37 ;  /* 0x000000252e267221 */ /* 0x000fe40000010000 */
[----:B------:R-:W2:Y:S01]  /*3ee0*/  MUFU.EX2 R27, R27 ;  /* 0x0000001b001b7308 */ /* 0x000ea20000000800 */
[----:B0-----:R-:W-:Y:S01]  /*3ef0*/  FADD.FTZ R17, R25, R50 ;  /* 0x0000003219117221 */ /* 0x001fe20000010000 */
[----:B------:R-:W-:Y:S01]  /*3f00*/  FADD.FTZ R37, R47, R38 ;  /* 0x000000262f257221 */ /* 0x000fe20000010000 */
[----:B------:R-:W-:-:S05]  /*3f10*/  F2FP.F16.F32.PACK_AB R193, R25, R24 ;  /* 0x0000001819c1723e */ /* 0x000fca00000000ff */
[----:B------:R-:W0:Y:S01]  /*3f20*/  MUFU.EX2 R28, R28 ;  /* 0x0000001c001c7308 */ /* 0x000e220000000800 */
[----:B-1----:R-:W-:-:S07]  /*3f30*/  FADD.FTZ R36, R26, R17 ;  /* 0x000000111a247221 */ /* 0x002fce0000010000 */
[----:B------:R-:W1:Y:S01]  /*3f40*/  MUFU.EX2 R29, R29 ;  /* 0x0000001d001d7308 */ /* 0x000e620000000800 */
[C---:B--2---:R-:W-:Y:S01]  /*3f50*/  FADD.FTZ R17, R27.reuse, R36 ;  /* 0x000000241b117221 */ /* 0x044fe20000010000 */
[----:B------:R-:W-:-:S06]  /*3f60*/  F2FP.F16.F32.PACK_AB R195, R27, R26 ;  /* 0x0000001a1bc3723e */ /* 0x000fcc00000000ff */
[----:B------:R-:W-:Y:S01]  /*3f70*/  MUFU.EX2 R30, R30 ;  /* 0x0000001e001e7308 */ /* 0x000fe20000000800 */
[----:B0-----:R-:W-:-:S07]  /*3f80*/  FADD.FTZ R36, R28, R17 ;  /* 0x000000111c247221 */ /* 0x001fce0000010000 */
[----:B------:R-:W0:Y:S01]  /*3f90*/  MUFU.EX2 R48, R48 ;  /* 0x0000003000307308 */ /* 0x000e220000000800 */
[----:B-1----:R-:W-:Y:S01]  /*3fa0*/  FADD.FTZ R17, R29, R36 ;  /* 0x000000241d117221 */ /* 0x002fe20000010000 */
[----:B------:R-:W-:Y:S01]  /*3fb0*/  IMAD R36, R201, 0x80, R200 ;  /* 0x00000080c9247824 */ /* 0x000fe200078e02c8 */
[----:B------:R-:W-:-:S04]  /*3fc0*/  F2FP.F16.F32.PACK_AB R189, R29, R28 ;  /* 0x0000001c1dbd723e */ /* 0x000fc800000000ff */
[----:B------:R-:W-:Y:S01]  /*3fd0*/  R2UR UR10, R36 ;  /* 0x00000000240a72ca */ /* 0x000fe200000e0000 */
[----:B------:R-:W1:Y:S08]  /*3fe0*/  MUFU.EX2 R31, R31 ;  /* 0x0000001f001f7308 */ /* 0x000e700000000800 */
[----:B------:R-:W-:Y:S01]  /*3ff0*/  MUFU.EX2 R2, R2 ;  /* 0x0000000200027308 */ /* 0x000fe20000000800 */
[----:B0-----:R-:W-:-:S03]  /*4000*/  FADD.FTZ R38, R48, R37 ;  /* 0x0000002530267221 */ /* 0x001fc60000010000 */
[----:B------:R-:W-:-:S04]  /*4010*/  UIADD3 UR4, UR10, UR4, URZ ;  /* 0x000000040a047290 */ /* 0x000fc8000fffe03f */
[----:B------:R-:W0:Y:S01]  /*4020*/  MUFU.EX2 R49, R49 ;  /* 0x0000003100317308 */ /* 0x000e220000000800 */
[----:B-1----:R-:W-:-:S07]  /*4030*/  F2FP.F16.F32.PACK_AB R191, R31, R30 ;  /* 0x0000001e1fbf723e */ /* 0x002fce00000000ff */
[----:B------:R1:W2:Y:S08]  /*4040*/  MUFU.EX2 R185, R32 ;  /* 0x0000002000b97308 */ /* 0x0002b00000000800 */
[----:B------:R-:W3:Y:S01]  /*4050*/  MUFU.EX2 R35, R35 ;  /* 0x0000002300237308 */ /* 0x000ee20000000800 */
[----:B-1----:R-:W-:Y:S01]  /*4060*/  FADD.FTZ R32, R30, R17 ;  /* 0x000000111e207221 */ /* 0x002fe20000010000 */
[C---:B0-----:R-:W-:Y:S01]  /*4070*/  FADD.FTZ R38, R49.reuse, R38 ;  /* 0x0000002631267221 */ /* 0x041fe20000010000 */
[----:B------:R-:W-:-:S02]  /*4080*/  F2FP.F16.F32.PACK_AB R184, R49, R48 ;  /* 0x0000003031b8723e */ /* 0x000fc400000000ff */
[----:B------:R-:W-:-:S03]  /*4090*/  FADD.FTZ R37, R31, R32 ;  /* 0x000000201f257221 */ /* 0x000fc60000010000 */
[----:B------:R-:W0:Y:S01]  /*40a0*/  MUFU.EX2 R0, R0 ;  /* 0x0000000000007308 */ /* 0x000e220000000800 */
[----:B------:R-:W-:-:S04]  /*40b0*/  FADD.FTZ R32, R2, R37 ;  /* 0x0000002502207221 */ /* 0x000fc80000010000 */
[C---:B--2---:R-:W-:Y:S01]  /*40c0*/  FADD.FTZ R21, R185.reuse, R32 ;  /* 0x00000020b9157221 */ /* 0x044fe20000010000 */
[----:B------:R-:W-:Y:S02]  /*40d0*/  F2FP.F16.F32.PACK_AB R185, R185, R2 ;  /* 0x00000002b9b9723e */ /* 0x000fe400000000ff */
[----:B------:R-:W1:Y:S01]  /*40e0*/  MUFU.EX2 R34, R34 ;  /* 0x0000002200227308 */ /* 0x000e620000000800 */
[----:B---3--:R-:W-:-:S07]  /*40f0*/  FADD.FTZ R17, R35, R38 ;  /* 0x0000002623117221 */ /* 0x008fce0000010000 */
[----:B------:R-:W2:Y:S01]  /*4100*/  MUFU.EX2 R33, R33 ;  /* 0x0000002100217308 */ /* 0x000ea20000000800 */
[----:B0-----:R-:W-:Y:S01]  /*4110*/  FADD.FTZ R16, R0, R21 ;  /* 0x0000001500107221 */ /* 0x001fe20000010000 */
[C---:B-1----:R-:W-:Y:S01]  /*4120*/  FADD.FTZ R17, R34.reuse, R17 ;  /* 0x0000001122117221 */ /* 0x042fe20000010000 */
[----:B------:R-:W-:Y:S02]  /*4130*/  F2FP.F16.F32.PACK_AB R186, R34, R35 ;  /* 0x0000002322ba723e */ /* 0x000fe400000000ff */
[C---:B--2---:R-:W-:Y:S01]  /*4140*/  FADD.FTZ R16, R33.reuse, R16 ;  /* 0x0000001021107221 */ /* 0x044fe20000010000 */
[----:B------:R-:W-:Y:S01]  /*4150*/  F2FP.F16.F32.PACK_AB R187, R33, R0 ;  /* 0x0000000021bb723e */ /* 0x000fe200000000ff */
[----:B------:R-:W-:Y:S06]  /*4160*/  @P2 BRA `(.L_x_1101) ;  /* 0x0000000000482947 */ /* 0x000fec0003800000 */
[C---:B------:R-:W-:Y:S01]  /*4170*/  ISETP.GT.AND P2, PT, R36.reuse, RZ, PT ;  /* 0x000000ff2400720c */ /* 0x040fe20003f44270 */
[----:B------:R-:W-:-:S05]  /*4180*/  VIADD R0, R36, 0xffffffff ;  /* 0xffffffff24007836 */ /* 0x000fca0000000000 */
[----:B------:R-:W-:-:S07]  /*4190*/  R2UR UR6, R0 ;  /* 0x00000000000672ca */ /* 0x000fce00000e0000 */
[----:B------:R-:W-:Y:S08]  /*41a0*/  @P2 BRA `(.L_x_1102) ;  /* 0x00000000001c2947 */ /* 0x000ff00003800000 */
[----:B------:R-:W-:Y:S02]  /*41b0*/  UISETP.NE.AND UP1, UPT, UR5, 0x1, UPT ;  /* 0x000000010500788c */ /* 0x000fe4000bf25270 */
[----:B------:R-:W-:-:S09]  /*41c0*/  UIADD3 UR6, -UR10, URZ, URZ ;  /* 0x0000003f0a067290 */ /* 0x000fd2000fffe13f */
[----:B------:R-:W-:Y:S02]  /*41d0*/  @UP1 ULDC.64 UR10, c[0x0][0x9e8] ;  /* 0x00027a00000a1ab9 */ /* 0x000fe40000000a00 */
[----:B------:R-:W-:-:S04]  /*41e0*/  UIMAD.WIDE.U32 UR14, UR6, UR10, URZ ;  /* 0x0000000a060e72a5 */ /* 0x000fc8000f8e003f */
[----:B------:R-:W-:-:S04]  /*41f0*/  @UP1 USHF.R.U32.HI UR6, URZ, UR11, UR15 ;  /* 0x0000000b3f061299 */ /* 0x000fc8000801160f */
[----:B------:R-:W-:Y:S01]  /*4200*/  ULOP3.LUT UR6, URZ, UR6, URZ, 0x33, !UPT ;  /* 0x000000063f067292 */ /* 0x000fe2000f8e333f */
[----:B------:R-:W-:Y:S11]  /*4210*/  BRA `(.L_x_1103) ;  /* 0x0000000000107947 */ /* 0x000ff60003800000 */
.L_x_1102:
[----:B------:R-:W-:-:S11]  /*4220*/  UISETP.NE.AND UP1, UPT, UR5, 0x1, UPT ;  /* 0x000000010500788c */ /* 0x000fd6000bf25270 */
[----:B------:R-:W-:Y:S02]  /*4230*/  @UP1 ULDC.64 UR10, c[0x0][0x9e8] ;  /* 0x00027a00000a1ab9 */ /* 0x000fe40000000a00 */
[----:B------:R-:W-:-:S04]  /*4240*/  UIMAD.WIDE.U32 UR14, UR6, UR10, URZ ;  /* 0x0000000a060e72a5 */ /* 0x000fc8000f8e003f */
[----:B------:R-:W-:-:S12]  /*4250*/  @UP1 USHF.R.U32.HI UR6, URZ, UR11, UR15 ;  /* 0x0000000b3f061299 */ /* 0x000fd8000801160f */
.L_x_1103:
[----:B------:R-:W-:-:S04]  /*4260*/  UIMAD UR5, UR6, UR5, UR5 ;  /* 0x00000005060572a4 */ /* 0x000fc8000f8e0205 */
[----:B------:R-:W-:-:S04]  /*4270*/  UISETP.LT.AND UP1, UPT, UR4, UR5, UPT ;  /* 0x000000050400728c */ /* 0x000fc8000bf21270 */
[----:B------:R-:W-:-:S12]  /*4280*/  USEL UR4, UR4, UR5, UP1 ;  /* 0x0000000504047287 */ /* 0x000fd80008800000 */
.L_x_1101:
        /* <DEDUP_REMOVED lines=73> */
[----:B------:R-:W-:Y:S01]  /*4720*/  IMAD.IADD R217, R3, 0x1, R200 ;  /* 0x0000000103d97824 */ /* 0x000fe200078e02c8 */
[----:B------:R-:W-:Y:S01]  /*4730*/  ULDC UR54, c[0x0][0x9e4] ;  /* 0x0002790000367ab9 */ /* 0x000fe20000000800 */
[----:B------:R-:W-:Y:S01]  /*4740*/  IMAD.MOV.U32 R2, RZ, RZ, 0x3f800000 ;  /* 0x3f800000ff027424 */ /* 0x000fe200078e00ff */
[----:B------:R-:W-:Y:S01]  /*4750*/  ULDC UR55, c[0x0][0x988] ;  /* 0x0002620000377ab9 */ /* 0x000fe20000000800 */
[----:B------:R-:W-:Y:S01]  /*4760*/  VIADD R203, R217, 0x8 ;  /* 0x00000008d9cb7836 */ /* 0x000fe20000000000 */
[----:B------:R-:W-:Y:S01]  /*4770*/  ULDC UR4, c[0x0][0x9d8] ;  /* 0x0002760000047ab9 */ /* 0x000fe20000000800 */
[----:B------:R-:W-:Y:S01]  /*4780*/  IMAD.MOV.U32 R151, RZ, RZ, RZ ;  /* 0x000000ffff977224 */ /* 0x000fe200078e00ff */
[----:B------:R-:W-:Y:S02]  /*4790*/  ULDC UR58, c[0x0][0x9e0] ;  /* 0x00027800003a7ab9 */ /* 0x000fe40000000800 */
[----:B------:R-:W-:-:S07]  /*47a0*/  LOP3.LUT R21, RZ, R203, RZ, 0x33, !PT ;  /* 0x000000cbff157212 */ /* 0x000fce00078e33ff */
.L_x_1121:
[----:B------:R-:W-:-:S04]  /*47b0*/  UIADD3 UR5, UR37, 0x1, URZ ;  /* 0x0000000125057890 */ /* 0x000fc8000fffe03f */
[----:B------:R-:W-:-:S04]  /*47c0*/  UISETP.NE.AND UP1, UPT, UR5, 0x2, UPT ;  /* 0x000000020500788c */ /* 0x000fc8000bf25270 */
[----:B------:R-:W-:Y:S02]  /*47d0*/  USEL UR38, URZ, 0x1, UP1 ;  /* 0x000000013f267887 */ /* 0x000fe40008800000 */
[----:B------:R-:W-:Y:S02]  /*47e0*/  USEL UR5, UR5, URZ, UP1 ;  /* 0x0000003f05057287 */ /* 0x000fe40008800000 */
[----:B------:R-:W-:Y:S01]  /*47f0*/  ULOP3.LUT UR38, UR36, UR38, URZ, 0x3c, !UPT ;  /* 0x0000002624267292 */ /* 0x000fe2000f8e3c3f */
[----:B------:R-:W-:Y:S11]  /*4800*/  @!P0 BRA `(.L_x_1105) ;  /* 0x0000000000048947 */ /* 0x000ff60003800000 */
[----:B------:R-:W-:Y:S01]  /*4810*/  BPT.TRAP 0x1 ;  /* 0x000000040000795c */ /* 0x000fe20000300000 */
.L_x_1105:
[----:B------:R-:W-:Y:S01]  /*4820*/  ULEA UR6, UR5, UR39, 0x3 ;  /* 0x0000002705067291 */ /* 0x000fe2000f8e183f */
[----:B------:R-:W-:-:S05]  /*4830*/  IMAD.U32 R152, RZ, RZ, UR38 ;  /* 0x00000026ff987e24 */ /* 0x000fca000f8e00ff */
[----:B------:R-:W-:-:S04]  /*4840*/  SHF.L.U32 R152, R152, 0x1f, RZ ;  /* 0x0000001f98987819 */ /* 0x000fc800000006ff */
[----:B------:R0:W1:Y:S01]  /*4850*/  SYNCS.PHASECHK.TRANS64.TRYWAIT P2, [UR6+0x30830], R152 ;  /* 0x03083098ff0075a7 */ /* 0x0000620008040146 */
[----:B------:R-:W-:Y:S05]  /*4860*/  @!P0 BRA `(.L_x_1106) ;  /* 0x0000000000048947 */ /* 0x000fea0003800000 */
[----:B------:R-:W-:Y:S01]  /*4870*/  BPT.TRAP 0x1 ;  /* 0x000000040000795c */ /* 0x000fe20000300000 */
.L_x_1106:
[----:B-1----:R-:W-:Y:S05]  /*4880*/  @P2 BRA `(.L_x_1107) ;  /* 0x0000000000082947 */ /* 0x002fea0003800000 */
[----:B------:R-:W1:Y:S02]  /*4890*/  SYNCS.PHASECHK.TRANS64.TRYWAIT P2, [UR6+0x30830], R152 ;  /* 0x03083098ff0075a7 */ /* 0x000e640008040146 */
[----:B-1----:R-:W-:Y:S05]  /*48a0*/  @!P2 BRA `(.L_x_1108) ;  /* 0x000001140014a947 */ /* 0x002fea0003800000 */
.L_x_1107:
[----:B------:R-:W-:Y:S01]  /*48b0*/  R2UR UR44, R14 ;  /* 0x000000000e2c72ca */ /* 0x000fe200000e0000 */
[----:B------:R-:W-:Y:S01]  /*48c0*/  ULEA UR7, UR5, UR60, 0xb ;  /* 0x0000003c05077291 */ /* 0x000fe2000f8e583f */
[----:B------:R-:W-:Y:S01]  /*48d0*/  R2UR UR45, R15 ;  /* 0x000000000f2d72ca */ /* 0x000fe200000e0000 */
[----:B01----:R-:W-:Y:S01]  /*48e0*/  WARPGROUP.ARRIVE ;  /* 0x00000000000079c5 */ /* 0x003fe20000000000 */
        /* <DEDUP_REMOVED lines=176> */
[----:B------:R-:W-:Y:S01]  /*53f0*/  UMOV UR44, UR56 ;  /* 0x00000038002c7c82 */ /* 0x000fe20008000000 */
[----:B------:R-:W-:Y:S01]  /*5400*/  UMOV UR45, UR57 ;  /* 0x00000039002d7c82 */ /* 0x000fe20008000000 */
[----:B------:R-:W-:Y:S01]  /*5410*/  UMOV UR47, 0x40000040 ;  /* 0x40000040002f7882 */ /* 0x000fe20000000000 */
[----:B------:R-:W-:Y:S02]  /*5420*/  WARPGROUP.DEPBAR.LE gsb0, 0x0 ;  /* 0x00008000000079c5 */ /* 0x000fe40000010000 */
[----:B------:R-:W-:-:S06]  /*5430*/  WARPGROUP.ARRIVE ;  /* 0x00000000000079c5 */ /* 0x000fcc0000000000 */
        /* <DEDUP_REMOVED lines=42> */
.L_x_1109:
[----:B------:R-:W-:Y:S01]  /*56e0*/  ULEA UR14, UR37, UR39, 0x3 ;  /* 0x00000027250e7291 */ /* 0x000fe2000f8e183f */
[----:B------:R-:W-:-:S05]  /*56f0*/  IMAD.U32 R0, RZ, RZ, UR36 ;  /* 0x00000024ff007e24 */ /* 0x000fca000f8e00ff */
[----:B------:R-:W-:-:S04]  /*5700*/  SHF.L.U32 R0, R0, 0x1f, RZ ;  /* 0x0000001f00007819 */ /* 0x000fc800000006ff */
[----:B------:R0:W1:Y:S01]  /*5710*/  SYNCS.PHASECHK.TRANS64.TRYWAIT P2, [UR14+0x30850], R0 ;  /* 0x03085000ff0075a7 */ /* 0x000062000804014e */
[----:B------:R-:W-:Y:S05]  /*5720*/  @!P0 BRA `(.L_x_1110) ;  /* 0x0000000000048947 */ /* 0x000fea0003800000 */
[----:B------:R-:W-:Y:S01]  /*5730*/  BPT.TRAP 0x1 ;  /* 0x000000040000795c */ /* 0x000fe20000300000 */
.L_x_1110:
[----:B-1----:R-:W-:Y:S05]  /*5740*/  @P2 BRA `(.L_x_1111) ;  /* 0x0000000000082947 */ /* 0x002fea0003800000 */
[----:B------:R-:W1:Y:S02]  /*5750*/  SYNCS.PHASECHK.TRANS64.TRYWAIT P2, [UR14+0x30850], R0 ;  /* 0x03085000ff0075a7 */ /* 0x000e64000804014e */
[----:B-1----:R-:W-:Y:S05]  /*5760*/  @!P2 BRA `(.L_x_1112) ;  /* 0x00000104007ca947 */ /* 0x002fea0003800000 */
.L_x_1111:
[----:B------:R-:W-:Y:S01]  /*5770*/  UIADD3 UR7, UR39, 0x400, URZ ;  /* 0x0000040027077890 */ /* 0x000fe2000fffe03f */
[----:B------:R-:W-:Y:S01]  /*5780*/  WARPGROUP.ARRIVE ;  /* 0x00000000000079c5 */ /* 0x000fe20000000000 */
[----:B------:R-:W-:Y:S01]  /*5790*/  UMOV UR11, 0x40000040 ;  /* 0x40000040000b7882 */ /* 0x000fe20000000000 */
[----:B------:R-:W-:Y:S01]  /*57a0*/  FMUL.FTZ R2, R155, UR4 ;  /* 0x000000049b027c20 */ /* 0x000fe20008410000 */
[----:B------:R-:W-:Y:S01]  /*57b0*/  USHF.R.U32.HI UR7, URZ, 0x4, UR7 ;  /* 0x000000043f077899 */ /* 0x000fe20008011607 */
[----:B------:R-:W-:Y:S01]  /*57c0*/  FMUL.FTZ R155, R158, UR4 ;  /* 0x000000049e9b7c20 */ /* 0x000fe20008410000 */
[----:B------:R-:W-:Y:S01]  /*57d0*/  FMUL.FTZ R158, R166, UR4 ;  /* 0x00000004a69e7c20 */ /* 0x000fe20008410000 */
[----:B------:R-:W-:Y:S01]  /*57e0*/  FMUL.FTZ R166, R182, UR4 ;  /* 0x00000004b6a67c20 */ /* 0x000fe20008410000 */
[----:B------:R-:W-:Y:S01]  /*57f0*/  ULOP3.LUT UR7, UR7, 0x3fff, URZ, 0xc0, !UPT ;  /* 0x00003fff07077892 */ /* 0x000fe2000f8ec03f */
[----:B01----:R-:W-:Y:S01]  /*5800*/  FMUL.FTZ R0, R154, UR4 ;  /* 0x000000049a007c20 */ /* 0x003fe20008410000 */
[----:B------:R-:W-:Y:S01]  /*5810*/  SHF.L.U32 R182, R20, 0x6, RZ ;  /* 0x0000000614b67819 */ /* 0x000fe200000006ff */
[----:B------:R-:W-:Y:S01]  /*5820*/  FMUL.FTZ R154, R159, UR4 ;  /* 0x000000049f9a7c20 */ /* 0x000fe20008410000 */
[----:B------:R-:W-:Y:S01]  /*5830*/  ULOP3.LUT UR7, UR7, 0x2000000, URZ, 0xfc, !UPT ;  /* 0x0200000007077892 */ /* 0x000fe2000f8efc3f */
[----:B------:R-:W-:Y:S01]  /*5840*/  FMUL.FTZ R159, R167, UR4 ;  /* 0x00000004a79f7c20 */ /* 0x000fe20008410000 */
[----:B------:R-:W-:Y:S01]  /*5850*/  FMUL.FTZ R167, R183, UR4 ;  /* 0x00000004b7a77c20 */ /* 0x000fe20008410000 */
[----:B------:R-:W-:Y:S01]  /*5860*/  PLOP3.LUT P2, PT, PT, PT, UP0, 0x40, 0x0 ;  /* 0x000000000000781c */ /* 0x000fe20003f4e808 */
[----:B------:R-:W-:Y:S01]  /*5870*/  ULEA UR7, UR37, UR7, 0xb ;  /* 0x0000000725077291 */ /* 0x000fe2000f8e583f */
[----:B------:R-:W0:Y:S06]  /*5880*/  MUFU.TANH R0, R0 ;  /* 0x0000000000007308 */ /* 0x000e2c0000002400 */
[----:B------:R-:W-:-:S02]  /*5890*/  UMOV UR10, UR7 ;  /* 0x00000007000a7c82 */ /* 0x000fc40008000000 */
[----:B------:R-:W-:Y:S01]  /*58a0*/  HGMMA.64x256x16.F32 R24, R196, gdesc[UR8].tnspB, R24, gsb0 ;  /* 0x43e00008c4187df0 */ /* 0x000fe20008000818 */
[----:B------:R-:W-:Y:S01]  /*58b0*/  UIADD3 UR10, UR7, 0x80, URZ ;  /* 0x00000080070a7890 */ /* 0x000fe2000fffe03f */
[----:B------:R-:W1:Y:S01]  /*58c0*/  MUFU.TANH R2, R2 ;  /* 0x0000000200027308 */ /* 0x000e620000002400 */
[----:B------:R-:W-:-:S07]  /*58d0*/  UMOV UR11, 0x40000040 ;  /* 0x40000040000b7882 */ /* 0x000fce0000000000 */
[----:B------:R-:W2:Y:S08]  /*58e0*/  MUFU.TANH R155, R155 ;  /* 0x0000009b009b7308 */ /* 0x000eb00000002400 */
[----:B------:R-:W3:Y:S08]  /*58f0*/  MUFU.TANH R154, R154 ;  /* 0x0000009a009a7308 */ /* 0x000ef00000002400 */
[----:B------:R-:W4:Y:S08]  /*5900*/  MUFU.TANH R158, R158 ;  /* 0x0000009e009e7308 */ /* 0x000f300000002400 */
[----:B------:R-:W0:Y:S08]  /*5910*/  MUFU.TANH R159, R159 ;  /* 0x0000009f009f7308 */ /* 0x000e300000002400 */
[----:B------:R-:W0:Y:S08]  /*5920*/  MUFU.TANH R166, R166 ;  /* 0x000000a600a67308 */ /* 0x000e300000002400 */
[----:B------:R-:W0:Y:S01]  /*5930*/  MUFU.TANH R167, R167 ;  /* 0x000000a700a77308 */ /* 0x000e220000002400 */
[----:B------:R-:W-:-:S02]  /*5940*/  WARPGROUP.DEPBAR.LE gsb0, 0x0 ;  /* 0x00008000000079c5 */ /* 0x000fc40000010000 */
[----:B------:R-:W-:Y:S01]  /*5950*/  WARPGROUP.ARRIVE ;  /* 0x00000000000079c5 */ /* 0x000fe20000000000 */
[----:B------:R-:W-:Y:S01]  /*5960*/  FMUL.FTZ R197, R176, UR4 ;  /* 0x00000004b0c57c20 */ /* 0x000fe20008410000 */
[----:B------:R-:W-:-:S04]  /*5970*/  FMUL.FTZ R196, R177, UR4 ;  /* 0x00000004b1c47c20 */ /* 0x000fc80008410000 */
[----:B------:R-:W-:Y:S01]  /*5980*/  HGMMA.64x256x16.F32 R24, R192, gdesc[UR8].tnspB, R24, gsb0 ;  /* 0x43e00008c0187df0 */ /* 0x000fe20008000818 */
[----:B------:R-:W-:Y:S01]  /*5990*/  UIADD3 UR10, UR7, 0x100, URZ ;  /* 0x00000100070a7890 */ /* 0x000fe2000fffe03f */
[----:B------:R-:W0:Y:S01]  /*59a0*/  MUFU.TANH R197, R197 ;  /* 0x000000c500c57308 */ /* 0x000e220000002400 */
[----:B------:R-:W-:-:S07]  /*59b0*/  UMOV UR11, 0x40000040 ;  /* 0x40000040000b7882 */ /* 0x000fce0000000000 */
[----:B------:R-:W0:Y:S01]  /*59c0*/  MUFU.TANH R196, R196 ;  /* 0x000000c400c47308 */ /* 0x000e220000002400 */
[----:B------:R-:W-:Y:S02]  /*59d0*/  WARPGROUP.DEPBAR.LE gsb0, 0x0 ;  /* 0x00008000000079c5 */ /* 0x000fe40000010000 */
[----:B------:R-:W-:Y:S01]  /*59e0*/  WARPGROUP.ARRIVE ;  /* 0x00000000000079c5 */ /* 0x000fe20000000000 */
[----:B------:R-:W-:Y:S01]  /*59f0*/  FMUL.FTZ R192, R168, UR4 ;  /* 0x00000004a8c07c20 */ /* 0x000fe20008410000 */
[----:B------:R-:W-:Y:S01]  /*5a00*/  FMUL.FTZ R193, R169, UR4 ;  /* 0x00000004a9c17c20 */ /* 0x000fe20008410000 */
[----:B------:R-:W-:Y:S01]  /*5a10*/  FMUL.FTZ R194, R172, UR4 ;  /* 0x00000004acc27c20 */ /* 0x000fe20008410000 */
[----:B------:R-:W-:-:S11]  /*5a20*/  FMUL.FTZ R195, R173, UR4 ;  /* 0x00000004adc37c20 */ /* 0x000fd60008410000 */
[----:B------:R-:W-:Y:S01]  /*5a30*/  HGMMA.64x256x16.F32 R24, R188, gdesc[UR8].tnspB, R24, gsb0 ;  /* 0x43e00008bc187df0 */ /* 0x000fe20008000818 */
[----:B------:R-:W-:Y:S01]  /*5a40*/  UIADD3 UR10, UR7, 0x180, URZ ;  /* 0x00000180070a7890 */ /* 0x000fe2000fffe03f */
[----:B------:R-:W0:Y:S01]  /*5a50*/  MUFU.TANH R192, R192 ;  /* 0x000000c000c07308 */ /* 0x000e220000002400 */
[----:B------:R-:W-:-:S07]  /*5a60*/  UMOV UR11, 0x40000040 ;  /* 0x40000040000b7882 */ /* 0x000fce0000000000 */
[----:B------:R-:W0:Y:S08]  /*5a70*/  MUFU.TANH R193, R193 ;  /* 0x000000c100c17308 */ /* 0x000e300000002400 */
[----:B------:R-:W0:Y:S08]  /*5a80*/  MUFU.TANH R194, R194 ;  /* 0x000000c200c27308 */ /* 0x000e300000002400 */
[----:B------:R-:W0:Y:S01]  /*5a90*/  MUFU.TANH R195, R195 ;  /* 0x000000c300c37308 */ /* 0x000e220000002400 */
        /* <DEDUP_REMOVED lines=11> */
[----:B------:R-:W-:Y:S01]  /*5b50*/  IADD3 R153, R19, 0x1, -R182 ;  /* 0x0000000113997810 */ /* 0x000fe20007ffe8b6 */
[----:B------:R-:W-:Y:S01]  /*5b60*/  IMAD.U32 R152, RZ, RZ, UR6 ;  /* 0x00000006ff987e24 */ /* 0x000fe2000f8e00ff */
[----:B------:R-:W0:Y:S03]  /*5b70*/  MUFU.TANH R188, R188 ;  /* 0x000000bc00bc7308 */ /* 0x000e260000002400 */
[----:B------:R-:W-:-:S02]  /*5b80*/  @!P1 VIADD R152, R152, 0x30840 ;  /* 0x0003084098989836 */ /* 0x000fc40000000000 */
[----:B------:R-:W-:-:S03]  /*5b90*/  IMAD.IADD R153, R153, 0x1, -R22 ;  /* 0x0000000199997824 */ /* 0x000fc600078e0a16 */
[----:B------:R-:W0:Y:S01]  /*5ba0*/  MUFU.TANH R189, R189 ;  /* 0x000000bd00bd7308 */ /* 0x000e220000002400 */
[----:B------:R-:W-:Y:S01]  /*5bb0*/  IMAD R153, R18, -0x2, R153 ;  /* 0xfffffffe12997824 */ /* 0x000fe200078e0299 */
[----:B------:R-:W-:-:S03]  /*5bc0*/  @!P1 PRMT R152, RZ, 0x654, R152 ;  /* 0x00000654ff989816 */ /* 0x000fc60000000098 */
[C---:B------:R-:W-:Y:S02]  /*5bd0*/  VIADD R198, R153.reuse, UR58 ;  /* 0x0000003a99c67c36 */ /* 0x040fe40008000000 */
[----:B------:R-:W-:Y:S01]  /*5be0*/  VIADD R202, R153, UR51 ;  /* 0x0000003399ca7c36 */ /* 0x000fe20008000000 */
[----:B------:R-:W0:Y:S01]  /*5bf0*/  MUFU.TANH R190, R190 ;  /* 0x000000be00be7308 */ /* 0x000e220000002400 */
[C---:B------:R-:W-:Y:S02]  /*5c00*/  IMAD.IADD R177, R3.reuse, 0x1, R198 ;  /* 0x0000000103b17824 */ /* 0x040fe400078e02c6 */
[----:B------:R-:W-:-:S05]  /*5c10*/  IMAD.IADD R178, R3, 0x1, R202 ;  /* 0x0000000103b27824 */ /* 0x000fca00078e02ca */
[----:B------:R-:W0:Y:S08]  /*5c20*/  MUFU.TANH R191, R191 ;  /* 0x000000bf00bf7308 */ /* 0x000e300000002400 */
[----:B------:R-:W0:Y:S08]  /*5c30*/  MUFU.TANH R164, R164 ;  /* 0x000000a400a47308 */ /* 0x000e300000002400 */
[----:B------:R-:W0:Y:S08]  /*5c40*/  MUFU.TANH R165, R165 ;  /* 0x000000a500a57308 */ /* 0x000e300000002400 */
[----:B------:R-:W0:Y:S08]  /*5c50*/  MUFU.TANH R179, R179 ;  /* 0x000000b300b37308 */ /* 0x000e300000002400 */
[----:B------:R-:W0:Y:S01]  /*5c60*/  MUFU.TANH R180, R180 ;  /* 0x000000b400b47308 */ /* 0x000e220000002400 */
[----:B------:R-:W-:-:S02]  /*5c70*/  WARPGROUP.DEPBAR.LE gsb0, 0x0 ;  /* 0x00008000000079c5 */ /* 0x000fc40000010000 */
        /* <DEDUP_REMOVED lines=10> */
[----:B------:R-:W0:Y:S01]  /*5d20*/  MUFU.TANH R184, R184 ;  /* 0x000000b800b87308 */ /* 0x000e220000002400 */
[----:B------:R0:W-:Y:S07]  /*5d30*/  @!P1 SYNCS.ARRIVE.TRANS64.RED.A1T0 RZ, [R152+URZ], RZ ;  /* 0x000000ff98ff99a7 */ /* 0x0001ee000810043f */
        /* <DEDUP_REMOVED lines=8> */
[----:B------:R-:W0:Y:S01]  /*5dc0*/  MUFU.TANH R162, R162 ;  /* 0x000000a200a27308 */ /* 0x000e220000002400 */
[----:B-1234-:R-:W-:Y:S05]  /*5dd0*/  @P2 BRA `(.L_x_1113) ;  /* 0x00000000005c2947 */ /* 0x01efea0003800000 */
[----:B------:R-:W-:Y:S01]  /*5de0*/  ISETP.GT.AND P2, PT, R217, -0x1, PT ;  /* 0xffffffffd900780c */ /* 0x000fe20003f44270 */
[----:B------:R-:W-:-:S12]  /*5df0*/  BSSY B0, `(.L_x_1114) ;  /* 0x0000011000007945 */ /* 0x000fd80003800000 */
[----:B------:R-:W-:Y:S05]  /*5e00*/  @P2 BRA `(.L_x_1115) ;  /* 0x0000000000242947 */ /* 0x000fea0003800000 */
[----:B------:R-:W-:Y:S02]  /*5e10*/  IMAD.U32 R168, RZ, RZ, UR54 ;  /* 0x00000036ffa87e24 */ /* 0x000fe4000f8e00ff */
[----:B------:R-:W-:-:S03]  /*5e20*/  IMAD.IADD R169, R3, 0x1, R200 ;  /* 0x0000000103a97824 */ /* 0x000fc600078e02c8 */
[----:B------:R-:W-:Y:S02]  /*5e30*/  ISETP.NE.AND P2, PT, R168, 0x1, PT ;  /* 0x00000001a800780c */ /* 0x000fe40003f45270 */
[----:B------:R-:W-:-:S11]  /*5e40*/  LOP3.LUT R169, RZ, R169, RZ, 0x33, !PT ;  /* 0x000000a9ffa97212 */ /* 0x000fd600078e33ff */
[----:B0-----:R-:W0:Y:S02]  /*5e50*/  @P2 LDC.64 R152, c[0x0][0x9e8] ;  /* 0x00027a00ff982b82 */ /* 0x001e240000000a00 */
[----:B0-----:R-:W-:-:S05]  /*5e60*/  @P2 IMAD.HI.U32 R152, R169, R152, RZ ;  /* 0x00000098a9982227 */ /* 0x001fca00078e00ff */
[----:B------:R-:W-:-:S04]  /*5e70*/  @P2 SHF.R.U32.HI R169, RZ, R153, R152 ;  /* 0x00000099ffa92219 */ /* 0x000fc80000011698 */
[----:B------:R-:W-:Y:S01]  /*5e80*/  LOP3.LUT R169, RZ, R169, RZ, 0x33, !PT ;  /* 0x000000a9ffa97212 */ /* 0x000fe200078e33ff */
[----:B------:R-:W-:Y:S06]  /*5e90*/  BRA `(.L_x_1116) ;  /* 0x0000000000187947 */ /* 0x000fec0003800000 */
.L_x_1115:
[----:B------:R-:W-:Y:S01]  /*5ea0*/  IMAD.U32 R168, RZ, RZ, UR54 ;  /* 0x00000036ffa87e24 */ /* 0x000fe2000f8e00ff */
[----:B------:R-:W-:-:S04]  /*5eb0*/  MOV R169, R217 ;  /* 0x000000d900a97202 */ /* 0x000fc80000000f00 */
[----:B------:R-:W-:-:S13]  /*5ec0*/  ISETP.NE.AND P2, PT, R168, 0x1, PT ;  /* 0x00000001a800780c */ /* 0x000fda0003f45270 */
[----:B0-----:R-:W0:Y:S02]  /*5ed0*/  @P2 LDC.64 R152, c[0x0][0x9e8] ;  /* 0x00027a00ff982b82 */ /* 0x001e240000000a00 */
[----:B0-----:R-:W-:-:S05]  /*5ee0*/  @P2 IMAD.HI.U32 R152, R217, R152, RZ ;  /* 0x00000098d9982227 */ /* 0x001fca00078e00ff */
[----:B------:R-:W-:-:S07]  /*5ef0*/  @P2 SHF.R.U32.HI R169, RZ, R153, R152 ;  /* 0x00000099ffa92219 */ /* 0x000fce0000011698 */
.L_x_1116:
[----:B------:R-:W-:Y:S05]  /*5f00*/  BSYNC B0 ;  /* 0x0000000000007941 */ /* 0x000fea0003800000 */
.L_x_1114:
[----:B------:R-:W-:-:S04]  /*5f10*/  IMAD R153, R169, R168, -R182 ;  /* 0x000000a8a9997224 */ /* 0x000fc800078e0ab6 */
[----:B------:R-:W-:-:S05]  /*5f20*/  IMAD R153, R18, -0x2, R153 ;  /* 0xfffffffe12997824 */ /* 0x000fca00078e0299 */
[----:B------:R-:W-:Y:S02]  /*5f30*/  VIADDMNMX R177, R153, R168, R177, PT ;  /* 0x000000a899b17246 */ /* 0x000fe400038001b1 */
[----:B------:R-:W-:-:S07]  /*5f40*/  VIMNMX R178, R178, R153, !PT ;  /* 0x00000099b2b27248 */ /* 0x000fce0007fe0100 */
.L_x_1113:
[----:B------:R-:W-:Y:S02]  /*5f50*/  ISETP.GT.AND P2, PT, R20, -0x1, PT ;  /* 0xffffffff1400780c */ /* 0x000fe40003f44270 */
[----:B------:R-:W-:Y:S02]  /*5f60*/  IADD3 R181, R198, 0x8, R3 ;  /* 0x00000008c6b57810 */ /* 0x000fe40007ffe003 */
[C---:B------:R-:W-:Y:S02]  /*5f70*/  ISETP.GT.AND P5, PT, R178.reuse, RZ, P2 ;  /* 0x000000ffb200720c */ /* 0x040fe400017a4270 */
[C---:B------:R-:W-:Y:S02]  /*5f80*/  ISETP.GT.AND P4, PT, R178.reuse, 0x1, P2 ;  /* 0x00000001b200780c */ /* 0x040fe40001784270 */
[C---:B------:R-:W-:Y:S02]  /*5f90*/  ISETP.GT.AND P6, PT, R178.reuse, 0x8, P2 ;  /* 0x00000008b200780c */ /* 0x040fe400017c4270 */
[----:B------:R-:W-:-:S02]  /*5fa0*/  ISETP.GT.AND P3, PT, R178, 0x9, P2 ;  /* 0x00000009b200780c */ /* 0x000fc40001764270 */
[C---:B------:R-:W-:Y:S02]  /*5fb0*/  ISETP.LT.OR P5, PT, R177.reuse, 0x1, P5 ;  /* 0x00000001b100780c */ /* 0x040fe40002fa1670 */
[C---:B------:R-:W-:Y:S02]  /*5fc0*/  ISETP.LT.OR P4, PT, R177.reuse, 0x2, P4 ;  /* 0x00000002b100780c */ /* 0x040fe40002781670 */
[C---:B------:R-:W-:Y:S02]  /*5fd0*/  ISETP.LT.OR P6, PT, R177.reuse, 0x9, P6 ;  /* 0x00000009b100780c */ /* 0x040fe400037c1670 */
[----:B------:R-:W-:Y:S02]  /*5fe0*/  ISETP.LT.OR P3, PT, R177, 0xa, P3 ;  /* 0x0000000ab100780c */ /* 0x000fe40001f61670 */
[----:B0-----:R-:W-:Y:S02]  /*5ff0*/  FSEL R188, R188, -INF , !P5 ;  /* 0xff800000bcbc7808 */ /* 0x001fe40006800000 */
[----:B------:R-:W-:-:S02]  /*6000*/  ISETP.GT.AND P5, PT, R178, 0x10, P2 ;  /* 0x00000010b200780c */ /* 0x000fc400017a4270 */
        /* <DEDUP_REMOVED lines=8> */
[C---:B------:R-:W-:Y:S02]  /*6090*/  ISETP.LT.OR P6, PT, R177.reuse, 0x19, P6 ;  /* 0x00000019b100780c */ /* 0x040fe400037c1670 */
[----:B------:R-:W-:Y:S02]  /*60a0*/  ISETP.LT.OR P3, PT, R177, 0x1a, P3 ;  /* 0x0000001ab100780c */ /* 0x000fe40001f61670 */
[----:B------:R-:W-:Y:S02]  /*60b0*/  FSEL R169, R186, -INF , !P5 ;  /* 0xff800000baa97808 */ /* 0x000fe40006800000 */
        /* <DEDUP_REMOVED lines=24> */
[----:B------:R-:W-:-:S02]  /*6240*/  PLOP3.LUT P5, PT, PT, PT, UP0, 0x40, 0x0 ;  /* 0x000000000000781c */ /* 0x000fc40003fae808 */
[----:B------:R-:W-:Y:S02]  /*6250*/  IADD3 R183, R202, 0x8, R3 ;  /* 0x00000008cab77810 */ /* 0x000fe40007ffe003 */
[----:B------:R-:W-:Y:S02]  /*6260*/  FSEL R178, R196, -INF , !P4 ;  /* 0xff800000c4b27808 */ /* 0x000fe40006000000 */
[----:B------:R-:W-:Y:S02]  /*6270*/  FSEL R179, R179, -INF , !P6 ;  /* 0xff800000b3b37808 */ /* 0x000fe40007000000 */
[----:B------:R-:W-:-:S05]  /*6280*/  FSEL R180, R180, -INF , !P3 ;  /* 0xff800000b4b47808 */ /* 0x000fca0005800000 */
[----:B------:R-:W-:Y:S05]  /*6290*/  @P5 BRA `(.L_x_1117) ;  /* 0x0000000000585947 */ /* 0x000fea0003800000 */
[----:B------:R-:W-:Y:S01]  /*62a0*/  ISETP.GT.AND P3, PT, R203, -0x1, PT ;  /* 0xffffffffcb00780c */ /* 0x000fe20003f64270 */
[----:B------:R-:W-:-:S12]  /*62b0*/  BSSY B0, `(.L_x_1118) ;  /* 0x0000010000007945 */ /* 0x000fd80003800000 */
[----:B------:R-:W-:Y:S05]  /*62c0*/  @P3 BRA `(.L_x_1119) ;  /* 0x0000000000203947 */ /* 0x000fea0003800000 */
[----:B------:R-:W-:-:S05]  /*62d0*/  IMAD.U32 R187, RZ, RZ, UR54 ;  /* 0x00000036ffbb7e24 */ /* 0x000fca000f8e00ff */
[----:B------:R-:W-:-:S13]  /*62e0*/  ISETP.NE.AND P3, PT, R187, 0x1, PT ;  /* 0x00000001bb00780c */ /* 0x000fda0003f65270 */
[----:B------:R-:W0:Y:S02]  /*62f0*/  @P3 LDC.64 R152, c[0x0][0x9e8] ;  /* 0x00027a00ff983b82 */ /* 0x000e240000000a00 */
[----:B0-----:R-:W-:-:S04]  /*6300*/  @P3 IMAD.HI.U32 R186, R21, R152, RZ ;  /* 0x0000009815ba3227 */ /* 0x001fc800078e00ff */
[----:B------:R-:W-:Y:S01]  /*6310*/  IMAD.MOV.U32 R152, RZ, RZ, R21 ;  /* 0x000000ffff987224 */ /* 0x000fe200078e0015 */
[----:B------:R-:W-:-:S04]  /*6320*/  @P3 SHF.R.U32.HI R152, RZ, R153, R186 ;  /* 0x00000099ff983219 */ /* 0x000fc800000116ba */
[----:B------:R-:W-:Y:S01]  /*6330*/  LOP3.LUT R185, RZ, R152, RZ, 0x33, !PT ;  /* 0x00000098ffb97212 */ /* 0x000fe200078e33ff */
[----:B------:R-:W-:Y:S06]  /*6340*/  BRA `(.L_x_1120) ;  /* 0x0000000000187947 */ /* 0x000fec0003800000 */
.L_x_1119:
[----:B------:R-:W-:Y:S02]  /*6350*/  IMAD.U32 R187, RZ, RZ, UR54 ;  /* 0x00000036ffbb7e24 */ /* 0x000fe4000f8e00ff */
[----:B------:R-:W-:-:S03]  /*6360*/  IMAD.MOV.U32 R185, RZ, RZ, R203 ;  /* 0x000000ffffb97224 */ /* 0x000fc600078e00cb */
[----:B------:R-:W-:-:S13]  /*6370*/  ISETP.NE.AND P3, PT, R187, 0x1, PT ;  /* 0x00000001bb00780c */ /* 0x000fda0003f65270 */
[----:B------:R-:W0:Y:S02]  /*6380*/  @P3 LDC.64 R152, c[0x0][0x9e8] ;  /* 0x00027a00ff983b82 */ /* 0x000e240000000a00 */
[----:B0-----:R-:W-:-:S05]  /*6390*/  @P3 IMAD.HI.U32 R152, R203, R152, RZ ;  /* 0x00000098cb983227 */ /* 0x001fca00078e00ff */
[----:B------:R-:W-:-:S07]  /*63a0*/  @P3 SHF.R.U32.HI R185, RZ, R153, R152 ;  /* 0x00000099ffb93219 */ /* 0x000fce0000011698 */
.L_x_1120:
[----:B------:R-:W-:Y:S05]  /*63b0*/  BSYNC B0 ;  /* 0x0000000000007941 */ /* 0x000fea0003800000 */
.L_x_1118:
[----:B------:R-:W-:-:S04]  /*63c0*/  IMAD R153, R185, R187, -R182 ;  /* 0x000000bbb9997224 */ /* 0x000fc800078e0ab6 */
[----:B------:R-:W-:-:S05]  /*63d0*/  IMAD R152, R18, -0x2, R153 ;  /* 0xfffffffe12987824 */ /* 0x000fca00078e0299 */
[----:B------:R-:W-:Y:S02]  /*63e0*/  VIADDMNMX R181, R152, R187, R181, PT ;  /* 0x000000bb98b57246 */ /* 0x000fe400038001b5 */
[----:B------:R-:W-:-:S07]  /*63f0*/  VIMNMX R183, R183, R152, !PT ;  /* 0x00000098b7b77248 */ /* 0x000fce0007fe0100 */
.L_x_1117:
[----:B------:R-:W-:Y:S01]  /*6400*/  FMNMX.FTZ R152, R188, R5, !PT ;  /* 0x00000005bc987209 */ /* 0x000fe20007810000 */
[----:B------:R-:W-:Y:S01]  /*6410*/  UMOV UR7, UR55 ;  /* 0x0000003700077c82 */ /* 0x000fe20008000000 */
        /* <DEDUP_REMOVED lines=32> */
[C---:B------:R-:W-:Y:S02]  /*6620*/  ISETP.LT.OR P5, PT, R181.reuse, 0x12, P5 ;  /* 0x00000012b500780c */ /* 0x040fe40002fa1670 */
[----:B------:R-:W-:Y:S01]  /*6630*/  FSEL R156, R156, -INF , !P3 ;  /* 0xff8000009c9c7808 */ /* 0x000fe20005800000 */
[----:B------:R-:W0:Y:S01]  /*6640*/  SHFL.BFLY PT, R152, R153, 0x2, 0x1f ;  /* 0x0c401f0099987f89 */ /* 0x000e2200000e0000 */
[----:B------:R-:W-:Y:S02]  /*6650*/  ISETP.LT.OR P6, PT, R181, 0x19, P6 ;  /* 0x00000019b500780c */ /* 0x000fe400037c1670 */
[----:B------:R-:W-:Y:S02]  /*6660*/  FSEL R157, R157, -INF , !P5 ;  /* 0xff8000009d9d7808 */ /* 0x000fe40006800000 */
[----:B------:R-:W-:-:S02]  /*6670*/  ISETP.GT.AND P3, PT, R183, 0x20, P2 ;  /* 0x00000020b700780c */ /* 0x000fc40001764270 */
[----:B------:R-:W-:Y:S02]  /*6680*/  FSEL R158, R158, -INF , !P6 ;  /* 0xff8000009e9e7808 */ /* 0x000fe40007000000 */
[----:B------:R-:W-:Y:S02]  /*6690*/  ISETP.GT.AND P5, PT, R183, 0x21, P2 ;  /* 0x00000021b700780c */ /* 0x000fe400017a4270 */
[----:B------:R-:W-:Y:S02]  /*66a0*/  ISETP.LT.OR P3, PT, R181, 0x21, P3 ;  /* 0x00000021b500780c */ /* 0x000fe40001f61670 */
[----:B------:R-:W-:Y:S02]  /*66b0*/  ISETP.GT.AND P6, PT, R183, 0x28, P2 ;  /* 0x00000028b700780c */ /* 0x000fe400017c4270 */
[----:B------:R-:W-:Y:S02]  /*66c0*/  ISETP.LT.OR P5, PT, R181, 0x22, P5 ;  /* 0x00000022b500780c */ /* 0x000fe40002fa1670 */
[----:B------:R-:W-:-:S02]  /*66d0*/  FSEL R161, R161, -INF , !P3 ;  /* 0xff800000a1a17808 */ /* 0x000fc40005800000 */
[----:B------:R-:W-:Y:S02]  /*66e0*/  ISETP.GT.AND P3, PT, R183, 0x29, P2 ;  /* 0x00000029b700780c */ /* 0x000fe40001764270 */
[----:B------:R-:W-:Y:S02]  /*66f0*/  FSEL R160, R160, -INF , !P5 ;  /* 0xff800000a0a07808 */ /* 0x000fe40006800000 */
[----:B------:R-:W-:Y:S02]  /*6700*/  ISETP.LT.OR P6, PT, R181, 0x29, P6 ;  /* 0x00000029b500780c */ /* 0x000fe400037c1670 */
[----:B0-----:R-:W-:Y:S02]  /*6710*/  FMNMX.FTZ R182, R153, R152, !PT ;  /* 0x0000009899b67209 */ /* 0x001fe40007810000 */
[----:B------:R-:W-:Y:S02]  /*6720*/  ISETP.LT.OR P3, PT, R181, 0x2a, P3 ;  /* 0x0000002ab500780c */ /* 0x000fe40001f61670 */
[----:B------:R-:W-:Y:S01]  /*6730*/  ISETP.GT.AND P5, PT, R183, 0x30, P2 ;  /* 0x00000030b700780c */ /* 0x000fe200017a4270 */
[----:B------:R-:W0:Y:S01]  /*6740*/  SHFL.BFLY PT, R185, R182, 0x1, 0x1f ;  /* 0x0c201f00b6b97f89 */ /* 0x000e2200000e0000 */
[----:B------:R-:W-:-:S02]  /*6750*/  FSEL R163, R163, -INF , !P6 ;  /* 0xff800000a3a37808 */ /* 0x000fc40007000000 */
[----:B------:R-:W-:Y:S02]  /*6760*/  FSEL R162, R162, -INF , !P3 ;  /* 0xff800000a2a27808 */ /* 0x000fe40005800000 */
[C---:B------:R-:W-:Y:S02]  /*6770*/  ISETP.GT.AND P6, PT, R183.reuse, 0x31, P2 ;  /* 0x00000031b700780c */ /* 0x040fe400017c4270 */
[----:B------:R-:W-:Y:S02]  /*6780*/  ISETP.GT.AND P3, PT, R183, 0x38, P2 ;  /* 0x00000038b700780c */ /* 0x000fe40001764270 */
[C---:B------:R-:W-:Y:S02]  /*6790*/  ISETP.LT.OR P5, PT, R181.reuse, 0x31, P5 ;  /* 0x00000031b500780c */ /* 0x040fe40002fa1670 */
[----:B------:R-:W-:Y:S02]  /*67a0*/  ISETP.LT.OR P6, PT, R181, 0x32, P6 ;  /* 0x00000032b500780c */ /* 0x000fe400037c1670 */
[----:B------:R-:W-:-:S02]  /*67b0*/  FSEL R164, R164, -INF , !P5 ;  /* 0xff800000a4a47808 */ /* 0x000fc40006800000 */
[----:B------:R-:W-:Y:S02]  /*67c0*/  ISETP.LT.OR P3, PT, R181, 0x39, P3 ;  /* 0x00000039b500780c */ /* 0x000fe40001f61670 */
[----:B------:R-:W-:Y:S02]  /*67d0*/  FSEL R165, R165, -INF , !P6 ;  /* 0xff800000a5a57808 */ /* 0x000fe40007000000 */
[----:B------:R-:W-:Y:S02]  /*67e0*/  FSEL R166, R166, -INF , !P3 ;  /* 0xff800000a6a67808 */ /* 0x000fe40005800000 */
[----:B0-----:R-:W-:Y:S02]  /*67f0*/  FMNMX.FTZ R152, R182, R185, !PT ;  /* 0x000000b9b6987209 */ /* 0x001fe40007810000 */
        /* <DEDUP_REMOVED lines=8> */
[----:B------:R-:W-:Y:S02]  /*6880*/  ISETP.GT.AND P2, PT, R183, 0x39, P2 ;  /* 0x00000039b700780c */ /* 0x000fe40001744270 */
[----:B------:R-:W-:-:S02]  /*6890*/  FMNMX.FTZ R153, R154, R153, !PT ;  /* 0x000000999a997209 */ /* 0x000fc40007810000 */
[----:B------:R-:W-:Y:S02]  /*68a0*/  FSETP.NEU.FTZ.AND P4, PT, R152, -INF , PT ;  /* 0xff8000009800780b */ /* 0x000fe40003f9d000 */
[----:B------:R-:W-:Y:S02]  /*68b0*/  FMNMX.FTZ R0, R156, R153, !PT ;  /* 0x000000999c007209 */ /* 0x000fe40007810000 */
[----:B------:R-:W-:Y:S02]  /*68c0*/  FSEL R187, R187, RZ, P4 ;  /* 0x000000ffbbbb7208 */ /* 0x000fe40002000000 */
[----:B------:R-:W-:Y:S02]  /*68d0*/  FMNMX.FTZ R153, R157, R0, !PT ;  /* 0x000000009d997209 */ /* 0x000fe40007810000 */
[----:B------:R-:W-:Y:S01]  /*68e0*/  ISETP.LT.OR P2, PT, R181, 0x3a, P2 ;  /* 0x0000003ab500780c */ /* 0x000fe20001741670 */
[--C-:B------:R-:W-:Y:S01]  /*68f0*/  FFMA.FTZ R182, R168, UR7, -R187.reuse ;  /* 0x00000007a8b67c23 */ /* 0x100fe200080108bb */
[----:B------:R-:W-:Y:S01]  /*6900*/  FMNMX.FTZ R0, R158, R153, !PT ;  /* 0x000000999e007209 */ /* 0x000fe20007810000 */
[--C-:B------:R-:W-:Y:S01]  /*6910*/  FFMA.FTZ R192, R169, UR7, -R187.reuse ;  /* 0x00000007a9c07c23 */ /* 0x100fe200080108bb */
[----:B------:R-:W-:Y:S01]  /*6920*/  FSEL R168, R167, -INF , !P2 ;  /* 0xff800000a7a87808 */ /* 0x000fe20005000000 */
[--C-:B------:R-:W-:Y:S01]  /*6930*/  FFMA.FTZ R169, R170, UR7, -R187.reuse ;  /* 0x00000007aaa97c23 */ /* 0x100fe200080108bb */
[----:B------:R-:W-:Y:S01]  /*6940*/  FMNMX.FTZ R0, R159, R0, !PT ;  /* 0x000000009f007209 */ /* 0x000fe20007810000 */
[--C-:B------:R-:W-:Y:S01]  /*6950*/  FFMA.FTZ R194, R171, UR7, -R187.reuse ;  /* 0x00000007abc27c23 */ /* 0x100fe200080108bb */
[--C-:B------:R-:W-:Y:S01]  /*6960*/  FFMA.FTZ R171, R172, UR7, -R187.reuse ;  /* 0x00000007acab7c23 */ /* 0x100fe200080108bb */
[--C-:B------:R-:W-:Y:S01]  /*6970*/  FFMA.FTZ R186, R179, UR7, -R187.reuse ;  /* 0x00000007b3ba7c23 */ /* 0x100fe200080108bb */
[----:B------:R-:W-:Y:S01]  /*6980*/  FMNMX.FTZ R191, R161, R0, !PT ;  /* 0x00000000a1bf7209 */ /* 0x000fe20007810000 */
[--C-:B------:R-:W-:Y:S01]  /*6990*/  FFMA.FTZ R153, R188, UR7, -R187.reuse ;  /* 0x00000007bc997c23 */ /* 0x100fe200080108bb */
[----:B------:R-:W-:Y:S01]  /*69a0*/  FSEL R172, R152, RZ, P4 ;  /* 0x000000ff98ac7208 */ /* 0x000fe20002000000 */
[--C-:B------:R-:W-:Y:S01]  /*69b0*/  FFMA.FTZ R196, R189, UR7, -R187.reuse ;  /* 0x00000007bdc47c23 */ /* 0x100fe200080108bb */
[----:B------:R-:W-:Y:S01]  /*69c0*/  FMNMX.FTZ R0, R160, R191, !PT ;  /* 0x000000bfa0007209 */ /* 0x000fe20007810000 */
[----:B------:R-:W-:Y:S01]  /*69d0*/  FFMA.FTZ R198, R184, UR7, -R187 ;  /* 0x00000007b8c67c23 */ /* 0x000fe200080108bb */
[----:B------:R-:W-:Y:S01]  /*69e0*/  MUFU.EX2 R167, R182 ;  /* 0x000000b600a77308 */ /* 0x000fe20000000800 */
[----:B------:R-:W-:Y:S01]  /*69f0*/  FADD.FTZ R172, -R172, R5 ;  /* 0x00000005acac7221 */ /* 0x000fe20000010100 */
[----:B------:R-:W-:Y:S01]  /*6a00*/  FMNMX.FTZ R183, R163, R0, !PT ;  /* 0x00000000a3b77209 */ /* 0x000fe20007810000 */
[--C-:B------:R-:W-:Y:S01]  /*6a10*/  FFMA.FTZ R188, R173, UR7, -R187.reuse ;  /* 0x00000007adbc7c23 */ /* 0x100fe200080108bb */
[--C-:B------:R-:W-:Y:S01]  /*6a20*/  FFMA.FTZ R173, R174, UR7, -R187.reuse ;  /* 0x00000007aead7c23 */ /* 0x100fe200080108bb */
[--C-:B------:R-:W-:Y:S01]  /*6a30*/  FFMA.FTZ R190, R175, UR7, -R187.reuse ;  /* 0x00000007afbe7c23 */ /* 0x100fe200080108bb */
[----:B------:R-:W-:Y:S01]  /*6a40*/  FMNMX.FTZ R183, R162, R183, !PT ;  /* 0x000000b7a2b77209 */ /* 0x000fe20007810000 */
[--C-:B------:R-:W-:Y:S01]  /*6a50*/  FFMA.FTZ R175, R176, UR7, -R187.reuse ;  /* 0x00000007b0af7c23 */ /* 0x100fe200080108bb */
[----:B------:R-:W-:Y:S01]  /*6a60*/  MUFU.EX2 R153, R153 ;  /* 0x0000009900997308 */ /* 0x000fe20000000800 */
[--C-:B------:R-:W-:Y:S01]  /*6a70*/  FFMA.FTZ R184, R177, UR7, -R187.reuse ;  /* 0x00000007b1b87c23 */ /* 0x100fe200080108bb */
[----:B------:R-:W-:Y:S01]  /*6a80*/  FMNMX.FTZ R0, R164, R183, !PT ;  /* 0x000000b7a4007209 */ /* 0x000fe20007810000 */
[--C-:B------:R-:W-:Y:S01]  /*6a90*/  FFMA.FTZ R177, R178, UR7, -R187.reuse ;  /* 0x00000007b2b17c23 */ /* 0x100fe200080108bb */
[----:B------:R-:W-:-:S02]  /*6aa0*/  FFMA.FTZ R180, R180, UR7, -R187 ;  /* 0x00000007b4b47c23 */ /* 0x000fc400080108bb */
[----:B------:R-:W-:Y:S02]  /*6ab0*/  FMNMX.FTZ R181, R165, R0, !PT ;  /* 0x00000000a5b57209 */ /* 0x000fe40007810000 */
[----:B------:R-:W-:Y:S02]  /*6ac0*/  MUFU.EX2 R196, R196 ;  /* 0x000000c400c47308 */ /* 0x000fe40000000800 */
[----:B------:R-:W-:-:S04]  /*6ad0*/  FMNMX.FTZ R181, R166, R181, !PT ;  /* 0x000000b5a6b57209 */ /* 0x000fc80007810000 */
[----:B------:R-:W-:Y:S02]  /*6ae0*/  FMNMX.FTZ R181, R168, R181, !PT ;  /* 0x000000b5a8b57209 */ /* 0x000fe40007810000 */
[----:B------:R-:W-:Y:S03]  /*6af0*/  MUFU.EX2 R198, R198 ;  /* 0x000000c600c67308 */ /* 0x000fe60000000800 */
[----:B------:R-:W0:Y:S05]  /*6b00*/  SHFL.BFLY PT, R0, R181, 0x2, 0x1f ;  /* 0x0c401f00b5007f89 */ /* 0x000e2a00000e0000 */
[----:B------:R-:W-:Y:S08]  /*6b10*/  MUFU.EX2 R192, R192 ;  /* 0x000000c000c07308 */ /* 0x000ff00000000800 */
[----:B------:R-:W-:Y:S08]  /*6b20*/  MUFU.EX2 R169, R169 ;  /* 0x000000a900a97308 */ /* 0x000ff00000000800 */
[----:B------:R-:W-:Y:S01]  /*6b30*/  MUFU.EX2 R194, R194 ;  /* 0x000000c200c27308 */ /* 0x000fe20000000800 */
[----:B0-----:R-:W-:-:S05]  /*6b40*/  FMNMX.FTZ R0, R181, R0, !PT ;  /* 0x00000000b5007209 */ /* 0x001fca0007810000 */
[----:B------:R-:W0:Y:S02]  /*6b50*/  SHFL.BFLY PT, R181, R0, 0x1, 0x1f ;  /* 0x0c201f0000b57f89 */ /* 0x000e2400000e0000 */
[----:B------:R-:W-:Y:S08]  /*6b60*/  MUFU.EX2 R171, R171 ;  /* 0x000000ab00ab7308 */ /* 0x000ff00000000800 */
[----:B------:R-:W-:Y:S08]  /*6b70*/  MUFU.EX2 R188, R188 ;  /* 0x000000bc00bc7308 */ /* 0x000ff00000000800 */
[----:B------:R-:W-:Y:S01]  /*6b80*/  MUFU.EX2 R173, R173 ;  /* 0x000000ad00ad7308 */ /* 0x000fe20000000800 */
[----:B0-----:R-:W-:Y:S01]  /*6b90*/  FMNMX.FTZ R170, R0, R181, !PT ;  /* 0x000000b500aa7209 */ /* 0x001fe20007810000 */
[----:B------:R-:W-:-:S06]  /*6ba0*/  FMUL.FTZ R0, R172, UR7 ;  /* 0x00000007ac007c20 */ /* 0x000fcc0008410000 */
[----:B------:R-:W-:Y:S01]  /*6bb0*/  MUFU.EX2 R190, R190 ;  /* 0x000000be00be7308 */ /* 0x000fe20000000800 */
[C---:B------:R-:W-:Y:S01]  /*6bc0*/  FSETP.NEU.FTZ.AND P2, PT, R170.reuse, -INF , PT ;  /* 0xff800000aa00780b */ /* 0x040fe20003f5d000 */
[----:B------:R-:W-:-:S05]  /*6bd0*/  FMUL.FTZ R179, R170, UR7 ;  /* 0x00000007aab37c20 */ /* 0x000fca0008410000 */
[----:B------:R-:W-:Y:S01]  /*6be0*/  FSEL R179, R179, RZ, P2 ;  /* 0x000000ffb3b37208 */ /* 0x000fe20001000000 */
[----:B------:R-:W0:Y:S04]  /*6bf0*/  MUFU.EX2 R0, R0 ;  /* 0x0000000000007308 */ /* 0x000e280000000800 */
[--C-:B------:R-:W-:Y:S01]  /*6c00*/  FFMA.FTZ R199, R155, UR7, -R179.reuse ;  /* 0x000000079bc77c23 */ /* 0x100fe200080108b3 */
[----:B------:R-:W-:Y:S01]  /*6c10*/  FSEL R155, R170, RZ, P2 ;  /* 0x000000ffaa9b7208 */ /* 0x000fe20001000000 */
[--C-:B------:R-:W-:Y:S01]  /*6c20*/  FFMA.FTZ R197, R185, UR7, -R179.reuse ;  /* 0x00000007b9c57c23 */ /* 0x100fe200080108b3 */
[--C-:B------:R-:W-:Y:S01]  /*6c30*/  FFMA.FTZ R172, R2, UR7, -R179.reuse ;  /* 0x0000000702ac7c23 */ /* 0x100fe200080108b3 */
[--C-:B------:R-:W-:Y:S01]  /*6c40*/  FFMA.FTZ R154, R154, UR7, -R179.reuse ;  /* 0x000000079a9a7c23 */ /* 0x100fe200080108b3 */
[--C-:B------:R-:W-:Y:S01]  /*6c50*/  FFMA.FTZ R193, R156, UR7, -R179.reuse ;  /* 0x000000079cc17c23 */ /* 0x100fe200080108b3 */
[----:B------:R-:W-:Y:S01]  /*6c60*/  FADD.FTZ R155, -R155, R4 ;  /* 0x000000049b9b7221 */ /* 0x000fe20000010100 */
[----:B------:R-:W-:Y:S01]  /*6c70*/  MUFU.EX2 R199, R199 ;  /* 0x000000c700c77308 */ /* 0x000fe20000000800 */
[--C-:B------:R-:W-:Y:S01]  /*6c80*/  FFMA.FTZ R156, R157, UR7, -R179.reuse ;  /* 0x000000079d9c7c23 */ /* 0x100fe200080108b3 */
[--C-:B------:R-:W-:Y:S01]  /*6c90*/  FFMA.FTZ R195, R158, UR7, -R179.reuse ;  /* 0x000000079ec37c23 */ /* 0x100fe200080108b3 */
[----:B------:R-:W-:Y:S01]  /*6ca0*/  FMUL.FTZ R155, R155, UR7 ;  /* 0x000000079b9b7c20 */ /* 0x000fe20008410000 */
[--C-:B------:R-:W-:Y:S01]  /*6cb0*/  FFMA.FTZ R158, R160, UR7, -R179.reuse ;  /* 0x00000007a09e7c23 */ /* 0x100fe200080108b3 */
[----:B------:R-:W-:Y:S01]  /*6cc0*/  FFMA.FTZ R159, R159, UR7, -R179 ;  /* 0x000000079f9f7c23 */ /* 0x000fe200080108b3 */
[----:B0-----:R-:W-:Y:S01]  /*6cd0*/  FFMA.FTZ R17, R0, R17, R153 ;  /* 0x0000001100117223 */ /* 0x001fe20000010099 */
[--C-:B------:R-:W-:Y:S01]  /*6ce0*/  FFMA.FTZ R189, R161, UR7, -R179.reuse ;  /* 0x00000007a1bd7c23 */ /* 0x100fe200080108b3 */
[----:B------:R-:W-:Y:S01]  /*6cf0*/  MUFU.EX2 R197, R197 ;  /* 0x000000c500c57308 */ /* 0x000fe20000000800 */
[----:B------:R-:W-:Y:S01]  /*6d00*/  FFMA.FTZ R191, R163, UR7, -R179 ;  /* 0x00000007a3bf7c23 */ /* 0x000fe200080108b3 */
[----:B------:R-:W-:Y:S01]  /*6d10*/  FADD.FTZ R17, R196, R17 ;  /* 0x00000011c4117221 */ /* 0x000fe20000010000 */
[--C-:B------:R-:W-:Y:S01]  /*6d20*/  FFMA.FTZ R185, R164, UR7, -R179.reuse ;  /* 0x00000007a4b97c23 */ /* 0x100fe200080108b3 */
[--C-:B------:R-:W-:Y:S01]  /*6d30*/  FFMA.FTZ R165, R165, UR7, -R179.reuse ;  /* 0x00000007a5a57c23 */ /* 0x100fe200080108b3 */
[----:B------:R-:W-:Y:S01]  /*6d40*/  FFMA.FTZ R166, R166, UR7, -R179 ;  /* 0x00000007a6a67c23 */ /* 0x000fe200080108b3 */
[----:B------:R-:W-:Y:S01]  /*6d50*/  FADD.FTZ R160, R198, R17 ;  /* 0x00000011c6a07221 */ /* 0x000fe20000010000 */
[----:B------:R-:W-:Y:S01]  /*6d60*/  FFMA.FTZ R168, R168, UR7, -R179 ;  /* 0x00000007a8a87c23 */ /* 0x000fe200080108b3 */
[----:B------:R-:W0:Y:S01]  /*6d70*/  MUFU.EX2 R2, R155 ;  /* 0x0000009b00027308 */ /* 0x000e220000000800 */
[----:B------:R-:W-:Y:S01]  /*6d80*/  F2FP.F16.F32.PACK_AB R196, R196, R153 ;  /* 0x00000099c4c4723e */ /* 0x000fe200000000ff */
[C---:B------:R-:W-:Y:S01]  /*6d90*/  FADD.FTZ R157, R167.reuse, R160 ;  /* 0x000000a0a79d7221 */ /* 0x040fe20000010000 */
[C---:B------:R-:W-:Y:S01]  /*6da0*/  ISETP.GT.AND P2, PT, R20.reuse, UR50, PT ;  /* 0x0000003214007c0c */ /* 0x040fe2000bf44270 */
[----:B------:R-:W-:Y:S01]  /*6db0*/  VIADD R20, R20, 0xffffffff ;  /* 0xffffffff14147836 */ /* 0x000fe20000000000 */
[----:B------:R-:W-:-:S03]  /*6dc0*/  F2FP.F16.F32.PACK_AB R198, R167, R198 ;  /* 0x000000c6a7c6723e */ /* 0x000fc600000000ff */
[----:B------:R-:W1:Y:S08]  /*6dd0*/  MUFU.EX2 R172, R172 ;  /* 0x000000ac00ac7308 */ /* 0x000e700000000800 */
[----:B------:R-:W2:Y:S01]  /*6de0*/  MUFU.EX2 R154, R154 ;  /* 0x0000009a009a7308 */ /* 0x000ea20000000800 */
[----:B0-----:R-:W-:Y:S01]  /*6df0*/  FFMA.FTZ R17, R2, R16, R197 ;  /* 0x0000001002117223 */ /* 0x001fe200000100c5 */
[----:B------:R-:W-:Y:S01]  /*6e00*/  FADD.FTZ R16, R192, R157 ;  /* 0x0000009dc0107221 */ /* 0x000fe20000010000 */
[----:B------:R-:W-:Y:S01]  /*6e10*/  IMAD.U32 R157, RZ, RZ, UR14 ;  /* 0x0000000eff9d7e24 */ /* 0x000fe2000f8e00ff */
[----:B------:R-:W-:-:S02]  /*6e20*/  F2FP.F16.F32.PACK_AB R192, R169, R192 ;  /* 0x000000c0a9c0723e */ /* 0x000fc400000000ff */
[----:B------:R-:W-:Y:S01]  /*6e30*/  FADD.FTZ R155, R169, R16 ;  /* 0x00000010a99b7221 */ /* 0x000fe20000010000 */
[----:B------:R-:W-:Y:S01]  /*6e40*/  FFMA.FTZ R16, R162, UR7, -R179 ;  /* 0x00000007a2107c23 */ /* 0x000fe200080108b3 */
[----:B------:R-:W0:Y:S01]  /*6e50*/  MUFU.EX2 R193, R193 ;  /* 0x000000c100c17308 */ /* 0x000e220000000800 */
[----:B-1----:R-:W-:Y:S01]  /*6e60*/  FADD.FTZ R160, R172, R17 ;  /* 0x00000011aca07221 */ /* 0x002fe20000010000 */
[----:B------:R-:W-:Y:S01]  /*6e70*/  FADD.FTZ R162, R194, R155 ;  /* 0x0000009bc2a27221 */ /* 0x000fe20000010000 */
[----:B------:R-:W-:Y:S01]  /*6e80*/  @!P1 VIADD R157, R157, 0x30860 ;  /* 0x000308609d9d9836 */ /* 0x000fe20000000000 */
[----:B------:R-:W-:Y:S01]  /*6e90*/  F2FP.F16.F32.PACK_AB R194, R171, R194 ;  /* 0x000000c2abc2723e */ /* 0x000fe200000000ff */
[----:B------:R-:W-:Y:S01]  /*6ea0*/  FADD.FTZ R17, R199, R160 ;  /* 0x000000a0c7117221 */ /* 0x000fe20000010000 */
[----:B------:R-:W-:Y:S01]  /*6eb0*/  FADD.FTZ R155, R171, R162 ;  /* 0x000000a2ab9b7221 */ /* 0x000fe20000010000 */
[----:B------:R-:W-:Y:S01]  /*6ec0*/  F2FP.F16.F32.PACK_AB R197, R172, R197 ;  /* 0x000000c5acc5723e */ /* 0x000fe200000000ff */
[----:B------:R-:W1:Y:S01]  /*6ed0*/  MUFU.EX2 R156, R156 ;  /* 0x0000009c009c7308 */ /* 0x000e620000000800 */
[----:B--2---:R-:W-:Y:S01]  /*6ee0*/  FADD.FTZ R160, R154, R17 ;  /* 0x000000119aa07221 */ /* 0x004fe20000010000 */
[----:B------:R-:W-:Y:S01]  /*6ef0*/  FADD.FTZ R162, R188, R155 ;  /* 0x0000009bbca27221 */ /* 0x000fe20000010000 */
[----:B------:R-:W-:-:S02]  /*6f00*/  @!P1 PRMT R157, RZ, 0x654, R157 ;  /* 0x00000654ff9d9816 */ /* 0x000fc4000000009d */
[C---:B------:R-:W-:Y:S01]  /*6f10*/  F2FP.F16.F32.PACK_AB R188, R173.reuse, R188 ;  /* 0x000000bcadbc723e */ /* 0x040fe200000000ff */
[----:B------:R-:W-:Y:S01]  /*6f20*/  FADD.FTZ R155, R173, R162 ;  /* 0x000000a2ad9b7221 */ /* 0x000fe20000010000 */
[----:B------:R2:W-:Y:S01]  /*6f30*/  @!P1 SYNCS.ARRIVE.TRANS64.RED.A1T0 RZ, [R157+URZ], RZ ;  /* 0x000000ff9dff99a7 */ /* 0x0005e2000810043f */
[----:B------:R-:W3:Y:S01]  /*6f40*/  MUFU.EX2 R195, R195 ;  /* 0x000000c300c37308 */ /* 0x000ee20000000800 */
[----:B0-----:R-:W-:Y:S01]  /*6f50*/  FADD.FTZ R17, R193, R160 ;  /* 0x000000a0c1117221 */ /* 0x001fe20000010000 */
[----:B------:R-:W-:Y:S01]  /*6f60*/  FADD.FTZ R162, R190, R155 ;  /* 0x0000009bbea27221 */ /* 0x000fe20000010000 */
[----:B------:R-:W-:-:S05]  /*6f70*/  F2FP.F16.F32.PACK_AB R199, R154, R199 ;  /* 0x000000c79ac7723e */ /* 0x000fca00000000ff */
[----:B------:R-:W0:Y:S01]  /*6f80*/  MUFU.EX2 R4, R159 ;  /* 0x0000009f00047308 */ /* 0x000e220000000800 */
[C---:B-1----:R-:W-:Y:S01]  /*6f90*/  FADD.FTZ R160, R156.reuse, R17 ;  /* 0x000000119ca07221 */ /* 0x042fe20000010000 */
[----:B------:R-:W-:-:S06]  /*6fa0*/  F2FP.F16.F32.PACK_AB R193, R156, R193 ;  /* 0x000000c19cc1723e */ /* 0x000fcc00000000ff */
[----:B------:R-:W1:Y:S01]  /*6fb0*/  MUFU.EX2 R189, R189 ;  /* 0x000000bd00bd7308 */ /* 0x000e620000000800 */
[----:B---3--:R-:W-:-:S07]  /*6fc0*/  FADD.FTZ R17, R195, R160 ;  /* 0x000000a0c3117221 */ /* 0x008fce0000010000 */
[----:B------:R-:W3:Y:S01]  /*6fd0*/  MUFU.EX2 R158, R158 ;  /* 0x0000009e009e7308 */ /* 0x000ee20000000800 */
[C---:B0-----:R-:W-:Y:S01]  /*6fe0*/  FADD.FTZ R160, R4.reuse, R17 ;  /* 0x0000001104a07221 */ /* 0x041fe20000010000 */
[----:B------:R-:W-:Y:S02]  /*6ff0*/  F2FP.F16.F32.PACK_AB R195, R4, R195 ;  /* 0x000000c304c3723e */ /* 0x000fe400000000ff */
[----:B------:R-:W-:-:S04]  /*7000*/  MOV R4, R170 ;  /* 0x000000aa00047202 */ /* 0x000fc80000000f00 */
        /* <DEDUP_REMOVED lines=11> */
[C---:B---3--:R-:W-:Y:S01]  /*70c0*/  FADD.FTZ R160, R16.reuse, R17 ;  /* 0x0000001110a07221 */ /* 0x048fe20000010000 */
[----:B------:R-:W-:-:S06]  /*70d0*/  F2FP.F16.F32.PACK_AB R191, R16, R191 ;  /* 0x000000bf10bf723e */ /* 0x000fcc00000000ff */
[----:B------:R-:W3:Y:S01]  /*70e0*/  MUFU.EX2 R177, R177 ;  /* 0x000000b100b17308 */ /* 0x000ee20000000800 */
[----:B0-----:R-:W-:-:S07]  /*70f0*/  FADD.FTZ R162, R184, R153 ;  /* 0x00000099b8a27221 */ /* 0x001fce0000010000 */
[----:B------:R-:W0:Y:S01]  /*7100*/  MUFU.EX2 R165, R165 ;  /* 0x000000a500a57308 */ /* 0x000e220000000800 */
[----:B-1----:R-:W-:-:S07]  /*7110*/  FADD.FTZ R160, R185, R160 ;  /* 0x000000a0b9a07221 */ /* 0x002fce0000010000 */
[----:B------:R-:W1:Y:S01]  /*7120*/  MUFU.EX2 R186, R186 ;  /* 0x000000ba00ba7308 */ /* 0x000e620000000800 */
[C---:B---3--:R-:W-:Y:S01]  /*7130*/  FADD.FTZ R153, R177.reuse, R162 ;  /* 0x000000a2b1997221 */ /* 0x048fe20000010000 */
[----:B------:R-:W-:-:S06]  /*7140*/  F2FP.F16.F32.PACK_AB R184, R177, R184 ;  /* 0x000000b8b1b8723e */ /* 0x000fcc00000000ff */
[----:B------:R-:W3:Y:S01]  /*7150*/  MUFU.EX2 R187, R166 ;  /* 0x000000a600bb7308 */ /* 0x000ee20000000800 */
[C---:B0-----:R-:W-:Y:S01]  /*7160*/  FADD.FTZ R160, R165.reuse, R160 ;  /* 0x000000a0a5a07221 */ /* 0x041fe20000010000 */
[----:B------:R-:W-:-:S06]  /*7170*/  F2FP.F16.F32.PACK_AB R185, R165, R185 ;  /* 0x000000b9a5b9723e */ /* 0x000fcc00000000ff */
[----:B------:R-:W0:Y:S01]  /*7180*/  MUFU.EX2 R5, R180 ;  /* 0x000000b400057308 */ /* 0x000e220000000800 */
[----:B-1----:R-:W-:-:S07]  /*7190*/  FADD.FTZ R162, R186, R153 ;  /* 0x00000099baa27221 */ /* 0x002fce0000010000 */
[----:B------:R-:W1:Y:S01]  /*71a0*/  MUFU.EX2 R168, R168 ;  /* 0x000000a800a87308 */ /* 0x000e620000000800 */
[----:B---3--:R-:W-:Y:S01]  /*71b0*/  FADD.FTZ R160, R187, R160 ;  /* 0x000000a0bba07221 */ /* 0x008fe20000010000 */
[C---:B0-----:R-:W-:Y:S01]  /*71c0*/  FADD.FTZ R17, R5.reuse, R162 ;  /* 0x000000a205117221 */ /* 0x041fe20000010000 */
[----:B------:R-:W-:Y:S01]  /*71d0*/  F2FP.F16.F32.PACK_AB R186, R5, R186 ;  /* 0x000000ba05ba723e */ /* 0x000fe200000000ff */
[----:B------:R-:W-:Y:S02]  /*71e0*/  IMAD.MOV.U32 R5, RZ, RZ, R152 ;  /* 0x000000ffff057224 */ /* 0x000fe400078e0098 */
[C---:B-1----:R-:W-:Y:S01]  /*71f0*/  FADD.FTZ R16, R168.reuse, R160 ;  /* 0x000000a0a8107221 */ /* 0x042fe20000010000 */
[----:B------:R-:W-:Y:S01]  /*7200*/  F2FP.F16.F32.PACK_AB R187, R168, R187 ;  /* 0x000000bba8bb723e */ /* 0x000fe200000000ff */
[----:B--2---:R-:W-:Y:S06]  /*7210*/  @P2 BRA `(.L_x_1121) ;  /* 0xffffffd400642947 */ /* 0x004fec000383ffff */
[----:B------:R-:W-:Y:S01]  /*7220*/  IMAD.MOV.U32 R4, RZ, RZ, R170 ;  /* 0x000000ffff047224 */ /* 0x000fe200078e00aa */
[----:B------:R-:W-:Y:S01]  /*7230*/  UMOV UR37, UR5 ;  /* 0x0000000500257c82 */ /* 0x000fe20008000000 */
[----:B------:R-:W-:Y:S01]  /*7240*/  IMAD.MOV.U32 R5, RZ, RZ, R152 ;  /* 0x000000ffff057224 */ /* 0x000fe200078e0098 */
[----:B------:R-:W-:-:S06]  /*7250*/  UMOV UR36, UR38 ;  /* 0x0000002600247c82 */ /* 0x000fcc0008000000 */
.L_x_1104:
[----:B------:R-:W-:Y:S01]  /*7260*/  IADD3 R152, R19, 0x80, -R22 ;  /* 0x0000008013987810 */ /* 0x000fe20007ffe816 */
[----:B------:R-:W-:Y:S01]  /*7270*/  ULDC UR6, c[0x0][0x9e4] ;  /* 0x0002790000067ab9 */ /* 0x000fe20000000800 */
[----:B------:R-:W-:Y:S01]  /*7280*/  ULDC UR14, c[0x0][0x9dc] ;  /* 0x00027700000e7ab9 */ /* 0x000fe20000000800 */
[----:B------:R-:W-:Y:S02]  /*7290*/  UISETP.GE.AND UP0, UPT, UR6, 0x1, UPT ;  /* 0x000000010600788c */ /* 0x000fe4000bf06270 */
[----:B------:R-:W-:-:S04]  /*72a0*/  IMAD R152, R201, 0x80, R152 ;  /* 0x00000080c9987824 */ /* 0x000fc800078e0298 */
[----:B------:R-:W-:Y:S02]  /*72b0*/  PLOP3.LUT P6, PT, PT, PT, UP0, 0x80, 0x0 ;  /* 0x000000000000781c */ /* 0x000fe40003fcf008 */
[----:B------:R-:W-:-:S13]  /*72c0*/  R2UR UR15, R152 ;  /* 0x00000000980f72ca */ /* 0x000fda00000e0000 */
[----:B------:R-:W-:Y:S01]  /*72d0*/  UIADD3 UR14, UR15, -UR14, URZ ;  /* 0x8000000e0f0e7290 */ /* 0x000fe2000fffe03f */
        /* <DEDUP_REMOVED lines=11> */
.L_x_1123:
[----:B------:R-:W-:-:S11]  /*7390*/  UISETP.NE.AND UP0, UPT, UR6, 0x1, UPT ;  /* 0x000000010600788c */ /* 0x000fd6000bf05270 */
[----:B------:R-:W-:Y:S02]  /*73a0*/  @UP0 ULDC.64 UR4, c[0x0][0x9e8] ;  /* 0x00027a0000040ab9 */ /* 0x000fe40000000a00 */
[----:B------:R-:W-:-:S04]  /*73b0*/  UIMAD.WIDE.U32 UR10, UR15, UR4, URZ ;  /* 0x000000040f0a72a5 */ /* 0x000fc8000f8e003f */
[----:B------:R-:W-:-:S12]  /*73c0*/  @UP0 USHF.R.U32.HI UR15, URZ, UR5, UR11 ;  /* 0x000000053f0f0299 */ /* 0x000fd8000801160b */
.L_x_1124:
[----:B------:R-:W-:-:S04]  /*73d0*/  UIMAD UR6, UR15, UR6, URZ ;  /* 0x000000060f0672a4 */ /* 0x000fc8000f8e023f */
[----:B------:R-:W-:-:S04]  /*73e0*/  UISETP.LT.AND UP0, UPT, UR14, UR6, UPT ;  /* 0x000000060e00728c */ /* 0x000fc8000bf01270 */
[----:B------:R-:W-:-:S12]  /*73f0*/  USEL UR14, UR14, UR6, !UP0 ;  /* 0x000000060e0e7287 */ /* 0x000fd8000c000000 */
.L_x_1122:
        /* <DEDUP_REMOVED lines=9> */
[----:B------:R-:W-:Y:S01]  /*7490*/  UMOV UR38, UR36 ;  /* 0x0000002400267c82 */ /* 0x000fe20008000000 */
[----:B------:R-:W-:Y:S01]  /*74a0*/  IMAD.MOV.U32 R200, RZ, RZ, R5 ;  /* 0x000000ffffc87224 */ /* 0x000fe200078e0005 */
[----:B------:R-:W-:Y:S01]  /*74b0*/  UMOV UR4, UR37 ;  /* 0x0000002500047c82 */ /* 0x000fe20008000000 */
[----:B------:R-:W-:Y:S01]  /*74c0*/  ULDC UR54, c[0x0][0x988] ;  /* 0x0002620000367ab9 */ /* 0x000fe20000000800 */
[----:B------:R-:W-:-:S05]  /*74d0*/  ULDC UR5, c[0x0][0x9d8] ;  /* 0x0002760000057ab9 */ /* 0x000fca0000000800 */
.L_x_1134:
[----:B------:R-:W-:-:S04]  /*74e0*/  UIADD3 UR6, UR4, 0x1, URZ ;  /* 0x0000000104067890 */ /* 0x000fc8000fffe03f */
[----:B------:R-:W-:-:S04]  /*74f0*/  UISETP.NE.AND UP0, UPT, UR6, 0x2, UPT ;  /* 0x000000020600788c */ /* 0x000fc8000bf05270 */
[----:B------:R-:W-:Y:S02]  /*7500*/  USEL UR36, URZ, 0x1, UP0 ;  /* 0x000000013f247887 */ /* 0x000fe40008000000 */
[----:B------:R-:W-:Y:S02]  /*7510*/  USEL UR37, UR6, URZ, UP0 ;  /* 0x0000003f06257287 */ /* 0x000fe40008000000 */
[----:B------:R-:W-:Y:S01]  /*7520*/  ULOP3.LUT UR36, UR38, UR36, URZ, 0x3c, !UPT ;  /* 0x0000002426247292 */ /* 0x000fe2000f8e3c3f */
[----:B------:R-:W-:Y:S11]  /*7530*/  @!P0 BRA `(.L_x_1126) ;  /* 0x0000000000048947 */ /* 0x000ff60003800000 */
[----:B------:R-:W-:Y:S01]  /*7540*/  BPT.TRAP 0x1 ;  /* 0x000000040000795c */ /* 0x000fe20000300000 */
.L_x_1126:
[----:B------:R-:W-:Y:S01]  /*7550*/  ULEA UR6, UR37, UR39, 0x3 ;  /* 0x0000002725067291 */ /* 0x000fe2000f8e183f */
[----:B------:R-:W-:-:S05]  /*7560*/  IMAD.U32 R4, RZ, RZ, UR36 ;  /* 0x00000024ff047e24 */ /* 0x000fca000f8e00ff */
[----:B------:R-:W-:-:S04]  /*7570*/  SHF.L.U32 R4, R4, 0x1f, RZ ;  /* 0x0000001f04047819 */ /* 0x000fc800000006ff */
[----:B------:R0:W1:Y:S01]  /*7580*/  SYNCS.PHASECHK.TRANS64.TRYWAIT P2, [UR6+0x30830], R4 ;  /* 0x03083004ff0075a7 */ /* 0x0000620008040146 */
[----:B------:R-:W-:Y:S05]  /*7590*/  @!P0 BRA `(.L_x_1127) ;  /* 0x0000000000048947 */ /* 0x000fea0003800000 */
[----:B------:R-:W-:Y:S01]  /*75a0*/  BPT.TRAP 0x1 ;  /* 0x000000040000795c */ /* 0x000fe20000300000 */
.L_x_1127:
[----:B-1----:R-:W-:Y:S05]  /*75b0*/  @P2 BRA `(.L_x_1128) ;  /* 0x0000000000082947 */ /* 0x002fea0003800000 */
[----:B------:R-:W1:Y:S02]  /*75c0*/  SYNCS.PHASECHK.TRANS64.TRYWAIT P2, [UR6+0x30830], R4 ;  /* 0x03083004ff0075a7 */ /* 0x000e640008040146 */
[----:B-1----:R-:W-:Y:S05]  /*75d0*/  @!P2 BRA `(.L_x_1129) ;  /* 0x000000e400f8a947 */ /* 0x002fea0003800000 */
.L_x_1128:
        /* <DEDUP_REMOVED lines=227> */
.L_x_1130:
[----:B------:R-:W-:Y:S01]  /*8410*/  ULEA UR14, UR4, UR39, 0x3 ;  /* 0x00000027040e7291 */ /* 0x000fe2000f8e183f */
[----:B------:R-:W-:-:S05]  /*8420*/  IMAD.U32 R0, RZ, RZ, UR38 ;  /* 0x00000026ff007e24 */ /* 0x000fca000f8e00ff */
[----:B------:R-:W-:-:S04]  /*8430*/  SHF.L.U32 R0, R0, 0x1f, RZ ;  /* 0x0000001f00007819 */ /* 0x000fc800000006ff */
[----:B------:R2:W3:Y:S01]  /*8440*/  SYNCS.PHASECHK.TRANS64.TRYWAIT P2, [UR14+0x30850], R0 ;  /* 0x03085000ff0075a7 */ /* 0x0004e2000804014e */
[----:B------:R-:W-:Y:S05]  /*8450*/  @!P0 BRA `(.L_x_1131) ;  /* 0x0000000000048947 */ /* 0x000fea0003800000 */
[----:B------:R-:W-:Y:S01]  /*8460*/  BPT.TRAP 0x1 ;  /* 0x000000040000795c */ /* 0x000fe20000300000 */
.L_x_1131:
[----:B---3--:R-:W-:Y:S05]  /*8470*/  @P2 BRA `(.L_x_1132) ;  /* 0x0000000000082947 */ /* 0x008fea0003800000 */
[----:B------:R-:W3:Y:S02]  /*8480*/  SYNCS.PHASECHK.TRANS64.TRYWAIT P2, [UR14+0x30850], R0 ;  /* 0x03085000ff0075a7 */ /* 0x000ee4000804014e */
[----:B---3--:R-:W-:Y:S05]  /*8490*/  @!P2 BRA `(.L_x_1133) ;  /* 0x000000d80060a947 */ /* 0x008fea0003800000 */
.L_x_1132:
[----:B------:R-:W-:Y:S01]  /*84a0*/  UIADD3 UR7, UR39, 0x400, URZ ;  /* 0x0000040027077890 */ /* 0x000fe2000fffe03f */
[----:B------:R-:W-:Y:S01]  /*84b0*/  WARPGROUP.ARRIVE ;  /* 0x00000000000079c5 */ /* 0x000fe20000000000 */
[----:B------:R-:W-:Y:S01]  /*84c0*/  UMOV UR11, 0x40000040 ;  /* 0x40000040000b7882 */ /* 0x000fe20000000000 */
[----:B------:R-:W-:Y:S01]  /*84d0*/  FMUL.FTZ R2, R153, UR5 ;  /* 0x0000000599027c20 */ /* 0x000fe20008410000 */
[----:B------:R-:W-:Y:S01]  /*84e0*/  USHF.R.U32.HI UR7, URZ, 0x4, UR7 ;  /* 0x000000043f077899 */ /* 0x000fe20008011607 */
[----:B01----:R-:W-:Y:S01]  /*84f0*/  FMUL.FTZ R4, R156, UR5 ;  /* 0x000000059c047c20 */ /* 0x003fe20008410000 */
[----:B------:R-:W-:Y:S01]  /*8500*/  FMUL.FTZ R156, R157, UR5 ;  /* 0x000000059d9c7c20 */ /* 0x000fe20008410000 */
[----:B------:R-:W-:Y:S01]  /*8510*/  FMUL.FTZ R157, R160, UR5 ;  /* 0x00000005a09d7c20 */ /* 0x000fe20008410000 */
[----:B------:R-:W-:Y:S01]  /*8520*/  ULOP3.LUT UR7, UR7, 0x3fff, URZ, 0xc0, !UPT ;  /* 0x00003fff07077892 */ /* 0x000fe2000f8ec03f */
[----:B------:R-:W-:Y:S01]  /*8530*/  MUFU.TANH R2, R2 ;  /* 0x0000000200027308 */ /* 0x000fe20000002400 */
[----:B------:R-:W-:Y:S01]  /*8540*/  FMUL.FTZ R153, R155, UR5 ;  /* 0x000000059b997c20 */ /* 0x000fe20008410000 */
[----:B------:R-:W-:Y:S01]  /*8550*/  FMUL.FTZ R155, R159, UR5 ;  /* 0x000000059f9b7c20 */ /* 0x000fe20008410000 */
[----:B------:R-:W-:Y:S01]  /*8560*/  ULOP3.LUT UR7, UR7, 0x2000000, URZ, 0xfc, !UPT ;  /* 0x0200000007077892 */ /* 0x000fe2000f8efc3f */
[----:B------:R-:W-:Y:S01]  /*8570*/  FMUL.FTZ R159, R161, UR5 ;  /* 0x00000005a19f7c20 */ /* 0x000fe20008410000 */
[----:B------:R-:W-:Y:S01]  /*8580*/  FMUL.FTZ R160, R164, UR5 ;  /* 0x00000005a4a07c20 */ /* 0x000fe20008410000 */
[----:B------:R-:W-:Y:S01]  /*8590*/  FMUL.FTZ R161, R165, UR5 ;  /* 0x00000005a5a17c20 */ /* 0x000fe20008410000 */
[----:B------:R-:W-:Y:S01]  /*85a0*/  ULEA UR4, UR4, UR7, 0xb ;  /* 0x0000000704047291 */ /* 0x000fe2000f8e583f */
[----:B------:R-:W-:Y:S01]  /*85b0*/  MUFU.TANH R4, R4 ;  /* 0x0000000400047308 */ /* 0x000fe20000002400 */
[----:B------:R-:W-:Y:S01]  /*85c0*/  FMUL.FTZ R164, R168, UR5 ;  /* 0x00000005a8a47c20 */ /* 0x000fe20008410000 */
[----:B------:R-:W-:Y:S01]  /*85d0*/  FMUL.FTZ R165, R172, UR5 ;  /* 0x00000005aca57c20 */ /* 0x000fe20008410000 */
[----:B------:R-:W-:Y:S01]  /*85e0*/  FMUL.FTZ R172, R173, UR5 ;  /* 0x00000005adac7c20 */ /* 0x000fe20008410000 */
[----:B------:R-:W-:Y:S01]  /*85f0*/  FMUL.FTZ R168, R176, UR5 ;  /* 0x00000005b0a87c20 */ /* 0x000fe20008410000 */
[----:B------:R-:W-:Y:S01]  /*8600*/  FMUL.FTZ R173, R177, UR5 ;  /* 0x00000005b1ad7c20 */ /* 0x000fe20008410000 */
[----:B------:R-:W-:Y:S01]  /*8610*/  UMOV UR10, UR4 ;  /* 0x00000004000a7c82 */ /* 0x000fe20008000000 */
[----:B------:R-:W-:Y:S01]  /*8620*/  FMUL.FTZ R176, R181, UR5 ;  /* 0x00000005b5b07c20 */ /* 0x000fe20008410000 */
[----:B------:R-:W-:Y:S01]  /*8630*/  HGMMA.64x256x16.F32 R24, R196, gdesc[UR8].tnspB, R24, gsb0 ;  /* 0x43e00008c4187df0 */ /* 0x000fe20008000818 */
[----:B------:R-:W-:Y:S01]  /*8640*/  UIADD3 UR10, UR4, 0x80, URZ ;  /* 0x00000080040a7890 */ /* 0x000fe2000fffe03f */
[----:B------:R-:W-:Y:S01]  /*8650*/  MUFU.TANH R156, R156 ;  /* 0x0000009c009c7308 */ /* 0x000fe20000002400 */
[----:B------:R-:W-:Y:S01]  /*8660*/  UMOV UR11, 0x40000040 ;  /* 0x40000040000b7882 */ /* 0x000fe20000000000 */
[----:B------:R-:W-:Y:S01]  /*8670*/  UMOV UR7, UR54 ;  /* 0x0000003600077c82 */ /* 0x000fe20008000000 */
[----:B------:R-:W-:Y:S01]  /*8680*/  FMUL.FTZ R177, R179, UR5 ;  /* 0x00000005b3b17c20 */ /* 0x000fe20008410000 */
[----:B------:R-:W-:Y:S01]  /*8690*/  FMUL.FTZ R179, R183, UR5 ;  /* 0x00000005b7b37c20 */ /* 0x000fe20008410000 */
[C---:B------:R-:W-:Y:S01]  /*86a0*/  ISETP.GT.AND P2, PT, R20.reuse, UR50, PT ;  /* 0x0000003214007c0c */ /* 0x040fe2000bf44270 */
[----:B------:R-:W-:Y:S01]  /*86b0*/  UMOV UR38, UR36 ;  /* 0x0000002400267c82 */ /* 0x000fe20008000000 */
[----:B------:R-:W-:Y:S01]  /*86c0*/  VIADD R20, R20, 0xffffffff ;  /* 0xffffffff14147836 */ /* 0x000fe20000000000 */
        /* <DEDUP_REMOVED lines=23> */
[----:B------:R-:W-:Y:S01]  /*8840*/  FMUL.FTZ R169, R180, UR5 ;  /* 0x00000005b4a97c20 */ /* 0x000fe20008410000 */
[----:B------:R-:W-:Y:S01]  /*8850*/  FMUL.FTZ R152, R154, UR5 ;  /* 0x000000059a987c20 */ /* 0x000fe20008410000 */
[----:B------:R-:W-:-:S15]  /*8860*/  FMUL.FTZ R154, R158, UR5 ;  /* 0x000000059e9a7c20 */ /* 0x000fde0008410000 */
[----:B------:R-:W-:-:S03]  /*8870*/  NOP ;  /* 0x0000000000007918 */ /* 0x000fc60000000000 */
[----:B------:R-:W-:Y:S01]  /*8880*/  HGMMA.64x256x16.F32 R24, R188, gdesc[UR8].tnspB, R24, gsb0 ;  /* 0x43e00008bc187df0 */ /* 0x000fe20008000818 */
[----:B------:R-:W0:Y:S01]  /*8890*/  MUFU.TANH R193, R193 ;  /* 0x000000c100c17308 */ /* 0x000e220000002400 */
[----:B------:R-:W-:Y:S01]  /*88a0*/  UIADD3 UR10, UR4, 0x180, URZ ;  /* 0x00000180040a7890 */ /* 0x000fe2000fffe03f */
[----:B------:R-:W-:Y:S01]  /*88b0*/  FMUL.FTZ R158, R162, UR5 ;  /* 0x00000005a29e7c20 */ /* 0x000fe20008410000 */
[----:B------:R-:W-:Y:S01]  /*88c0*/  UMOV UR11, 0x40000040 ;  /* 0x40000040000b7882 */ /* 0x000fe20000000000 */
        /* <DEDUP_REMOVED lines=10> */
[----:B------:R-:W-:-:S02]  /*8970*/  UMOV UR4, UR37 ;  /* 0x0000002500047c82 */ /* 0x000fc40008000000 */
[----:B------:R-:W3:Y:S01]  /*8980*/  MUFU.TANH R169, R169 ;  /* 0x000000a900a97308 */ /* 0x000ee20000002400 */
[----:B0-----:R-:W-:-:S04]  /*8990*/  FMNMX.FTZ R5, R193, R200, !PT ;  /* 0x000000c8c1057209 */ /* 0x001fc80007810000 */
[----:B------:R-:W-:-:S03]  /*89a0*/  FMNMX.FTZ R5, R2, R5, !PT ;  /* 0x0000000502057209 */ /* 0x000fc60007810000 */
[----:B------:R-:W0:Y:S01]  /*89b0*/  MUFU.TANH R152, R152 ;  /* 0x0000009800987308 */ /* 0x000e220000002400 */
[----:B------:R-:W-:-:S04]  /*89c0*/  FMNMX.FTZ R5, R4, R5, !PT ;  /* 0x0000000504057209 */ /* 0x000fc80007810000 */
[----:B--2---:R-:W-:-:S03]  /*89d0*/  FMNMX.FTZ R0, R156, R5, !PT ;  /* 0x000000059c007209 */ /* 0x004fc60007810000 */
[----:B------:R-:W2:Y:S01]  /*89e0*/  MUFU.TANH R154, R154 ;  /* 0x0000009a009a7308 */ /* 0x000ea20000002400 */
[----:B------:R-:W-:-:S04]  /*89f0*/  FMNMX.FTZ R0, R157, R0, !PT ;  /* 0x000000009d007209 */ /* 0x000fc80007810000 */
[----:B------:R-:W-:-:S03]  /*8a00*/  FMNMX.FTZ R5, R159, R0, !PT ;  /* 0x000000009f057209 */ /* 0x000fc60007810000 */
[----:B------:R-:W4:Y:S01]  /*8a10*/  MUFU.TANH R158, R158 ;  /* 0x0000009e009e7308 */ /* 0x000f220000002400 */
[----:B------:R-:W-:-:S04]  /*8a20*/  FMNMX.FTZ R0, R160, R5, !PT ;  /* 0x00000005a0007209 */ /* 0x000fc80007810000 */
[----:B------:R-:W-:-:S03]  /*8a30*/  FMNMX.FTZ R5, R161, R0, !PT ;  /* 0x00000000a1057209 */ /* 0x000fc60007810000 */
[----:B------:R-:W5:Y:S01]  /*8a40*/  MUFU.TANH R162, R162 ;  /* 0x000000a200a27308 */ /* 0x000f620000002400 */
[----:B------:R-:W-:-:S04]  /*8a50*/  FMNMX.FTZ R5, R164, R5, !PT ;  /* 0x00000005a4057209 */ /* 0x000fc80007810000 */
[----:B-1----:R-:W-:-:S03]  /*8a60*/  FMNMX.FTZ R0, R192, R5, !PT ;  /* 0x00000005c0007209 */ /* 0x002fc60007810000 */
[----:B------:R-:W1:Y:S01]  /*8a70*/  MUFU.TANH R163, R163 ;  /* 0x000000a300a37308 */ /* 0x000e620000002400 */
[----:B------:R-:W-:-:S04]  /*8a80*/  FMNMX.FTZ R5, R165, R0, !PT ;  /* 0x00000000a5057209 */ /* 0x000fc80007810000 */
[----:B------:R-:W-:-:S03]  /*8a90*/  FMNMX.FTZ R5, R172, R5, !PT ;  /* 0x00000005ac057209 */ /* 0x000fc60007810000 */
[----:B------:R-:W1:Y:S01]  /*8aa0*/  MUFU.TANH R166, R166 ;  /* 0x000000a600a67308 */ /* 0x000e620000002400 */
[----:B------:R-:W-:-:S04]  /*8ab0*/  FMNMX.FTZ R0, R168, R5, !PT ;  /* 0x00000005a8007209 */ /* 0x000fc80007810000 */
[----:B------:R-:W-:-:S03]  /*8ac0*/  FMNMX.FTZ R0, R173, R0, !PT ;  /* 0x00000000ad007209 */ /* 0x000fc60007810000 */
[----:B------:R-:W1:Y:S01]  /*8ad0*/  MUFU.TANH R167, R167 ;  /* 0x000000a700a77308 */ /* 0x000e620000002400 */
[----:B---3--:R-:W-:-:S04]  /*8ae0*/  FMNMX.FTZ R5, R169, R0, !PT ;  /* 0x00000000a9057209 */ /* 0x008fc80007810000 */
[----:B------:R-:W-:-:S03]  /*8af0*/  FMNMX.FTZ R5, R176, R5, !PT ;  /* 0x00000005b0057209 */ /* 0x000fc60007810000 */
[----:B------:R-:W3:Y:S02]  /*8b00*/  MUFU.TANH R170, R170 ;  /* 0x000000aa00aa7308 */ /* 0x000ee40000002400 */
[----:B------:R-:W0:Y:S06]  /*8b10*/  SHFL.BFLY PT, R0, R5, 0x2, 0x1f ;  /* 0x0c401f0005007f89 */ /* 0x000e2c00000e0000 */
[----:B------:R-:W3:Y:S08]  /*8b20*/  MUFU.TANH R171, R171 ;  /* 0x000000ab00ab7308 */ /* 0x000ef00000002400 */
[----:B------:R-:W3:Y:S08]  /*8b30*/  MUFU.TANH R174, R174 ;  /* 0x000000ae00ae7308 */ /* 0x000ef00000002400 */
[----:B------:R-:W3:Y:S01]  /*8b40*/  MUFU.TANH R175, R175 ;  /* 0x000000af00af7308 */ /* 0x000ee20000002400 */
[----:B0-----:R-:W-:-:S02]  /*8b50*/  FMNMX.FTZ R180, R5, R0, !PT ;  /* 0x0000000005b47209 */ /* 0x001fc40007810000 */
[----:B------:R-:W-:-:S04]  /*8b60*/  FMNMX.FTZ R0, R152, R21, !PT ;  /* 0x0000001598007209 */ /* 0x000fc80007810000 */
[----:B------:R-:W-:Y:S01]  /*8b70*/  FMNMX.FTZ R5, R153, R0, !PT ;  /* 0x0000000099057209 */ /* 0x000fe20007810000 */
[----:B------:R-:W0:Y:S03]  /*8b80*/  MUFU.TANH R178, R178 ;  /* 0x000000b200b27308 */ /* 0x000e260000002400 */
[----:B--2---:R-:W-:-:S04]  /*8b90*/  FMNMX.FTZ R0, R154, R5, !PT ;  /* 0x000000059a007209 */ /* 0x004fc80007810000 */
[----:B------:R-:W-:-:S04]  /*8ba0*/  FMNMX.FTZ R5, R155, R0, !PT ;  /* 0x000000009b057209 */ /* 0x000fc80007810000 */
[----:B----4-:R-:W-:-:S04]  /*8bb0*/  FMNMX.FTZ R181, R158, R5, !PT ;  /* 0x000000059eb57209 */ /* 0x010fc80007810000 */
[----:B-----5:R-:W-:-:S04]  /*8bc0*/  FMNMX.FTZ R0, R162, R181, !PT ;  /* 0x000000b5a2007209 */ /* 0x020fc80007810000 */
[----:B-1----:R-:W-:Y:S01]  /*8bd0*/  FMNMX.FTZ R181, R163, R0, !PT ;  /* 0x00000000a3b57209 */ /* 0x002fe20007810000 */
[----:B------:R-:W-:Y:S02]  /*8be0*/  WARPGROUP.DEPBAR.LE gsb0, 0x0 ;  /* 0x00008000000079c5 */ /* 0x000fe40000010000 */
[----:B------:R-:W-:Y:S01]  /*8bf0*/  WARPGROUP.ARRIVE ;  /* 0x00000000000079c5 */ /* 0x000fe20000000000 */
[----:B------:R-:W1:Y:S05]  /*8c00*/  SHFL.BFLY PT, R189, R180, 0x1, 0x1f ;  /* 0x0c201f00b4bd7f89 */ /* 0x000e6a00000e0000 */
[----:B------:R-:W-:Y:S01]  /*8c10*/  HGMMA.64x256x16.F32 R24, R184, gdesc[UR8].tnspB, R24, gsb0 ;  /* 0x43e00008b8187df0 */ /* 0x000fe20008000818 */
[----:B-1----:R-:W-:-:S05]  /*8c20*/  FMNMX.FTZ R5, R180, R189, !PT ;  /* 0x000000bdb4057209 */ /* 0x002fca0007810000 */
[C---:B------:R-:W-:Y:S01]  /*8c30*/  FADD.FTZ R180, -R5.reuse, R200 ;  /* 0x000000c805b47221 */ /* 0x040fe20000010100 */
[----:B------:R-:W-:Y:S01]  /*8c40*/  FMUL.FTZ R189, R5, UR7 ;  /* 0x0000000705bd7c20 */ /* 0x000fe20008410000 */
[----:B------:R-:W-:Y:S02]  /*8c50*/  IMAD.MOV.U32 R200, RZ, RZ, R5 ;  /* 0x000000ffffc87224 */ /* 0x000fe400078e0005 */
[----:B------:R-:W-:Y:S01]  /*8c60*/  FMUL.FTZ R0, R180, UR7 ;  /* 0x00000007b4007c20 */ /* 0x000fe20008410000 */
        /* <DEDUP_REMOVED lines=8> */
[----:B---3--:R-:W-:Y:S01]  /*8cf0*/  FMNMX.FTZ R180, R170, R181, !PT ;  /* 0x000000b5aab47209 */ /* 0x008fe20007810000 */
[--C-:B------:R-:W-:Y:S01]  /*8d00*/  FFMA.FTZ R190, R165, UR7, -R189.reuse ;  /* 0x00000007a5be7c23 */ /* 0x100fe200080108bd */
[--C-:B------:R-:W-:Y:S01]  /*8d10*/  FFMA.FTZ R165, R172, UR7, -R189.reuse ;  /* 0x00000007aca57c23 */ /* 0x100fe200080108bd */
[--C-:B------:R-:W-:Y:S01]  /*8d20*/  FFMA.FTZ R173, R173, UR7, -R189.reuse ;  /* 0x00000007adad7c23 */ /* 0x100fe200080108bd */
[----:B------:R-:W-:Y:S01]  /*8d30*/  FMNMX.FTZ R183, R171, R180, !PT ;  /* 0x000000b4abb77209 */ /* 0x000fe20007810000 */
[----:B------:R-:W-:Y:S01]  /*8d40*/  FFMA.FTZ R176, R176, UR7, -R189 ;  /* 0x00000007b0b07c23 */ /* 0x000fe200080108bd */
[----:B------:R-:W1:Y:S02]  /*8d50*/  MUFU.EX2 R181, R193 ;  /* 0x000000c100b57308 */ /* 0x000e640000000800 */
[----:B------:R-:W-:-:S04]  /*8d60*/  FMNMX.FTZ R2, R174, R183, !PT ;  /* 0x000000b7ae027209 */ /* 0x000fc80007810000 */
[----:B------:R-:W-:Y:S02]  /*8d70*/  FMNMX.FTZ R2, R175, R2, !PT ;  /* 0x00000002af027209 */ /* 0x000fe40007810000 */
[----:B------:R-:W2:Y:S02]  /*8d80*/  MUFU.EX2 R196, R196 ;  /* 0x000000c400c47308 */ /* 0x000ea40000000800 */
[----:B------:R-:W-:-:S04]  /*8d90*/  FMNMX.FTZ R183, R177, R2, !PT ;  /* 0x00000002b1b77209 */ /* 0x000fc80007810000 */
[----:B0-----:R-:W-:Y:S01]  /*8da0*/  FMNMX.FTZ R2, R178, R183, !PT ;  /* 0x000000b7b2027209 */ /* 0x001fe20007810000 */
[--C-:B------:R-:W-:Y:S01]  /*8db0*/  FFMA.FTZ R183, R156, UR7, -R189.reuse ;  /* 0x000000079cb77c23 */ /* 0x100fe200080108bd */
[----:B------:R-:W-:Y:S01]  /*8dc0*/  MUFU.EX2 R198, R198 ;  /* 0x000000c600c67308 */ /* 0x000fe20000000800 */
[--C-:B------:R-:W-:Y:S01]  /*8dd0*/  FFMA.FTZ R156, R157, UR7, -R189.reuse ;  /* 0x000000079d9c7c23 */ /* 0x100fe200080108bd */
[----:B------:R-:W-:Y:S01]  /*8de0*/  FMNMX.FTZ R2, R179, R2, !PT ;  /* 0x00000002b3027209 */ /* 0x000fe20007810000 */
[----:B------:R-:W-:Y:S01]  /*8df0*/  FFMA.FTZ R157, R159, UR7, -R189 ;  /* 0x000000079f9d7c23 */ /* 0x000fe200080108bd */
[----:B-1----:R-:W-:Y:S01]  /*8e00*/  FFMA.FTZ R17, R0, R17, R181 ;  /* 0x0000001100117223 */ /* 0x002fe200000100b5 */
[--C-:B------:R-:W-:Y:S01]  /*8e10*/  FFMA.FTZ R159, R161, UR7, -R189.reuse ;  /* 0x00000007a19f7c23 */ /* 0x100fe200080108bd */
[----:B------:R-:W-:Y:S01]  /*8e20*/  FFMA.FTZ R161, R192, UR7, -R189 ;  /* 0x00000007c0a17c23 */ /* 0x000fe200080108bd */
[----:B------:R-:W0:Y:S01]  /*8e30*/  SHFL.BFLY PT, R191, R2, 0x2, 0x1f ;  /* 0x0c401f0002bf7f89 */ /* 0x000e2200000e0000 */
[----:B------:R-:W-:Y:S01]  /*8e40*/  MUFU.EX2 R183, R183 ;  /* 0x000000b700b77308 */ /* 0x000fe20000000800 */
[C---:B--2---:R-:W-:Y:S01]  /*8e50*/  FADD.FTZ R17, R196.reuse, R17 ;  /* 0x00000011c4117221 */ /* 0x044fe20000010000 */
[----:B------:R-:W-:-:S06]  /*8e60*/  F2FP.F16.F32.PACK_AB R196, R196, R181 ;  /* 0x000000b5c4c4723e */ /* 0x000fcc00000000ff */
[----:B------:R-:W-:Y:S08]  /*8e70*/  MUFU.EX2 R156, R156 ;  /* 0x0000009c009c7308 */ /* 0x000ff00000000800 */
[----:B------:R-:W1:Y:S01]  /*8e80*/  MUFU.EX2 R157, R157 ;  /* 0x0000009d009d7308 */ /* 0x000e620000000800 */
[----:B0-----:R-:W-:-:S07]  /*8e90*/  FMNMX.FTZ R191, R2, R191, !PT ;  /* 0x000000bf02bf7209 */ /* 0x001fce0007810000 */
[----:B------:R-:W-:Y:S01]  /*8ea0*/  MUFU.EX2 R194, R194 ;  /* 0x000000c200c27308 */ /* 0x000fe20000000800 */
[----:B------:R-:W0:Y:S07]  /*8eb0*/  SHFL.BFLY PT, R4, R191, 0x1, 0x1f ;  /* 0x0c201f00bf047f89 */ /* 0x000e2e00000e0000 */
[----:B------:R-:W-:Y:S01]  /*8ec0*/  MUFU.EX2 R159, R159 ;  /* 0x0000009f009f7308 */ /* 0x000fe20000000800 */
[----:B-1----:R-:W-:-:S07]  /*8ed0*/  F2FP.F16.F32.PACK_AB R192, R157, R156 ;  /* 0x0000009c9dc0723e */ /* 0x002fce00000000ff */
[----:B------:R-:W-:Y:S08]  /*8ee0*/  MUFU.EX2 R188, R188 ;  /* 0x000000bc00bc7308 */ /* 0x000ff00000000800 */
[----:B------:R-:W-:Y:S01]  /*8ef0*/  MUFU.EX2 R161, R161 ;  /* 0x000000a100a17308 */ /* 0x000fe20000000800 */
[----:B0-----:R-:W-:-:S07]  /*8f00*/  FMNMX.FTZ R4, R191, R4, !PT ;  /* 0x00000004bf047209 */ /* 0x001fce0007810000 */
[----:B------:R-:W-:Y:S01]  /*8f10*/  MUFU.EX2 R190, R190 ;  /* 0x000000be00be7308 */ /* 0x000fe20000000800 */
[C---:B------:R-:W-:Y:S01]  /*8f20*/  FADD.FTZ R2, -R4.reuse, R21 ;  /* 0x0000001504027221 */ /* 0x040fe20000010100 */
[----:B------:R-:W-:-:S03]  /*8f30*/  FMUL.FTZ R164, R4, UR7 ;  /* 0x0000000704a47c20 */ /* 0x000fc60008410000 */
[----:B------:R-:W-:Y:S01]  /*8f40*/  FMUL.FTZ R2, R2, UR7 ;  /* 0x0000000702027c20 */ /* 0x000fe20008410000 */
[--C-:B------:R-:W-:Y:S01]  /*8f50*/  FFMA.FTZ R197, R152, UR7, -R164.reuse ;  /* 0x0000000798c57c23 */ /* 0x100fe200080108a4 */
[--C-:B------:R-:W-:Y:S01]  /*8f60*/  FFMA.FTZ R152, R153, UR7, -R164.reuse ;  /* 0x0000000799987c23 */ /* 0x100fe200080108a4 */
[--C-:B------:R-:W-:Y:S01]  /*8f70*/  FFMA.FTZ R199, R154, UR7, -R164.reuse ;  /* 0x000000079ac77c23 */ /* 0x100fe200080108a4 */
[----:B------:R-:W-:Y:S02]  /*8f80*/  IMAD.U32 R153, RZ, RZ, UR6 ;  /* 0x00000006ff997e24 */ /* 0x000fe4000f8e00ff */
[--C-:B------:R-:W-:Y:S01]  /*8f90*/  FFMA.FTZ R160, R155, UR7, -R164.reuse ;  /* 0x000000079ba07c23 */ /* 0x100fe200080108a4 */
[----:B------:R-:W-:Y:S01]  /*8fa0*/  MUFU.EX2 R2, R2 ;  /* 0x0000000200027308 */ /* 0x000fe20000000800 */
[--C-:B------:R-:W-:Y:S01]  /*8fb0*/  FFMA.FTZ R193, R158, UR7, -R164.reuse ;  /* 0x000000079ec17c23 */ /* 0x100fe200080108a4 */
[--C-:B------:R-:W-:Y:S01]  /*8fc0*/  FFMA.FTZ R162, R162, UR7, -R164.reuse ;  /* 0x00000007a2a27c23 */ /* 0x100fe200080108a4 */
[----:B------:R-:W-:Y:S01]  /*8fd0*/  @!P1 IADD3 R153, R153, 0x30840, RZ ;  /* 0x0003084099999810 */ /* 0x000fe20007ffe0ff */
[--C-:B------:R-:W-:Y:S01]  /*8fe0*/  FFMA.FTZ R195, R163, UR7, -R164.reuse ;  /* 0x00000007a3c37c23 */ /* 0x100fe200080108a4 */
[--C-:B------:R-:W-:Y:S01]  /*8ff0*/  FFMA.FTZ R154, R166, UR7, -R164.reuse ;  /* 0x00000007a69a7c23 */ /* 0x100fe200080108a4 */
[----:B------:R-:W-:Y:S01]  /*9000*/  FADD.FTZ R166, R198, R17 ;  /* 0x00000011c6a67221 */ /* 0x000fe20000010000 */
[----:B------:R-:W-:Y:S01]  /*9010*/  @!P1 PRMT R153, RZ, 0x654, R153 ;  /* 0x00000654ff999816 */ /* 0x000fe20000000099 */
[----:B------:R-:W-:Y:S01]  /*9020*/  MUFU.EX2 R197, R197 ;  /* 0x000000c500c57308 */ /* 0x000fe20000000800 */
[--C-:B------:R-:W-:Y:S01]  /*9030*/  FFMA.FTZ R158, R170, UR7, -R164.reuse ;  /* 0x00000007aa9e7c23 */ /* 0x100fe200080108a4 */
[--C-:B------:R-:W-:Y:S01]  /*9040*/  FFMA.FTZ R191, R171, UR7, -R164.reuse ;  /* 0x00000007abbf7c23 */ /* 0x100fe200080108a4 */
[--C-:B------:R-:W-:Y:S01]  /*9050*/  FFMA.FTZ R174, R174, UR7, -R164.reuse ;  /* 0x00000007aeae7c23 */ /* 0x100fe200080108a4 */
[--C-:B------:R-:W-:Y:S01]  /*9060*/  FFMA.FTZ R175, R175, UR7, -R164.reuse ;  /* 0x00000007afaf7c23 */ /* 0x100fe200080108a4 */
[--C-:B------:R-:W-:Y:S01]  /*9070*/  FFMA.FTZ R177, R177, UR7, -R164.reuse ;  /* 0x00000007b1b17c23 */ /* 0x100fe200080108a4 */
[----:B------:R-:W-:Y:S01]  /*9080*/  FFMA.FTZ R178, R178, UR7, -R164 ;  /* 0x00000007b2b27c23 */ /* 0x000fe200080108a4 */
[----:B------:R-:W-:Y:S01]  /*9090*/  IMAD.U32 R155, RZ, RZ, UR14 ;  /* 0x0000000eff9b7e24 */ /* 0x000fe2000f8e00ff */
[----:B------:R-:W-:Y:S01]  /*90a0*/  MUFU.EX2 R152, R152 ;  /* 0x0000009800987308 */ /* 0x000fe20000000800 */
[----:B------:R-:W-:-:S02]  /*90b0*/  F2FP.F16.F32.PACK_AB R198, R183, R198 ;  /* 0x000000c6b7c6723e */ /* 0x000fc400000000ff */
[----:B------:R-:W-:-:S05]  /*90c0*/  @!P1 VIADD R155, R155, 0x30860 ;  /* 0x000308609b9b9836 */ /* 0x000fca0000000000 */
[----:B------:R-:W-:Y:S01]  /*90d0*/  MUFU.EX2 R199, R199 ;  /* 0x000000c700c77308 */ /* 0x000fe20000000800 */
[----:B------:R-:W-:-:S07]  /*90e0*/  @!P1 PRMT R155, RZ, 0x654, R155 ;  /* 0x00000654ff9b9816 */ /* 0x000fce000000009b */
        /* <DEDUP_REMOVED lines=11> */
[----:B------:R-:W0:Y:S08]  /*91a0*/  MUFU.EX2 R177, R177 ;  /* 0x000000b100b17308 */ /* 0x000e300000000800 */
[----:B------:R-:W-:Y:S01]  /*91b0*/  MUFU.EX2 R21, R176 ;  /* 0x000000b000157308 */ /* 0x000fe20000000800 */
[----:B------:R-:W-:-:S02]  /*91c0*/  WARPGROUP.DEPBAR.LE gsb0, 0x0 ;  /* 0x00008000000079c5 */ /* 0x000fc40000010000 */
[----:B------:R1:W-:Y:S01]  /*91d0*/  @!P1 SYNCS.ARRIVE.TRANS64.RED.A1T0 RZ, [R153+URZ], RZ ;  /* 0x000000ff99ff99a7 */ /* 0x0003e2000810043f */
[--C-:B------:R-:W-:Y:S01]  /*91e0*/  FFMA.FTZ R184, R168, UR7, -R189.reuse ;  /* 0x00000007a8b87c23 */ /* 0x100fe200080108bd */
[----:B------:R-:W-:Y:S01]  /*91f0*/  FFMA.FTZ R186, R169, UR7, -R189 ;  /* 0x00000007a9ba7c23 */ /* 0x000fe200080108bd */
[--C-:B------:R-:W-:Y:S01]  /*9200*/  FFMA.FTZ R189, R167, UR7, -R164.reuse ;  /* 0x00000007a7bd7c23 */ /* 0x100fe200080108a4 */
[----:B------:R-:W-:Y:S01]  /*9210*/  FFMA.FTZ R164, R179, UR7, -R164 ;  /* 0x00000007b3a47c23 */ /* 0x000fe200080108a4 */
[----:B------:R-:W-:Y:S01]  /*9220*/  MUFU.EX2 R187, R178 ;  /* 0x000000b200bb7308 */ /* 0x000fe20000000800 */
[----:B0-----:R-:W-:Y:S01]  /*9230*/  F2FP.F16.F32.PACK_AB R185, R177, R175 ;  /* 0x000000afb1b9723e */ /* 0x001fe200000000ff */
[----:B-1----:R-:W-:Y:S01]  /*9240*/  FFMA.FTZ R153, R2, R16, R197 ;  /* 0x0000001002997223 */ /* 0x002fe200000100c5 */
[C---:B------:R-:W-:Y:S01]  /*9250*/  F2FP.F16.F32.PACK_AB R197, R152.reuse, R197 ;  /* 0x000000c598c5723e */ /* 0x040fe200000000ff */
[----:B------:R0:W-:Y:S02]  /*9260*/  @!P1 SYNCS.ARRIVE.TRANS64.RED.A1T0 RZ, [R155+URZ], RZ ;  /* 0x000000ff9bff99a7 */ /* 0x0001e4000810043f */
[----:B------:R-:W-:Y:S01]  /*9270*/  FADD.FTZ R16, R152, R153 ;  /* 0x0000009998107221 */ /* 0x000fe20000010000 */
[----:B------:R-:W-:Y:S01]  /*9280*/  FADD.FTZ R153, R183, R166 ;  /* 0x000000a6b7997221 */ /* 0x000fe20000010000 */
[----:B------:R-:W1:Y:S02]  /*9290*/  MUFU.EX2 R189, R189 ;  /* 0x000000bd00bd7308 */ /* 0x000e640000000800 */
[----:B------:R-:W-:Y:S01]  /*92a0*/  FADD.FTZ R17, R199, R16 ;  /* 0x00000010c7117221 */ /* 0x000fe20000010000 */
[----:B------:R-:W-:Y:S01]  /*92b0*/  FADD.FTZ R166, R156, R153 ;  /* 0x000000999ca67221 */ /* 0x000fe20000010000 */
[----:B------:R-:W-:-:S02]  /*92c0*/  F2FP.F16.F32.PACK_AB R199, R160, R199 ;  /* 0x000000c7a0c7723e */ /* 0x000fc400000000ff */
[----:B------:R-:W-:Y:S01]  /*92d0*/  FADD.FTZ R16, R160, R17 ;  /* 0x00000011a0107221 */ /* 0x000fe20000010000 */
[----:B------:R-:W-:Y:S01]  /*92e0*/  FADD.FTZ R153, R157, R166 ;  /* 0x000000a69d997221 */ /* 0x000fe20000010000 */
[----:B------:R-:W2:Y:S02]  /*92f0*/  MUFU.EX2 R184, R184 ;  /* 0x000000b800b87308 */ /* 0x000ea40000000800 */
[----:B------:R-:W-:Y:S01]  /*9300*/  FADD.FTZ R17, R193, R16 ;  /* 0x00000010c1117221 */ /* 0x000fe20000010000 */
[----:B------:R-:W-:Y:S01]  /*9310*/  FADD.FTZ R166, R194, R153 ;  /* 0x00000099c2a67221 */ /* 0x000fe20000010000 */
[C---:B------:R-:W-:Y:S02]  /*9320*/  F2FP.F16.F32.PACK_AB R193, R162.reuse, R193 ;  /* 0x000000c1a2c1723e */ /* 0x040fe400000000ff */
[----:B------:R-:W-:Y:S01]  /*9330*/  FADD.FTZ R16, R162, R17 ;  /* 0x00000011a2107221 */ /* 0x000fe20000010000 */
[C---:B------:R-:W-:Y:S01]  /*9340*/  FADD.FTZ R153, R159.reuse, R166 ;  /* 0x000000a69f997221 */ /* 0x040fe20000010000 */
[----:B------:R-:W3:Y:S01]  /*9350*/  MUFU.EX2 R186, R186 ;  /* 0x000000ba00ba7308 */ /* 0x000ee20000000800 */
[----:B------:R-:W-:Y:S01]  /*9360*/  F2FP.F16.F32.PACK_AB R194, R159, R194 ;  /* 0x000000c29fc2723e */ /* 0x000fe200000000ff */
[----:B------:R-:W-:Y:S01]  /*9370*/  FADD.FTZ R17, R195, R16 ;  /* 0x00000010c3117221 */ /* 0x000fe20000010000 */
[----:B------:R-:W-:Y:S01]  /*9380*/  FADD.FTZ R152, R188, R153 ;  /* 0x00000099bc987221 */ /* 0x000fe20000010000 */
[----:B------:R-:W-:-:S02]  /*9390*/  F2FP.F16.F32.PACK_AB R195, R154, R195 ;  /* 0x000000c39ac3723e */ /* 0x000fc400000000ff */
[----:B------:R-:W-:Y:S01]  /*93a0*/  FADD.FTZ R16, R154, R17 ;  /* 0x000000119a107221 */ /* 0x000fe20000010000 */
[C---:B------:R-:W-:Y:S01]  /*93b0*/  FADD.FTZ R153, R161.reuse, R152 ;  /* 0x00000098a1997221 */ /* 0x040fe20000010000 */
[----:B------:R-:W4:Y:S01]  /*93c0*/  MUFU.EX2 R164, R164 ;  /* 0x000000a400a47308 */ /* 0x000f220000000800 */
[----:B------:R-:W-:Y:S01]  /*93d0*/  F2FP.F16.F32.PACK_AB R188, R161, R188 ;  /* 0x000000bca1bc723e */ /* 0x000fe200000000ff */
[----:B-1----:R-:W-:Y:S01]  /*93e0*/  FADD.FTZ R17, R189, R16 ;  /* 0x00000010bd117221 */ /* 0x002fe20000010000 */
[----:B------:R-:W-:Y:S01]  /*93f0*/  FADD.FTZ R152, R190, R153 ;  /* 0x00000099be987221 */ /* 0x000fe20000010000 */
[C---:B------:R-:W-:Y:S02]  /*9400*/  F2FP.F16.F32.PACK_AB R189, R158.reuse, R189 ;  /* 0x000000bd9ebd723e */ /* 0x040fe400000000ff */
[----:B------:R-:W-:Y:S01]  /*9410*/  FADD.FTZ R16, R158, R17 ;  /* 0x000000119e107221 */ /* 0x000fe20000010000 */
[C---:B------:R-:W-:Y:S01]  /*9420*/  FADD.FTZ R17, R165.reuse, R152 ;  /* 0x00000098a5117221 */ /* 0x040fe20000010000 */
[----:B------:R-:W-:-:S02]  /*9430*/  F2FP.F16.F32.PACK_AB R190, R165, R190 ;  /* 0x000000bea5be723e */ /* 0x000fc400000000ff */
[----:B------:R-:W-:Y:S01]  /*9440*/  FADD.FTZ R16, R191, R16 ;  /* 0x00000010bf107221 */ /* 0x000fe20000010000 */
[----:B--2---:R-:W-:Y:S01]  /*9450*/  FADD.FTZ R152, R184, R17 ;  /* 0x00000011b8987221 */ /* 0x004fe20000010000 */
[C---:B------:R-:W-:Y:S02]  /*9460*/  F2FP.F16.F32.PACK_AB R191, R174.reuse, R191 ;  /* 0x000000bfaebf723e */ /* 0x040fe400000000ff */
[----:B------:R-:W-:Y:S01]  /*9470*/  FADD.FTZ R16, R174, R16 ;  /* 0x00000010ae107221 */ /* 0x000fe20000010000 */
[C---:B------:R-:W-:Y:S01]  /*9480*/  FADD.FTZ R17, R173.reuse, R152 ;  /* 0x00000098ad117221 */ /* 0x040fe20000010000 */
[----:B------:R-:W-:Y:S02]  /*9490*/  F2FP.F16.F32.PACK_AB R184, R173, R184 ;  /* 0x000000b8adb8723e */ /* 0x000fe400000000ff */
[----:B------:R-:W-:Y:S01]  /*94a0*/  FADD.FTZ R16, R175, R16 ;  /* 0x00000010af107221 */ /* 0x000fe20000010000 */
[----:B---3--:R-:W-:Y:S01]  /*94b0*/  FADD.FTZ R152, R186, R17 ;  /* 0x00000011ba987221 */ /* 0x008fe20000010000 */
[----:B------:R-:W-:-:S02]  /*94c0*/  F2FP.F16.F32.PACK_AB R186, R21, R186 ;  /* 0x000000ba15ba723e */ /* 0x000fc400000000ff */
[----:B------:R-:W-:Y:S01]  /*94d0*/  FADD.FTZ R16, R177, R16 ;  /* 0x00000010b1107221 */ /* 0x000fe20000010000 */
[----:B------:R-:W-:Y:S01]  /*94e0*/  FADD.FTZ R17, R21, R152 ;  /* 0x0000009815117221 */ /* 0x000fe20000010000 */
[----:B------:R-:W-:Y:S02]  /*94f0*/  IMAD.MOV.U32 R21, RZ, RZ, R4 ;  /* 0x000000ffff157224 */ /* 0x000fe400078e0004 */
[----:B------:R-:W-:Y:S01]  /*9500*/  FADD.FTZ R16, R187, R16 ;  /* 0x00000010bb107221 */ /* 0x000fe20000010000 */
[----:B----4-:R-:W-:-:S03]  /*9510*/  F2FP.F16.F32.PACK_AB R187, R164, R187 ;  /* 0x000000bba4bb723e */ /* 0x010fc600000000ff */
[----:B------:R-:W-:Y:S01]  /*9520*/  FADD.FTZ R16, R164, R16 ;  /* 0x00000010a4107221 */ /* 0x000fe20000010000 */
[----:B0-----:R-:W-:Y:S06]  /*9530*/  @P2 BRA `(.L_x_1134) ;  /* 0xffffffdc00e82947 */ /* 0x001fec000383ffff */
.L_x_1125:
[----:B------:R-:W-:-:S13]  /*9540*/  ISETP.GE.AND P2, PT, R20, UR61, PT ;  /* 0x0000003d14007c0c */ /* 0x000fda000bf46270 */
[----:B------:R-:W-:Y:S05]  /*9550*/  @!P2 BRA `(.L_x_1135) ;  /* 0x0000002800cca947 */ /* 0x000fea0003800000 */
[----:B------:R-:W-:Y:S01]  /*9560*/  IMAD.MOV.U32 R202, RZ, RZ, R4 ;  /* 0x000000ffffca7224 */ /* 0x000fe200078e0004 */
[----:B------:R-:W-:Y:S01]  /*9570*/  UMOV UR38, UR36 ;  /* 0x0000002400267c82 */ /* 0x000fe20008000000 */
[----:B------:R-:W-:Y:S01]  /*9580*/  IMAD.IADD R4, R19, 0x1, -R22 ;  /* 0x0000000113047824 */ /* 0x000fe200078e0a16 */
[----:B------:R-:W-:Y:S01]  /*9590*/  UMOV UR4, UR37 ;  /* 0x0000002500047c82 */ /* 0x000fe20008000000 */
[----:B------:R-:W-:Y:S01]  /*95a0*/  IMAD.MOV.U32 R200, RZ, RZ, R5 ;  /* 0x000000ffffc87224 */ /* 0x000fe200078e0005 */
[----:B------:R-:W-:Y:S01]  /*95b0*/  ULDC UR50, c[0x0][0x9e4] ;  /* 0x0002790000327ab9 */ /* 0x000fe20000000800 */
[----:B------:R-:W-:Y:S01]  /*95c0*/  ULDC UR54, c[0x0][0x988] ;  /* 0x0002620000367ab9 */ /* 0x000fe20000000800 */
[----:B------:R-:W-:Y:S01]  /*95d0*/  IADD3 R203, R4, 0x8, R3 ;  /* 0x0000000804cb7810 */ /* 0x000fe20007ffe003 */
[----:B------:R-:W-:Y:S01]  /*95e0*/  ULDC UR5, c[0x0][0x9d8] ;  /* 0x0002760000057ab9 */ /* 0x000fe20000000800 */
[----:B------:R-:W-:Y:S01]  /*95f0*/  IADD3 R201, R3, R4, RZ ;  /* 0x0000000403c97210 */ /* 0x000fe20007ffe0ff */
[----:B------:R-:W-:Y:S01]  /*9600*/  ULDC UR55, c[0x0][0x9e0] ;  /* 0x0002780000377ab9 */ /* 0x000fe20000000800 */
[----:B------:R-:W-:-:S07]  /*9610*/  LOP3.LUT R21, RZ, R203, RZ, 0x33, !PT ;  /* 0x000000cbff157212 */ /* 0x000fce00078e33ff */
.L_x_1152:
[----:B------:R-:W-:-:S04]  /*9620*/  UIADD3 UR6, UR4, 0x1, URZ ;  /* 0x0000000104067890 */ /* 0x000fc8000fffe03f */
[----:B------:R-:W-:-:S04]  /*9630*/  UISETP.NE.AND UP0, UPT, UR6, 0x2, UPT ;  /* 0x000000020600788c */ /* 0x000fc8000bf05270 */
[----:B------:R-:W-:Y:S02]  /*9640*/  USEL UR36, URZ, 0x1, UP0 ;  /* 0x000000013f247887 */ /* 0x000fe40008000000 */
[----:B------:R-:W-:Y:S02]  /*9650*/  USEL UR37, UR6, URZ, UP0 ;  /* 0x0000003f06257287 */ /* 0x000fe40008000000 */
[----:B------:R-:W-:Y:S01]  /*9660*/  ULOP3.LUT UR36, UR38, UR36, URZ, 0x3c, !UPT ;  /* 0x0000002426247292 */ /* 0x000fe2000f8e3c3f */
[----:B------:R-:W-:Y:S11]  /*9670*/  @!P0 BRA `(.L_x_1136) ;  /* 0x0000000000048947 */ /* 0x000ff60003800000 */
[----:B------:R-:W-:Y:S01]  /*9680*/  BPT.TRAP 0x1 ;  /* 0x000000040000795c */ /* 0x000fe20000300000 */
.L_x_1136:
[----:B------:R-:W-:Y:S01]  /*9690*/  ULEA UR6, UR37, UR39, 0x3 ;  /* 0x0000002725067291 */ /* 0x000fe2000f8e183f */
[----:B------:R-:W-:-:S05]  /*96a0*/  IMAD.U32 R4, RZ, RZ, UR36 ;  /* 0x00000024ff047e24 */ /* 0x000fca000f8e00ff */
[----:B------:R-:W-:-:S04]  /*96b0*/  SHF.L.U32 R4, R4, 0x1f, RZ ;  /* 0x0000001f04047819 */ /* 0x000fc800000006ff */
[----:B------:R0:W1:Y:S01]  /*96c0*/  SYNCS.PHASECHK.TRANS64.TRYWAIT P2, [UR6+0x30830], R4 ;  /* 0x03083004ff0075a7 */ /* 0x0000620008040146 */
[----:B------:R-:W-:Y:S05]  /*96d0*/  @!P0 BRA `(.L_x_1137) ;  /* 0x0000000000048947 */ /* 0x000fea0003800000 */
[----:B------:R-:W-:Y:S01]  /*96e0*/  BPT.TRAP 0x1 ;  /* 0x000000040000795c */ /* 0x000fe20000300000 */
.L_x_1137:
[----:B-1----:R-:W-:Y:S05]  /*96f0*/  @P2 BRA `(.L_x_1138) ;  /* 0x0000000000082947 */ /* 0x002fea0003800000 */
[----:B------:R-:W1:Y:S02]  /*9700*/  SYNCS.PHASECHK.TRANS64.TRYWAIT P2, [UR6+0x30830], R4 ;  /* 0x03083004ff0075a7 */ /* 0x000e640008040146 */
[----:B-1----:R-:W-:Y:S05]  /*9710*/  @!P2 BRA `(.L_x_1139) ;  /* 0x000000c400d8a947 */ /* 0x002fea0003800000 */
.L_x_1138:
        /* <DEDUP_REMOVED lines=227> */
.L_x_1140:
[----:B------:R-:W-:Y:S01]  /*a550*/  ULEA UR14, UR4, UR39, 0x3 ;  /* 0x00000027040e7291 */ /* 0x000fe2000f8e183f */
[----:B------:R-:W-:-:S05]  /*a560*/  IMAD.U32 R0, RZ, RZ, UR38 ;  /* 0x00000026ff007e24 */ /* 0x000fca000f8e00ff */
[----:B------:R-:W-:-:S04]  /*a570*/  SHF.L.U32 R0, R0, 0x1f, RZ ;  /* 0x0000001f00007819 */ /* 0x000fc800000006ff */
[----:B------:R2:W3:Y:S01]  /*a580*/  SYNCS.PHASECHK.TRANS64.TRYWAIT P2, [UR14+0x30850], R0 ;  /* 0x03085000ff0075a7 */ /* 0x0004e2000804014e */
[----:B------:R-:W-:Y:S05]  /*a590*/  @!P0 BRA `(.L_x_1141) ;  /* 0x0000000000048947 */ /* 0x000fea0003800000 */
[----:B------:R-:W-:Y:S01]  /*a5a0*/  BPT.TRAP 0x1 ;  /* 0x000000040000795c */ /* 0x000fe20000300000 */
.L_x_1141:
[----:B---3--:R-:W-:Y:S05]  /*a5b0*/  @P2 BRA `(.L_x_1142) ;  /* 0x0000000000082947 */ /* 0x008fea0003800000 */
[----:B------:R-:W3:Y:S02]  /*a5c0*/  SYNCS.PHASECHK.TRANS64.TRYWAIT P2, [UR14+0x30850], R0 ;  /* 0x03085000ff0075a7 */ /* 0x000ee4000804014e */
[----:B---3--:R-:W-:Y:S05]  /*a5d0*/  @!P2 BRA `(.L_x_1143) ;  /* 0x000000b80040a947 */ /* 0x008fea0003800000 */
.L_x_1142:
[----:B------:R-:W-:Y:S01]  /*a5e0*/  UIADD3 UR7, UR39, 0x400, URZ ;  /* 0x0000040027077890 */ /* 0x000fe2000fffe03f */
[----:B------:R-:W-:Y:S01]  /*a5f0*/  WARPGROUP.ARRIVE ;  /* 0x00000000000079c5 */ /* 0x000fe20000000000 */
[----:B------:R-:W-:Y:S01]  /*a600*/  UMOV UR11, 0x40000040 ;  /* 0x40000040000b7882 */ /* 0x000fe20000000000 */
[----:B-12---:R-:W-:Y:S01]  /*a610*/  FMUL.FTZ R0, R154, UR5 ;  /* 0x000000059a007c20 */ /* 0x006fe20008410000 */
[----:B------:R-:W-:Y:S01]  /*a620*/  USHF.R.U32.HI UR7, URZ, 0x4, UR7 ;  /* 0x000000043f077899 */ /* 0x000fe20008011607 */
[----:B------:R-:W-:Y:S01]  /*a630*/  FMUL.FTZ R2, R155, UR5 ;  /* 0x000000059b027c20 */ /* 0x000fe20008410000 */
[----:B------:R-:W-:Y:S01]  /*a640*/  FMUL.FTZ R154, R162, UR5 ;  /* 0x00000005a29a7c20 */ /* 0x000fe20008410000 */
[----:B------:R-:W-:Y:S01]  /*a650*/  FMUL.FTZ R155, R163, UR5 ;  /* 0x00000005a39b7c20 */ /* 0x000fe20008410000 */
[----:B------:R-:W-:Y:S01]  /*a660*/  ULOP3.LUT UR7, UR7, 0x3fff, URZ, 0xc0, !UPT ;  /* 0x00003fff07077892 */ /* 0x000fe2000f8ec03f */
[----:B------:R-:W-:Y:S01]  /*a670*/  FMUL.FTZ R162, R178, UR5 ;  /* 0x00000005b2a27c20 */ /* 0x000fe20008410000 */
[----:B------:R-:W-:Y:S01]  /*a680*/  FMUL.FTZ R163, R179, UR5 ;  /* 0x00000005b3a37c20 */ /* 0x000fe20008410000 */
[----:B0-----:R-:W-:Y:S01]  /*a690*/  IMAD.U32 R4, RZ, RZ, UR6 ;  /* 0x00000006ff047e24 */ /* 0x001fe2000f8e00ff */
[----:B------:R-:W-:Y:S01]  /*a6a0*/  ULOP3.LUT UR7, UR7, 0x2000000, URZ, 0xfc, !UPT ;  /* 0x0200000007077892 */ /* 0x000fe2000f8efc3f */
[----:B------:R-:W0:Y:S02]  /*a6b0*/  MUFU.TANH R0, R0 ;  /* 0x0000000000007308 */ /* 0x000e240000002400 */
[----:B------:R-:W-:Y:S01]  /*a6c0*/  @!P1 VIADD R4, R4, 0x30840 ;  /* 0x0003084004049836 */ /* 0x000fe20000000000 */
[----:B------:R-:W-:-:S04]  /*a6d0*/  ULEA UR4, UR4, UR7, 0xb ;  /* 0x0000000704047291 */ /* 0x000fc8000f8e583f */
[----:B------:R-:W-:Y:S01]  /*a6e0*/  @!P1 PRMT R4, RZ, 0x654, R4 ;  /* 0x00000654ff049816 */ /* 0x000fe20000000004 */
[----:B------:R-:W1:Y:S02]  /*a6f0*/  MUFU.TANH R2, R2 ;  /* 0x0000000200027308 */ /* 0x000e640000002400 */
[----:B------:R-:W-:Y:S02]  /*a700*/  UMOV UR10, UR4 ;  /* 0x00000004000a7c82 */ /* 0x000fe40008000000 */
[----:B------:R-:W-:Y:S01]  /*a710*/  HGMMA.64x256x16.F32 R24, R196, gdesc[UR8].tnspB, R24, gsb0 ;  /* 0x43e00008c4187df0 */ /* 0x000fe20008000818 */
[----:B------:R-:W-:Y:S01]  /*a720*/  UIADD3 UR10, UR4, 0x80, URZ ;  /* 0x00000080040a7890 */ /* 0x000fe2000fffe03f */
[----:B------:R-:W-:Y:S02]  /*a730*/  UMOV UR11, 0x40000040 ;  /* 0x40000040000b7882 */ /* 0x000fe40000000000 */
[----:B------:R-:W2:Y:S08]  /*a740*/  MUFU.TANH R154, R154 ;  /* 0x0000009a009a7308 */ /* 0x000eb00000002400 */
[----:B------:R-:W3:Y:S08]  /*a750*/  MUFU.TANH R155, R155 ;  /* 0x0000009b009b7308 */ /* 0x000ef00000002400 */
[----:B------:R-:W4:Y:S08]  /*a760*/  MUFU.TANH R162, R162 ;  /* 0x000000a200a27308 */ /* 0x000f300000002400 */
[----:B------:R-:W0:Y:S01]  /*a770*/  MUFU.TANH R163, R163 ;  /* 0x000000a300a37308 */ /* 0x000e220000002400 */
[----:B------:R-:W-:-:S02]  /*a780*/  WARPGROUP.DEPBAR.LE gsb0, 0x0 ;  /* 0x00008000000079c5 */ /* 0x000fc40000010000 */
        /* <DEDUP_REMOVED lines=19> */
[----:B------:R-:W-:Y:S01]  /*a8c0*/  FMUL.FTZ R191, R165, UR5 ;  /* 0x00000005a5bf7c20 */ /* 0x000fe20008410000 */
[----:B------:R-:W-:Y:S01]  /*a8d0*/  FMUL.FTZ R158, R170, UR5 ;  /* 0x00000005aa9e7c20 */ /* 0x000fe20008410000 */
[----:B------:R-:W-:Y:S01]  /*a8e0*/  FMUL.FTZ R159, R171, UR5 ;  /* 0x00000005ab9f7c20 */ /* 0x000fe20008410000 */
[----:B------:R-:W-:Y:S01]  /*a8f0*/  FMUL.FTZ R170, R176, UR5 ;  /* 0x00000005b0aa7c20 */ /* 0x000fe20008410000 */
[----:B------:R-:W-:Y:S01]  /*a900*/  FMUL.FTZ R171, R177, UR5 ;  /* 0x00000005b1ab7c20 */ /* 0x000fe20008410000 */
[----:B------:R-:W-:Y:S01]  /*a910*/  FMUL.FTZ R164, R182, UR5 ;  /* 0x00000005b6a47c20 */ /* 0x000fe20008410000 */
[----:B------:R-:W-:Y:S01]  /*a920*/  FMUL.FTZ R165, R183, UR5 ;  /* 0x00000005b7a57c20 */ /* 0x000fe20008410000 */
        /* <DEDUP_REMOVED lines=17> */
[----:B------:R-:W-:Y:S02]  /*aa40*/  IMAD.SHL.U32 R172, R20, 0x40, RZ ;  /* 0x0000004014ac7824 */ /* 0x000fe400078e00ff */
        /* <DEDUP_REMOVED lines=10> */
[----:B------:R-:W-:Y:S01]  /*aaf0*/  IADD3 R5, R19, 0x1, -R172 ;  /* 0x0000000113057810 */ /* 0x000fe20007ffe8ac */
[----:B------:R-:W0:Y:S01]  /*ab00*/  MUFU.TANH R184, R184 ;  /* 0x000000b800b87308 */ /* 0x000e220000002400 */
[----:B------:R0:W-:Y:S03]  /*ab10*/  @!P1 SYNCS.ARRIVE.TRANS64.RED.A1T0 RZ, [R4+URZ], RZ ;  /* 0x000000ff04ff99a7 */ /* 0x0001e6000810043f */
[----:B------:R-:W-:-:S04]  /*ab20*/  IMAD.IADD R5, R5, 0x1, -R22 ;  /* 0x0000000105057824 */ /* 0x000fc800078e0a16 */
[----:B------:R-:W0:Y:S01]  /*ab30*/  MUFU.TANH R185, R185 ;  /* 0x000000b900b97308 */ /* 0x000e220000002400 */
[----:B------:R-:W-:-:S04]  /*ab40*/  IMAD R5, R18, -0x2, R5 ;  /* 0xfffffffe12057824 */ /* 0x000fc800078e0205 */
[C---:B------:R-:W-:Y:S02]  /*ab50*/  VIADD R178, R5.reuse, UR55 ;  /* 0x0000003705b27c36 */ /* 0x040fe40008000000 */
[----:B------:R-:W-:Y:S01]  /*ab60*/  VIADD R180, R5, UR51 ;  /* 0x0000003305b47c36 */ /* 0x000fe20008000000 */
[----:B------:R-:W0:Y:S02]  /*ab70*/  MUFU.TANH R186, R186 ;  /* 0x000000ba00ba7308 */ /* 0x000e240000002400 */
[C---:B------:R-:W-:Y:S01]  /*ab80*/  IADD3 R176, R3.reuse, R178, RZ ;  /* 0x000000b203b07210 */ /* 0x040fe20007ffe0ff */
[----:B------:R-:W-:-:S05]  /*ab90*/  IMAD.IADD R177, R3, 0x1, R180 ;  /* 0x0000000103b17824 */ /* 0x000fca00078e02b4 */
        /* <DEDUP_REMOVED lines=11> */
[----:B-1234-:R-:W-:Y:S05]  /*ac50*/  @!P6 BRA `(.L_x_1144) ;  /* 0x00000000005ce947 */ /* 0x01efea0003800000 */
[----:B------:R-:W-:Y:S01]  /*ac60*/  ISETP.GT.AND P2, PT, R201, -0x1, PT ;  /* 0xffffffffc900780c */ /* 0x000fe20003f44270 */
[----:B------:R-:W-:-:S12]  /*ac70*/  BSSY B0, `(.L_x_1145) ;  /* 0x0000011000007945 */ /* 0x000fd80003800000 */
[----:B------:R-:W-:Y:S05]  /*ac80*/  @P2 BRA `(.L_x_1146) ;  /* 0x0000000000242947 */ /* 0x000fea0003800000 */
[----:B------:R-:W-:Y:S01]  /*ac90*/  IMAD.U32 R179, RZ, RZ, UR50 ;  /* 0x00000032ffb37e24 */ /* 0x000fe2000f8e00ff */
[----:B------:R-:W-:-:S04]  /*aca0*/  IADD3 R175, R3, R19, -R22 ;  /* 0x0000001303af7210 */ /* 0x000fc80007ffe816 */
[----:B------:R-:W-:Y:S02]  /*acb0*/  ISETP.NE.AND P2, PT, R179, 0x1, PT ;  /* 0x00000001b300780c */ /* 0x000fe40003f45270 */
[----:B------:R-:W-:-:S11]  /*acc0*/  LOP3.LUT R175, RZ, R175, RZ, 0x33, !PT ;  /* 0x000000afffaf7212 */ /* 0x000fd600078e33ff */
[----:B0-----:R-:W0:Y:S02]  /*acd0*/  @P2 LDC.64 R4, c[0x0][0x9e8] ;  /* 0x00027a00ff042b82 */ /* 0x001e240000000a00 */
[----:B0-----:R-:W-:-:S05]  /*ace0*/  @P2 IMAD.HI.U32 R4, R175, R4, RZ ;  /* 0x00000004af042227 */ /* 0x001fca00078e00ff */
[----:B------:R-:W-:-:S04]  /*acf0*/  @P2 SHF.R.U32.HI R175, RZ, R5, R4 ;  /* 0x00000005ffaf2219 */ /* 0x000fc80000011604 */
[----:B------:R-:W-:Y:S01]  /*ad00*/  LOP3.LUT R175, RZ, R175, RZ, 0x33, !PT ;  /* 0x000000afffaf7212 */ /* 0x000fe200078e33ff */
[----:B------:R-:W-:Y:S06]  /*ad10*/  BRA `(.L_x_1147) ;  /* 0x0000000000187947 */ /* 0x000fec0003800000 */
.L_x_1146:
[----:B------:R-:W-:Y:S02]  /*ad20*/  IMAD.U32 R179, RZ, RZ, UR50 ;  /* 0x00000032ffb37e24 */ /* 0x000fe4000f8e00ff */
[----:B------:R-:W-:-:S03]  /*ad30*/  IMAD.MOV.U32 R175, RZ, RZ, R201 ;  /* 0x000000ffffaf7224 */ /* 0x000fc600078e00c9 */
[----:B------:R-:W-:-:S13]  /*ad40*/  ISETP.NE.AND P2, PT, R179, 0x1, PT ;  /* 0x00000001b300780c */ /* 0x000fda0003f45270 */
[----:B0-----:R-:W0:Y:S02]  /*ad50*/  @P2 LDC.64 R4, c[0x0][0x9e8] ;  /* 0x00027a00ff042b82 */ /* 0x001e240000000a00 */
[----:B0-----:R-:W-:-:S05]  /*ad60*/  @P2 IMAD.HI.U32 R4, R201, R4, RZ ;  /* 0x00000004c9042227 */ /* 0x001fca00078e00ff */
[----:B------:R-:W-:-:S07]  /*ad70*/  @P2 SHF.R.U32.HI R175, RZ, R5, R4 ;  /* 0x00000005ffaf2219 */ /* 0x000fce0000011604 */
.L_x_1147:
[----:B------:R-:W-:Y:S05]  /*ad80*/  BSYNC B0 ;  /* 0x0000000000007941 */ /* 0x000fea0003800000 */
.L_x_1145:
[----:B------:R-:W-:-:S04]  /*ad90*/  IMAD R5, R175, R179, -R172 ;  /* 0x000000b3af057224 */ /* 0x000fc800078e0aac */
[----:B------:R-:W-:-:S05]  /*ada0*/  IMAD R5, R18, -0x2, R5 ;  /* 0xfffffffe12057824 */ /* 0x000fca00078e0205 */
[----:B------:R-:W-:Y:S02]  /*adb0*/  VIADDMNMX R176, R5, R179, R176, PT ;  /* 0x000000b305b07246 */ /* 0x000fe400038001b0 */
[----:B------:R-:W-:-:S07]  /*adc0*/  VIMNMX R177, R177, R5, !PT ;  /* 0x00000005b1b17248 */ /* 0x000fce0007fe0100 */
.L_x_1144:
[----:B------:R-:W-:-:S04]  /*add0*/  ISETP.GT.AND P2, PT, R20, -0x1, PT ;  /* 0xffffffff1400780c */ /* 0x000fc80003f44270 */
[C---:B------:R-:W-:Y:S02]  /*ade0*/  ISETP.GT.AND P3, PT, R177.reuse, RZ, P2 ;  /* 0x000000ffb100720c */ /* 0x040fe40001764270 */
[C---:B------:R-:W-:Y:S02]  /*adf0*/  ISETP.GT.AND P5, PT, R177.reuse, 0x1, P2 ;  /* 0x00000001b100780c */ /* 0x040fe400017a4270 */
[----:B------:R-:W-:Y:S02]  /*ae00*/  ISETP.LT.OR P4, PT, R176, 0x1, P3 ;  /* 0x00000001b000780c */ /* 0x000fe40001f81670 */
[C---:B------:R-:W-:Y:S02]  /*ae10*/  ISETP.GT.AND P3, PT, R177.reuse, 0x8, P2 ;  /* 0x00000008b100780c */ /* 0x040fe40001764270 */
[----:B0-----:R-:W-:Y:S02]  /*ae20*/  FSEL R175, R188, -INF , !P4 ;  /* 0xff800000bcaf7808 */ /* 0x001fe40006000000 */
        /* <DEDUP_REMOVED lines=40> */
[--C-:B------:R-:W-:Y:S02]  /*b0b0*/  IADD3 R176, R178, 0x8, R3.reuse ;  /* 0x00000008b2b07810 */ /* 0x100fe40007ffe003 */
[----:B------:R-:W-:Y:S02]  /*b0c0*/  IADD3 R177, R180, 0x8, R3 ;  /* 0x00000008b4b17810 */ /* 0x000fe40007ffe003 */
[----:B------:R-:W-:-:S02]  /*b0d0*/  FSEL R171, R171, -INF , !P5 ;  /* 0xff800000abab7808 */ /* 0x000fc40006800000 */
[----:B------:R-:W-:Y:S02]  /*b0e0*/  FSEL R173, R173, -INF , !P3 ;  /* 0xff800000adad7808 */ /* 0x000fe40005800000 */
[----:B------:R-:W-:Y:S01]  /*b0f0*/  FSEL R174, R174, -INF , !P4 ;  /* 0xff800000aeae7808 */ /* 0x000fe20006000000 */
[----:B------:R-:W-:Y:S06]  /*b100*/  @!P6 BRA `(.L_x_1148) ;  /* 0x000000000058e947 */ /* 0x000fec0003800000 */
        /* <DEDUP_REMOVED lines=11> */
.L_x_1150:
[----:B------:R-:W-:Y:S02]  /*b1c0*/  IMAD.U32 R180, RZ, RZ, UR50 ;  /* 0x00000032ffb47e24 */ /* 0x000fe4000f8e00ff */
[----:B------:R-:W-:-:S03]  /*b1d0*/  IMAD.MOV.U32 R179, RZ, RZ, R203 ;  /* 0x000000ffffb37224 */ /* 0x000fc600078e00cb */
[----:B------:R-:W-:-:S13]  /*b1e0*/  ISETP.NE.AND P3, PT, R180, 0x1, PT ;  /* 0x00000001b400780c */ /* 0x000fda0003f65270 */
[----:B------:R-:W0:Y:S02]  /*b1f0*/  @P3 LDC.64 R4, c[0x0][0x9e8] ;  /* 0x00027a00ff043b82 */ /* 0x000e240000000a00 */
[----:B0-----:R-:W-:-:S05]  /*b200*/  @P3 IMAD.HI.U32 R4, R203, R4, RZ ;  /* 0x00000004cb043227 */ /* 0x001fca00078e00ff */
[----:B------:R-:W-:-:S07]  /*b210*/  @P3 SHF.R.U32.HI R179, RZ, R5, R4 ;  /* 0x00000005ffb33219 */ /* 0x000fce0000011604 */
.L_x_1151:
[----:B------:R-:W-:Y:S05]  /*b220*/  BSYNC B0 ;  /* 0x0000000000007941 */ /* 0x000fea0003800000 */
.L_x_1149:
[----:B------:R-:W-:-:S04]  /*b230*/  IMAD R5, R179, R180, -R172 ;  /* 0x000000b4b3057224 */ /* 0x000fc800078e0aac */
[----:B------:R-:W-:-:S05]  /*b240*/  IMAD R5, R18, -0x2, R5 ;  /* 0xfffffffe12057824 */ /* 0x000fca00078e0205 */
[----:B------:R-:W-:Y:S02]  /*b250*/  VIADDMNMX R176, R5, R180, R176, PT ;  /* 0x000000b405b07246 */ /* 0x000fe400038001b0 */
[----:B------:R-:W-:-:S07]  /*b260*/  VIMNMX R177, R177, R5, !PT ;  /* 0x00000005b1b17248 */ /* 0x000fce0007fe0100 */
.L_x_1148:
[----:B------:R-:W-:Y:S01]  /*b270*/  FMNMX.FTZ R4, R175, R200, !PT ;  /* 0x000000c8af047209 */ /* 0x000fe20007810000 */
[----:B------:R-:W-:Y:S01]  /*b280*/  UMOV UR7, UR54 ;  /* 0x0000003600077c82 */ /* 0x000fe20008000000 */
        /* <DEDUP_REMOVED lines=18> */
[----:B------:R-:W-:-:S02]  /*b3b0*/  FSEL R179, R0, -INF , !P3 ;  /* 0xff80000000b37808 */ /* 0x000fc40005800000 */
[----:B------:R-:W-:Y:S02]  /*b3c0*/  FMNMX.FTZ R5, R167, R4, !PT ;  /* 0x00000004a7057209 */ /* 0x000fe40007810000 */
[----:B------:R-:W-:Y:S02]  /*b3d0*/  ISETP.LT.OR P4, PT, R176, 0x9, P4 ;  /* 0x00000009b000780c */ /* 0x000fe40002781670 */
[----:B------:R-:W-:Y:S02]  /*b3e0*/  FMNMX.FTZ R4, R168, R5, !PT ;  /* 0x00000005a8047209 */ /* 0x000fe40007810000 */
[----:B------:R-:W-:Y:S02]  /*b3f0*/  FSEL R2, R153, -INF , !P5 ;  /* 0xff80000099027808 */ /* 0x000fe40006800000 */
[----:B------:R-:W-:Y:S02]  /*b400*/  FMNMX.FTZ R5, R169, R4, !PT ;  /* 0x00000004a9057209 */ /* 0x000fe40007810000 */
[----:B------:R-:W-:-:S02]  /*b410*/  ISETP.GT.AND P5, PT, R177, 0x11, P2 ;  /* 0x00000011b100780c */ /* 0x000fc400017a4270 */
[----:B------:R-:W-:Y:S02]  /*b420*/  FMNMX.FTZ R4, R170, R5, !PT ;  /* 0x00000005aa047209 */ /* 0x000fe40007810000 */
[----:B------:R-:W-:Y:S02]  /*b430*/  FMNMX.FTZ R153, R179, R202, !PT ;  /* 0x000000cab3997209 */ /* 0x000fe40007810000 */
[----:B------:R-:W-:Y:S02]  /*b440*/  FMNMX.FTZ R4, R171, R4, !PT ;  /* 0x00000004ab047209 */ /* 0x000fe40007810000 */
[----:B------:R-:W-:Y:S02]  /*b450*/  FSEL R152, R152, -INF , !P4 ;  /* 0xff80000098987808 */ /* 0x000fe40006000000 */
[----:B------:R-:W-:Y:S02]  /*b460*/  FMNMX.FTZ R5, R173, R4, !PT ;  /* 0x00000004ad057209 */ /* 0x000fe40007810000 */
[----:B------:R-:W-:-:S02]  /*b470*/  ISETP.GT.AND P4, PT, R177, 0x10, P2 ;  /* 0x00000010b100780c */ /* 0x000fc40001784270 */
[----:B------:R-:W-:Y:S02]  /*b480*/  FMNMX.FTZ R4, R174, R5, !PT ;  /* 0x00000005ae047209 */ /* 0x000fe40007810000 */
[----:B------:R-:W-:Y:S02]  /*b490*/  ISETP.LT.OR P5, PT, R176, 0x12, P5 ;  /* 0x00000012b000780c */ /* 0x000fe40002fa1670 */
[----:B------:R-:W-:Y:S01]  /*b4a0*/  FMNMX.FTZ R153, R172, R153, !PT ;  /* 0x00000099ac997209 */ /* 0x000fe20007810000 */
[----:B------:R-:W0:Y:S01]  /*b4b0*/  SHFL.BFLY PT, R5, R4, 0x2, 0x1f ;  /* 0x0c401f0004057f89 */ /* 0x000e2200000e0000 */
[----:B------:R-:W-:Y:S02]  /*b4c0*/  ISETP.LT.OR P4, PT, R176, 0x11, P4 ;  /* 0x00000011b000780c */ /* 0x000fe40002781670 */
[----:B------:R-:W-:Y:S02]  /*b4d0*/  FSEL R155, R155, -INF , !P5 ;  /* 0xff8000009b9b7808 */ /* 0x000fe40006800000 */
[----:B------:R-:W-:-:S02]  /*b4e0*/  FMNMX.FTZ R153, R152, R153, !PT ;  /* 0x0000009998997209 */ /* 0x000fc40007810000 */
[C---:B------:R-:W-:Y:S02]  /*b4f0*/  ISETP.GT.AND P5, PT, R177.reuse, 0x20, P2 ;  /* 0x00000020b100780c */ /* 0x040fe400017a4270 */
[----:B------:R-:W-:Y:S02]  /*b500*/  FSEL R154, R154, -INF , !P4 ;  /* 0xff8000009a9a7808 */ /* 0x000fe40006000000 */
[C---:B------:R-:W-:Y:S02]  /*b510*/  ISETP.GT.AND P3, PT, R177.reuse, 0x18, P2 ;  /* 0x00000018b100780c */ /* 0x040fe40001764270 */
[----:B------:R-:W-:Y:S02]  /*b520*/  FMNMX.FTZ R153, R2, R153, !PT ;  /* 0x0000009902997209 */ /* 0x000fe40007810000 */
[----:B------:R-:W-:Y:S02]  /*b530*/  ISETP.LT.OR P5, PT, R176, 0x21, P5 ;  /* 0x00000021b000780c */ /* 0x000fe40002fa1670 */
[----:B------:R-:W-:-:S02]  /*b540*/  ISETP.GT.AND P4, PT, R177, 0x19, P2 ;  /* 0x00000019b100780c */ /* 0x000fc40001784270 */
[----:B------:R-:W-:Y:S02]  /*b550*/  ISETP.LT.OR P3, PT, R176, 0x19, P3 ;  /* 0x00000019b000780c */ /* 0x000fe40001f61670 */
[----:B------:R-:W-:Y:S02]  /*b560*/  FMNMX.FTZ R0, R154, R153, !PT ;  /* 0x000000999a007209 */ /* 0x000fe40007810000 */
[----:B------:R-:W-:Y:S02]  /*b570*/  FSEL R158, R158, -INF , !P5 ;  /* 0xff8000009e9e7808 */ /* 0x000fe40006800000 */
[----:B0-----:R-:W-:Y:S02]  /*b580*/  FMNMX.FTZ R178, R4, R5, !PT ;  /* 0x0000000504b27209 */ /* 0x001fe40007810000 */
[----:B------:R-:W-:Y:S02]  /*b590*/  ISETP.LT.OR P4, PT, R176, 0x1a, P4 ;  /* 0x0000001ab000780c */ /* 0x000fe40002781670 */
[----:B------:R-:W-:Y:S01]  /*b5a0*/  FSEL R156, R156, -INF , !P3 ;  /* 0xff8000009c9c7808 */ /* 0x000fe20005800000 */
[----:B------:R-:W0:Y:S01]  /*b5b0*/  SHFL.BFLY PT, R5, R178, 0x1, 0x1f ;  /* 0x0c201f00b2057f89 */ /* 0x000e2200000e0000 */
[----:B------:R-:W-:-:S02]  /*b5c0*/  FMNMX.FTZ R153, R155, R0, !PT ;  /* 0x000000009b997209 */ /* 0x000fc40007810000 */
[----:B------:R-:W-:Y:S02]  /*b5d0*/  ISETP.GT.AND P3, PT, R177, 0x21, P2 ;  /* 0x00000021b100780c */ /* 0x000fe40001764270 */
[----:B------:R-:W-:Y:S02]  /*b5e0*/  FSEL R157, R157, -INF , !P4 ;  /* 0xff8000009d9d7808 */ /* 0x000fe40006000000 */
[----:B------:R-:W-:Y:S02]  /*b5f0*/  ISETP.GT.AND P4, PT, R177, 0x28, P2 ;  /* 0x00000028b100780c */ /* 0x000fe40001784270 */
[C---:B------:R-:W-:Y:S02]  /*b600*/  ISETP.LT.OR P3, PT, R176.reuse, 0x22, P3 ;  /* 0x00000022b000780c */ /* 0x040fe40001f61670 */
[----:B------:R-:W-:Y:S02]  /*b610*/  ISETP.LT.OR P4, PT, R176, 0x29, P4 ;  /* 0x00000029b000780c */ /* 0x000fe40002781670 */
[----:B------:R-:W-:-:S02]  /*b620*/  FSEL R159, R159, -INF , !P3 ;  /* 0xff8000009f9f7808 */ /* 0x000fc40005800000 */
[----:B------:R-:W-:Y:S02]  /*b630*/  ISETP.GT.AND P3, PT, R177, 0x29, P2 ;  /* 0x00000029b100780c */ /* 0x000fe40001764270 */
[----:B------:R-:W-:Y:S02]  /*b640*/  FSEL R161, R161, -INF , !P4 ;  /* 0xff800000a1a17808 */ /* 0x000fe40006000000 */
[----:B------:R-:W-:Y:S02]  /*b650*/  ISETP.GT.AND P4, PT, R177, 0x30, P2 ;  /* 0x00000030b100780c */ /* 0x000fe40001784270 */
[C---:B------:R-:W-:Y:S02]  /*b660*/  ISETP.LT.OR P3, PT, R176.reuse, 0x2a, P3 ;  /* 0x0000002ab000780c */ /* 0x040fe40001f61670 */
[----:B------:R-:W-:Y:S02]  /*b670*/  ISETP.LT.OR P4, PT, R176, 0x31, P4 ;  /* 0x00000031b000780c */ /* 0x000fe40002781670 */
[----:B0-----:R-:W-:-:S02]  /*b680*/  FMNMX.FTZ R5, R178, R5, !PT ;  /* 0x00000005b2057209 */ /* 0x001fc40007810000 */
[----:B------:R-:W-:Y:S02]  /*b690*/  FSEL R160, R160, -INF , !P3 ;  /* 0xff800000a0a07808 */ /* 0x000fe40005800000 */
[C---:B------:R-:W-:Y:S01]  /*b6a0*/  FSETP.NEU.FTZ.AND P5, PT, R5.reuse, -INF , PT ;  /* 0xff8000000500780b */ /* 0x040fe20003fbd000 */
[----:B------:R-:W-:Y:S01]  /*b6b0*/  FMUL.FTZ R4, R5, UR7 ;  /* 0x0000000705047c20 */ /* 0x000fe20008410000 */
[----:B------:R-:W-:Y:S02]  /*b6c0*/  ISETP.GT.AND P3, PT, R177, 0x31, P2 ;  /* 0x00000031b100780c */ /* 0x000fe40001764270 */
[----:B------:R-:W-:Y:S02]  /*b6d0*/  FSEL R162, R162, -INF , !P4 ;  /* 0xff800000a2a27808 */ /* 0x000fe40006000000 */
[----:B------:R-:W-:Y:S02]  /*b6e0*/  FSEL R0, R4, RZ, P5 ;  /* 0x000000ff04007208 */ /* 0x000fe40002800000 */
[----:B------:R-:W-:-:S02]  /*b6f0*/  FMNMX.FTZ R4, R156, R153, !PT ;  /* 0x000000999c047209 */ /* 0x000fc40007810000 */
[----:B------:R-:W-:Y:S01]  /*b700*/  ISETP.GT.AND P4, PT, R177, 0x38, P2 ;  /* 0x00000038b100780c */ /* 0x000fe20001784270 */
[--C-:B------:R-:W-:Y:S01]  /*b710*/  FFMA.FTZ R153, R175, UR7, -R0.reuse ;  /* 0x00000007af997c23 */ /* 0x100fe20008010800 */
[----:B------:R-:W-:Y:S01]  /*b720*/  FMNMX.FTZ R175, R157, R4, !PT ;  /* 0x000000049daf7209 */ /* 0x000fe20007810000 */
[--C-:B------:R-:W-:Y:S01]  /*b730*/  FFMA.FTZ R192, R186, UR7, -R0.reuse ;  /* 0x00000007bac07c23 */ /* 0x100fe20008010800 */
[----:B------:R-:W-:Y:S01]  /*b740*/  ISETP.LT.OR P3, PT, R176, 0x32, P3 ;  /* 0x00000032b000780c */ /* 0x000fe20001f61670 */
[--C-:B------:R-:W-:Y:S01]  /*b750*/  FFMA.FTZ R186, R173, UR7, -R0.reuse ;  /* 0x00000007adba7c23 */ /* 0x100fe20008010800 */
[----:B------:R-:W-:Y:S01]  /*b760*/  FMNMX.FTZ R4, R158, R175, !PT ;  /* 0x000000af9e047209 */ /* 0x000fe20007810000 */
[--C-:B------:R-:W-:Y:S01]  /*b770*/  FFMA.FTZ R198, R184, UR7, -R0.reuse ;  /* 0x00000007b8c67c23 */ /* 0x100fe20008010800 */
        /* <DEDUP_REMOVED lines=20> */
[----:B------:R-:W-:Y:S01]  /*b8c0*/  FSEL R175, R165, -INF , !P2 ;  /* 0xff800000a5af7808 */ /* 0x000fe20005000000 */
[--C-:B------:R-:W-:Y:S01]  /*b8d0*/  FFMA.FTZ R174, R174, UR7, -R0.reuse ;  /* 0x00000007aeae7c23 */ /* 0x100fe20008010800 */
[----:B------:R-:W-:Y:S01]  /*b8e0*/  FMNMX.FTZ R4, R164, R177, !PT ;  /* 0x000000b1a4047209 */ /* 0x000fe20007810000 */
[----:B------:R-:W-:Y:S01]  /*b8f0*/  FFMA.FTZ R177, R187, UR7, -R0 ;  /* 0x00000007bbb17c23 */ /* 0x000fe20008010800 */
[----:B------:R-:W-:Y:S01]  /*b900*/  FSEL R173, R5, RZ, P5 ;  /* 0x000000ff05ad7208 */ /* 0x000fe20002800000 */
[----:B------:R-:W-:Y:S01]  /*b910*/  MUFU.EX2 R153, R153 ;  /* 0x0000009900997308 */ /* 0x000fe20000000800 */
[----:B------:R-:W-:-:S03]  /*b920*/  FMNMX.FTZ R4, R175, R4, !PT ;  /* 0x00000004af047209 */ /* 0x000fc60007810000 */
[----:B------:R-:W-:Y:S01]  /*b930*/  FADD.FTZ R0, -R173, R200 ;  /* 0x000000c8ad007221 */ /* 0x000fe20000010100 */
[----:B------:R-:W-:Y:S01]  /*b940*/  IMAD.MOV.U32 R200, RZ, RZ, R5 ;  /* 0x000000ffffc87224 */ /* 0x000fe200078e0005 */
[----:B------:R-:W0:Y:S02]  /*b950*/  SHFL.BFLY PT, R183, R4, 0x2, 0x1f ;  /* 0x0c401f0004b77f89 */ /* 0x000e2400000e0000 */
[----:B------:R-:W-:Y:S01]  /*b960*/  FMUL.FTZ R0, R0, UR7 ;  /* 0x0000000700007c20 */ /* 0x000fe20008410000 */
[----:B------:R-:W-:Y:S08]  /*b970*/  MUFU.EX2 R196, R196 ;  /* 0x000000c400c47308 */ /* 0x000ff00000000800 */
[----:B------:R-:W1:Y:S08]  /*b980*/  MUFU.EX2 R0, R0 ;  /* 0x0000000000007308 */ /* 0x000e700000000800 */
[----:B------:R-:W2:Y:S01]  /*b990*/  MUFU.EX2 R198, R198 ;  /* 0x000000c600c67308 */ /* 0x000ea20000000800 */
[----:B0-----:R-:W-:-:S07]  /*b9a0*/  FMNMX.FTZ R183, R4, R183, !PT ;  /* 0x000000b704b77209 */ /* 0x001fce0007810000 */
[----:B------:R-:W0:Y:S01]  /*b9b0*/  MUFU.EX2 R165, R185 ;  /* 0x000000b900a57308 */ /* 0x000e220000000800 */
[----:B-1----:R-:W-:Y:S01]  /*b9c0*/  FFMA.FTZ R17, R0, R17, R153 ;  /* 0x0000001100117223 */ /* 0x002fe20000010099 */
[----:B------:R-:W1:Y:S03]  /*b9d0*/  SHFL.BFLY PT, R4, R183, 0x1, 0x1f ;  /* 0x0c201f00b7047f89 */ /* 0x000e6600000e0000 */
[C---:B------:R-:W-:Y:S01]  /*b9e0*/  FADD.FTZ R17, R196.reuse, R17 ;  /* 0x00000011c4117221 */ /* 0x040fe20000010000 */
[----:B------:R-:W-:Y:S02]  /*b9f0*/  F2FP.F16.F32.PACK_AB R196, R196, R153 ;  /* 0x00000099c4c4723e */ /* 0x000fe400000000ff */
[----:B------:R-:W-:Y:S01]  /*ba00*/  MUFU.EX2 R192, R192 ;  /* 0x000000c000c07308 */ /* 0x000fe20000000800 */
[----:B--2---:R-:W-:-:S07]  /*ba10*/  FADD.FTZ R168, R198, R17 ;  /* 0x00000011c6a87221 */ /* 0x004fce0000010000 */
[----:B------:R-:W-:Y:S01]  /*ba20*/  MUFU.EX2 R177, R177 ;  /* 0x000000b100b17308 */ /* 0x000fe20000000800 */
[----:B0-----:R-:W-:-:S07]  /*ba30*/  F2FP.F16.F32.PACK_AB R198, R165, R198 ;  /* 0x000000c6a5c6723e */ /* 0x001fce00000000ff */
[----:B------:R-:W-:Y:S01]  /*ba40*/  MUFU.EX2 R194, R194 ;  /* 0x000000c200c27308 */ /* 0x000fe20000000800 */
[----:B-1----:R-:W-:-:S04]  /*ba50*/  FMNMX.FTZ R4, R183, R4, !PT ;  /* 0x00000004b7047209 */ /* 0x002fc80007810000 */
[C---:B------:R-:W-:Y:S01]  /*ba60*/  FSETP.NEU.FTZ.AND P2, PT, R4.reuse, -INF , PT ;  /* 0xff8000000400780b */ /* 0x040fe20003f5d000 */
[----:B------:R-:W-:Y:S02]  /*ba70*/  FMUL.FTZ R183, R4, UR7 ;  /* 0x0000000704b77c20 */ /* 0x000fe40008410000 */
[----:B------:R-:W-:Y:S03]  /*ba80*/  MUFU.EX2 R181, R181 ;  /* 0x000000b500b57308 */ /* 0x000fe60000000800 */
[----:B------:R-:W-:-:S05]  /*ba90*/  FSEL R183, R183, RZ, P2 ;  /* 0x000000ffb7b77208 */ /* 0x000fca0001000000 */
[----:B------:R-:W-:Y:S01]  /*baa0*/  MUFU.EX2 R188, R188 ;  /* 0x000000bc00bc7308 */ /* 0x000fe20000000800 */
[--C-:B------:R-:W-:Y:S01]  /*bab0*/  FFMA.FTZ R193, R154, UR7, -R183.reuse ;  /* 0x000000079ac17c23 */ /* 0x100fe200080108b7 */
        /* <DEDUP_REMOVED lines=11> */
[----:B------:R-:W-:Y:S01]  /*bb70*/  FADD.FTZ R157, R165, R168 ;  /* 0x000000a8a59d7221 */ /* 0x000fe20000010000 */
[--C-:B------:R-:W-:Y:S01]  /*bb80*/  FFMA.FTZ R189, R158, UR7, -R183.reuse ;  /* 0x000000079ebd7c23 */ /* 0x100fe200080108b7 */
[--C-:B------:R-:W-:Y:S01]  /*bb90*/  FFMA.FTZ R158, R159, UR7, -R183.reuse ;  /* 0x000000079f9e7c23 */ /* 0x100fe200080108b7 */
[--C-:B------:R-:W-:Y:S01]  /*bba0*/  FFMA.FTZ R191, R161, UR7, -R183.reuse ;  /* 0x00000007a1bf7c23 */ /* 0x100fe200080108b7 */
[----:B------:R-:W-:Y:S01]  /*bbb0*/  MUFU.EX2 R197, R197 ;  /* 0x000000c500c57308 */ /* 0x000fe20000000800 */
[--C-:B------:R-:W-:Y:S01]  /*bbc0*/  FFMA.FTZ R185, R162, UR7, -R183.reuse ;  /* 0x00000007a2b97c23 */ /* 0x100fe200080108b7 */
[--C-:B------:R-:W-:Y:S01]  /*bbd0*/  FFMA.FTZ R163, R163, UR7, -R183.reuse ;  /* 0x00000007a3a37c23 */ /* 0x100fe200080108b7 */
[--C-:B------:R-:W-:Y:S01]  /*bbe0*/  FFMA.FTZ R164, R164, UR7, -R183.reuse ;  /* 0x00000007a4a47c23 */ /* 0x100fe200080108b7 */
[----:B------:R-:W-:Y:S01]  /*bbf0*/  FFMA.FTZ R175, R175, UR7, -R183 ;  /* 0x00000007afaf7c23 */ /* 0x000fe200080108b7 */
[C---:B------:R-:W-:Y:S01]  /*bc00*/  ISETP.GT.AND P2, PT, R20.reuse, UR61, PT ;  /* 0x0000003d14007c0c */ /* 0x040fe2000bf44270 */
[----:B------:R-:W-:-:S02]  /*bc10*/  VIADD R20, R20, 0xffffffff ;  /* 0xffffffff14147836 */ /* 0x000fc40000000000 */
[----:B------:R-:W0:Y:S01]  /*bc20*/  MUFU.EX2 R2, R155 ;  /* 0x0000009b00027308 */ /* 0x000e220000000800 */
[----:B------:R-:W-:-:S07]  /*bc30*/  IMAD.MOV.U32 R202, RZ, RZ, R4 ;  /* 0x000000ffffca7224 */ /* 0x000fce00078e0004 */
[----:B------:R-:W1:Y:S08]  /*bc40*/  MUFU.EX2 R166, R166 ;  /* 0x000000a600a67308 */ /* 0x000e700000000800 */
[----:B------:R-:W2:Y:S01]  /*bc50*/  MUFU.EX2 R199, R199 ;  /* 0x000000c700c77308 */ /* 0x000ea20000000800 */
[----:B0-----:R-:W-:Y:S01]  /*bc60*/  FFMA.FTZ R17, R2, R16, R197 ;  /* 0x0000001002117223 */ /* 0x001fe200000100c5 */
[----:B------:R-:W-:Y:S01]  /*bc70*/  FADD.FTZ R16, R192, R157 ;  /* 0x0000009dc0107221 */ /* 0x000fe20000010000 */
[----:B------:R-:W-:-:S02]  /*bc80*/  MOV R157, UR14 ;  /* 0x0000000e009d7c02 */ /* 0x000fc40008000f00 */
[C---:B------:R-:W-:Y:S01]  /*bc90*/  F2FP.F16.F32.PACK_AB R192, R177.reuse, R192 ;  /* 0x000000c0b1c0723e */ /* 0x040fe200000000ff */
[----:B------:R-:W-:Y:S01]  /*bca0*/  FADD.FTZ R155, R177, R16 ;  /* 0x00000010b19b7221 */ /* 0x000fe20000010000 */
[----:B------:R-:W-:Y:S01]  /*bcb0*/  FFMA.FTZ R16, R160, UR7, -R183 ;  /* 0x00000007a0107c23 */ /* 0x000fe200080108b7 */
[----:B------:R-:W0:Y:S01]  /*bcc0*/  MUFU.EX2 R152, R152 ;  /* 0x0000009800987308 */ /* 0x000e220000000800 */
[C---:B-1----:R-:W-:Y:S01]  /*bcd0*/  FADD.FTZ R168, R166.reuse, R17 ;  /* 0x00000011a6a87221 */ /* 0x042fe20000010000 */
[----:B------:R-:W-:Y:S01]  /*bce0*/  @!P1 VIADD R157, R157, 0x30860 ;  /* 0x000308609d9d9836 */ /* 0x000fe20000000000 */
[----:B------:R-:W-:-:S04]  /*bcf0*/  F2FP.F16.F32.PACK_AB R197, R166, R197 ;  /* 0x000000c5a6c5723e */ /* 0x000fc800000000ff */
[----:B------:R-:W-:Y:S01]  /*bd00*/  @!P1 PRMT R157, RZ, 0x654, R157 ;  /* 0x00000654ff9d9816 */ /* 0x000fe2000000009d */
[----:B------:R-:W1:Y:S01]  /*bd10*/  MUFU.EX2 R154, R154 ;  /* 0x0000009a009a7308 */ /* 0x000e620000000800 */
[----:B--2---:R-:W-:Y:S01]  /*bd20*/  FADD.FTZ R17, R199, R168 ;  /* 0x000000a8c7117221 */ /* 0x004fe20000010000 */
[----:B------:R-:W-:Y:S01]  /*bd30*/  FADD.FTZ R168, R194, R155 ;  /* 0x0000009bc2a87221 */ /* 0x000fe20000010000 */
[----:B------:R2:W-:Y:S01]  /*bd40*/  @!P1 SYNCS.ARRIVE.TRANS64.RED.A1T0 RZ, [R157+URZ], RZ ;  /* 0x000000ff9dff99a7 */ /* 0x0005e2000810043f */
[C---:B------:R-:W-:Y:S02]  /*bd50*/  F2FP.F16.F32.PACK_AB R194, R181.reuse, R194 ;  /* 0x000000c2b5c2723e */ /* 0x040fe400000000ff */
[----:B------:R-:W-:Y:S02]  /*bd60*/  FADD.FTZ R155, R181, R168 ;  /* 0x000000a8b59b7221 */ /* 0x000fe40000010000 */
[----:B------:R-:W3:Y:S01]  /*bd70*/  MUFU.EX2 R195, R195 ;  /* 0x000000c300c37308 */ /* 0x000ee20000000800 */
[----:B0-----:R-:W-:Y:S01]  /*bd80*/  FADD.FTZ R160, R152, R17 ;  /* 0x0000001198a07221 */ /* 0x001fe20000010000 */
[----:B------:R-:W-:Y:S01]  /*bd90*/  FADD.FTZ R162, R188, R155 ;  /* 0x0000009bbca27221 */ /* 0x000fe20000010000 */
[----:B------:R-:W-:-:S02]  /*bda0*/  F2FP.F16.F32.PACK_AB R199, R152, R199 ;  /* 0x000000c798c7723e */ /* 0x000fc400000000ff */
[----:B------:R-:W-:-:S03]  /*bdb0*/  FADD.FTZ R17, R193, R160 ;  /* 0x000000a0c1117221 */ /* 0x000fc60000010000 */
        /* <DEDUP_REMOVED lines=19> */
[----:B---3--:R-:W-:-:S07]  /*bef0*/  FADD.FTZ R17, R191, R160 ;  /* 0x000000a0bf117221 */ /* 0x008fce0000010000 */
[----:B------:R-:W3:Y:S01]  /*bf00*/  MUFU.EX2 R184, R184 ;  /* 0x000000b800b87308 */ /* 0x000ee20000000800 */
[C---:B0-----:R-:W-:Y:S01]  /*bf10*/  FADD.FTZ R153, R169.reuse, R162 ;  /* 0x000000a2a9997221 */ /* 0x041fe20000010000 */
[----:B------:R-:W-:-:S06]  /*bf20*/  F2FP.F16.F32.PACK_AB R190, R169, R190 ;  /* 0x000000bea9be723e */ /* 0x000fcc00000000ff */
[----:B------:R-:W0:Y:S01]  /*bf30*/  MUFU.EX2 R185, R185 ;  /* 0x000000b900b97308 */ /* 0x000e220000000800 */
[C---:B-1----:R-:W-:Y:S01]  /*bf40*/  FADD.FTZ R160, R16.reuse, R17 ;  /* 0x0000001110a07221 */ /* 0x042fe20000010000 */
[----:B------:R-:W-:-:S06]  /*bf50*/  F2FP.F16.F32.PACK_AB R191, R16, R191 ;  /* 0x000000bf10bf723e */ /* 0x000fcc00000000ff */
[----:B------:R-:W1:Y:S01]  /*bf60*/  MUFU.EX2 R171, R171 ;  /* 0x000000ab00ab7308 */ /* 0x000e620000000800 */
[----:B---3--:R-:W-:-:S07]  /*bf70*/  FADD.FTZ R162, R184, R153 ;  /* 0x00000099b8a27221 */ /* 0x008fce0000010000 */
        /* <DEDUP_REMOVED lines=11> */
[----:B-1----:R-:W-:Y:S01]  /*c030*/  FADD.FTZ R160, R187, R160 ;  /* 0x000000a0bba07221 */ /* 0x002fe20000010000 */
[C---:B---3--:R-:W-:Y:S01]  /*c040*/  FADD.FTZ R17, R173.reuse, R162 ;  /* 0x000000a2ad117221 */ /* 0x048fe20000010000 */
[----:B------:R-:W-:Y:S02]  /*c050*/  F2FP.F16.F32.PACK_AB R186, R173, R186 ;  /* 0x000000baadba723e */ /* 0x000fe400000000ff */
[C---:B0-----:R-:W-:Y:S01]  /*c060*/  FADD.FTZ R16, R175.reuse, R160 ;  /* 0x000000a0af107221 */ /* 0x041fe20000010000 */
[----:B------:R-:W-:Y:S01]  /*c070*/  F2FP.F16.F32.PACK_AB R187, R175, R187 ;  /* 0x000000bbafbb723e */ /* 0x000fe200000000ff */
[----:B--2---:R-:W-:Y:S06]  /*c080*/  @P2 BRA `(.L_x_1152) ;  /* 0xffffffd400642947 */ /* 0x004fec000383ffff */
.L_x_1135:
        /* <DEDUP_REMOVED lines=131> */
.L_x_1153:
[----:B------:R-:W-:Y:S01]  /*c8c0*/  ULEA UR5, UR37, UR39, 0x3 ;  /* 0x0000002725057291 */ /* 0x000fe2000f8e183f */
[----:B------:R-:W-:-:S05]  /*c8d0*/  IMAD.U32 R0, RZ, RZ, UR36 ;  /* 0x00000024ff007e24 */ /* 0x000fca000f8e00ff */
[----:B------:R-:W-:-:S04]  /*c8e0*/  SHF.L.U32 R0, R0, 0x1f, RZ ;  /* 0x0000001f00007819 */ /* 0x000fc800000006ff */
[----:B------:R0:W1:Y:S01]  /*c8f0*/  SYNCS.PHASECHK.TRANS64.TRYWAIT P2, [UR5+0x30850], R0 ;  /* 0x03085000ff0075a7 */ /* 0x0000620008040145 */
[----:B------:R-:W-:Y:S05]  /*c900*/  @!P0 BRA `(.L_x_1154) ;  /* 0x0000000000048947 */ /* 0x000fea0003800000 */
[----:B------:R-:W-:Y:S01]  /*c910*/  BPT.TRAP 0x1 ;  /* 0x000000040000795c */ /* 0x000fe20000300000 */
.L_x_1154:
[----:B-1----:R-:W-:Y:S05]  /*c920*/  @P2 BRA `(.L_x_1155) ;  /* 0x0000000000082947 */ /* 0x002fea0003800000 */
[----:B------:R-:W1:Y:S02]  /*c930*/  SYNCS.PHASECHK.TRANS64.TRYWAIT P0, [UR5+0x30850], R0 ;  /* 0x03085000ff0075a7 */ /* 0x000e640008000145 */
[----:B-1----:R-:W-:Y:S05]  /*c940*/  @!P0 BRA `(.L_x_1156) ;  /* 0x00000094007c8947 */ /* 0x002fea0003800000 */
.L_x_1155:
[----:B------:R-:W-:Y:S01]  /*c950*/  UIADD3 UR39, UR39, 0x400, URZ ;  /* 0x0000040027277890 */ /* 0x000fe2000fffe03f */
[----:B------:R-:W-:Y:S01]  /*c960*/  WARPGROUP.ARRIVE ;  /* 0x00000000000079c5 */ /* 0x000fe20000000000 */
[----:B------:R-:W-:Y:S01]  /*c970*/  UMOV UR11, 0x40000040 ;  /* 0x40000040000b7882 */ /* 0x000fe20000000000 */
[----:B-1----:R-:W1:Y:S01]  /*c980*/  SHFL.BFLY PT, R3, R16, 0x2, 0x1f ;  /* 0x0c401f0010037f89 */ /* 0x002e6200000e0000 */
[----:B------:R-:W-:Y:S01]  /*c990*/  USHF.R.U32.HI UR39, URZ, 0x4, UR39 ;  /* 0x000000043f277899 */ /* 0x000fe20008011627 */
[----:B------:R-:W-:Y:S01]  /*c9a0*/  IMAD.MOV.U32 R13, RZ, RZ, RZ ;  /* 0x000000ffff0d7224 */ /* 0x000fe200078e00ff */
[----:B------:R-:W-:Y:S01]  /*c9b0*/  R2UR UR8, R209 ;  /* 0x00000000d10872ca */ /* 0x000fe200000e0000 */
[----:B0-----:R-:W0:Y:S01]  /*c9c0*/  SHFL.BFLY PT, R0, R17, 0x2, 0x1f ;  /* 0x0c401f0011007f89 */ /* 0x001e2200000e0000 */
[----:B------:R-:W-:Y:S01]  /*c9d0*/  ULOP3.LUT UR39, UR39, 0x3fff, URZ, 0xc0, !UPT ;  /* 0x00003fff27277892 */ /* 0x000fe2000f8ec03f */
[----:B------:R-:W-:Y:S02]  /*c9e0*/  IMAD.U32 R11, RZ, RZ, UR5 ;  /* 0x00000005ff0b7e24 */ /* 0x000fe4000f8e00ff */
[----:B------:R-:W-:Y:S01]  /*c9f0*/  IMAD.U32 R6, RZ, RZ, UR7 ;  /* 0x00000007ff067e24 */ /* 0x000fe2000f8e00ff */
[----:B------:R-:W-:Y:S01]  /*ca00*/  ULOP3.LUT UR4, UR39, 0x2000000, URZ, 0xfc, !UPT ;  /* 0x0200000027047892 */ /* 0x000fe2000f8efc3f */
[----:B------:R-:W-:-:S03]  /*ca10*/  IMAD.U32 R12, RZ, RZ, UR7 ;  /* 0x00000007ff0c7e24 */ /* 0x000fc6000f8e00ff */
[----:B------:R-:W-:Y:S02]  /*ca20*/  ULEA UR4, UR37, UR4, 0xb ;  /* 0x0000000425047291 */ /* 0x000fe4000f8e583f */
[----:B------:R-:W-:Y:S02]  /*ca30*/  UIADD3 UR37, UR37, 0x1, URZ ;  /* 0x0000000125257890 */ /* 0x000fe4000fffe03f */
[----:B------:R-:W-:Y:S02]  /*ca40*/  UIADD3 UR6, UR4, 0x80, URZ ;  /* 0x0000008004067890 */ /* 0x000fe4000fffe03f */
[----:B------:R-:W-:Y:S01]  /*ca50*/  UIADD3 UR8, UR8, 0x1, URZ ;  /* 0x0000000108087890 */ /* 0x000fe2000fffe03f */
[----:B------:R-:W-:Y:S01]  /*ca60*/  UMOV UR10, UR4 ;  /* 0x00000004000a7c82 */ /* 0x000fe20008000000 */
[----:B------:R-:W-:-:S07]  /*ca70*/  UISETP.NE.AND UP0, UPT, UR37, 0x2, UPT ;  /* 0x000000022500788c */ /* 0x000fce000bf05270 */
[----:B------:R-:W-:Y:S01]  /*ca80*/  HGMMA.64x256x16.F32 R24, R196, gdesc[UR8].tnspB, R24, gsb0 ;  /* 0x43e00008c4187df0 */ /* 0x000fe20008000818 */
[----:B------:R-:W-:Y:S01]  /*ca90*/  UMOV UR10, UR6 ;  /* 0x00000006000a7c82 */ /* 0x000fe20008000000 */
[----:B------:R-:W-:Y:S01]  /*caa0*/  UMOV UR11, 0x40000040 ;  /* 0x40000040000b7882 */ /* 0x000fe20000000000 */
[----:B------:R-:W-:Y:S01]  /*cab0*/  UIADD3 UR6, UR4, 0x100, URZ ;  /* 0x0000010004067890 */ /* 0x000fe2000fffe03f */
[----:B-1----:R-:W-:Y:S01]  /*cac0*/  FADD.FTZ R2, R3, R16 ;  /* 0x0000001003027221 */ /* 0x002fe20000010000 */
[----:B------:R-:W-:Y:S01]  /*cad0*/  UIADD3 UR4, UR4, 0x180, URZ ;  /* 0x0000018004047890 */ /* 0x000fe2000fffe03f */
[----:B0-----:R-:W-:Y:S01]  /*cae0*/  FADD.FTZ R0, R0, R17 ;  /* 0x0000001100007221 */ /* 0x001fe20000010000 */
[----:B------:R-:W-:Y:S01]  /*caf0*/  IMAD.U32 R209, RZ, RZ, UR8 ;  /* 0x00000008ffd17e24 */ /* 0x000fe2000f8e00ff */
[----:B------:R-:W-:Y:S01]  /*cb00*/  USEL UR37, UR37, URZ, UP0 ;  /* 0x0000003f25257287 */ /* 0x000fe20008000000 */
[----:B------:R-:W0:Y:S04]  /*cb10*/  SHFL.BFLY PT, R7, R2, 0x1, 0x1f ;  /* 0x0c201f0002077f89 */ /* 0x000e2800000e0000 */
[----:B------:R-:W1:Y:S01]  /*cb20*/  SHFL.BFLY PT, R3, R0, 0x1, 0x1f ;  /* 0x0c201f0000037f89 */ /* 0x000e6200000e0000 */
[----:B0-----:R-:W-:Y:S01]  /*cb30*/  FADD.FTZ R10, R2, R7 ;  /* 0x00000007020a7221 */ /* 0x001fe20000010000 */
[----:B------:R-:W-:-:S02]  /*cb40*/  IMAD.MOV.U32 R7, RZ, RZ, RZ ;  /* 0x000000ffff077224 */ /* 0x000fc400078e00ff */
[----:B------:R-:W-:Y:S02]  /*cb50*/  IMAD.MOV.U32 R2, RZ, RZ, -0x800000 ;  /* 0xff800000ff027424 */ /* 0x000fe400078e00ff */
[----:B-1----:R-:W-:Y:S01]  /*cb60*/  FADD.FTZ R9, R0, R3 ;  /* 0x0000000300097221 */ /* 0x002fe20000010000 */
[----:B------:R-:W-:Y:S02]  /*cb70*/  FSETP.NE.FTZ.AND P2, PT, R10, RZ, PT ;  /* 0x000000ff0a00720b */ /* 0x000fe40003f55000 */
[----:B------:R-:W-:Y:S02]  /*cb80*/  MOV R0, 0xff800000 ;  /* 0xff80000000007802 */ /* 0x000fe40000000f00 */
[----:B------:R-:W-:-:S09]  /*cb90*/  FSETP.NE.FTZ.AND P0, PT, R9, RZ, PT ;  /* 0x000000ff0900720b */ /* 0x000fd20003f15000 */
[----:B------:R-:W-:Y:S01]  /*cba0*/  @P2 MUFU.LG2 R8, R10 ;  /* 0x0000000a00082308 */ /* 0x000fe20000000c00 */
[----:B------:R-:W-:-:S03]  /*cbb0*/  @P2 FMUL.FTZ R12, R12, 0.69314718246459960938 ;  /* 0x3f3172180c0c2820 */ /* 0x000fc60000410000 */
[----:B------:R-:W-:-:S04]  /*cbc0*/  @P0 FMUL.FTZ R6, R6, 0.69314718246459960938 ;  /* 0x3f31721806060820 */ /* 0x000fc80000410000 */
[----:B------:R-:W0:Y:S08]  /*cbd0*/  @P0 MUFU.LG2 R3, R9 ;  /* 0x0000000900030308 */ /* 0x000e300000000c00 */
[----:B------:R-:W1:Y:S08]  /*cbe0*/  @P2 MUFU.RCP R7, R10 ;  /* 0x0000000a00072308 */ /* 0x000e700000001000 */
[----:B------:R2:W3:Y:S01]  /*cbf0*/  @P0 MUFU.RCP R13, R9 ;  /* 0x00000009000d0308 */ /* 0x0004e20000001000 */
[----:B0-----:R-:W-:-:S04]  /*cc00*/  @P0 FMUL.FTZ R3, R3, 0.69314718246459960938 ;  /* 0x3f31721803030820 */ /* 0x001fc80000410000 */
[----:B------:R-:W-:Y:S01]  /*cc10*/  @P0 FFMA.FTZ R0, R6, R5, R3 ;  /* 0x0000000506000223 */ /* 0x000fe20000010003 */
[----:B------:R-:W-:Y:S01]  /*cc20*/  PLOP3.LUT P0, PT, PT, PT, PT, 0x8, 0x0 ;  /* 0x000000000000781c */ /* 0x000fe20003f0e170 */
[----:B--2---:R-:W-:Y:S01]  /*cc30*/  @P2 FMUL.FTZ R9, R8, 0.69314718246459960938 ;  /* 0x3f31721808092820 */ /* 0x004fe20000410000 */
[----:B------:R-:W-:-:S03]  /*cc40*/  @!P1 VIADD R8, R11, 0x30860 ;  /* 0x000308600b089836 */ /* 0x000fc60000000000 */
[----:B------:R-:W-:Y:S02]  /*cc50*/  @P2 FFMA.FTZ R2, R12, R4, R9 ;  /* 0x000000040c022223 */ /* 0x000fe40000010009 */
[----:B------:R-:W-:Y:S01]  /*cc60*/  @!P1 PRMT R16, RZ, 0x654, R8 ;  /* 0x00000654ff109816 */ /* 0x000fe20000000008 */
        /* <DEDUP_REMOVED lines=18> */
[-C--:B-1----:R-:W-:Y:S01]  /*cd90*/  FMUL.FTZ R159, R75, R7.reuse ;  /* 0x000000074b9f7220 */ /* 0x082fe20000410000 */
[----:B------:R-:W-:Y:S01]  /*cda0*/  FMUL.FTZ R157, R79, R7 ;  /* 0x000000074f9d7220 */ /* 0x000fe20000410000 */
[-C--:B---3--:R-:W-:Y:S01]  /*cdb0*/  FMUL.FTZ R5, R24, R13.reuse ;  /* 0x0000000d18057220 */ /* 0x088fe20000410000 */
[----:B------:R-:W-:Y:S01]  /*cdc0*/  FMUL.FTZ R6, R28, R13 ;  /* 0x0000000d1c067220 */ /* 0x000fe20000410000 */
        /* <DEDUP_REMOVED lines=125> */
.L_x_1086:
[----:B------:R-:W0:Y:S01]  /*d5a0*/  S2R R20, SR_CgaCtaId ;  /* 0x0000000000147919 */ /* 0x000e220000008800 */
[----:B------:R-:W-:Y:S01]  /*d5b0*/  MOV R19, 0x400 ;  /* 0x0000040000137802 */ /* 0x000fe20000000f00 */
[----:B------:R-:W-:Y:S01]  /*d5c0*/  BSSY B0, `(.L_x_1157) ;  /* 0x00002bc000007945 */ /* 0x000fe20003800000 */
[----:B------:R-:W-:Y:S02]  /*d5d0*/  BAR.SYNC.DEFER_BLOCKING 0x5, 0x120 ;  /* 0x0144800000007b1d */ /* 0x000fe40000010000 */
[----:B0-----:R-:W-:-:S05]  /*d5e0*/  LEA R19, R20, R19, 0x18 ;  /* 0x0000001314137211 */ /* 0x001fca00078ec0ff */
[----:B------:R-:W0:Y:S02]  /*d5f0*/  LDS.128 R200, [R19+0x308d0] ;  /* 0x0308d00013c87984 */ /* 0x000e240000000c00 */
[----:B0-----:R-:W-:Y:S02]  /*d600*/  R2UR UR6, R202 ;  /* 0x00000000ca0672ca */ /* 0x001fe400000e0000 */
[----:B------:R-:W-:Y:S01]  /*d610*/  R2UR UR5, R203 ;  /* 0x00000000cb0572ca */ /* 0x000fe200000e0000 */
[----:B------:R-:W-:Y:S06]  /*d620*/  BAR.ARV 0x4, 0x120 ;  /* 0x0104800000007b1d */ /* 0x000fec0000002000 */
[----:B------:R-:W-:Y:S08]  /*d630*/  @P0 BRA `(.L_x_1158) ;  /* 0x0000001c009c0947 */ /* 0x000ff00003800000 */
[----:B------:R-:W0:Y:S01]  /*d640*/  S2R R22, SR_SWINHI ;  /* 0x0000000000167919 */ /* 0x000e220000002f00 */
[----:B------:R-:W-:Y:S01]  /*d650*/  F2FP.F16.F32.PACK_AB R4, R4, R5 ;  /* 0x000000050404723e */ /* 0x000fe200000000ff */
[----:B------:R-:W-:Y:S01]  /*d660*/  ULDC.64 UR8, c[0x0][0xbd8] ;  /* 0x0002f60000087ab9 */ /* 0x000fe20000000a00 */
[----:B------:R-:W-:Y:S01]  /*d670*/  F2FP.F16.F32.PACK_AB R5, R175, R26 ;  /* 0x0000001aaf05723e */ /* 0x000fe200000000ff */
[----:B------:R-:W-:Y:S01]  /*d680*/  UISETP.NE.U32.AND UP0, UPT, UR8, URZ, UPT ;  /* 0x0000003f0800728c */ /* 0x000fe2000bf05070 */
[----:B------:R-:W-:Y:S01]  /*d690*/  F2FP.F16.F32.PACK_AB R6, R29, R6 ;  /* 0x000000061d06723e */ /* 0x000fe200000000ff */
[----:B------:R-:W-:Y:S01]  /*d6a0*/  ULDC.64 UR10, c[0x0][0x208] ;  /* 0x00008200000a7ab9 */ /* 0x000fe20000000a00 */
[----:B------:R-:W-:Y:S01]  /*d6b0*/  F2FP.F16.F32.PACK_AB R8, R8, R9 ;  /* 0x000000090808723e */ /* 0x000fe200000000ff */
[----:B------:R-:W-:Y:S01]  /*d6c0*/  UISETP.NE.AND.EX UP0, UPT, UR9, URZ, UPT, UP0 ;  /* 0x0000003f0900728c */ /* 0x000fe2000bf05300 */
[----:B------:R-:W-:Y:S02]  /*d6d0*/  F2FP.F16.F32.PACK_AB R10, R10, R11 ;  /* 0x0000000b0a0a723e */ /* 0x000fe400000000ff */
[----:B------:R-:W-:Y:S01]  /*d6e0*/  F2FP.F16.F32.PACK_AB R9, R169, R154 ;  /* 0x0000009aa909723e */ /* 0x000fe200000000ff */
[----:B------:R-:W-:Y:S01]  /*d6f0*/  ULDC.64 UR8, c[0x0][0xbd8] ;  /* 0x0002f60000087ab9 */ /* 0x000fe20000000a00 */
        /* <DEDUP_REMOVED lines=10> */
[----:B------:R-:W-:Y:S02]  /*d7a0*/  MOV R20, R19 ;  /* 0x0000001300147202 */ /* 0x000fe40000000f00 */
[----:B0-----:R-:W-:Y:S02]  /*d7b0*/  MOV R21, R22 ;  /* 0x0000001600157202 */ /* 0x001fe40000000f00 */
[----:B------:R-:W-:-:S02]  /*d7c0*/  F2FP.F16.F32.PACK_AB R88, R89, R88 ;  /* 0x000000585958723e */ /* 0x000fc400000000ff */
[----:B------:R-:W-:Y:S01]  /*d7d0*/  F2FP.F16.F32.PACK_AB R82, R85, R84 ;  /* 0x000000545552723e */ /* 0x000fe200000000ff */
[----:B------:R-:W-:Y:S01]  /*d7e0*/  IMAD.WIDE R66, R213, 0x2, R20 ;  /* 0x00000002d5427825 */ /* 0x000fe200078e0214 */
[----:B------:R-:W-:Y:S02]  /*d7f0*/  F2FP.F16.F32.PACK_AB R83, R158, R83 ;  /* 0x000000539e53723e */ /* 0x000fe400000000ff */
[----:B------:R-:W-:Y:S02]  /*d800*/  F2FP.F16.F32.PACK_AB R89, R75, R90 ;  /* 0x0000005a4b59723e */ /* 0x000fe400000000ff */
[C---:B------:R-:W-:Y:S02]  /*d810*/  IADD3 R22, P1, R66.reuse, 0x20, RZ ;  /* 0x0000002042167810 */ /* 0x040fe40007f3e0ff */
[C---:B------:R-:W-:Y:S02]  /*d820*/  LOP3.LUT R7, R66.reuse, 0x380, RZ, 0xc0, !PT ;  /* 0x0000038042077812 */ /* 0x040fe400078ec0ff */
[C---:B------:R-:W-:Y:S01]  /*d830*/  IADD3 R87, P0, R66.reuse, 0x40, RZ ;  /* 0x0000004042577810 */ /* 0x040fe20007f1e0ff */
[----:B------:R-:W-:Y:S01]  /*d840*/  IMAD.X R35, RZ, RZ, R67, P1 ;  /* 0x000000ffff237224 */ /* 0x000fe200008e0643 */
[----:B------:R-:W-:-:S02]  /*d850*/  IADD3 R95, P4, R66, 0x60, RZ ;  /* 0x00000060425f7810 */ /* 0x000fc40007f9e0ff */
        /* <DEDUP_REMOVED lines=12> */
[----:B------:R-:W-:-:S02]  /*d920*/  IADD3.X R43, RZ, R67, RZ, P3, !PT ;  /* 0x00000043ff2b7210 */ /* 0x000fc40001ffe4ff */
[C---:B------:R-:W-:Y:S02]  /*d930*/  IADD3 R54, P0, R66.reuse, 0x8020, RZ ;  /* 0x0000802042367810 */ /* 0x040fe40007f1e0ff */
        /* <DEDUP_REMOVED lines=8> */
[----:B------:R-:W-:Y:S01]  /*d9c0*/  IMAD.X R63, RZ, RZ, R67, P6 ;  /* 0x000000ffff3f7224 */ /* 0x000fe200030e0643 */
[----:B------:R-:W-:-:S02]  /*d9d0*/  IADD3 R102, P1, R66, 0xc060, RZ ;  /* 0x0000c06042667810 */ /* 0x000fc40007f3e0ff */
[----:B------:R-:W-:Y:S01]  /*d9e0*/  LOP3.LUT R66, R7, R66, RZ, 0x3c, !PT ;  /* 0x0000004207427212 */ /* 0x000fe200078e3cff */
[--C-:B------:R-:W-:Y:S01]  /*d9f0*/  IMAD.X R27, RZ, RZ, R67.reuse, P2 ;  /* 0x000000ffff1b7224 */ /* 0x100fe200010e0643 */
[----:B------:R-:W-:Y:S01]  /*da00*/  LOP3.LUT R7, R22, 0x380, RZ, 0xc0, !PT ;  /* 0x0000038016077812 */ /* 0x000fe200078ec0ff */
[----:B------:R-:W-:Y:S01]  /*da10*/  IMAD.X R31, RZ, RZ, R67, P1 ;  /* 0x000000ffff1f7224 */ /* 0x000fe200008e0643 */
[----:B------:R-:W-:Y:S02]  /*da20*/  LOP3.LUT R38, R87, 0x380, RZ, 0xc0, !PT ;  /* 0x0000038057267812 */ /* 0x000fe400078ec0ff */
[----:B------:R-:W-:Y:S02]  /*da30*/  SHF.R.U64 R7, R7, 0x3, RZ ;  /* 0x0000000307077819 */ /* 0x000fe400000012ff */
[----:B------:R-:W-:Y:S02]  /*da40*/  LOP3.LUT R40, R95, 0x380, RZ, 0xc0, !PT ;  /* 0x000003805f287812 */ /* 0x000fe400078ec0ff */
[----:B------:R-:W-:-:S02]  /*da50*/  LOP3.LUT R34, R7, R22, RZ, 0x3c, !PT ;  /* 0x0000001607227212 */ /* 0x000fc400078e3cff */
[----:B------:R-:W-:Y:S02]  /*da60*/  LOP3.LUT R7, R44, 0x380, RZ, 0xc0, !PT ;  /* 0x000003802c077812 */ /* 0x000fe400078ec0ff */
[----:B------:R-:W-:Y:S02]  /*da70*/  LOP3.LUT R22, R177, 0x380, RZ, 0xc0, !PT ;  /* 0x00000380b1167812 */ /* 0x000fe400078ec0ff */
[----:B------:R-:W-:Y:S02]  /*da80*/  SHF.R.U64 R7, R7, 0x3, RZ ;  /* 0x0000000307077819 */ /* 0x000fe400000012ff */
[----:B------:R-:W-:Y:S02]  /*da90*/  SHF.R.U64 R22, R22, 0x3, RZ ;  /* 0x0000000316167819 */ /* 0x000fe400000012ff */
[----:B------:R-:W-:Y:S02]  /*daa0*/  LOP3.LUT R44, R7, R44, RZ, 0x3c, !PT ;  /* 0x0000002c072c7212 */ /* 0x000fe400078e3cff */
[----:B------:R-:W-:-:S02]  /*dab0*/  LOP3.LUT R7, R54, 0x380, RZ, 0xc0, !PT ;  /* 0x0000038036077812 */ /* 0x000fc400078ec0ff */
[----:B------:R-:W-:Y:S02]  /*dac0*/  LOP3.LUT R46, R22, R177, RZ, 0x3c, !PT ;  /* 0x000000b1162e7212 */ /* 0x000fe400078e3cff */
[----:B------:R-:W-:Y:S02]  /*dad0*/  SHF.R.U64 R7, R7, 0x3, RZ ;  /* 0x0000000307077819 */ /* 0x000fe400000012ff */
[----:B------:R-:W-:Y:S02]  /*dae0*/  LOP3.LUT R22, R183, 0x380, RZ, 0xc0, !PT ;  /* 0x00000380b7167812 */ /* 0x000fe400078ec0ff */
[----:B------:R-:W-:Y:S02]  /*daf0*/  LOP3.LUT R54, R7, R54, RZ, 0x3c, !PT ;  /* 0x0000003607367212 */ /* 0x000fe400078e3cff */
[----:B------:R-:W-:Y:S02]  /*db00*/  LOP3.LUT R7, R102, 0x380, RZ, 0xc0, !PT ;  /* 0x0000038066077812 */ /* 0x000fe400078ec0ff */
[----:B------:R-:W-:-:S02]  /*db10*/  SHF.R.U64 R22, R22, 0x3, RZ ;  /* 0x0000000316167819 */ /* 0x000fc400000012ff */
[----:B------:R-:W-:Y:S02]  /*db20*/  LOP3.LUT R26, R191, 0x380, RZ, 0xc0, !PT ;  /* 0x00000380bf1a7812 */ /* 0x000fe400078ec0ff */
[----:B------:R-:W-:Y:S02]  /*db30*/  LOP3.LUT R42, R103, 0x380, RZ, 0xc0, !PT ;  /* 0x00000380672a7812 */ /* 0x000fe400078ec0ff */
[----:B------:R-:W-:Y:S02]  /*db40*/  SHF.R.U64 R29, R7, 0x3, RZ ;  /* 0x00000003071d7819 */ /* 0x000fe400000012ff */
[----:B------:R-:W-:Y:S02]  /*db50*/  SHF.R.U64 R38, R38, 0x3, RZ ;  /* 0x0000000326267819 */ /* 0x000fe400000012ff */
[----:B------:R-:W-:Y:S02]  /*db60*/  LOP3.LUT R56, R22, R183, RZ, 0x3c, !PT ;  /* 0x000000b716387212 */ /* 0x000fe400078e3cff */
[----:B------:R-:W-:-:S02]  /*db70*/  MOV R66, R66 ;  /* 0x0000004200427202 */ /* 0x000fc40000000f00 */
[----:B------:R-:W-:Y:S01]  /*db80*/  F2FP.F16.F32.PACK_AB R7, R173, R30 ;  /* 0x0000001ead07723e */ /* 0x000fe200000000ff */
[----:B------:R-:W-:Y:S01]  /*db90*/  BAR.SYNC.DEFER_BLOCKING 0x1, 0x100 ;  /* 0x0044000000007b1d */ /* 0x000fe20000010000 */
[----:B------:R-:W-:Y:S02]  /*dba0*/  SHF.R.U64 R40, R40, 0x3, RZ ;  /* 0x0000000328287819 */ /* 0x000fe400000012ff */
[----:B------:R-:W-:Y:S02]  /*dbb0*/  LOP3.LUT R50, R179, 0x380, RZ, 0xc0, !PT ;  /* 0x00000380b3327812 */ /* 0x000fe400078ec0ff */
[----:B------:R-:W-:Y:S02]  /*dbc0*/  LOP3.LUT R22, R189, 0x380, RZ, 0xc0, !PT ;  /* 0x00000380bd167812 */ /* 0x000fe400078ec0ff */
[----:B------:R-:W-:Y:S02]  /*dbd0*/  SHF.R.U64 R26, R26, 0x3, RZ ;  /* 0x000000031a1a7819 */ /* 0x000fe400000012ff */
[----:B------:R-:W-:-:S02]  /*dbe0*/  SHF.R.U64 R42, R42, 0x3, RZ ;  /* 0x000000032a2a7819 */ /* 0x000fc400000012ff */
[----:B------:R-:W-:Y:S02]  /*dbf0*/  LOP3.LUT R52, R181, 0x380, RZ, 0xc0, !PT ;  /* 0x00000380b5347812 */ /* 0x000fe400078ec0ff */
[----:B------:R-:W-:Y:S02]  /*dc00*/  LOP3.LUT R38, R38, R87, RZ, 0x3c, !PT ;  /* 0x0000005726267212 */ /* 0x000fe400078e3cff */
[----:B------:R-:W-:Y:S02]  /*dc10*/  LOP3.LUT R40, R40, R95, RZ, 0x3c, !PT ;  /* 0x0000005f28287212 */ /* 0x000fe400078e3cff */
[----:B------:R-:W-:Y:S02]  /*dc20*/  SHF.R.U64 R50, R50, 0x3, RZ ;  /* 0x0000000332327819 */ /* 0x000fe400000012ff */
[----:B------:R-:W-:Y:S02]  /*dc30*/  LOP3.LUT R58, R185, 0x380, RZ, 0xc0, !PT ;  /* 0x00000380b93a7812 */ /* 0x000fe400078ec0ff */
[----:B------:R-:W-:-:S02]  /*dc40*/  SHF.R.U64 R22, R22, 0x3, RZ ;  /* 0x0000000316167819 */ /* 0x000fc400000012ff */
[----:B------:R-:W-:Y:S01]  /*dc50*/  LOP3.LUT R26, R26, R191, RZ, 0x3c, !PT ;  /* 0x000000bf1a1a7212 */ /* 0x000fe200078e3cff */
[----:B------:R0:W-:Y:S01]  /*dc60*/  STSM.16.M88.4 [R66], R4 ;  /* 0x0000000442007844 */ /* 0x0001e20000000200 */
[----:B------:R-:W-:Y:S02]  /*dc70*/  LOP3.LUT R42, R42, R103, RZ, 0x3c, !PT ;  /* 0x000000672a2a7212 */ /* 0x000fe400078e3cff */
[----:B------:R-:W-:Y:S02]  /*dc80*/  SHF.R.U64 R52, R52, 0x3, RZ ;  /* 0x0000000334347819 */ /* 0x000fe400000012ff */
[----:B------:R-:W-:Y:S02]  /*dc90*/  LOP3.LUT R62, R187, 0x380, RZ, 0xc0, !PT ;  /* 0x00000380bb3e7812 */ /* 0x000fe400078ec0ff */
[----:B------:R-:W-:Y:S02]  /*dca0*/  LOP3.LUT R30, R29, R102, RZ, 0x3c, !PT ;  /* 0x000000661d1e7212 */ /* 0x000fe400078e3cff */
[----:B------:R-:W-:-:S02]  /*dcb0*/  MOV R34, R34 ;  /* 0x0000002200227202 */ /* 0x000fc40000000f00 */
[----:B------:R-:W-:Y:S02]  /*dcc0*/  MOV R38, R38 ;  /* 0x0000002600267202 */ /* 0x000fe40000000f00 */
[----:B------:R-:W-:Y:S02]  /*dcd0*/  LOP3.LUT R50, R50, R179, RZ, 0x3c, !PT ;  /* 0x000000b332327212 */ /* 0x000fe400078e3cff */
[----:B------:R-:W-:Y:S02]  /*dce0*/  SHF.R.U64 R58, R58, 0x3, RZ ;  /* 0x000000033a3a7819 */ /* 0x000fe400000012ff */
[----:B0-----:R-:W-:Y:S02]  /*dcf0*/  F2FP.F16.F32.PACK_AB R4, R33, R32 ;  /* 0x000000202104723e */ /* 0x001fe400000000ff */
[----:B------:R-:W-:Y:S02]  /*dd00*/  F2FP.F16.F32.PACK_AB R5, R171, R156 ;  /* 0x0000009cab05723e */ /* 0x000fe400000000ff */
[----:B------:R-:W-:-:S02]  /*dd10*/  F2FP.F16.F32.PACK_AB R6, R37, R36 ;  /* 0x000000242506723e */ /* 0x000fc400000000ff */
[----:B------:R-:W-:Y:S02]  /*dd20*/  F2FP.F16.F32.PACK_AB R7, R166, R155 ;  /* 0x0000009ba607723e */ /* 0x000fe400000000ff */
[----:B------:R-:W-:Y:S02]  /*dd30*/  LOP3.LUT R64, R22, R189, RZ, 0x3c, !PT ;  /* 0x000000bd16407212 */ /* 0x000fe400078e3cff */
[----:B------:R-:W-:Y:S01]  /*dd40*/  MOV R40, R40 ;  /* 0x0000002800287202 */ /* 0x000fe20000000f00 */
[----:B------:R0:W-:Y:S01]  /*dd50*/  STSM.16.M88.4 [R34], R4 ;  /* 0x0000000422007844 */ /* 0x0001e20000000200 */
[----:B------:R-:W-:Y:S02]  /*dd60*/  MOV R32, R26 ;  /* 0x0000001a00207202 */ /* 0x000fe40000000f00 */
[----:B------:R-:W-:Y:S01]  /*dd70*/  LOP3.LUT R52, R52, R181, RZ, 0x3c, !PT ;  /* 0x000000b534347212 */ /* 0x000fe200078e3cff */
[----:B------:R-:W-:Y:S01]  /*dd80*/  STSM.16.M88.4 [R38], R8 ;  /* 0x0000000826007844 */ /* 0x000fe20000000200 */
[----:B------:R-:W-:-:S02]  /*dd90*/  SHF.R.U64 R62, R62, 0x3, RZ ;  /* 0x000000033e3e7819 */ /* 0x000fc400000012ff */
[----:B------:R-:W-:Y:S01]  /*dda0*/  MOV R42, R42 ;  /* 0x0000002a002a7202 */ /* 0x000fe20000000f00 */
[----:B------:R-:W-:Y:S01]  /*ddb0*/  STSM.16.M88.4 [R40], R12 ;  /* 0x0000000c28007844 */ /* 0x000fe20000000200 */
[----:B------:R-:W-:Y:S02]  /*ddc0*/  MOV R22, R30 ;  /* 0x0000001e00167202 */ /* 0x000fe40000000f00 */
[----:B------:R-:W-:Y:S02]  /*ddd0*/  F2FP.F16.F32.PACK_AB R26, R61, R60 ;  /* 0x0000003c3d1a723e */ /* 0x000fe400000000ff */
[----:B------:R-:W-:Y:S02]  /*dde0*/  F2FP.F16.F32.PACK_AB R27, R165, R48 ;  /* 0x00000030a51b723e */ /* 0x000fe400000000ff */
[----:B------:R-:W-:Y:S02]  /*ddf0*/  MOV R44, R44 ;  /* 0x0000002c002c7202 */ /* 0x000fe40000000f00 */
[----:B------:R-:W-:Y:S01]  /*de00*/  F2FP.F16.F32.PACK_AB R29, R163, R16 ;  /* 0x00000010a31d723e */ /* 0x000fe200000000ff */
[----:B------:R-:W-:Y:S01]  /*de10*/  STSM.16.M88.4 [R42], R24 ;  /* 0x000000182a007844 */ /* 0x000fe20000000200 */
[----:B------:R-:W-:-:S02]  /*de20*/  F2FP.F16.F32.PACK_AB R30, R69, R68 ;  /* 0x00000044451e723e */ /* 0x000fc400000000ff */
[----:B------:R-:W-:Y:S02]  /*de30*/  F2FP.F16.F32.PACK_AB R31, R161, R70 ;  /* 0x00000046a11f723e */ /* 0x000fe400000000ff */
[----:B------:R-:W-:Y:S02]  /*de40*/  MOV R46, R46 ;  /* 0x0000002e002e7202 */ /* 0x000fe40000000f00 */
[----:B0-----:R-:W-:Y:S01]  /*de50*/  F2FP.F16.F32.PACK_AB R4, R73, R72 ;  /* 0x000000484904723e */ /* 0x001fe200000000ff */
[----:B------:R-:W-:Y:S01]  /*de60*/  STSM.16.M88.4 [R44], R28 ;  /* 0x0000001c2c007844 */ /* 0x000fe20000000200 */
[----:B------:R-:W-:Y:S02]  /*de70*/  F2FP.F16.F32.PACK_AB R5, R159, R74 ;  /* 0x0000004a9f05723e */ /* 0x000fe400000000ff */
[----:B------:R-:W-:Y:S02]  /*de80*/  F2FP.F16.F32.PACK_AB R6, R77, R76 ;  /* 0x0000004c4d06723e */ /* 0x000fe400000000ff */
[----:B------:R-:W-:-:S02]  /*de90*/  F2FP.F16.F32.PACK_AB R7, R157, R78 ;  /* 0x0000004e9d07723e */ /* 0x000fc400000000ff */
[----:B------:R-:W-:Y:S02]  /*dea0*/  LOP3.LUT R58, R58, R185, RZ, 0x3c, !PT ;  /* 0x000000b93a3a7212 */ /* 0x000fe400078e3cff */
[----:B------:R-:W-:Y:S01]  /*deb0*/  MOV R50, R50 ;  /* 0x0000003200327202 */ /* 0x000fe20000000f00 */
[----:B------:R0:W-:Y:S01]  /*dec0*/  STSM.16.M88.4 [R46], R4 ;  /* 0x000000042e007844 */ /* 0x0001e20000000200 */
[----:B------:R-:W-:Y:S02]  /*ded0*/  F2FP.F16.F32.PACK_AB R96, R97, R96 ;  /* 0x000000606160723e */ /* 0x000fe400000000ff */
[----:B------:R-:W-:Y:S01]  /*dee0*/  LOP3.LUT R62, R62, R187, RZ, 0x3c, !PT ;  /* 0x000000bb3e3e7212 */ /* 0x000fe200078e3cff */
[----:B------:R1:W-:Y:S01]  /*def0*/  STSM.16.M88.4 [R50], R80 ;  /* 0x0000005032007844 */ /* 0x0003e20000000200 */
[----:B------:R-:W-:Y:S02]  /*df00*/  MOV R52, R52 ;  /* 0x0000003400347202 */ /* 0x000fe40000000f00 */
[----:B------:R-:W-:-:S02]  /*df10*/  F2FP.F16.F32.PACK_AB R90, R93, R92 ;  /* 0x0000005c5d5a723e */ /* 0x000fc400000000ff */
[----:B------:R-:W-:Y:S02]  /*df20*/  F2FP.F16.F32.PACK_AB R91, R94, R91 ;  /* 0x0000005b5e5b723e */ /* 0x000fe400000000ff */
[----:B------:R-:W-:Y:S02]  /*df30*/  F2FP.F16.F32.PACK_AB R97, R71, R98 ;  /* 0x000000624761723e */ /* 0x000fe400000000ff */
[----:B------:R-:W-:Y:S01]  /*df40*/  F2FP.F16.F32.PACK_AB R104, R105, R104 ;  /* 0x000000686968723e */ /* 0x000fe200000000ff */
[----:B------:R1:W-:Y:S01]  /*df50*/  STSM.16.M88.4 [R52], R88 ;  /* 0x0000005834007844 */ /* 0x0003e20000000200 */
[----:B------:R-:W-:Y:S02]  /*df60*/  IADD3.X R65, RZ, R67, RZ, P5, !PT ;  /* 0x00000043ff417210 */ /* 0x000fe40002ffe4ff */
[----:B------:R-:W-:Y:S02]  /*df70*/  MOV R54, R54 ;  /* 0x0000003600367202 */ /* 0x000fe40000000f00 */
        /* <DEDUP_REMOVED lines=21> */
[----:B------:R-:W-:Y:S01]  /*e0d0*/  F2FP.F16.F32.PACK_AB R136, R137, R136 ;  /* 0x000000888988723e */ /* 0x000fe200000000ff */
[----:B------:R1:W-:Y:S01]  /*e0e0*/  STSM.16.M88.4 [R62], R120 ;  /* 0x000000783e007844 */ /* 0x0003e20000000200 */
[----:B------:R-:W-:-:S02]  /*e0f0*/  MOV R64, R64 ;  /* 0x0000004000407202 */ /* 0x000fc40000000f00 */
[----:B------:R-:W-:Y:S02]  /*e100*/  F2FP.F16.F32.PACK_AB R130, R133, R132 ;  /* 0x000000848582723e */ /* 0x000fe400000000ff */
[----:B------:R-:W-:Y:S02]  /*e110*/  F2FP.F16.F32.PACK_AB R131, R135, R134 ;  /* 0x000000868783723e */ /* 0x000fe400000000ff */
[----:B------:R-:W-:Y:S02]  /*e120*/  F2FP.F16.F32.PACK_AB R137, R139, R138 ;  /* 0x0000008a8b89723e */ /* 0x000fe400000000ff */
[----:B------:R-:W-:Y:S01]  /*e130*/  F2FP.F16.F32.PACK_AB R144, R145, R144 ;  /* 0x000000909190723e */ /* 0x000fe200000000ff */
[----:B------:R1:W-:Y:S01]  /*e140*/  STSM.16.M88.4 [R64], R128 ;  /* 0x0000008040007844 */ /* 0x0003e20000000200 */
[----:B------:R-:W-:Y:S02]  /*e150*/  F2FP.F16.F32.PACK_AB R138, R141, R140 ;  /* 0x0000008c8d8a723e */ /* 0x000fe400000000ff */
[----:B------:R-:W-:-:S02]  /*e160*/  F2FP.F16.F32.PACK_AB R139, R143, R142 ;  /* 0x0000008e8f8b723e */ /* 0x000fc400000000ff */
[----:B------:R-:W-:Y:S02]  /*e170*/  F2FP.F16.F32.PACK_AB R145, R147, R146 ;  /* 0x000000929391723e */ /* 0x000fe400000000ff */
[----:B------:R-:W-:Y:S01]  /*e180*/  F2FP.F16.F32.PACK_AB R146, R149, R148 ;  /* 0x000000949592723e */ /* 0x000fe200000000ff */
[----:B------:R1:W-:Y:S01]  /*e190*/  STSM.16.M88.4 [R32], R136 ;  /* 0x0000008820007844 */ /* 0x0003e20000000200 */
[----:B------:R-:W-:Y:S02]  /*e1a0*/  F2FP.F16.F32.PACK_AB R147, R151, R150 ;  /* 0x000000969793723e */ /* 0x000fe400000000ff */
[----:B------:R-:W-:Y:S02]  /*e1b0*/  R2UR UR4, R208 ;  /* 0x00000000d00472ca */ /* 0x000fe400000e0000 */
[----:B------:R-:W-:Y:S01]  /*e1c0*/  PLOP3.LUT P1, PT, PT, PT, UP0, 0x80, 0x0 ;  /* 0x000000000000781c */ /* 0x000fe20003f2f008 */
[----:B------:R1:W-:Y:S10]  /*e1d0*/  STSM.16.M88.4 [R22], R144 ;  /* 0x0000009016007844 */ /* 0x0003f40000000200 */
[----:B------:R-:W-:-:S06]  /*e1e0*/  UIMAD.WIDE UR8, UR4, 0x4, UR8 ;  /* 0x00000004040878a5 */ /* 0x000fcc000f8e0208 */
[----:B0-----:R-:W-:Y:S02]  /*e1f0*/  IMAD.U32 R4, RZ, RZ, UR8 ;  /* 0x00000008ff047e24 */ /* 0x001fe4000f8e00ff */
[----:B------:R-:W-:Y:S01]  /*e200*/  IMAD.U32 R5, RZ, RZ, UR9 ;  /* 0x00000009ff057e24 */ /* 0x000fe2000f8e00ff */
[----:B------:R-:W-:Y:S06]  /*e210*/  BAR.SYNC.DEFER_BLOCKING 0x1, 0x100 ;  /* 0x0044000000007b1d */ /* 0x000fec0000010000 */
[----:B------:R-:W-:Y:S01]  /*e220*/  ULDC.64 UR8, c[0x0][0xbe0] ;  /* 0x0002f80000087ab9 */ /* 0x000fe20000000a00 */
[----:B------:R-:W2:Y:S01]  /*e230*/  @P1 LDG.E R3, desc[UR10][R4.64] ;  /* 0x0000000a04031981 */ /* 0x000ea2000c1e1900 */
[----:B------:R-:W-:Y:S01]  /*e240*/  UISETP.NE.U32.AND UP1, UPT, UR8, URZ, UPT ;  /* 0x0000003f0800728c */ /* 0x000fe2000bf25070 */
[----:B------:R-:W0:Y:S01]  /*e250*/  LDC R77, c[0x0][0xa88] ;  /* 0x0002a200ff4d7b82 */ /* 0x000e220000000800 */
[----:B------:R-:W-:-:S02]  /*e260*/  IMAD R7, R204, 0x40, R23 ;  /* 0x00000040cc077824 */ /* 0x000fc400078e0217 */
[----:B------:R-:W-:Y:S02]  /*e270*/  UISETP.NE.AND.EX UP1, UPT, UR9, URZ, UPT, UP1 ;  /* 0x0000003f0900728c */ /* 0x000fe4000bf25310 */
[----:B------:R-:W-:-:S04]  /*e280*/  IMAD.WIDE R20, R7, 0x2, R20 ;  /* 0x0000000207147825 */ /* 0x000fc800078e0214 */
[----:B------:R-:W-:Y:S02]  /*e290*/  PLOP3.LUT P2, PT, PT, PT, UP1, 0x80, 0x0 ;  /* 0x000000000000781c */ /* 0x000fe40003f4f018 */
[----:B------:R-:W-:-:S03]  /*e2a0*/  IADD3 R13, P0, R20, 0x1000, RZ ;  /* 0x00001000140d7810 */ /* 0x000fc60007f1e0ff */
[----:B------:R-:W-:Y:S02]  /*e2b0*/  @UP1 ULDC.64 UR8, c[0x0][0xbe0] ;  /* 0x0002f80000081ab9 */ /* 0x000fe40000000a00 */
[----:B------:R-:W-:-:S03]  /*e2c0*/  @UP1 UIMAD.WIDE UR8, UR4, 0x4, UR8 ;  /* 0x00000004040818a5 */ /* 0x000fc6000f8e0208 */
[----:B------:R-:W-:-:S03]  /*e2d0*/  UMOV UR4, URZ ;  /* 0x0000003f00047c82 */ /* 0x000fc60008000000 */
[----:B------:R-:W-:Y:S02]  /*e2e0*/  IMAD.U32 R6, RZ, RZ, UR8 ;  /* 0x00000008ff067e24 */ /* 0x000fe4000f8e00ff */
[----:B------:R-:W-:-:S05]  /*e2f0*/  IMAD.U32 R7, RZ, RZ, UR9 ;  /* 0x00000009ff077e24 */ /* 0x000fca000f8e00ff */
[----:B0-----:R1:W5:Y:S01]  /*e300*/  @P2 LDG.E R77, desc[UR10][R6.64] ;  /* 0x0000000a064d2981 */ /* 0x001362000c1e1900 */
[----:B--2---:R-:W-:Y:S01]  /*e310*/  @P1 R2UR UR4, R3 ;  /* 0x00000000030412ca */ /* 0x004fe200000e0000 */
[----:B-1----:R-:W-:-:S14]  /*e320*/  @P2 BRA `(.L_x_1159) ;  /* 0x0000000000142947 */ /* 0x002fdc0003800000 */
[----:B------:R-:W-:Y:S05]  /*e330*/  @!P1 BRA `(.L_x_1159) ;  /* 0x0000000000109947 */ /* 0x000fea0003800000 */
[----:B------:R-:W-:Y:S02]  /*e340*/  ULDC.64 UR8, c[0x0][0x208] ;  /* 0x0000820000087ab9 */ /* 0x000fe40000000a00 */
[----:B------:R-:W2:Y:S04]  /*e350*/  LDG.E R6, desc[UR8][R4.64] ;  /* 0x0000000804067981 */ /* 0x000ea8000c1e1900 */
[----:B-----5:R-:W2:Y:S02]  /*e360*/  LDG.E R77, desc[UR8][R4.64+0x4] ;  /* 0x00000408044d7981 */ /* 0x020ea4000c1e1900 */
[----:B--2---:R-:W-:-:S07]  /*e370*/  IMAD.IADD R77, R77, 0x1, -R6 ;  /* 0x000000014d4d7824 */ /* 0x004fce00078e0a06 */
.L_x_1159:
[----:B------:R-:W-:Y:S01]  /*e380*/  R2UR UR17, R207 ;  /* 0x00000000cf1172ca */ /* 0x000fe200000e0000 */
[----:B------:R-:W-:Y:S01]  /*e390*/  ULDC.64 UR12, c[0x0][0xb70] ;  /* 0x0002dc00000c7ab9 */ /* 0x000fe20000000a00 */
[----:B------:R-:W-:Y:S01]  /*e3a0*/  R2UR UR15, R208 ;  /* 0x00000000d00f72ca */ /* 0x000fe200000e0000 */
[----:B------:R-:W-:Y:S01]  /*e3b0*/  USHF.R.S32.HI UR11, URZ, 0x1f, UR4 ;  /* 0x0000001f3f0b7899 */ /* 0x000fe20008011404 */
[----:B------:R-:W-:Y:S01]  /*e3c0*/  IADD3 R5, P2, R20, 0x3000, RZ ;  /* 0x0000300014057810 */ /* 0x000fe20007f5e0ff */
[----:B------:R-:W-:Y:S01]  /*e3d0*/  UMOV UR10, UR4 ;  /* 0x00000004000a7c82 */ /* 0x000fe20008000000 */
[----:B------:R-:W-:Y:S01]  /*e3e0*/  LEA R10, R206, R211, 0x7 ;  /* 0x000000d3ce0a7211 */ /* 0x000fe200078e38ff */
[----:B------:R-:W-:Y:S01]  /*e3f0*/  ULDC.64 UR18, c[0x0][0x208] ;  /* 0x0000820000127ab9 */ /* 0x000fe20000000a00 */
[----:B------:R-:W-:Y:S02]  /*e400*/  LOP3.LUT R4, R5, 0x380, RZ, 0xc0, !PT ;  /* 0x0000038005047812 */ /* 0x000fe400078ec0ff */
[----:B------:R-:W-:-:S02]  /*e410*/  LOP3.LUT R12, R13, 0x380, RZ, 0xc0, !PT ;  /* 0x000003800d0c7812 */ /* 0x000fc400078ec0ff */
[----:B------:R-:W-:Y:S01]  /*e420*/  SHF.R.U64 R4, R4, 0x3, RZ ;  /* 0x0000000304047819 */ /* 0x000fe200000012ff */
[----:B------:R-:W-:Y:S01]  /*e430*/  USHF.R.S32.HI UR14, URZ, 0x1f, UR17 ;  /* 0x0000001f3f0e7899 */ /* 0x000fe20008011411 */
[----:B------:R-:W-:Y:S01]  /*e440*/  IADD3 R9, P1, R20, 0x2000, RZ ;  /* 0x0000200014097810 */ /* 0x000fe20007f3e0ff */
[----:B------:R-:W-:Y:S01]  /*e450*/  UIMAD.WIDE.U32 UR8, UR17, UR12, UR10 ;  /* 0x0000000c110872a5 */ /* 0x000fe2000f8e000a */
[----:B------:R-:W-:Y:S01]  /*e460*/  LOP3.LUT R4, R4, R5, RZ, 0x3c, !PT ;  /* 0x0000000504047212 */ /* 0x000fe200078e3cff */
[----:B------:R-:W-:Y:S01]  /*e470*/  UIMAD UR7, UR14, UR12, URZ ;  /* 0x0000000c0e0772a4 */ /* 0x000fe2000f8e023f */
[----:B------:R-:W-:Y:S02]  /*e480*/  SHF.R.S32.HI R3, RZ, 0x1f, R10 ;  /* 0x0000001fff037819 */ /* 0x000fe4000001140a */
[----:B------:R-:W-:Y:S01]  /*e490*/  SHF.R.U64 R12, R12, 0x3, RZ ;  /* 0x000000030c0c7819 */ /* 0x000fe200000012ff */
[----:B------:R-:W-:Y:S01]  /*e4a0*/  UIMAD UR10, UR17, UR13, UR7 ;  /* 0x0000000d110a72a4 */ /* 0x000fe2000f8e0207 */
[----:B------:R-:W-:Y:S01]  /*e4b0*/  LOP3.LUT R8, R9, 0x380, RZ, 0xc0, !PT ;  /* 0x0000038009087812 */ /* 0x000fe200078ec0ff */
[----:B------:R-:W-:Y:S01]  /*e4c0*/  USHF.R.S32.HI UR7, URZ, 0x1f, UR15 ;  /* 0x0000001f3f077899 */ /* 0x000fe2000801140f */
[----:B------:R-:W-:Y:S01]  /*e4d0*/  LOP3.LUT R12, R12, R13, RZ, 0x3c, !PT ;  /* 0x0000000d0c0c7212 */ /* 0x000fe200078e3cff */
[----:B------:R-:W-:Y:S01]  /*e4e0*/  ULDC.64 UR12, c[0x0][0xb78] ;  /* 0x0002de00000c7ab9 */ /* 0x000fe20000000a00 */
[----:B------:R-:W-:Y:S01]  /*e4f0*/  USEL UR15, UR15, URZ, !UP0 ;  /* 0x0000003f0f0f7287 */ /* 0x000fe2000c000000 */
[----:B------:R-:W-:Y:S01]  /*e500*/  SHF.R.U64 R8, R8, 0x3, RZ ;  /* 0x0000000308087819 */ /* 0x000fe200000012ff */
[----:B------:R-:W-:Y:S01]  /*e510*/  USEL UR16, UR7, URZ, !UP0 ;  /* 0x0000003f07107287 */ /* 0x000fe2000c000000 */
[--C-:B------:R-:W-:Y:S01]  /*e520*/  IMAD.X R13, RZ, RZ, R21.reuse, P0 ;  /* 0x000000ffff0d7224 */ /* 0x100fe200000e0615 */
[----:B------:R-:W-:Y:S01]  /*e530*/  UIADD3 UR9, UR9, UR10, URZ ;  /* 0x0000000a09097290 */ /* 0x000fe2000fffe03f */
[----:B------:R-:W-:Y:S01]  /*e540*/  IADD3 R69, P0, R20, 0x8000, RZ ;  /* 0x0000800014457810 */ /* 0x000fe20007f1e0ff */
[----:B------:R-:W-:Y:S01]  /*e550*/  UIMAD UR7, UR16, UR12, URZ ;  /* 0x0000000c100772a4 */ /* 0x000fe2000f8e023f */
[----:B------:R-:W-:Y:S01]  /*e560*/  LOP3.LUT R8, R8, R9, RZ, 0x3c, !PT ;  /* 0x0000000908087212 */ /* 0x000fe200078e3cff */
[----:B------:R-:W-:Y:S01]  /*e570*/  UIMAD.WIDE.U32 UR8, UR15, UR12, UR8 ;  /* 0x0000000c0f0872a5 */ /* 0x000fe2000f8e0008 */
[----:B------:R-:W-:Y:S01]  /*e580*/  IMAD.X R9, RZ, RZ, R21, P1 ;  /* 0x000000ffff097224 */ /* 0x000fe200008e0615 */
[----:B------:R-:W-:Y:S01]  /*e590*/  UIMAD UR7, UR15, UR13, UR7 ;  /* 0x0000000d0f0772a4 */ /* 0x000fe2000f8e0207 */
[----:B------:R-:W-:-:S02]  /*e5a0*/  IADD3 R61, P6, R20, 0x4000, RZ ;  /* 0x00004000143d7810 */ /* 0x000fc40007fde0ff */
[----:B------:R-:W-:Y:S02]  /*e5b0*/  IADD3 R37, P5, R20, 0x5000, RZ ;  /* 0x0000500014257810 */ /* 0x000fe40007fbe0ff */
[----:B------:R-:W-:Y:S01]  /*e5c0*/  IADD3 R5, P3, R10, UR8, RZ ;  /* 0x000000080a057c10 */ /* 0x000fe2000ff7e0ff */
[----:B------:R-:W-:Y:S01]  /*e5d0*/  IMAD.U32 R6, RZ, RZ, UR7 ;  /* 0x00000007ff067e24 */ /* 0x000fe2000f8e00ff */
[C---:B------:R-:W-:Y:S02]  /*e5e0*/  IADD3 R33, P4, R20.reuse, 0x6000, RZ ;  /* 0x0000600014217810 */ /* 0x040fe40007f9e0ff */
[----:B------:R-:W-:Y:S02]  /*e5f0*/  IADD3 R57, P1, R20, 0x9000, RZ ;  /* 0x0000900014397810 */ /* 0x000fe40007f3e0ff */
[----:B------:R-:W-:Y:S01]  /*e600*/  IADD3.X R6, R3, UR9, R6, P3, !PT ;  /* 0x0000000903067c10 */ /* 0x000fe20009ffe406 */
[----:B------:R-:W-:Y:S01]  /*e610*/  ULDC.64 UR8, c[0x0][0xb40] ;  /* 0x0002d00000087ab9 */ /* 0x000fe20000000a00 */
[----:B------:R-:W-:-:S02]  /*e620*/  LOP3.LUT R68, R69, 0x380, RZ, 0xc0, !PT ;  /* 0x0000038045447812 */ /* 0x000fc400078ec0ff */
[----:B------:R-:W-:Y:S02]  /*e630*/  LEA R16, P3, R5, UR8, 0x2 ;  /* 0x0000000805107c11 */ /* 0x000fe4000f8610ff */
[----:B------:R-:W-:Y:S02]  /*e640*/  LOP3.LUT R60, R61, 0x380, RZ, 0xc0, !PT ;  /* 0x000003803d3c7812 */ /* 0x000fe400078ec0ff */
[----:B------:R-:W-:Y:S01]  /*e650*/  LEA.HI.X R17, R5, UR9, R6, 0x2, P3 ;  /* 0x0000000905117c11 */ /* 0x000fe200098f1406 */
[----:B------:R-:W-:Y:S01]  /*e660*/  IMAD.X R5, RZ, RZ, R21, P2 ;  /* 0x000000ffff057224 */ /* 0x000fe200010e0615 */
[----:B------:R-:W-:Y:S01]  /*e670*/  IADD3 R25, P3, R20, 0x7000, RZ ;  /* 0x0000700014197810 */ /* 0x000fe20007f7e0ff */
[----:B------:R-:W-:Y:S01]  /*e680*/  VIADD R6, R10, 0x8 ;  /* 0x000000080a067836 */ /* 0x000fe20000000000 */
[----:B------:R-:W-:Y:S01]  /*e690*/  IADD3 R49, P2, R20, 0xa000, RZ ;  /* 0x0000a00014317810 */ /* 0x000fe20007f5e0ff */
[----:B------:R-:W-:Y:S01]  /*e6a0*/  ULDC.64 UR8, c[0x0][0xaa0] ;  /* 0x0002a80000087ab9 */ /* 0x000fe20000000a00 */
[----:B------:R-:W-:-:S02]  /*e6b0*/  LOP3.LUT R36, R37, 0x380, RZ, 0xc0, !PT ;  /* 0x0000038025247812 */ /* 0x000fc400078ec0ff */
[----:B------:R-:W-:Y:S02]  /*e6c0*/  LOP3.LUT R32, R33, 0x380, RZ, 0xc0, !PT ;  /* 0x0000038021207812 */ /* 0x000fe400078ec0ff */
[----:B------:R-:W-:Y:S02]  /*e6d0*/  LOP3.LUT R24, R25, 0x380, RZ, 0xc0, !PT ;  /* 0x0000038019187812 */ /* 0x000fe400078ec0ff */
[----:B------:R-:W-:Y:S02]  /*e6e0*/  LOP3.LUT R56, R57, 0x380, RZ, 0xc0, !PT ;  /* 0x0000038039387812 */ /* 0x000fe400078ec0ff */
[----:B------:R-:W-:Y:S02]  /*e6f0*/  SHF.R.U64 R68, R68, 0x3, RZ ;  /* 0x0000000344447819 */ /* 0x000fe400000012ff */
[----:B------:R-:W-:Y:S02]  /*e700*/  LOP3.LUT R48, R49, 0x380, RZ, 0xc0, !PT ;  /* 0x0000038031307812 */ /* 0x000fe400078ec0ff */
[----:B------:R-:W-:-:S02]  /*e710*/  SHF.R.U64 R60, R60, 0x3, RZ ;  /* 0x000000033c3c7819 */ /* 0x000fc400000012ff */
[----:B------:R-:W-:Y:S02]  /*e720*/  SHF.R.U64 R36, R36, 0x3, RZ ;  /* 0x0000000324247819 */ /* 0x000fe400000012ff */
[----:B------:R-:W-:Y:S02]  /*e730*/  SHF.R.U64 R32, R32, 0x3, RZ ;  /* 0x0000000320207819 */ /* 0x000fe400000012ff */
[----:B------:R-:W-:Y:S02]  /*e740*/  SHF.R.U64 R24, R24, 0x3, RZ ;  /* 0x0000000318187819 */ /* 0x000fe400000012ff */
[----:B------:R-:W-:Y:S02]  /*e750*/  SHF.R.U64 R56, R56, 0x3, RZ ;  /* 0x0000000338387819 */ /* 0x000fe400000012ff */
[----:B------:R-:W-:Y:S02]  /*e760*/  LOP3.LUT R68, R68, R69, RZ, 0x3c, !PT ;  /* 0x0000004544447212 */ /* 0x000fe400078e3cff */
[----:B------:R-:W-:-:S02]  /*e770*/  SHF.R.U64 R48, R48, 0x3, RZ ;  /* 0x0000000330307819 */ /* 0x000fc400000012ff */
[----:B------:R-:W-:Y:S02]  /*e780*/  IADD3.X R69, RZ, R21, RZ, P0, !PT ;  /* 0x00000015ff457210 */ /* 0x000fe400007fe4ff */
[----:B------:R-:W-:Y:S02]  /*e790*/  LOP3.LUT P0, RZ, R210, 0x3, RZ, 0xc0, !PT ;  /* 0x00000003d2ff7812 */ /* 0x000fe4000780c0ff */
        /* <DEDUP_REMOVED lines=12> */
[----:B------:R-:W-:-:S02]  /*e860*/  IADD3 R41, P6, R20, 0xb000, RZ ;  /* 0x0000b00014297810 */ /* 0x000fc40007fde0ff */
[C---:B------:R-:W-:Y:S02]  /*e870*/  IADD3 R73, P5, R20.reuse, 0xc000, RZ ;  /* 0x0000c00014497810 */ /* 0x040fe40007fbe0ff */
[C---:B------:R-:W-:Y:S02]  /*e880*/  IADD3 R65, P4, R20.reuse, 0xd000, RZ ;  /* 0x0000d00014417810 */ /* 0x040fe40007f9e0ff */
[----:B------:R-:W-:Y:S02]  /*e890*/  IADD3 R53, P3, R20, 0xe000, RZ ;  /* 0x0000e00014357810 */ /* 0x000fe40007f7e0ff */
[-C--:B-----5:R-:W-:Y:S02]  /*e8a0*/  ISETP.GE.OR P1, PT, R10, R77.reuse, P0 ;  /* 0x0000004d0a00720c */ /* 0x0a0fe40000726670 */
[----:B------:R-:W-:Y:S02]  /*e8b0*/  IADD3 R10, P2, R20, 0xf000, RZ ;  /* 0x0000f000140a7810 */ /* 0x000fe40007f5e0ff */
[----:B------:R-:W-:-:S02]  /*e8c0*/  ISETP.GE.OR P0, PT, R6, R77, P0 ;  /* 0x0000004d0600720c */ /* 0x000fc40000706670 */
[----:B------:R-:W-:Y:S01]  /*e8d0*/  LOP3.LUT R40, R41, 0x380, RZ, 0xc0, !PT ;  /* 0x0000038029287812 */ /* 0x000fe200078ec0ff */
[----:B------:R-:W-:Y:S01]  /*e8e0*/  IMAD.X R45, RZ, RZ, R21, P2 ;  /* 0x000000ffff2d7224 */ /* 0x000fe200010e0615 */
[----:B------:R-:W-:Y:S02]  /*e8f0*/  LOP3.LUT R72, R73, 0x380, RZ, 0xc0, !PT ;  /* 0x0000038049487812 */ /* 0x000fe400078ec0ff */
[----:B------:R-:W-:Y:S02]  /*e900*/  LOP3.LUT R64, R65, 0x380, RZ, 0xc0, !PT ;  /* 0x0000038041407812 */ /* 0x000fe400078ec0ff */
[----:B------:R-:W-:Y:S01]  /*e910*/  LOP3.LUT R52, R53, 0x380, RZ, 0xc0, !PT ;  /* 0x0000038035347812 */ /* 0x000fe200078ec0ff */
[----:B------:R-:W-:Y:S01]  /*e920*/  @!P1 STG.E desc[UR18][R16.64], R0 ;  /* 0x0000000010009986 */ /* 0x000fe2000c101912 */
[----:B------:R-:W-:Y:S02]  /*e930*/  LOP3.LUT R3, R10, 0x380, RZ, 0xc0, !PT ;  /* 0x000003800a037812 */ /* 0x000fe400078ec0ff */
[----:B------:R-:W-:Y:S01]  /*e940*/  LOP3.LUT R7, R20, 0x380, RZ, 0xc0, !PT ;  /* 0x0000038014077812 */ /* 0x000fe200078ec0ff */
[----:B------:R0:W-:Y:S01]  /*e950*/  @!P0 STG.E desc[UR18][R16.64+0x20], R2 ;  /* 0x0000200210008986 */ /* 0x0001e2000c101912 */
[----:B------:R-:W-:-:S02]  /*e960*/  SHF.R.U64 R40, R40, 0x3, RZ ;  /* 0x0000000328287819 */ /* 0x000fc400000012ff */
[----:B------:R-:W-:Y:S01]  /*e970*/  SHF.R.U64 R72, R72, 0x3, RZ ;  /* 0x0000000348487819 */ /* 0x000fe200000012ff */
[----:B------:R-:W-:Y:S01]  /*e980*/  UIMAD UR7, UR11, UR8, URZ ;  /* 0x000000080b0772a4 */ /* 0x000fe2000f8e023f */
[----:B------:R-:W-:Y:S01]  /*e990*/  SHF.R.U64 R64, R64, 0x3, RZ ;  /* 0x0000000340407819 */ /* 0x000fe200000012ff */
[----:B------:R-:W5:Y:S01]  /*e9a0*/  LD.E.128 R12, desc[UR18][R12.64] ;  /* 0x000000120c0c7980 */ /* 0x000f62000c101d00 */
[----:B------:R-:W-:Y:S02]  /*e9b0*/  SHF.R.U64 R52, R52, 0x3, RZ ;  /* 0x0000000334347819 */ /* 0x000fe400000012ff */
[----:B------:R-:W-:Y:S01]  /*e9c0*/  SHF.R.U64 R3, R3, 0x3, RZ ;  /* 0x0000000303037819 */ /* 0x000fe200000012ff */
[----:B------:R-:W5:Y:S01]  /*e9d0*/  LD.E.128 R60, desc[UR18][R60.64] ;  /* 0x000000123c3c7980 */ /* 0x000f62000c101d00 */
[----:B------:R-:W-:Y:S02]  /*e9e0*/  SHF.R.U64 R7, R7, 0x3, RZ ;  /* 0x0000000307077819 */ /* 0x000fe400000012ff */
        /* <DEDUP_REMOVED lines=8> */
[----:B------:R-:W-:Y:S01]  /*ea70*/  LOP3.LUT R44, R3, R10, RZ, 0x3c, !PT ;  /* 0x0000000a032c7212 */ /* 0x000fe200078e3cff */
[--C-:B0-----:R-:W-:Y:S01]  /*ea80*/  IMAD.MOV.U32 R2, RZ, RZ, R23.reuse ;  /* 0x000000ffff027224 */ /* 0x101fe200078e0017 */
[----:B------:R-:W-:Y:S01]  /*ea90*/  LOP3.LUT R20, R7, R20, RZ, 0x3c, !PT ;  /* 0x0000001407147212 */ /* 0x000fe200078e3cff */
[----:B------:R-:W5:Y:S01]  /*eaa0*/  LD.E.128 R8, desc[UR18][R8.64] ;  /* 0x0000001208087980 */ /* 0x000f62000c101d00 */
[----:B------:R-:W-:-:S02]  /*eab0*/  SHF.R.S32.HI R3, RZ, 0x1f, R23 ;  /* 0x0000001fff037819 */ /* 0x000fc40000011417 */
[----:B------:R-:W-:Y:S01]  /*eac0*/  MOV R17, UR8 ;  /* 0x0000000800117c02 */ /* 0x000fe20008000f00 */
[----:B------:R0:W5:Y:S01]  /*ead0*/  LD.E.128 R28, desc[UR18][R20.64] ;  /* 0x00000012141c7980 */ /* 0x000162000c101d00 */
[----:B------:R-:W-:-:S03]  /*eae0*/  UIMAD UR7, UR4, UR9, UR7 ;  /* 0x00000009040772a4 */ /* 0x000fc6000f8e0207 */
[----:B------:R-:W5:Y:S01]  /*eaf0*/  LD.E.128 R4, desc[UR18][R4.64] ;  /* 0x0000001204047980 */ /* 0x000f62000c101d00 */
[----:B------:R-:W-:Y:S01]  /*eb00*/  IMAD.WIDE.U32 R2, R17, UR4, R2 ;  /* 0x0000000411027c25 */ /* 0x000fe2000f8e0002 */
        /* <DEDUP_REMOVED lines=13> */
[----:B------:R-:W-:Y:S01]  /*ebe0*/  @!PT LDS RZ, [RZ] ;  /* 0x00000000fffff984 */ /* 0x000fe20000000800 */
[----:B------:R-:W-:Y:S01]  /*ebf0*/  @!PT LDS RZ, [RZ] ;  /* 0x00000000fffff984 */ /* 0x000fe20000000800 */
[----:B------:R-:W-:Y:S01]  /*ec00*/  @!PT LDS RZ, [RZ] ;  /* 0x00000000fffff984 */ /* 0x000fe20000000800 */
[----:B------:R-:W-:Y:S01]  /*ec10*/  @!PT LDS RZ, [RZ] ;  /* 0x00000000fffff984 */ /* 0x000fe20000000800 */
[----:B------:R1:W-:Y:S06]  /*ec20*/  MEMBAR.ALL.CTA ;  /* 0x0000000000007992 */ /* 0x0003ec0000008000 */
[----:B-1----:R-:W1:Y:S01]  /*ec30*/  FENCE.VIEW.ASYNC.S ;  /* 0x00000000000073c6 */ /* 0x002e620000000000 */
[----:B------:R-:W-:-:S02]  /*ec40*/  VIADD R3, R3, UR7 ;  /* 0x0000000703037c36 */ /* 0x000fc40008000000 */
[----:B------:R-:W-:Y:S01]  /*ec50*/  IMAD.U32 R17, RZ, RZ, UR8 ;  /* 0x00000008ff117e24 */ /* 0x000fe2000f8e00ff */
[----:B------:R-:W-:Y:S01]  /*ec60*/  UIMAD UR4, UR17, UR9, UR4 ;  /* 0x00000009110472a4 */ /* 0x000fe2000f8e0204 */
[----:B------:R-:W-:Y:S02]  /*ec70*/  IMAD R77, R206, -0x80, R77 ;  /* 0xffffff80ce4d7824 */ /* 0x000fe400078e024d */
[----:B------:R-:W-:Y:S01]  /*ec80*/  IMAD.WIDE.U32 R2, R17, UR17, R2 ;  /* 0x0000001111027c25 */ /* 0x000fe2000f8e0002 */
[----:B------:R-:W-:Y:S02]  /*ec90*/  ULDC.64 UR8, c[0x0][0xae8] ;  /* 0x0002ba0000087ab9 */ /* 0x000fe40000000a00 */
[CC--:B------:R-:W-:Y:S01]  /*eca0*/  ISETP.GE.AND P3, PT, R204.reuse, R77.reuse, PT ;  /* 0x0000004dcc00720c */ /* 0x0c0fe20003f66270 */
[----:B------:R-:W-:Y:S01]  /*ecb0*/  VIADD R3, R3, UR4 ;  /* 0x0000000403037c36 */ /* 0x000fe20008000000 */
[----:B------:R-:W-:Y:S01]  /*ecc0*/  UIMAD UR4, UR16, UR8, URZ ;  /* 0x00000008100472a4 */ /* 0x000fe2000f8e023f */
[C---:B------:R-:W-:Y:S01]  /*ecd0*/  VIADD R0, R204.reuse, 0x20 ;  /* 0x00000020cc007836 */ /* 0x040fe20000000000 */
[----:B------:R-:W-:Y:S01]  /*ece0*/  IADD3 R19, R19, 0x30820, RZ ;  /* 0x0003082013137810 */ /* 0x000fe20007ffe0ff */
[----:B0-----:R-:W-:Y:S01]  /*ecf0*/  IMAD.U32 R21, RZ, RZ, UR8 ;  /* 0x00000008ff157e24 */ /* 0x001fe2000f8e00ff */
[----:B------:R-:W-:Y:S01]  /*ed00*/  UIMAD UR4, UR15, UR9, UR4 ;  /* 0x000000090f0472a4 */ /* 0x000fe2000f8e0204 */
[----:B------:R-:W-:Y:S01]  /*ed10*/  VIADD R16, R204, 0x60 ;  /* 0x00000060cc107836 */ /* 0x000fe20000000000 */
[----:B------:R-:W-:Y:S01]  /*ed20*/  PRMT R19, RZ, 0x654, R19 ;  /* 0x00000654ff137816 */ /* 0x000fe20000000013 */
[----:B------:R-:W-:Y:S01]  /*ed30*/  IMAD.WIDE.U32 R20, R21, UR15, R2 ;  /* 0x0000000f15147c25 */ /* 0x000fe2000f8e0002 */
[----:B------:R-:W-:-:S02]  /*ed40*/  ISETP.GE.AND P0, PT, R0, R77, PT ;  /* 0x0000004d0000720c */ /* 0x000fc40003f06270 */
[--C-:B------:R-:W-:Y:S01]  /*ed50*/  SHF.R.S32.HI R205, RZ, 0x1f, R204.reuse ;  /* 0x0000001fffcd7819 */ /* 0x100fe200000114cc */
[----:B------:R-:W-:Y:S01]  /*ed60*/  VIADD R0, R204, 0x40 ;  /* 0x00000040cc007836 */ /* 0x000fe20000000000 */
[----:B-1----:R0:W-:Y:S01]  /*ed70*/  SYNCS.ARRIVE.TRANS64.RED.A1T0 RZ, [R19+URZ], RZ ;  /* 0x000000ff13ff79a7 */ /* 0x0021e2000810043f */
[----:B------:R-:W-:Y:S01]  /*ed80*/  VIADD R79, R21, UR4 ;  /* 0x00000004154f7c36 */ /* 0x000fe20008000000 */
[----:B------:R-:W-:Y:S01]  /*ed90*/  BSSY B1, `(.L_x_1160) ;  /* 0x000001c000017945 */ /* 0x000fe20003800000 */
[-C--:B------:R-:W-:Y:S01]  /*eda0*/  ISETP.GE.AND P2, PT, R16, R77.reuse, PT ;  /* 0x0000004d1000720c */ /* 0x080fe20003f46270 */
[----:B------:R-:W-:Y:S01]  /*edb0*/  IMAD.WIDE R16, R206, 0x80, R204 ;  /* 0x00000080ce107825 */ /* 0x000fe200078e02cc */
[----:B------:R-:W-:Y:S01]  /*edc0*/  ISETP.GE.AND P1, PT, R0, R77, PT ;  /* 0x0000004d0000720c */ /* 0x000fe20003f26270 */
[----:B------:R-:W-:-:S12]  /*edd0*/  @P3 BRA `(.L_x_1161) ;  /* 0x00000000005c3947 */ /* 0x000fd80003800000 */
[----:B------:R-:W-:Y:S01]  /*ede0*/  ULDC.64 UR8, c[0x0][0xad8] ;  /* 0x0002b60000087ab9 */ /* 0x000fe20000000a00 */
[----:B------:R-:W-:Y:S01]  /*edf0*/  IMAD.MOV.U32 R2, RZ, RZ, R20 ;  /* 0x000000ffff027224 */ /* 0x000fe200078e0014 */
[----:B------:R-:W-:Y:S01]  /*ee00*/  ULDC UR4, c[0x0][0xa8c] ;  /* 0x0002a30000047ab9 */ /* 0x000fe20000000800 */
[----:B0-----:R-:W-:Y:S01]  /*ee10*/  IMAD R19, R17, UR8, RZ ;  /* 0x0000000811137c24 */ /* 0x001fe2000f8e02ff */
[C---:B------:R-:W-:Y:S01]  /*ee20*/  ISETP.GE.AND P4, PT, R23.reuse, UR4, PT ;  /* 0x0000000417007c0c */ /* 0x040fe2000bf86270 */
[----:B------:R-:W-:Y:S01]  /*ee30*/  IMAD.MOV.U32 R3, RZ, RZ, R79 ;  /* 0x000000ffff037224 */ /* 0x000fe200078e004f */
[----:B------:R-:W-:Y:S01]  /*ee40*/  ULDC.64 UR10, c[0x0][0x208] ;  /* 0x00008200000a7ab9 */ /* 0x000fe20000000a00 */
[----:B------:R-:W-:Y:S02]  /*ee50*/  VIADD R0, R23, 0x40 ;  /* 0x0000004017007836 */ /* 0x000fe40000000000 */
        /* <DEDUP_REMOVED lines=15> */
.L_x_1161:
[----:B------:R-:W-:Y:S05]  /*ef50*/  BSYNC B1 ;  /* 0x0000000000017941 */ /* 0x000fea0003800000 */
.L_x_1160:
[----:B------:R-:W-:Y:S04]  /*ef60*/  BSSY B1, `(.L_x_1162) ;  /* 0x000001b000017945 */ /* 0x000fe80003800000 */
[----:B------:R-:W-:Y:S05]  /*ef70*/  @P0 BRA `(.L_x_1163) ;  /* 0x0000000000640947 */ /* 0x000fea0003800000 */
[----:B0-----:R-:W-:Y:S01]  /*ef80*/  IADD3 R19, P0, R16, 0x20, RZ ;  /* 0x0000002010137810 */ /* 0x001fe20007f1e0ff */
        /* <DEDUP_REMOVED lines=9> */
[C---:B------:R-:W-:Y:S01]  /*f020*/  ISETP.GE.AND P3, PT, R23.reuse, UR4, PT ;  /* 0x0000000417007c0c */ /* 0x040fe2000bf66270 */
[----:B------:R-:W-:Y:S01]  /*f030*/  IMAD R0, R0, UR8, RZ ;  /* 0x0000000800007c24 */ /* 0x000fe2000f8e02ff */
[----:B------:R-:W-:Y:S01]  /*f040*/  ULDC.64 UR10, c[0x0][0x208] ;  /* 0x00008200000a7ab9 */ /* 0x000fe20000000a00 */
[----:B------:R-:W-:-:S02]  /*f050*/  VIADD R22, R23, 0xc0 ;  /* 0x000000c017167836 */ /* 0x000fc40000000000 */
[----:B------:R-:W-:-:S03]  /*f060*/  IMAD.WIDE.U32 R2, R19, UR8, R2 ;  /* 0x0000000813027c25 */ /* 0x000fc6000f8e0002 */
[----:B------:R-:W-:Y:S01]  /*f070*/  ISETP.GE.AND P6, PT, R22, UR4, PT ;  /* 0x0000000416007c0c */ /* 0x000fe2000bfc6270 */
        /* <DEDUP_REMOVED lines=9> */
.L_x_1163:
[----:B------:R-:W-:Y:S05]  /*f110*/  BSYNC B1 ;  /* 0x0000000000017941 */ /* 0x000fea0003800000 */
.L_x_1162:
[----:B------:R-:W-:Y:S04]  /*f120*/  BSSY B1, `(.L_x_1164) ;  /* 0x000001b000017945 */ /* 0x000fe80003800000 */
[----:B------:R-:W-:Y:S05]  /*f130*/  @P1 BRA `(.L_x_1165) ;  /* 0x0000000000641947 */ /* 0x000fea0003800000 */
[----:B--2--5:R-:W-:Y:S01]  /*f140*/  IADD3 R13, P0, R16, 0x40, RZ ;  /* 0x00000040100d7810 */ /* 0x024fe20007f1e0ff */
        /* <DEDUP_REMOVED lines=9> */
[C---:B------:R-:W-:Y:S01]  /*f1e0*/  IADD3 R12, R23.reuse, 0xc0, RZ ;  /* 0x000000c0170c7810 */ /* 0x040fe20007ffe0ff */
        /* <DEDUP_REMOVED lines=10> */
[----:B------:R3:W-:Y:S04]  /*f290*/  @!P1 STG.E.128 desc[UR10][R12.64], R8 ;  /* 0x000000080c009986 */ /* 0x0007e8000c101d0a */
[----:B------:R3:W-:Y:S04]  /*f2a0*/  @!P3 STG.E.128 desc[UR10][R12.64+0x80], R32 ;  /* 0x000080200c00b986 */ /* 0x0007e8000c101d0a */
[----:B------:R3:W-:Y:S04]  /*f2b0*/  @!P4 STG.E.128 desc[UR10][R12.64+0x100], R48 ;  /* 0x000100300c00c986 */ /* 0x0007e8000c101d0a */
[----:B------:R3:W-:Y:S02]  /*f2c0*/  @!P5 STG.E.128 desc[UR10][R12.64+0x180], R52 ;  /* 0x000180340c00d986 */ /* 0x0007e4000c101d0a */
.L_x_1165:
[----:B------:R-:W-:Y:S05]  /*f2d0*/  BSYNC B1 ;  /* 0x0000000000017941 */ /* 0x000fea0003800000 */
.L_x_1164:
[----:B------:R-:W-:Y:S05]  /*f2e0*/  @P2 BRA `(.L_x_1166) ;  /* 0x0000000c00a42947 */ /* 0x000fea0003800000 */
[----:B---3-5:R-:W-:Y:S01]  /*f2f0*/  IADD3 R9, P0, R16, 0x60, RZ ;  /* 0x0000006010097810 */ /* 0x028fe20007f1e0ff */
[C---:B------:R-:W-:Y:S01]  /*f300*/  VIADD R0, R23.reuse, 0x40 ;  /* 0x0000004017007836 */ /* 0x040fe20000000000 */
[----:B------:R-:W-:Y:S01]  /*f310*/  ULDC.64 UR8, c[0x0][0xad8] ;  /* 0x0002b60000087ab9 */ /* 0x000fe20000000a00 */
[----:B------:R-:W-:Y:S01]  /*f320*/  IMAD.MOV.U32 R2, RZ, RZ, R20 ;  /* 0x000000ffff027224 */ /* 0x000fe200078e0014 */
[----:B------:R-:W-:Y:S01]  /*f330*/  ULDC UR4, c[0x0][0xa8c] ;  /* 0x0002a30000047ab9 */ /* 0x000fe20000000800 */
[----:B------:R-:W-:Y:S01]  /*f340*/  IMAD.X R16, RZ, RZ, R17, P0 ;  /* 0x000000ffff107224 */ /* 0x000fe200000e0611 */
        /* <DEDUP_REMOVED lines=22> */
.L_x_1158:
[----:B------:R-:W-:Y:S01]  /*f4b0*/  R2UR UR7, R208 ;  /* 0x00000000d00772ca */ /* 0x000fe200000e0000 */
[----:B------:R-:W-:Y:S01]  /*f4c0*/  ULDC.64 UR8, c[0x0][0xbd8] ;  /* 0x0002f60000087ab9 */ /* 0x000fe20000000a00 */
[----:B------:R-:W-:Y:S01]  /*f4d0*/  R2UR UR4, R207 ;  /* 0x00000000cf0472ca */ /* 0x000fe200000e0000 */
[----:B------:R-:W-:Y:S01]  /*f4e0*/  UISETP.NE.U32.AND UP0, UPT, UR8, URZ, UPT ;  /* 0x0000003f0800728c */ /* 0x000fe2000bf05070 */
[----:B------:R-:W-:Y:S01]  /*f4f0*/  IMAD.MOV.U32 R9, RZ, RZ, RZ ;  /* 0x000000ffff097224 */ /* 0x000fe200078e00ff */
[----:B------:R-:W-:Y:S02]  /*f500*/  ULDC.64 UR10, c[0x0][0x208] ;  /* 0x00008200000a7ab9 */ /* 0x000fe40000000a00 */
[----:B------:R-:W-:-:S03]  /*f510*/  UISETP.NE.AND.EX UP0, UPT, UR9, URZ, UPT, UP0 ;  /* 0x0000003f0900728c */ /* 0x000fc6000bf05300 */
[----:B------:R-:W-:-:S03]  /*f520*/  ULDC.64 UR8, c[0x0][0xbd8] ;  /* 0x0002f60000087ab9 */ /* 0x000fc60000000a00 */
[----:B------:R-:W-:Y:S01]  /*f530*/  UIMAD.WIDE UR8, UR7, 0x4, UR8 ;  /* 0x00000004070878a5 */ /* 0x000fe2000f8e0208 */
[----:B------:R-:W0:Y:S01]  /*f540*/  LDC R7, c[0x0][0xa88] ;  /* 0x0002a200ff077b82 */ /* 0x000e220000000800 */
[----:B------:R-:W-:-:S04]  /*f550*/  PLOP3.LUT P1, PT, PT, PT, UP0, 0x80, 0x0 ;  /* 0x000000000000781c */ /* 0x000fc80003f2f008 */
[----:B------:R-:W-:Y:S02]  /*f560*/  IMAD.U32 R2, RZ, RZ, UR8 ;  /* 0x00000008ff027e24 */ /* 0x000fe4000f8e00ff */
[----:B------:R-:W-:Y:S01]  /*f570*/  IMAD.U32 R3, RZ, RZ, UR9 ;  /* 0x00000009ff037e24 */ /* 0x000fe2000f8e00ff */
[----:B------:R-:W-:Y:S02]  /*f580*/  ULDC.64 UR8, c[0x0][0xbe0] ;  /* 0x0002f80000087ab9 */ /* 0x000fe40000000a00 */
[----:B------:R-:W-:-:S04]  /*f590*/  UISETP.NE.U32.AND UP1, UPT, UR8, URZ, UPT ;  /* 0x0000003f0800728c */ /* 0x000fc8000bf25070 */
[----:B------:R-:W-:Y:S01]  /*f5a0*/  UISETP.NE.AND.EX UP1, UPT, UR9, URZ, UPT, UP1 ;  /* 0x0000003f0900728c */ /* 0x000fe2000bf25310 */
[----:B------:R1:W5:Y:S05]  /*f5b0*/  @P1 LDG.E R9, desc[UR10][R2.64] ;  /* 0x0000000a02091981 */ /* 0x00036a000c1e1900 */
[----:B------:R-:W-:-:S05]  /*f5c0*/  PLOP3.LUT P2, PT, PT, PT, UP1, 0x80, 0x0 ;  /* 0x000000000000781c */ /* 0x000fca0003f4f018 */
[----:B------:R-:W-:Y:S02]  /*f5d0*/  @UP1 ULDC.64 UR8, c[0x0][0xbe0] ;  /* 0x0002f80000081ab9 */ /* 0x000fe40000000a00 */
[----:B------:R-:W-:-:S06]  /*f5e0*/  @UP1 UIMAD.WIDE UR8, UR7, 0x4, UR8 ;  /* 0x00000004070818a5 */ /* 0x000fcc000f8e0208 */
[----:B------:R-:W-:Y:S02]  /*f5f0*/  IMAD.U32 R4, RZ, RZ, UR8 ;  /* 0x00000008ff047e24 */ /* 0x000fe4000f8e00ff */
[----:B------:R-:W-:Y:S01]  /*f600*/  IMAD.U32 R5, RZ, RZ, UR9 ;  /* 0x00000009ff057e24 */ /* 0x000fe2000f8e00ff */
[----:B------:R-:W-:Y:S01]  /*f610*/  USHF.R.S32.HI UR8, URZ, 0x1f, UR4 ;  /* 0x0000001f3f087899 */ /* 0x000fe20008011404 */
[----:B------:R-:W-:-:S03]  /*f620*/  ISETP.GT.AND P0, PT, R215, 0x7f, PT ;  /* 0x0000007fd700780c */ /* 0x000fc60003f04270 */
[----:B0-----:R1:W5:Y:S01]  /*f630*/  @P2 LDG.E R7, desc[UR10][R4.64] ;  /* 0x0000000a04072981 */ /* 0x001362000c1e1900 */
[----:B------:R-:W-:Y:S09]  /*f640*/  @P2 BRA `(.L_x_1167) ;  /* 0x0000000000142947 */ /* 0x000ff20003800000 */
[----:B------:R-:W-:Y:S05]  /*f650*/  @!P1 BRA `(.L_x_1167) ;  /* 0x0000000000109947 */ /* 0x000fea0003800000 */
[----:B------:R-:W-:Y:S02]  /*f660*/  ULDC.64 UR10, c[0x0][0x208] ;  /* 0x00008200000a7ab9 */ /* 0x000fe40000000a00 */
[----:B------:R-:W2:Y:S04]  /*f670*/  LDG.E R0, desc[UR10][R2.64] ;  /* 0x0000000a02007981 */ /* 0x000ea8000c1e1900 */
[----:B-----5:R-:W2:Y:S02]  /*f680*/  LDG.E R7, desc[UR10][R2.64+0x4] ;  /* 0x0000040a02077981 */ /* 0x020ea4000c1e1900 */
[----:B--2---:R-:W-:-:S07]  /*f690*/  IMAD.IADD R7, R7, 0x1, -R0 ;  /* 0x0000000107077824 */ /* 0x004fce00078e0a00 */
.L_x_1167:
[----:B------:R-:W-:Y:S01]  /*f6a0*/  R2UR UR7, R208 ;  /* 0x00000000d00772ca */ /* 0x000fe200000e0000 */
[----:B------:R-:W-:Y:S01]  /*f6b0*/  BSSY B1, `(.L_x_1168) ;  /* 0x0000021000017945 */ /* 0x000fe20003800000 */
[----:B------:R-:W-:Y:S02]  /*f6c0*/  SHF.R.S32.HI R8, RZ, 0x1f, R23 ;  /* 0x0000001fff087819 */ /* 0x000fe40000011417 */
[----:B-----5:R-:W-:-:S09]  /*f6d0*/  SHF.R.S32.HI R6, RZ, 0x1f, R9 ;  /* 0x0000001fff067819 */ /* 0x020fd20000011409 */
[----:B------:R-:W-:Y:S02]  /*f6e0*/  USHF.R.S32.HI UR4, URZ, 0x1f, UR7 ;  /* 0x0000001f3f047899 */ /* 0x000fe40008011407 */
[----:B------:R-:W-:Y:S02]  /*f6f0*/  USEL UR10, UR7, URZ, !UP0 ;  /* 0x0000003f070a7287 */ /* 0x000fe4000c000000 */
[----:B------:R-:W-:Y:S01]  /*f700*/  USEL UR9, UR4, URZ, !UP0 ;  /* 0x0000003f04097287 */ /* 0x000fe2000c000000 */
[----:B------:R-:W-:Y:S11]  /*f710*/  @P0 BRA `(.L_x_1169) ;  /* 0x0000000000680947 */ /* 0x000ff60003800000 */
[----:B------:R-:W0:Y:S02]  /*f720*/  S2R R0, SR_TID.X ;  /* 0x0000000000007919 */ /* 0x000e240000002100 */
[----:B0-----:R-:W-:-:S05]  /*f730*/  IMAD R0, R206, 0x80, R0 ;  /* 0x00000080ce007824 */ /* 0x001fca00078e0200 */
[----:B------:R-:W-:-:S04]  /*f740*/  IADD3 R0, R0, -0x80, RZ ;  /* 0xffffff8000007810 */ /* 0x000fc80007ffe0ff */
        /* <DEDUP_REMOVED lines=12> */
[----:B------:R-:W-:Y:S01]  /*f810*/  UIMAD UR7, UR9, UR12, URZ ;  /* 0x0000000c090772a4 */ /* 0x000fe2000f8e023f */
[----:B------:R-:W-:Y:S02]  /*f820*/  VIADD R3, R3, UR4 ;  /* 0x0000000403037c36 */ /* 0x000fe40008000000 */
[----:B------:R-:W-:Y:S01]  /*f830*/  IMAD.U32 R5, RZ, RZ, UR12 ;  /* 0x0000000cff057e24 */ /* 0x000fe2000f8e00ff */
        /* <DEDUP_REMOVED lines=8> */
.L_x_1169:
[----:B------:R-:W-:Y:S05]  /*f8c0*/  BSYNC B1 ;  /* 0x0000000000017941 */ /* 0x000fea0003800000 */
.L_x_1168:
[----:B------:R-:W-:Y:S01]  /*f8d0*/  R2UR UR7, R207 ;  /* 0x00000000cf0772ca */ /* 0x000fe200000e0000 */
[----:B------:R-:W-:Y:S01]  /*f8e0*/  ULDC.64 UR12, c[0x0][0xaa0] ;  /* 0x0002a800000c7ab9 */ /* 0x000fe20000000a00 */
[----:B-1----:R-:W-:Y:S01]  /*f8f0*/  IMAD.MOV.U32 R2, RZ, RZ, R23 ;  /* 0x000000ffff027224 */ /* 0x002fe200078e0017 */
[----:B------:R-:W-:Y:S01]  /*f900*/  BSSY B1, `(.L_x_1170) ;  /* 0x0000034000017945 */ /* 0x000fe20003800000 */
[----:B0-----:R-:W-:Y:S02]  /*f910*/  IMAD.MOV.U32 R3, RZ, RZ, R8 ;  /* 0x000000ffff037224 */ /* 0x001fe400078e0008 */
[----:B------:R-:W-:Y:S02]  /*f920*/  IMAD R0, R6, UR12, RZ ;  /* 0x0000000c06007c24 */ /* 0x000fe4000f8e02ff */
[----:B------:R-:W-:-:S04]  /*f930*/  IMAD.WIDE.U32 R2, R9, UR12, R2 ;  /* 0x0000000c09027c25 */ /* 0x000fc8000f8e0002 */
[----:B------:R-:W-:Y:S01]  /*f940*/  IMAD R9, R9, UR13, R0 ;  /* 0x0000000d09097c24 */ /* 0x000fe2000f8e0200 */
[----:B------:R-:W-:Y:S01]  /*f950*/  ULDC.64 UR12, c[0x0][0xae0] ;  /* 0x0002b800000c7ab9 */ /* 0x000fe20000000a00 */
[----:B------:R-:W-:Y:S01]  /*f960*/  IMAD R11, R206, -0x80, R7 ;  /* 0xffffff80ce0b7824 */ /* 0x000fe200078e0207 */
[----:B------:R-:W-:Y:S02]  /*f970*/  UIMAD UR4, UR8, UR12, URZ ;  /* 0x0000000c080472a4 */ /* 0x000fe4000f8e023f */
[----:B------:R-:W-:Y:S01]  /*f980*/  MOV R5, UR12 ;  /* 0x0000000c00057c02 */ /* 0x000fe20008000f00 */
[----:B------:R-:W-:Y:S01]  /*f990*/  IMAD.IADD R3, R3, 0x1, R9 ;  /* 0x0000000103037824 */ /* 0x000fe200078e0209 */
[----:B------:R-:W-:Y:S01]  /*f9a0*/  SHF.R.S32.HI R7, RZ, 0x1f, R204 ;  /* 0x0000001fff077819 */ /* 0x000fe200000114cc */
[----:B------:R-:W-:Y:S01]  /*f9b0*/  UIMAD UR4, UR7, UR13, UR4 ;  /* 0x0000000d070472a4 */ /* 0x000fe2000f8e0204 */
[----:B------:R-:W-:Y:S01]  /*f9c0*/  ISETP.GE.AND P2, PT, R204, R11, PT ;  /* 0x0000000bcc00720c */ /* 0x000fe20003f46270 */
[----:B------:R-:W-:Y:S01]  /*f9d0*/  IMAD.WIDE.U32 R2, R5, UR7, R2 ;  /* 0x0000000705027c25 */ /* 0x000fe2000f8e0002 */
[----:B------:R-:W-:-:S03]  /*f9e0*/  ULDC.64 UR12, c[0x0][0xae8] ;  /* 0x0002ba00000c7ab9 */ /* 0x000fc60000000a00 */
[----:B------:R-:W-:Y:S01]  /*f9f0*/  VIADD R3, R3, UR4 ;  /* 0x0000000403037c36 */ /* 0x000fe20008000000 */
[----:B------:R-:W-:Y:S01]  /*fa00*/  UIMAD UR4, UR9, UR12, URZ ;  /* 0x0000000c090472a4 */ /* 0x000fe2000f8e023f */
[C---:B------:R-:W-:Y:S02]  /*fa10*/  VIADD R4, R204.reuse, 0x40 ;  /* 0x00000040cc047836 */ /* 0x040fe40000000000 */
[----:B------:R-:W-:Y:S01]  /*fa20*/  IMAD.U32 R5, RZ, RZ, UR12 ;  /* 0x0000000cff057e24 */ /* 0x000fe2000f8e00ff */
[----:B------:R-:W-:Y:S01]  /*fa30*/  UIMAD UR4, UR10, UR13, UR4 ;  /* 0x0000000d0a0472a4 */ /* 0x000fe2000f8e0204 */
[----:B------:R-:W-:Y:S01]  /*fa40*/  VIADD R0, R204, 0x20 ;  /* 0x00000020cc007836 */ /* 0x000fe20000000000 */
[----:B------:R-:W-:Y:S01]  /*fa50*/  ISETP.GE.AND P0, PT, R4, R11, PT ;  /* 0x0000000b0400720c */ /* 0x000fe20003f06270 */
[----:B------:R-:W-:-:S03]  /*fa60*/  IMAD.WIDE.U32 R4, R5, UR10, R2 ;  /* 0x0000000a05047c25 */ /* 0x000fc6000f8e0002 */
[----:B------:R-:W-:Y:S01]  /*fa70*/  ISETP.GE.AND P1, PT, R0, R11, PT ;  /* 0x0000000b0000720c */ /* 0x000fe20003f26270 */
[----:B------:R-:W-:Y:S02]  /*fa80*/  IMAD.MOV.U32 R6, RZ, RZ, R204 ;  /* 0x000000ffff067224 */ /* 0x000fe400078e00cc */
[----:B------:R-:W-:Y:S02]  /*fa90*/  VIADD R13, R5, UR4 ;  /* 0x00000004050d7c36 */ /* 0x000fe40008000000 */
[----:B------:R-:W-:-:S04]  /*faa0*/  IMAD.WIDE R6, R206, 0x80, R6 ;  /* 0x00000080ce067825 */ /* 0x000fc800078e0206 */
[----:B------:R-:W-:Y:S01]  /*fab0*/  VIADD R0, R204, 0x60 ;  /* 0x00000060cc007836 */ /* 0x000fe20000000000 */
[----:B------:R-:W-:Y:S06]  /*fac0*/  @P2 BRA `(.L_x_1171) ;  /* 0x00000000005c2947 */ /* 0x000fec0003800000 */
[C---:B------:R-:W-:Y:S01]  /*fad0*/  VIADD R2, R23.reuse, 0x40 ;  /* 0x0000004017027836 */ /* 0x040fe20000000000 */
[C---:B------:R-:W-:Y:S01]  /*fae0*/  IADD3 R3, R23.reuse, 0x80, RZ ;  /* 0x0000008017037810 */ /* 0x040fe20007ffe0ff */
[----:B------:R-:W-:Y:S01]  /*faf0*/  ULDC UR4, c[0x0][0xa8c] ;  /* 0x0002a30000047ab9 */ /* 0x000fe20000000800 */
[----:B------:R-:W-:Y:S01]  /*fb00*/  ULDC.64 UR8, c[0x0][0xad8] ;  /* 0x0002b60000087ab9 */ /* 0x000fe20000000a00 */
[----:B------:R-:W-:Y:S01]  /*fb10*/  VIADD R8, R23, 0xc0 ;  /* 0x000000c017087836 */ /* 0x000fe20000000000 */
[----:B------:R-:W-:Y:S01]  /*fb20*/  ISETP.GE.AND P4, PT, R2, UR4, PT ;  /* 0x0000000402007c0c */ /* 0x000fe2000bf86270 */
[----:B------:R-:W-:Y:S01]  /*fb30*/  IMAD R9, R7, UR8, RZ ;  /* 0x0000000807097c24 */ /* 0x000fe2000f8e02ff */
[----:B------:R-:W-:Y:S01]  /*fb40*/  ISETP.GE.AND P5, PT, R3, UR4, PT ;  /* 0x0000000403007c0c */ /* 0x000fe2000bfa6270 */
[----:B------:R-:W-:Y:S01]  /*fb50*/  IMAD.MOV.U32 R2, RZ, RZ, R4 ;  /* 0x000000ffff027224 */ /* 0x000fe200078e0004 */
[----:B------:R-:W-:Y:S01]  /*fb60*/  ISETP.GE.AND P3, PT, R23, UR4, PT ;  /* 0x0000000417007c0c */ /* 0x000fe2000bf66270 */
[----:B------:R-:W-:Y:S01]  /*fb70*/  IMAD.MOV.U32 R3, RZ, RZ, R13 ;  /* 0x000000ffff037224 */ /* 0x000fe200078e000d */
[----:B------:R-:W-:Y:S01]  /*fb80*/  ISETP.GE.AND P6, PT, R8, UR4, PT ;  /* 0x0000000408007c0c */ /* 0x000fe2000bfc6270 */
[C---:B------:R-:W-:Y:S01]  /*fb90*/  IMAD R9, R6.reuse, UR9, R9 ;  /* 0x0000000906097c24 */ /* 0x040fe2000f8e0209 */
[----:B------:R-:W-:Y:S01]  /*fba0*/  ULDC.64 UR10, c[0x0][0x208] ;  /* 0x00008200000a7ab9 */ /* 0x000fe20000000a00 */
        /* <DEDUP_REMOVED lines=9> */
.L_x_1171:
[----:B------:R-:W-:Y:S05]  /*fc40*/  BSYNC B1 ;  /* 0x0000000000017941 */ /* 0x000fea0003800000 */
.L_x_1170:
[----:B------:R-:W-:Y:S01]  /*fc50*/  BSSY B1, `(.L_x_1172) ;  /* 0x000001c000017945 */ /* 0x000fe20003800000 */
[----:B------:R-:W-:-:S03]  /*fc60*/  ISETP.GE.AND P2, PT, R0, R11, PT ;  /* 0x0000000b0000720c */ /* 0x000fc60003f46270 */
[----:B------:R-:W-:Y:S10]  /*fc70*/  @P1 BRA `(.L_x_1173) ;  /* 0x0000000000641947 */ /* 0x000ff40003800000 */
[----:B0-----:R-:W-:Y:S01]  /*fc80*/  IADD3 R9, P1, R6, 0x20, RZ ;  /* 0x0000002006097810 */ /* 0x001fe20007f3e0ff */
[C---:B------:R-:W-:Y:S01]  /*fc90*/  VIADD R2, R23.reuse, 0x40 ;  /* 0x0000004017027836 */ /* 0x040fe20000000000 */
[----:B------:R-:W-:Y:S01]  /*fca0*/  ULDC UR4, c[0x0][0xa8c] ;  /* 0x0002a30000047ab9 */ /* 0x000fe20000000800 */
[C---:B------:R-:W-:Y:S01]  /*fcb0*/  VIADD R3, R23.reuse, 0x80 ;  /* 0x0000008017037836 */ /* 0x040fe20000000000 */
[----:B------:R-:W-:Y:S01]  /*fcc0*/  ULDC.64 UR8, c[0x0][0xad8] ;  /* 0x0002b60000087ab9 */ /* 0x000fe20000000a00 */
[----:B------:R-:W-:Y:S01]  /*fcd0*/  IMAD.X R0, RZ, RZ, R7, P1 ;  /* 0x000000ffff007224 */ /* 0x000fe200008e0607 */
        /* <DEDUP_REMOVED lines=19> */
.L_x_1173:
[----:B------:R-:W-:Y:S05]  /*fe10*/  BSYNC B1 ;  /* 0x0000000000017941 */ /* 0x000fea0003800000 */
.L_x_1172:
[----:B------:R-:W-:Y:S04]  /*fe20*/  BSSY B1, `(.L_x_1174) ;  /* 0x000001b000017945 */ /* 0x000fe80003800000 */
[----:B------:R-:W-:Y:S05]  /*fe30*/  @P0 BRA `(.L_x_1175) ;  /* 0x0000000000640947 */ /* 0x000fea0003800000 */
[----:B01----:R-:W-:Y:S01]  /*fe40*/  IADD3 R9, P0, R6, 0x40, RZ ;  /* 0x0000004006097810 */ /* 0x003fe20007f1e0ff */
        /* <DEDUP_REMOVED lines=24> */
.L_x_1175:
[----:B------:R-:W-:Y:S05]  /*ffd0*/  BSYNC B1 ;  /* 0x0000000000017941 */ /* 0x000fea0003800000 */
.L_x_1174:
[----:B------:R-:W-:Y:S05]  /*ffe0*/  @P2 BRA `(.L_x_1166) ;  /* 0x0000000000642947 */ /* 0x000fea0003800000 */
[----:B------:R-:W-:Y:S01]  /*fff0*/  IADD3 R5, P0, R6, 0x60, RZ ;  /* 0x0000006006057810 */ /* 0x000fe20007f1e0ff */
[C---:B------:R-:W-:Y:S01]  /*10000*/  VIADD R0, R23.reuse, 0x40 ;  /* 0x0000004017007836 */ /* 0x040fe20000000000 */
[----:B------:R-:W-:Y:S01]  /*10010*/  ULDC UR4, c[0x0][0xa8c] ;  /* 0x0002a30000047ab9 */ /* 0x000fe20000000800 */
[----:B------:R-:W-:Y:S01]  /*10020*/  ULDC.64 UR8, c[0x0][0xad8] ;  /* 0x0002b60000087ab9 */ /* 0x000fe20000000a00 */
[----:B------:R-:W-:Y:S01]  /*10030*/  IMAD.MOV.U32 R2, RZ, RZ, R4 ;  /* 0x000000ffff027224 */ /* 0x000fe200078e0004 */
[C---:B------:R-:W-:Y:S01]  /*10040*/  ISETP.GE.AND P1, PT, R23.reuse, UR4, PT ;  /* 0x0000000417007c0c */ /* 0x040fe2000bf26270 */
[----:B------:R-:W-:Y:S01]  /*10050*/  IMAD.X R6, RZ, RZ, R7, P0 ;  /* 0x000000ffff067224 */ /* 0x000fe200000e0607 */
[----:B------:R-:W-:Y:S01]  /*10060*/  ISETP.GE.AND P2, PT, R0, UR4, PT ;  /* 0x0000000400007c0c */ /* 0x000fe2000bf46270 */
[----:B------:R-:W-:Y:S01]  /*10070*/  IMAD.MOV.U32 R3, RZ, RZ, R13 ;  /* 0x000000ffff037224 */ /* 0x000fe200078e000d */
[----:B------:R-:W-:Y:S01]  /*10080*/  ULDC.64 UR10, c[0x0][0x208] ;  /* 0x00008200000a7ab9 */ /* 0x000fe20000000a00 */
[----:B------:R-:W-:-:S02]  /*10090*/  VIADD R4, R23, 0x80 ;  /* 0x0000008017047836 */ /* 0x000fc40000000000 */
[----:B------:R-:W-:Y:S02]  /*100a0*/  IMAD R6, R6, UR8, RZ ;  /* 0x0000000806067c24 */ /* 0x000fe4000f8e02ff */
        /* <DEDUP_REMOVED lines=13> */
.L_x_1166:
[----:B------:R-:W-:Y:S05]  /*10180*/  BSYNC B0 ;  /* 0x0000000000007941 */ /* 0x000fea0003800000 */
.L_x_1157:
[----:B------:R-:W-:Y:S02]  /*10190*/  ULDC UR4, c[0x0][0xc14] ;  /* 0x0003050000047ab9 */ /* 0x000fe40000000800 */
[----:B------:R-:W-:-:S06]  /*101a0*/  UISETP.GE.AND UP0, UPT, UR5, UR4, UPT ;  /* 0x000000040500728c */ /* 0x000fcc000bf06270 */
[----:B------:R-:W-:-:S13]  /*101b0*/  PLOP3.LUT P0, PT, PT, PT, UP0, 0x80, 0x0 ;  /* 0x000000000000781c */ /* 0x000fda0003f0f008 */
[----:B------:R-:W-:Y:S05]  /*101c0*/  @!P0 BRA `(.L_x_1176) ;  /* 0xffffff0800f88947 */ /* 0x000fea000383ffff */
[----:B------:R-:W-:Y:S05]  /*101d0*/  EXIT ;  /* 0x000000000000794d */ /* 0x000fea0003800000 */
.L_x_1075:
        /* <DEDUP_REMOVED lines=9> */
[----:B------:R-:W-:Y:S01]  /*10270*/  IMAD.MOV.U32 R10, RZ, RZ, RZ ;  /* 0x000000ffff0a7224 */ /* 0x000fe200078e00ff */
        /* <DEDUP_REMOVED lines=13> */
[----:B------:R-:W-:-:S09]  /*10350*/  LOP3.LUT R0, R0, 0xfffffffe, RZ, 0xc0, !PT ;  /* 0xfffffffe00007812 */ /* 0x000fd200078ec0ff */
[----:B------:R-:W-:-:S04]  /*10360*/  @P1 LOP3.LUT R0, R0, 0x1, RZ, 0xfc, !PT ;  /* 0x0000000100001812 */ /* 0x000fc800078efcff */
[----:B------:R-:W-:-:S04]  /*10370*/  LOP3.LUT R0, R0, 0xffffffef, RZ, 0xc0, !PT ;  /* 0xffffffef00007812 */ /* 0x000fc800078ec0ff */
[----:B------:R-:W-:-:S04]  /*10380*/  @P0 LOP3.LUT R0, R0, 0x10, RZ, 0xfc, !PT ;  /* 0x0000001000000812 */ /* 0x000fc800078efcff */
[----:B------:R-:W-:Y:S01]  /*10390*/  LOP3.LUT R0, R0, 0xfffffff7, RZ, 0xc0, !PT ;  /* 0xfffffff700007812 */ /* 0x000fe200078ec0ff */
[----:B--2---:R-:W1:Y:S02]  /*103a0*/  SHFL.UP PT, R4, R10, 0x1, RZ ;  /* 0x042000000a047989 */ /* 0x004e6400000e00ff */
[----:B-1----:R-:W-:-:S04]  /*103b0*/  SEL R5, R4, RZ, P1 ;  /* 0x000000ff04057207 */ /* 0x002fc80000800000 */
[----:B------:R-:W-:-:S05]  /*103c0*/  IADD3 R5, R10, R5, RZ ;  /* 0x000000050a057210 */ /* 0x000fca0007ffe0ff */
[----:B------:R-:W1:Y:S02]  /*103d0*/  SHFL.UP PT, R4, R5, 0x2, RZ ;  /* 0x0440000005047989 */ /* 0x000e6400000e00ff */
[----:B-1----:R-:W-:Y:S02]  /*103e0*/  SEL R4, R4, RZ, P0 ;  /* 0x000000ff04047207 */ /* 0x002fe40000000000 */
[----:B------:R-:W-:-:S03]  /*103f0*/  ISETP.GE.U32.AND P0, PT, R7, 0x4, PT ;  /* 0x000000040700780c */ /* 0x000fc60003f06070 */
[----:B------:R-:W-:-:S05]  /*10400*/  IMAD.IADD R4, R5, 0x1, R4 ;  /* 0x0000000105047824 */ /* 0x000fca00078e0204 */
[----:B------:R-:W1:Y:S05]  /*10410*/  SHFL.UP PT, R6, R4, 0x4, RZ ;  /* 0x0480000004067989 */ /* 0x000e6a00000e00ff */
[----:B------:R-:W-:-:S04]  /*10420*/  @P0 LOP3.LUT R0, R0, 0x8, RZ, 0xfc, !PT ;  /* 0x0000000800000812 */ /* 0x000fc800078efcff */
[----:B------:R-:W-:Y:S02]  /*10430*/  LOP3.LUT R0, R0, 0xfffffffb, RZ, 0xc0, !PT ;  /* 0xfffffffb00007812 */ /* 0x000fe400078ec0ff */
[----:B-1----:R-:W-:Y:S01]  /*10440*/  SEL R3, R6, RZ, P0 ;  /* 0x000000ff06037207 */ /* 0x002fe20000000000 */
[----:B------:R-:W-:Y:S01]  /*10450*/  IMAD.MOV.U32 R6, RZ, RZ, RZ ;  /* 0x000000ffff067224 */ /* 0x000fe200078e00ff */
        /* <DEDUP_REMOVED lines=18> */
[----:B------:R-:W-:Y:S01]  /*10580*/  MOV R6, RZ ;  /* 0x000000ff00067202 */ /* 0x000fe20000000f00 */
[----:B------:R-:W-:Y:S01]  /*10590*/  ULDC UR5, c[0x0][0xc14] ;  /* 0x0003050000057ab9 */ /* 0x000fe20000000800 */
[----:B------:R-:W-:Y:S01]  /*105a0*/  ULDC UR7, c[0x0][0xc14] ;  /* 0x0003050000077ab9 */ /* 0x000fe20000000800 */
[----:B------:R-:W-:-:S05]  /*105b0*/  ULDC UR4, c[0x0][0xc10] ;  /* 0x0003040000047ab9 */ /* 0x000fca0000000800 */
.L_x_1181:
[----:B------:R-:W-:Y:S02]  /*105c0*/  VIADD R6, R6, 0x1f ;  /* 0x0000001f06067836 */ /* 0x000fe40000000000 */
[----:B------:R-:W-:-:S03]  /*105d0*/  IMAD.U32 R19, RZ, RZ, UR7 ;  /* 0x00000007ff137e24 */ /* 0x000fc6000f8e00ff */
[----:B------:R-:W-:-:S13]  /*105e0*/  ISETP.GE.AND P0, PT, R6, UR5, PT ;  /* 0x0000000506007c0c */ /* 0x000fda000bf06270 */
[----:B------:R-:W-:Y:S05]  /*105f0*/  @P0 BRA `(.L_x_1178) ;  /* 0x0000000400cc0947 */ /* 0x000fea0003800000 */
[----:B------:R-:W0:Y:S01]  /*10600*/  S2R R2, SR_TID.X ;  /* 0x0000000000027919 */ /* 0x000e220000002100 */
        /* <DEDUP_REMOVED lines=11> */
.L_x_1180:
[----:B------:R-:W-:Y:S05]  /*106c0*/  BSYNC B0 ;  /* 0x0000000000007941 */ /* 0x000fea0003800000 */
.L_x_1179:
        /* <DEDUP_REMOVED lines=25> */
.L_x_1177:
[----:B------:R-:W-:Y:S01]  /*10860*/  IMAD.IADD R7, R5, 0x1, -R2 ;  /* 0x0000000105077824 */ /* 0x000fe200078e0a02 */
[----:B------:R-:W-:-:S03]  /*10870*/  ULDC.64 UR8, c[0x0][0x208] ;  /* 0x0000820000087ab9 */ /* 0x000fc60000000a00 */
[----:B------:R-:W-:-:S05]  /*10880*/  IMAD R2, R4, UR4, R7 ;  /* 0x0000000404027c24 */ /* 0x000fca000f8e0207 */
[----:B------:R-:W-:Y:S02]  /*10890*/  ISETP.GT.AND P0, PT, R2, UR6, PT ;  /* 0x0000000602007c0c */ /* 0x000fe4000bf04270 */
[----:B------:R-:W0:Y:S11]  /*108a0*/  LDC.64 R2, c[0x0][0xc68] ;  /* 0x00031a00ff027b82 */ /* 0x000e360000000a00 */
[----:B------:R-:W-:-:S04]  /*108b0*/  VOTE.ANY R9, PT, !P0 ;  /* 0x0000000000097806 */ /* 0x000fc800040e0100 */
[----:B------:R-:W1:Y:S02]  /*108c0*/  POPC R5, R9 ;  /* 0x0000000900057309 */ /* 0x000e640000000000 */
[----:B-1----:R-:W-:-:S04]  /*108d0*/  IMAD.IADD R19, R5, 0x1, R6 ;  /* 0x0000000105137824 */ /* 0x002fc800078e0206 */
[----:B0-----:R-:W-:-:S05]  /*108e0*/  IMAD.WIDE R2, R19, 0x4, R2 ;  /* 0x0000000413027825 */ /* 0x001fca00078e0202 */
[----:B------:R-:W2:Y:S01]  /*108f0*/  LDG.E R8, desc[UR8][R2.64] ;  /* 0x0000000802087981 */ /* 0x000ea2000c1e1900 */
[----:B------:R-:W-:-:S03]  /*10900*/  ISETP.NE.AND P0, PT, R9, RZ, PT ;  /* 0x000000ff0900720c */ /* 0x000fc60003f05270 */
[----:B------:R-:W2:Y:S02]  /*10910*/  SHFL.IDX PT, R17, R10, R5, 0x1f ;  /* 0x00001f050a117589 */ /* 0x000ea400000e0000 */
[----:B--2---:R-:W-:-:S05]  /*10920*/  IMAD R6, R17, R8, RZ ;  /* 0x0000000811067224 */ /* 0x004fca00078e02ff */
[----:B------:R-:W-:-:S04]  /*10930*/  IABS R11, R6 ;  /* 0x00000006000b7213 */ /* 0x000fc80000000000 */
[----:B------:R-:W0:Y:S08]  /*10940*/  I2F.RP R12, R11 ;  /* 0x0000000b000c7306 */ /* 0x000e300000209400 */
[----:B0-----:R-:W0:Y:S02]  /*10950*/  MUFU.RCP R12, R12 ;  /* 0x0000000c000c7308 */ /* 0x001e240000001000 */
[----:B0-----:R-:W-:-:S06]  /*10960*/  VIADD R13, R12, 0xffffffe ;  /* 0x0ffffffe0c0d7836 */ /* 0x001fcc0000000000 */
[----:B------:R0:W1:Y:S01]  /*10970*/  F2I.FTZ.U32.TRUNC.NTZ R3, R13 ;  /* 0x0000000d00037305 */ /* 0x000062000021f000 */
[----:B------:R-:W-:Y:S05]  /*10980*/  @!P0 BRA `(.L_x_1182) ;  /* 0x0000000000088947 */ /* 0x000fea0003800000 */
[----:B------:R-:W-:-:S05]  /*10990*/  VIADD R5, R5, 0xffffffff ;  /* 0xffffffff05057836 */ /* 0x000fca0000000000 */
[----:B------:R2:W3:Y:S02]  /*109a0*/  SHFL.IDX PT, R16, R4, R5, 0x1f ;  /* 0x00001f0504107589 */ /* 0x0004e400000e0000 */
.L_x_1182:
[----:B-1----:R-:W-:Y:S01]  /*109b0*/  IMAD.MOV R2, RZ, RZ, -R3 ;  /* 0x000000ffff027224 */ /* 0x002fe200078e0a03 */
[----:B--2---:R-:W-:Y:S01]  /*109c0*/  IABS R4, R6 ;  /* 0x0000000600047213 */ /* 0x004fe20000000000 */
[----:B---3--:R-:W-:Y:S02]  /*109d0*/  IMAD R16, R16, UR4, R7 ;  /* 0x0000000410107c24 */ /* 0x008fe4000f8e0207 */
[----:B------:R-:W-:Y:S02]  /*109e0*/  IMAD R5, R2, R11, RZ ;  /* 0x0000000b02057224 */ /* 0x000fe400078e02ff */
[----:B------:R-:W-:Y:S02]  /*109f0*/  IMAD.MOV.U32 R2, RZ, RZ, RZ ;  /* 0x000000ffff027224 */ /* 0x000fe400078e00ff */
[----:B------:R-:W-:Y:S02]  /*10a00*/  IMAD.MOV R4, RZ, RZ, -R4 ;  /* 0x000000ffff047224 */ /* 0x000fe400078e0a04 */
[----:B------:R-:W-:Y:S01]  /*10a10*/  IMAD.HI.U32 R2, R3, R5, R2 ;  /* 0x0000000503027227 */ /* 0x000fe200078e0002 */
[----:B------:R-:W-:-:S04]  /*10a20*/  IADD3 R5, -R16, UR6, RZ ;  /* 0x0000000610057c10 */ /* 0x000fc8000fffe1ff */
[----:B------:R-:W-:-:S05]  /*10a30*/  IABS R3, R5 ;  /* 0x0000000500037213 */ /* 0x000fca0000000000 */
[----:B------:R-:W-:-:S04]  /*10a40*/  IMAD.HI.U32 R9, R2, R3, RZ ;  /* 0x0000000302097227 */ /* 0x000fc800078e00ff */
[----:B------:R-:W-:-:S05]  /*10a50*/  IMAD R2, R9, R4, R3 ;  /* 0x0000000409027224 */ /* 0x000fca00078e0203 */
[----:B------:R-:W-:-:S13]  /*10a60*/  ISETP.GT.U32.AND P0, PT, R11, R2, PT ;  /* 0x000000020b00720c */ /* 0x000fda0003f04070 */
[----:B------:R-:W-:Y:S01]  /*10a70*/  @!P0 IMAD.IADD R2, R2, 0x1, -R11 ;  /* 0x0000000102028824 */ /* 0x000fe200078e0a0b */
[----:B------:R-:W-:-:S04]  /*10a80*/  @!P0 IADD3 R9, R9, 0x1, RZ ;  /* 0x0000000109098810 */ /* 0x000fc80007ffe0ff */
[----:B------:R-:W-:Y:S02]  /*10a90*/  ISETP.GE.U32.AND P0, PT, R2, R11, PT ;  /* 0x0000000b0200720c */ /* 0x000fe40003f06070 */
[----:B------:R-:W-:-:S11]  /*10aa0*/  LOP3.LUT R2, R5, R6, RZ, 0x3c, !PT ;  /* 0x0000000605027212 */ /* 0x000fd600078e3cff */
[----:B------:R-:W-:Y:S01]  /*10ab0*/  @P0 VIADD R9, R9, 0x1 ;  /* 0x0000000109090836 */ /* 0x000fe20000000000 */
[----:B------:R-:W-:-:S13]  /*10ac0*/  ISETP.GE.AND P0, PT, R2, RZ, PT ;  /* 0x000000ff0200720c */ /* 0x000fda0003f06270 */
[----:B------:R-:W-:Y:S01]  /*10ad0*/  @!P0 IMAD.MOV R9, RZ, RZ, -R9 ;  /* 0x000000ffff098224 */ /* 0x000fe200078e0a09 */
[----:B------:R-:W-:-:S13]  /*10ae0*/  ISETP.NE.AND P0, PT, R6, RZ, PT ;  /* 0x000000ff0600720c */ /* 0x000fda0003f05270 */
[----:B------:R-:W-:-:S05]  /*10af0*/  @!P0 LOP3.LUT R9, RZ, R6, RZ, 0x33, !PT ;  /* 0x00000006ff098212 */ /* 0x000fca00078e33ff */
[----:B------:R-:W-:Y:S02]  /*10b00*/  IMAD R4, R8, R9, RZ ;  /* 0x0000000908047224 */ /* 0x000fe400078e02ff */
[----:B------:R-:W-:Y:S02]  /*10b10*/  IMAD.MOV R9, RZ, RZ, -R9 ;  /* 0x000000ffff097224 */ /* 0x000fe400078e0a09 */
[----:B------:R-:W-:Y:S02]  /*10b20*/  IMAD.MOV R3, RZ, RZ, -R4 ;  /* 0x000000ffff037224 */ /* 0x000fe400078e0a04 */
[----:B------:R-:W-:-:S03]  /*10b30*/  IMAD R5, R6, R9, R5 ;  /* 0x0000000906057224 */ /* 0x000fc600078e0205 */
[----:B------:R-:W-:Y:S01]  /*10b40*/  VIADDMNMX R8, R3, UR4, R8, PT ;  /* 0x0000000403087c46 */ /* 0x000fe2000b800108 */
[----:B------:R-:W-:-:S03]  /*10b50*/  IMAD.IADD R4, R5, 0x1, R4 ;  /* 0x0000000105047824 */ /* 0x000fc600078e0204 */
[----:B------:R-:W-:-:S04]  /*10b60*/  IABS R7, R8 ;  /* 0x0000000800077213 */ /* 0x000fc80000000000 */
[----:B------:R-:W1:Y:S08]  /*10b70*/  I2F.RP R10, R7 ;  /* 0x00000007000a7306 */ /* 0x000e700000209400 */
[----:B-1----:R-:W1:Y:S02]  /*10b80*/  MUFU.RCP R10, R10 ;  /* 0x0000000a000a7308 */ /* 0x002e640000001000 */
[----:B-1----:R-:W-:-:S06]  /*10b90*/  VIADD R2, R10, 0xffffffe ;  /* 0x0ffffffe0a027836 */ /* 0x002fcc0000000000 */
[----:B------:R1:W2:Y:S02]  /*10ba0*/  F2I.FTZ.U32.TRUNC.NTZ R3, R2 ;  /* 0x0000000200037305 */ /* 0x0002a4000021f000 */
[----:B-1----:R-:W-:Y:S02]  /*10bb0*/  IMAD.MOV.U32 R2, RZ, RZ, RZ ;  /* 0x000000ffff027224 */ /* 0x002fe400078e00ff */
[----:B--2---:R-:W-:-:S04]  /*10bc0*/  IMAD.MOV R6, RZ, RZ, -R3 ;  /* 0x000000ffff067224 */ /* 0x004fc800078e0a03 */
[----:B------:R-:W-:Y:S01]  /*10bd0*/  IMAD R9, R6, R7, RZ ;  /* 0x0000000706097224 */ /* 0x000fe200078e02ff */
[----:B------:R-:W-:-:S03]  /*10be0*/  IABS R6, R5 ;  /* 0x0000000500067213 */ /* 0x000fc60000000000 */
[----:B------:R-:W-:Y:S01]  /*10bf0*/  IMAD.HI.U32 R3, R3, R9, R2 ;  /* 0x0000000903037227 */ /* 0x000fe200078e0002 */
[----:B------:R-:W-:-:S04]  /*10c00*/  IABS R9, R8 ;  /* 0x0000000800097213 */ /* 0x000fc80000000000 */
[----:B------:R-:W-:Y:S01]  /*10c10*/  IADD3 R2, RZ, -R9, RZ ;  /* 0x80000009ff027210 */ /* 0x000fe20007ffe0ff */
[----:B------:R-:W-:-:S04]  /*10c20*/  IMAD.HI.U32 R3, R3, R6, RZ ;  /* 0x0000000603037227 */ /* 0x000fc800078e00ff */
[----:B------:R-:W-:-:S05]  /*10c30*/  IMAD R2, R3, R2, R6 ;  /* 0x0000000203027224 */ /* 0x000fca00078e0206 */
[----:B------:R-:W-:-:S13]  /*10c40*/  ISETP.GT.U32.AND P0, PT, R7, R2, PT ;  /* 0x000000020700720c */ /* 0x000fda0003f04070 */
[----:B------:R-:W-:Y:S02]  /*10c50*/  @!P0 IMAD.IADD R2, R2, 0x1, -R7 ;  /* 0x0000000102028824 */ /* 0x000fe400078e0a07 */
[----:B------:R-:W-:-:S03]  /*10c60*/  @!P0 VIADD R3, R3, 0x1 ;  /* 0x0000000103038836 */ /* 0x000fc60000000000 */
[----:B------:R-:W-:Y:S02]  /*10c70*/  ISETP.GE.U32.AND P0, PT, R2, R7, PT ;  /* 0x000000070200720c */ /* 0x000fe40003f06070 */
[----:B------:R-:W-:-:S11]  /*10c80*/  LOP3.LUT R2, R5, R8, RZ, 0x3c, !PT ;  /* 0x0000000805027212 */ /* 0x000fd600078e3cff */
[----:B------:R-:W-:Y:S01]  /*10c90*/  @P0 VIADD R3, R3, 0x1 ;  /* 0x0000000103030836 */ /* 0x000fe20000000000 */
[----:B------:R-:W-:-:S13]  /*10ca0*/  ISETP.GE.AND P0, PT, R2, RZ, PT ;  /* 0x000000ff0200720c */ /* 0x000fda0003f06270 */
[----:B------:R-:W-:Y:S01]  /*10cb0*/  @!P0 IMAD.MOV R3, RZ, RZ, -R3 ;  /* 0x000000ffff038224 */ /* 0x000fe200078e0a03 */
[----:B------:R-:W-:-:S13]  /*10cc0*/  ISETP.NE.AND P0, PT, R8, RZ, PT ;  /* 0x000000ff0800720c */ /* 0x000fda0003f05270 */
[----:B------:R-:W-:Y:S01]  /*10cd0*/  @!P0 LOP3.LUT R3, RZ, R8, RZ, 0x33, !PT ;  /* 0x00000008ff038212 */ /* 0x000fe200078e33ff */
[----:B------:R-:W-:-:S03]  /*10ce0*/  IMAD.MOV R8, RZ, RZ, -R8 ;  /* 0x000000ffff087224 */ /* 0x000fc600078e0a08 */
[----:B------:R-:W-:Y:S01]  /*10cf0*/  LOP3.LUT R2, RZ, R3, RZ, 0x33, !PT ;  /* 0x00000003ff027212 */ /* 0x000fe200078e33ff */
[----:B------:R-:W-:-:S04]  /*10d00*/  IMAD R18, R3, R8, R4 ;  /* 0x0000000803127224 */ /* 0x000fc800078e0204 */
[----:B------:R-:W-:Y:S01]  /*10d10*/  IMAD.IADD R17, R17, 0x1, R2 ;  /* 0x0000000111117824 */ /* 0x000fe200078e0202 */
[----:B------:R-:W-:Y:S06]  /*10d20*/  BRA `(.L_x_1183) ;  /* 0x00000000000c7947 */ /* 0x000fec0003800000 */
.L_x_1178:
[----:B------:R-:W-:Y:S01]  /*10d30*/  IMAD.MOV.U32 R17, RZ, RZ, RZ ;  /* 0x000000ffff117224 */ /* 0x000fe200078e00ff */
[----:B------:R-:W-:Y:S01]  /*10d40*/  MOV R16, UR6 ;  /* 0x0000000600107c02 */ /* 0x000fe20008000f00 */
[----:B------:R-:W-:-:S07]  /*10d50*/  IMAD.MOV.U32 R18, RZ, RZ, RZ ;  /* 0x000000ffff127224 */ /* 0x000fce00078e00ff */
.L_x_1183:
[----:B------:R-:W1:Y:S01]  /*10d60*/  S2R R2, SR_TID.X ;  /* 0x0000000000027919 */ /* 0x000e620000002100 */
[----:B------:R-:W-:Y:S01]  /*10d70*/  STL [R1], RZ ;  /* 0x000000ff01007387 */ /* 0x000fe20000100800 */
[----:B-1----:R-:W-:-:S04]  /*10d80*/  LOP3.LUT R2, R2, 0x1f, RZ, 0xc0, !PT ;  /* 0x0000001f02027812 */ /* 0x002fc800078ec0ff */
[----:B------:R-:W-:-:S13]  /*10d90*/  ISETP.NE.AND P0, PT, R2, RZ, PT ;  /* 0x000000ff0200720c */ /* 0x000fda0003f05270 */
[----:B------:R-:W1:Y:S01]  /*10da0*/  @!P0 S2R R3, SR_CgaCtaId ;  /* 0x0000000000038919 */ /* 0x000e620000008800 */
[----:B------:R-:W-:-:S04]  /*10db0*/  @!P0 MOV R0, 0x400 ;  /* 0x0000040000008802 */ /* 0x000fc80000000f00 */
[----:B-1----:R-:W-:-:S05]  /*10dc0*/  @!P0 LEA R0, R3, R0, 0x18 ;  /* 0x0000000003008211 */ /* 0x002fca00078ec0ff */
[----:B------:R1:W-:Y:S01]  /*10dd0*/  @!P0 STS.128 [R0+0x308d0], R16 ;  /* 0x0308d01000008388 */ /* 0x0003e20000000c00 */
[----:B------:R-:W-:Y:S06]  /*10de0*/  BAR.ARV 0x5, 0x120 ;  /* 0x0144800000007b1d */ /* 0x000fec0000002000 */
[----:B------:R-:W-:Y:S01]  /*10df0*/  ISETP.GE.AND P0, PT, R19, UR5, PT ;  /* 0x0000000513007c0c */ /* 0x000fe2000bf06270 */
[----:B-1----:R-:W-:-:S05]  /*10e00*/  IMAD.MOV.U32 R0, RZ, RZ, 0x1 ;  /* 0x00000001ff007424 */ /* 0x002fca00078e00ff */
[----:B------:R1:W-:Y:S04]  /*10e10*/  STL [R1+0x8], R0 ;  /* 0x0000080001007387 */ /* 0x0003e80000100800 */
[----:B------:R1:W-:Y:S03]  /*10e20*/  STL [R1+0x18], RZ ;  /* 0x000018ff01007387 */ /* 0x0003e60000100800 */
[----:B------:R-:W-:Y:S05]  /*10e30*/  @P0 BRA `(.L_x_1184) ;  /* 0x0000004800880947 */ /* 0x000fea0003800000 */
[----:B-1----:R-:W-:Y:S01]  /*10e40*/  IMAD.MOV.U32 R0, RZ, RZ, 0x1 ;  /* 0x00000001ff007424 */ /* 0x002fe200078e00ff */
[----:B------:R1:W-:Y:S01]  /*10e50*/  STL [R1+0x18], RZ ;  /* 0x000018ff01007387 */ /* 0x0003e20000100800 */
[----:B------:R-:W-:Y:S01]  /*10e60*/  ULDC UR38, c[0x0][0xc] ;  /* 0x0000030000267ab9 */ /* 0x000fe20000000800 */
[----:B------:R-:W-:Y:S02]  /*10e70*/  ULDC.64 UR36, c[0x0][0x198] ;  /* 0x0000660000247ab9 */ /* 0x000fe40000000a00 */
[----:B------:R1:W-:Y:S04]  /*10e80*/  STL [R1+0x8], R0 ;  /* 0x0000080001007387 */ /* 0x0003e80000100800 */
[----:B------:R1:W-:Y:S02]  /*10e90*/  STL [R1], RZ ;  /* 0x000000ff01007387 */ /* 0x0003e40000100800 */
.L_x_1260:
[----:B------:R-:W-:Y:S05]  /*10ea0*/  YIELD ;  /* 0x0000000000007946 */ /* 0x000fea0003800000 */
[----:B------:R-:W-:Y:S01]  /*10eb0*/  ULDC.64 UR4, c[0x0][0xa28] ;  /* 0x00028a0000047ab9 */ /* 0x000fe20000000a00 */
[----:B------:R-:W-:Y:S01]  /*10ec0*/  IMAD.MOV.U32 R4, RZ, RZ, RZ ;  /* 0x000000ffff047224 */ /* 0x000fe200078e00ff */
[----:B------:R-:W-:Y:S01]  /*10ed0*/  ISETP.NE.U32.AND P0, PT, RZ, UR4, PT ;  /* 0x00000004ff007c0c */ /* 0x000fe2000bf05070 */
[----:B------:R-:W-:-:S03]  /*10ee0*/  ULDC.64 UR6, c[0x0][0x208] ;  /* 0x0000820000067ab9 */ /* 0x000fc60000000a00 */
[----:B------:R-:W-:Y:S01]  /*10ef0*/  ISETP.NE.AND.EX P0, PT, RZ, UR5, PT, P0 ;  /* 0x00000005ff007c0c */ /* 0x000fe2000bf05300 */
[----:B------:R-:W-:-:S12]  /*10f00*/  ULDC.64 UR4, c[0x0][0xa00] ;  /* 0x0002800000047ab9 */ /* 0x000fd80000000a00 */
[----:B--2---:R-:W2:Y:S01]  /*10f10*/  @P0 LDC.64 R2, c[0x0][0xa28] ;  /* 0x00028a00ff020b82 */ /* 0x004ea20000000a00 */
[----:B------:R-:W-:Y:S01]  /*10f20*/  ISETP.NE.U32.AND P2, PT, RZ, UR4, PT ;  /* 0x00000004ff007c0c */ /* 0x000fe2000bf45070 */
[----:B--2---:R-:W-:-:S05]  /*10f30*/  @P0 IMAD.WIDE R2, R19, 0x4, R2 ;  /* 0x0000000413020825 */ /* 0x004fca00078e0202 */
[----:B------:R2:W5:Y:S01]  /*10f40*/  @P0 LDG.E R4, desc[UR6][R2.64] ;  /* 0x0000000602040981 */ /* 0x000562000c1e1900 */
[----:B------:R-:W-:Y:S01]  /*10f50*/  ISETP.NE.AND.EX P2, PT, RZ, UR5, PT, P2 ;  /* 0x00000005ff007c0c */ /* 0x000fe2000bf45320 */
[----:B-1----:R-:W-:Y:S01]  /*10f60*/  IMAD.MOV.U32 R0, RZ, RZ, RZ ;  /* 0x000000ffff007224 */ /* 0x002fe200078e00ff */
[----:B------:R-:W-:Y:S01]  /*10f70*/  ULDC.64 UR4, c[0x0][0xa18] ;  /* 0x0002860000047ab9 */ /* 0x000fe20000000a00 */
[----:B--2---:R-:W1:Y:S02]  /*10f80*/  LDC.64 R2, c[0x0][0xa00] ;  /* 0x00028000ff027b82 */ /* 0x004e640000000a00 */
[----:B-1----:R-:W-:-:S08]  /*10f90*/  IMAD.WIDE R2, R19, 0x4, R2 ;  /* 0x0000000413027825 */ /* 0x002fd000078e0202 */
[----:B------:R-:W2:Y:S01]  /*10fa0*/  @P2 LDG.E R0, desc[UR6][R2.64] ;  /* 0x0000000602002981 */ /* 0x000ea2000c1e1900 */
[----:B------:R-:W-:Y:S01]  /*10fb0*/  ISETP.NE.U32.AND P1, PT, RZ, UR4, PT ;  /* 0x00000004ff007c0c */ /* 0x000fe2000bf25070 */
[----:B------:R-:W-:-:S03]  /*10fc0*/  ULDC UR4, c[0x0][0x288] ;  /* 0x0000a20000047ab9 */ /* 0x000fc60000000800 */
[----:B------:R-:W-:-:S13]  /*10fd0*/  ISETP.NE.AND.EX P1, PT, RZ, UR5, PT, P1 ;  /* 0x00000005ff007c0c */ /* 0x000fda000bf25310 */
[----:B------:R-:W1:Y:S02]  /*10fe0*/  @P1 LDC.64 R6, c[0x0][0xa18] ;  /* 0x00028600ff061b82 */ /* 0x000e640000000a00 */
[----:B-1----:R-:W-:Y:S01]  /*10ff0*/  @P1 IMAD.WIDE R6, R19, 0x4, R6 ;  /* 0x0000000413061825 */ /* 0x002fe200078e0206 */
[----:B--2---:R1:W-:Y:S03]  /*11000*/  STL [R1+0x1c], R0 ;  /* 0x00001c0001007387 */ /* 0x0043e60000100800 */
[----:B-1----:R-:W-:Y:S01]  /*11010*/  IMAD.U32 R0, RZ, RZ, UR4 ;  /* 0x00000004ff007e24 */ /* 0x002fe2000f8e00ff */
[----:B------:R-:W-:Y:S02]  /*11020*/  ULDC.64 UR4, c[0x0][0x3f8] ;  /* 0x0000fe0000047ab9 */ /* 0x000fe40000000a00 */
[----:B------:R-:W-:-:S03]  /*11030*/  UISETP.NE.U32.AND UP0, UPT, UR4, URZ, UPT ;  /* 0x0000003f0400728c */ /* 0x000fc6000bf05070 */
[----:B------:R-:W-:Y:S01]  /*11040*/  ULDC UR4, c[0x0][0x404] ;  /* 0x0001010000047ab9 */ /* 0x000fe20000000800 */
[----:B------:R-:W-:Y:S01]  /*11050*/  UISETP.NE.AND.EX UP0, UPT, UR5, URZ, UPT, UP0 ;  /* 0x0000003f0500728c */ /* 0x000fe2000bf05300 */
[----:B------:R1:W5:Y:S01]  /*11060*/  @P1 LDG.E R0, desc[UR6][R6.64] ;  /* 0x0000000606001981 */ /* 0x000362000c1e1900 */
[----:B------:R-:W-:Y:S01]  /*11070*/  ULDC.64 UR6, c[0x0][0xa08] ;  /* 0x0002820000067ab9 */ /* 0x000fe20000000a00 */
[----:B------:R-:W-:Y:S01]  /*11080*/  ULDC UR5, c[0x0][0x2e0] ;  /* 0x0000b80000057ab9 */ /* 0x000fe20000000800 */
[----:B------:R-:W-:Y:S01]  /*11090*/  USEL UR4, UR4, 0x1, UP0 ;  /* 0x0000000104047887 */ /* 0x000fe20008000000 */
[----:B------:R-:W-:-:S03]  /*110a0*/  ISETP.NE.U32.AND P0, PT, RZ, UR6, PT ;  /* 0x00000006ff007c0c */ /* 0x000fc6000bf05070 */
[----:B------:R-:W-:Y:S01]  /*110b0*/  UIMAD UR4, UR4, UR5, URZ ;  /* 0x00000005040472a4 */ /* 0x000fe2000f8e023f */
[----:B------:R-:W-:-:S05]  /*110c0*/  ISETP.NE.AND.EX P0, PT, RZ, UR7, PT, P0 ;  /* 0x00000007ff007c0c */ /* 0x000fca000bf05300 */
[----:B------:R-:W-:Y:S01]  /*110d0*/  IMAD.U32 R5, RZ, RZ, UR4 ;  /* 0x00000004ff057e24 */ /* 0x000fe2000f8e00ff */
[----:B-1----:R-:W-:Y:S07]  /*110e0*/  @P1 BRA `(.L_x_1185) ;  /* 0x0000000000141947 */ /* 0x002fee0003800000 */
[----:B------:R-:W-:Y:S05]  /*110f0*/  @!P2 BRA `(.L_x_1185) ;  /* 0x000000000010a947 */ /* 0x000fea0003800000 */
[----:B------:R-:W-:Y:S02]  /*11100*/  ULDC.64 UR4, c[0x0][0x208] ;  /* 0x0000820000047ab9 */ /* 0x000fe40000000a00 */
[----:B------:R-:W2:Y:S04]  /*11110*/  LDG.E R7, desc[UR4][R2.64] ;  /* 0x0000000402077981 */ /* 0x000ea8000c1e1900 */
[----:B-----5:R-:W2:Y:S02]  /*11120*/  LDG.E R0, desc[UR4][R2.64+0x4] ;  /* 0x0000040402007981 */ /* 0x020ea4000c1e1900 */
[----:B--2---:R-:W-:-:S07]  /*11130*/  IMAD.IADD R0, R0, 0x1, -R7 ;  /* 0x0000000100007824 */ /* 0x004fce00078e0a07 */
.L_x_1185:
[----:B------:R-:W1:Y:S01]  /*11140*/  LDC.64 R2, c[0x0][0xa08] ;  /* 0x00028200ff027b82 */ /* 0x000e620000000a00 */
[----:B------:R-:W-:Y:S01]  /*11150*/  MOV R7, RZ ;  /* 0x000000ff00077202 */ /* 0x000fe20000000f00 */
[----:B------:R-:W-:Y:S01]  /*11160*/  ULDC.64 UR4, c[0x0][0x208] ;  /* 0x0000820000047ab9 */ /* 0x000fe20000000a00 */
[----:B-1----:R-:W-:-:S05]  /*11170*/  IMAD.WIDE R2, R19, 0x4, R2 ;  /* 0x0000000413027825 */ /* 0x002fca00078e0202 */
[----:B------:R-:W2:Y:S01]  /*11180*/  @P0 LDG.E R7, desc[UR4][R2.64] ;  /* 0x0000000402070981 */ /* 0x000ea2000c1e1900 */
[----:B------:R-:W-:Y:S02]  /*11190*/  ULDC.64 UR4, c[0x0][0xa20] ;  /* 0x0002880000047ab9 */ /* 0x000fe40000000a00 */
[----:B------:R-:W-:-:S04]  /*111a0*/  ISETP.NE.U32.AND P1, PT, RZ, UR4, PT ;  /* 0x00000004ff007c0c */ /* 0x000fc8000bf25070 */
[----:B------:R-:W-:Y:S01]  /*111b0*/  ISETP.NE.AND.EX P1, PT, RZ, UR5, PT, P1 ;  /* 0x00000005ff007c0c */ /* 0x000fe2000bf25310 */
[----:B--2--5:R-:W-:-:S05]  /*111c0*/  IMAD.IADD R6, R7, 0x1, R4 ;  /* 0x0000000107067824 */ /* 0x024fca00078e0204 */
[----:B------:R1:W-:Y:S07]  /*111d0*/  STL [R1+0x4], R6 ;  /* 0x0000040601007387 */ /* 0x0003ee0000100800 */
[----:B------:R-:W-:Y:S05]  /*111e0*/  @!P1 BRA `(.L_x_1186) ;  /* 0x0000000000149947 */ /* 0x000fea0003800000 */
[----:B------:R-:W2:Y:S01]  /*111f0*/  LDC.64 R2, c[0x0][0xa20] ;  /* 0x00028800ff027b82 */ /* 0x000ea20000000a00 */
[----:B------:R-:W-:Y:S01]  /*11200*/  ULDC.64 UR4, c[0x0][0x208] ;  /* 0x0000820000047ab9 */ /* 0x000fe20000000a00 */
[----:B--2---:R-:W-:-:S05]  /*11210*/  IMAD.WIDE R2, R19, 0x4, R2 ;  /* 0x0000000413027825 */ /* 0x004fca00078e0202 */
[----:B------:R2:W5:Y:S01]  /*11220*/  LDG.E R5, desc[UR4][R2.64] ;  /* 0x0000000402057981 */ /* 0x000562000c1e1900 */
[----:B------:R-:W-:Y:S05]  /*11230*/  BRA `(.L_x_1187) ;  /* 0x0000000000147947 */ /* 0x000fea0003800000 */
.L_x_1186:
[----:B------:R-:W-:Y:S05]  /*11240*/  @!P0 BRA `(.L_x_1187) ;  /* 0x0000000000108947 */ /* 0x000fea0003800000 */
[----:B------:R-:W-:Y:S02]  /*11250*/  ULDC.64 UR4, c[0x0][0x208] ;  /* 0x0000820000047ab9 */ /* 0x000fe40000000a00 */
[----:B-1----:R-:W2:Y:S04]  /*11260*/  LDG.E R6, desc[UR4][R2.64] ;  /* 0x0000000402067981 */ /* 0x002ea8000c1e1900 */
[----:B------:R-:W2:Y:S02]  /*11270*/  LDG.E R5, desc[UR4][R2.64+0x4] ;  /* 0x0000040402057981 */ /* 0x000ea4000c1e1900 */
[----:B--2---:R-:W-:-:S07]  /*11280*/  IMAD.IADD R5, R5, 0x1, -R6 ;  /* 0x0000000105057824 */ /* 0x004fce00078e0a06 */
.L_x_1187:
[----:B--2---:R-:W2:Y:S01]  /*11290*/  LDC.64 R2, c[0x0][0x9e0] ;  /* 0x00027800ff027b82 */ /* 0x004ea20000000a00 */
[----:B-----5:R-:W-:Y:S01]  /*112a0*/  IMAD.IADD R7, R5, 0x1, -R4 ;  /* 0x0000000105077824 */ /* 0x020fe200078e0a04 */
[----:B------:R-:W-:-:S04]  /*112b0*/  LEA R9, R17, 0x80, 0x7 ;  /* 0x0000008011097811 */ /* 0x000fc800078e38ff */
[----:B------:R-:W-:Y:S02]  /*112c0*/  IADD3 R9, R7, R9, -R0 ;  /* 0x0000000907097210 */ /* 0x000fe40007ffe800 */
[----:B--2---:R-:W-:-:S03]  /*112d0*/  ISETP.GE.AND P0, PT, R3, 0x1, PT ;  /* 0x000000010300780c */ /* 0x004fc60003f06270 */
[----:B------:R-:W-:-:S10]  /*112e0*/  IMAD.IADD R2, R9, 0x1, R2 ;  /* 0x0000000109027824 */ /* 0x000fd400078e0202 */
[----:B------:R-:W-:Y:S05]  /*112f0*/  @!P0 BRA `(.L_x_1188) ;  /* 0x0000000000488947 */ /* 0x000fea0003800000 */
[C---:B------:R-:W-:Y:S01]  /*11300*/  ISETP.GT.AND P1, PT, R9.reuse, RZ, PT ;  /* 0x000000ff0900720c */ /* 0x040fe20003f24270 */
[----:B------:R-:W-:Y:S01]  /*11310*/  BSSY B0, `(.L_x_1189) ;  /* 0x000000e000007945 */ /* 0x000fe20003800000 */
[----:B-1----:R-:W-:-:S11]  /*11320*/  VIADD R6, R9, 0xffffffff ;  /* 0xffffffff09067836 */ /* 0x002fd60000000000 */
[----:B------:R-:W-:Y:S05]  /*11330*/  @P1 BRA `(.L_x_1190) ;  /* 0x00000000001c1947 */ /* 0x000fea0003800000 */
[----:B------:R-:W-:Y:S01]  /*11340*/  ISETP.NE.AND P1, PT, R3, 0x1, PT ;  /* 0x000000010300780c */ /* 0x000fe20003f25270 */
[----:B------:R-:W-:-:S12]  /*11350*/  IMAD.MOV R9, RZ, RZ, -R9 ;  /* 0x000000ffff097224 */ /* 0x000fd800078e0a09 */
[----:B------:R-:W1:Y:S02]  /*11360*/  @P1 LDC.64 R4, c[0x0][0x9e8] ;  /* 0x00027a00ff041b82 */ /* 0x000e640000000a00 */
[----:B-1----:R-:W-:-:S05]  /*11370*/  @P1 IMAD.HI.U32 R4, R9, R4, RZ ;  /* 0x0000000409041227 */ /* 0x002fca00078e00ff */
[----:B------:R-:W-:-:S04]  /*11380*/  @P1 SHF.R.U32.HI R9, RZ, R5, R4 ;  /* 0x00000005ff091219 */ /* 0x000fc80000011604 */
[----:B------:R-:W-:Y:S01]  /*11390*/  LOP3.LUT R6, RZ, R9, RZ, 0x33, !PT ;  /* 0x00000009ff067212 */ /* 0x000fe200078e33ff */
[----:B------:R-:W-:Y:S06]  /*113a0*/  BRA `(.L_x_1191) ;  /* 0x0000000000107947 */ /* 0x000fec0003800000 */
.L_x_1190:
[----:B------:R-:W-:-:S13]  /*113b0*/  ISETP.NE.AND P1, PT, R3, 0x1, PT ;  /* 0x000000010300780c */ /* 0x000fda0003f25270 */
[----:B------:R-:W1:Y:S02]  /*113c0*/  @P1 LDC.64 R4, c[0x0][0x9e8] ;  /* 0x00027a00ff041b82 */ /* 0x000e640000000a00 */
[----:B-1----:R-:W-:-:S05]  /*113d0*/  @P1 IMAD.HI.U32 R4, R6, R4, RZ ;  /* 0x0000000406041227 */ /* 0x002fca00078e00ff */
[----:B------:R-:W-:-:S07]  /*113e0*/  @P1 SHF.R.U32.HI R6, RZ, R5, R4 ;  /* 0x00000005ff061219 */ /* 0x000fce0000011604 */
.L_x_1191:
[----:B------:R-:W-:Y:S05]  /*113f0*/  BSYNC B0 ;  /* 0x0000000000007941 */ /* 0x000fea0003800000 */
.L_x_1189:
[----:B------:R-:W-:-:S05]  /*11400*/  IMAD R5, R6, R3, R3 ;  /* 0x0000000306057224 */ /* 0x000fca00078e0203 */
[----:B------:R-:W-:-:S07]  /*11410*/  VIMNMX R2, R2, R5, PT ;  /* 0x0000000502027248 */ /* 0x000fce0003fe0100 */
.L_x_1188:
[----:B------:R-:W-:Y:S01]  /*11420*/  VIADD R2, R2, 0x3f ;  /* 0x0000003f02027836 */ /* 0x000fe20000000000 */
[----:B------:R-:W-:Y:S01]  /*11430*/  LEA R0, R17, -R0, 0x7 ;  /* 0x8000000011007211 */ /* 0x000fe200078e38ff */
[----:B------:R-:W-:-:S03]  /*11440*/  ULDC UR4, c[0x0][0x9dc] ;  /* 0x0002770000047ab9 */ /* 0x000fc60000000800 */
[----:B------:R-:W-:-:S04]  /*11450*/  SHF.R.S32.HI R5, RZ, 0x1f, R2 ;  /* 0x0000001fff057819 */ /* 0x000fc80000011402 */
[----:B------:R-:W-:Y:S01]  /*11460*/  LEA.HI R4, R5, R2, RZ, 0x6 ;  /* 0x0000000205047211 */ /* 0x000fe200078f30ff */
[----:B------:R-:W-:-:S03]  /*11470*/  VIADD R2, R7, 0x3f ;  /* 0x0000003f07027836 */ /* 0x000fc60000000000 */
[----:B------:R-:W-:Y:S02]  /*11480*/  SHF.R.S32.HI R4, RZ, 0x6, R4 ;  /* 0x00000006ff047819 */ /* 0x000fe40000011404 */
[----:B------:R-:W-:-:S04]  /*11490*/  SHF.R.S32.HI R5, RZ, 0x1f, R2 ;  /* 0x0000001fff057819 */ /* 0x000fc80000011402 */
[----:B------:R-:W-:Y:S01]  /*114a0*/  LEA.HI R5, R5, R2, RZ, 0x6 ;  /* 0x0000000205057211 */ /* 0x000fe200078f30ff */
[----:B------:R-:W-:-:S03]  /*114b0*/  IMAD.IADD R2, R7, 0x1, R0 ;  /* 0x0000000107027824 */ /* 0x000fc600078e0200 */
[----:B------:R-:W-:Y:S01]  /*114c0*/  SHF.R.S32.HI R5, RZ, 0x6, R5 ;  /* 0x00000006ff057819 */ /* 0x000fe20000011405 */
[----:B------:R-:W-:-:S03]  /*114d0*/  VIADD R0, R2, -UR4 ;  /* 0x8000000402007c36 */ /* 0x000fc60008000000 */
[----:B-1----:R-:W-:-:S05]  /*114e0*/  VIMNMX R6, R5, R4, PT ;  /* 0x0000000405067248 */ /* 0x002fca0003fe0100 */
[----:B------:R1:W-:Y:S01]  /*114f0*/  STL [R1+0x14], R6 ;  /* 0x0000140601007387 */ /* 0x0003e20000100800 */
[----:B------:R-:W-:Y:S05]  /*11500*/  @!P0 BRA `(.L_x_1192) ;  /* 0x0000000000448947 */ /* 0x000fea0003800000 */
[----:B------:R-:W-:Y:S01]  /*11510*/  ISETP.GT.AND P0, PT, R2, -0x1, PT ;  /* 0xffffffff0200780c */ /* 0x000fe20003f04270 */
[----:B------:R-:W-:-:S12]  /*11520*/  BSSY B0, `(.L_x_1193) ;  /* 0x000000d000007945 */ /* 0x000fd80003800000 */
[----:B------:R-:W-:Y:S05]  /*11530*/  @P0 BRA `(.L_x_1194) ;  /* 0x00000000001c0947 */ /* 0x000fea0003800000 */
[----:B------:R-:W-:Y:S02]  /*11540*/  ISETP.NE.AND P0, PT, R3, 0x1, PT ;  /* 0x000000010300780c */ /* 0x000fe40003f05270 */
[----:B------:R-:W-:-:S11]  /*11550*/  LOP3.LUT R7, RZ, R2, RZ, 0x33, !PT ;  /* 0x00000002ff077212 */ /* 0x000fd600078e33ff */
[----:B------:R-:W2:Y:S02]  /*11560*/  @P0 LDC.64 R4, c[0x0][0x9e8] ;  /* 0x00027a00ff040b82 */ /* 0x000ea40000000a00 */
[----:B--2---:R-:W-:-:S05]  /*11570*/  @P0 IMAD.HI.U32 R4, R7, R4, RZ ;  /* 0x0000000407040227 */ /* 0x004fca00078e00ff */
[----:B------:R-:W-:-:S04]  /*11580*/  @P0 SHF.R.U32.HI R7, RZ, R5, R4 ;  /* 0x00000005ff070219 */ /* 0x000fc80000011604 */
[----:B------:R-:W-:Y:S01]  /*11590*/  LOP3.LUT R2, RZ, R7, RZ, 0x33, !PT ;  /* 0x00000007ff027212 */ /* 0x000fe200078e33ff */
[----:B------:R-:W-:Y:S06]  /*115a0*/  BRA `(.L_x_1195) ;  /* 0x0000000000107947 */ /* 0x000fec0003800000 */
.L_x_1194:
[----:B------:R-:W-:-:S13]  /*115b0*/  ISETP.NE.AND P0, PT, R3, 0x1, PT ;  /* 0x000000010300780c */ /* 0x000fda0003f05270 */
[----:B------:R-:W2:Y:S02]  /*115c0*/  @P0 LDC.64 R4, c[0x0][0x9e8] ;  /* 0x00027a00ff040b82 */ /* 0x000ea40000000a00 */
[----:B--2---:R-:W-:-:S05]  /*115d0*/  @P0 IMAD.HI.U32 R4, R2, R4, RZ ;  /* 0x0000000402040227 */ /* 0x004fca00078e00ff */
[----:B------:R-:W-:-:S07]  /*115e0*/  @P0 SHF.R.U32.HI R2, RZ, R5, R4 ;  /* 0x00000005ff020219 */ /* 0x000fce0000011604 */
.L_x_1195:
[----:B------:R-:W-:Y:S05]  /*115f0*/  BSYNC B0 ;  /* 0x0000000000007941 */ /* 0x000fea0003800000 */
.L_x_1193:
[----:B------:R-:W-:-:S05]  /*11600*/  IMAD R3, R2, R3, RZ ;  /* 0x0000000302037224 */ /* 0x000fca00078e02ff */
[----:B------:R-:W-:-:S07]  /*11610*/  VIMNMX R0, R0, R3, !PT ;  /* 0x0000000300007248 */ /* 0x000fce0007fe0100 */
.L_x_1192:
[----:B------:R-:W-:Y:S01]  /*11620*/  SHF.R.S32.HI R3, RZ, 0x1f, R0 ;  /* 0x0000001fff037819 */ /* 0x000fe20000011400 */
[----:B------:R-:W-:Y:S03]  /*11630*/  BSSY B6, `(.L_x_1196) ;  /* 0x000035e000067945 */ /* 0x000fe60003800000 */
[----:B------:R-:W-:-:S04]  /*11640*/  LEA.HI R3, R3, R0, RZ, 0x6 ;  /* 0x0000000003037211 */ /* 0x000fc800078f30ff */
[----:B------:R-:W-:-:S04]  /*11650*/  SHF.R.S32.HI R3, RZ, 0x6, R3 ;  /* 0x00000006ff037819 */ /* 0x000fc80000011403 */
[----:B------:R-:W-:-:S04]  /*11660*/  VIMNMX R2, RZ, R3, !PT ;  /* 0x00000003ff027248 */ /* 0x000fc80007fe0100 */
[----:B------:R-:W-:Y:S01]  /*11670*/  ISETP.GT.AND P0, PT, R6, R2, PT ;  /* 0x000000020600720c */ /* 0x000fe20003f04270 */
[----:B------:R2:W-:-:S12]  /*11680*/  STL [R1+0x10], R2 ;  /* 0x0000100201007387 */ /* 0x0005d80000100800 */
[----:B--2---:R-:W-:Y:S05]  /*11690*/  @P0 BRA `(.L_x_1197) ;  /* 0x0000000000480947 */ /* 0x004fea0003800000 */
[----:B------:R-:W2:Y:S02]  /*116a0*/  S2R R2, SR_TID.X ;  /* 0x0000000000027919 */ /* 0x000ea40000002100 */
[----:B--2---:R-:W-:-:S04]  /*116b0*/  LOP3.LUT R2, R2, 0x1f, RZ, 0xc0, !PT ;  /* 0x0000001f02027812 */ /* 0x004fc800078ec0ff */
[----:B------:R-:W-:-:S13]  /*116c0*/  ISETP.NE.AND P1, PT, R2, RZ, PT ;  /* 0x000000ff0200720c */ /* 0x000fda0003f25270 */
[----:B------:R-:W-:Y:S05]  /*116d0*/  @P1 BRA `(.L_x_1198) ;  /* 0x00000034004c1947 */ /* 0x000fea0003800000 */
[----:B------:R-:W2:Y:S01]  /*116e0*/  S2R R7, SR_LANEID ;  /* 0x0000000000077919 */ /* 0x000ea20000000000 */
[----:B------:R-:W-:Y:S01]  /*116f0*/  VOTEU.ANY UR4, UPT, PT ;  /* 0x0000000000047886 */ /* 0x000fe200038e0100 */
[----:B------:R-:W3:Y:S01]  /*11700*/  LDC.64 R2, c[0x0][0xc38] ;  /* 0x00030e00ff027b82 */ /* 0x000ee20000000a00 */
[----:B------:R-:W2:Y:S01]  /*11710*/  FLO.U32 R0, UR4 ;  /* 0x0000000400007d00 */ /* 0x000ea200080e0000 */
[----:B------:R-:W-:-:S07]  /*11720*/  ULDC.64 UR6, c[0x0][0x208] ;  /* 0x0000820000067ab9 */ /* 0x000fce0000000a00 */
[----:B------:R-:W3:Y:S01]  /*11730*/  POPC R5, UR4 ;  /* 0x0000000400057d09 */ /* 0x000ee20008000000 */
[----:B--2---:R-:W-:-:S13]  /*11740*/  ISETP.EQ.U32.AND P0, PT, R0, R7, PT ;  /* 0x000000070000720c */ /* 0x004fda0003f02070 */
[----:B---3--:R-:W2:Y:S01]  /*11750*/  @P0 ATOMG.E.ADD.STRONG.GPU PT, R3, desc[UR6][R2.64], R5 ;  /* 0x00000005020309a8 */ /* 0x008ea200081ee1c6 */
[----:B------:R-:W3:Y:S02]  /*11760*/  S2R R4, SR_LTMASK ;  /* 0x0000000000047919 */ /* 0x000ee40000003900 */
[----:B---3--:R-:W-:-:S04]  /*11770*/  LOP3.LUT R4, R4, UR4, RZ, 0xc0, !PT ;  /* 0x0000000404047c12 */ /* 0x008fc8000f8ec0ff */
[----:B------:R-:W3:Y:S01]  /*11780*/  POPC R7, R4 ;  /* 0x0000000400077309 */ /* 0x000ee20000000000 */
[----:B--2---:R-:W3:Y:S02]  /*11790*/  SHFL.IDX PT, R0, R3, R0, 0x1f ;  /* 0x00001f0003007589 */ /* 0x004ee400000e0000 */
[----:B---3--:R-:W-:Y:S01]  /*117a0*/  IADD3 R16, R0, UR38, R7 ;  /* 0x0000002600107c10 */ /* 0x008fe2000fffe007 */
[----:B------:R-:W-:Y:S06]  /*117b0*/  BRA `(.L_x_1198) ;  /* 0x0000003400147947 */ /* 0x000fec0003800000 */
.L_x_1197:
[----:B------:R-:W2:Y:S01]  /*117c0*/  S2R R3, SR_CgaCtaId ;  /* 0x0000000000037919 */ /* 0x000ea20000008800 */
[----:B------:R-:W-:-:S04]  /*117d0*/  MOV R0, 0x400 ;  /* 0x0000040000007802 */ /* 0x000fc80000000f00 */
[----:B--2---:R-:W-:-:S05]  /*117e0*/  LEA R2, R3, R0, 0x18 ;  /* 0x0000000003027211 */ /* 0x004fca00078ec0ff */
[----:B------:R2:W-:Y:S01]  /*117f0*/  STL [R1+0xc], R2 ;  /* 0x00000c0201007387 */ /* 0x0005e20000100800 */
[----:B------:R-:W-:-:S05]  /*11800*/  VIADD R0, R2, 0x20400 ;  /* 0x0002040002007836 */ /* 0x000fca0000000000 */
[----:B------:R-:W-:-:S13]  /*11810*/  LOP3.LUT P0, RZ, R0, 0x3ff, RZ, 0xc0, !PT ;  /* 0x000003ff00ff7812 */ /* 0x000fda000780c0ff */
[----:B--2---:R-:W-:Y:S05]  /*11820*/  @!P0 BRA `(.L_x_1199) ;  /* 0x0000000000408947 */ /* 0x004fea0003800000 */
[----:B------:R-:W-:Y:S01]  /*11830*/  MOV R2, 0x0 ;  /* 0x0000000000027802 */ /* 0x000fe20000000f00 */
[----:B------:R-:W-:Y:S01]  /*11840*/  ULDC.64 UR6, c[0x4][0xa8] ;  /* 0x01002a0000067ab9 */ /* 0x000fe20000000a00 */
[----:B------:R-:W-:Y:S01]  /*11850*/  ULDC.64 UR8, c[0x4][0xb0] ;  /* 0x01002c0000087ab9 */ /* 0x000fe20000000a00 */
[----:B------:R-:W-:Y:S01]  /*11860*/  ULDC.64 UR4, c[0x4][0x30] ;  /* 0x01000c0000047ab9 */ /* 0x000fe20000000a00 */
[----:B------:R-:W-:Y:S01]  /*11870*/  IMAD.U32 R4, RZ, RZ, UR6 ;  /* 0x00000006ff047e24 */ /* 0x000fe2000f8e00ff */
[----:B------:R-:W-:Y:S01]  /*11880*/  MOV R11, UR5 ;  /* 0x00000005000b7c02 */ /* 0x000fe20008000f00 */
[----:B------:R-:W2:Y:S01]  /*11890*/  LDC.64 R2, c[0x4][R2] ;  /* 0x0100000002027b82 */ /* 0x000ea20000000a00 */
[----:B------:R-:W-:Y:S02]  /*118a0*/  IMAD.U32 R5, RZ, RZ, UR7 ;  /* 0x00000007ff057e24 */ /* 0x000fe4000f8e00ff */
[----:B-1----:R-:W-:Y:S02]  /*118b0*/  IMAD.U32 R6, RZ, RZ, UR8 ;  /* 0x00000008ff067e24 */ /* 0x002fe4000f8e00ff */
[----:B------:R-:W-:-:S02]  /*118c0*/  IMAD.U32 R7, RZ, RZ, UR9 ;  /* 0x00000009ff077e24 */ /* 0x000fc4000f8e00ff */
[----:B------:R-:W-:Y:S02]  /*118d0*/  IMAD.U32 R10, RZ, RZ, UR4 ;  /* 0x00000004ff0a7e24 */ /* 0x000fe4000f8e00ff */
[----:B------:R-:W-:Y:S02]  /*118e0*/  IMAD.MOV.U32 R8, RZ, RZ, 0x70 ;  /* 0x00000070ff087424 */ /* 0x000fe400078e00ff */
[----:B------:R-:W-:Y:S02]  /*118f0*/  IMAD.MOV.U32 R12, RZ, RZ, 0x1 ;  /* 0x00000001ff0c7424 */ /* 0x000fe400078e00ff */
[----:B0-----:R-:W-:-:S07]  /*11900*/  IMAD.MOV.U32 R13, RZ, RZ, RZ ;  /* 0x000000ffff0d7224 */ /* 0x001fce00078e00ff */
[----:B------:R-:W-:-:S07]  /*11910*/  LEPC R20, `(.L_x_1199) ;  /* 0x000000001014794e */ /* 0x000fce0000000000 */
[----:B--2---:R-:W-:Y:S05]  /*11920*/  CALL.ABS.NOINC R2 ;  /* 0x0000000002007343 */ /* 0x004fea0003c00000 */
.L_x_1199:
        /* <DEDUP_REMOVED lines=8> */
[----:B------:R2:W3:Y:S01]  /*119b0*/  LDC.64 R2, c[0x4][R0] ;  /* 0x0100000000027b82 */ /* 0x0004e20000000a00 */
[----:B------:R-:W-:Y:S01]  /*119c0*/  IMAD.U32 R4, RZ, RZ, UR6 ;  /* 0x00000006ff047e24 */ /* 0x000fe2000f8e00ff */
[----:B------:R-:W-:Y:S01]  /*119d0*/  MOV R10, UR4 ;  /* 0x00000004000a7c02 */ /* 0x000fe20008000f00 */
[----:B------:R-:W-:Y:S02]  /*119e0*/  IMAD.U32 R5, RZ, RZ, UR7 ;  /* 0x00000007ff057e24 */ /* 0x000fe4000f8e00ff */
[----:B-1----:R-:W-:Y:S02]  /*119f0*/  IMAD.U32 R6, RZ, RZ, UR8 ;  /* 0x00000008ff067e24 */ /* 0x002fe4000f8e00ff */
[----:B------:R-:W-:-:S02]  /*11a00*/  IMAD.U32 R7, RZ, RZ, UR9 ;  /* 0x00000009ff077e24 */ /* 0x000fc4000f8e00ff */
[----:B------:R-:W-:Y:S02]  /*11a10*/  IMAD.U32 R11, RZ, RZ, UR5 ;  /* 0x00000005ff0b7e24 */ /* 0x000fe4000f8e00ff */
[----:B------:R-:W-:Y:S02]  /*11a20*/  IMAD.MOV.U32 R8, RZ, RZ, 0x70 ;  /* 0x00000070ff087424 */ /* 0x000fe400078e00ff */
[----:B------:R-:W-:Y:S02]  /*11a30*/  IMAD.MOV.U32 R12, RZ, RZ, 0x1 ;  /* 0x00000001ff0c7424 */ /* 0x000fe400078e00ff */
[----:B0-2---:R-:W-:-:S07]  /*11a40*/  IMAD.MOV.U32 R13, RZ, RZ, RZ ;  /* 0x000000ffff0d7224 */ /* 0x005fce00078e00ff */
[----:B------:R-:W-:-:S07]  /*11a50*/  LEPC R20, `(.L_x_1201) ;  /* 0x000000001014794e */ /* 0x000fce0000000000 */
[----:B---3--:R-:W-:Y:S05]  /*11a60*/  CALL.ABS.NOINC R2 ;  /* 0x0000000002007343 */ /* 0x008fea0003c00000 */
.L_x_1201:
        /* <DEDUP_REMOVED lines=16> */
.L_x_1200:
[----:B-1----:R-:W2:Y:S01]  /*11b70*/  LDL.LU R6, [R1+0x1c] ;  /* 0x00001c0001067983 */ /* 0x002ea20000300800 */
[----:B------:R-:W1:Y:S01]  /*11b80*/  LDC R0, c[0x0][0x428] ;  /* 0x00010a00ff007b82 */ /* 0x000e620000000800 */
[----:B------:R-:W-:Y:S01]  /*11b90*/  IMAD.MOV.U32 R4, RZ, RZ, R18 ;  /* 0x000000ffff047224 */ /* 0x000fe200078e0012 */
[----:B------:R-:W-:Y:S01]  /*11ba0*/  ULDC.64 UR4, c[0x0][0x9f8] ;  /* 0x00027e0000047ab9 */ /* 0x000fe20000000a00 */
[----:B------:R-:W3:Y:S01]  /*11bb0*/  S2R R7, SR_TID.X ;  /* 0x0000000000077919 */ /* 0x000ee20000002100 */
[----:B------:R-:W-:Y:S01]  /*11bc0*/  ULDC.64 UR6, c[0x0][0x208] ;  /* 0x0000820000067ab9 */ /* 0x000fe20000000a00 */
[----:B-1----:R-:W-:Y:S02]  /*11bd0*/  ISETP.NE.AND P0, PT, R0, 0x1, PT ;  /* 0x000000010000780c */ /* 0x002fe40003f05270 */
[----:B---3--:R-:W-:-:S11]  /*11be0*/  LOP3.LUT R7, R7, 0x1f, RZ, 0xc0, !PT ;  /* 0x0000001f07077812 */ /* 0x008fd600078ec0ff */
[----:B------:R-:W1:Y:S08]  /*11bf0*/  @P0 LDC R3, c[0x0][0x42c] ;  /* 0x00010b00ff030b82 */ /* 0x000e700000000800 */
[----:B------:R-:W3:Y:S01]  /*11c00*/  @P0 LDC R5, c[0x0][0x430] ;  /* 0x00010c00ff050b82 */ /* 0x000ee20000000800 */
[----:B-1----:R-:W-:-:S05]  /*11c10*/  @P0 IMAD.HI.U32 R0, R18, R3, RZ ;  /* 0x0000000312000227 */ /* 0x002fca00078e00ff */
[----:B---3--:R-:W-:Y:S01]  /*11c20*/  @P0 SHF.R.U32.HI R4, RZ, R5, R0 ;  /* 0x00000005ff040219 */ /* 0x008fe20000011600 */
[----:B------:R-:W-:Y:S01]  /*11c30*/  IMAD.MOV.U32 R0, RZ, RZ, R19 ;  /* 0x000000ffff007224 */ /* 0x000fe200078e0013 */
[----:B------:R-:W-:-:S04]  /*11c40*/  ISETP.NE.U32.AND P0, PT, RZ, UR4, PT ;  /* 0x00000004ff007c0c */ /* 0x000fc8000bf05070 */
[----:B------:R-:W-:Y:S01]  /*11c50*/  ISETP.NE.AND.EX P0, PT, RZ, UR5, PT, P0 ;  /* 0x00000005ff007c0c */ /* 0x000fe2000bf05300 */
[----:B------:R-:W-:-:S12]  /*11c60*/  ULDC.64 UR4, c[0x0][0xa00] ;  /* 0x0002800000047ab9 */ /* 0x000fd80000000a00 */
[----:B------:R-:W1:Y:S01]  /*11c70*/  @P0 LDC.64 R2, c[0x0][0x9f8] ;  /* 0x00027e00ff020b82 */ /* 0x000e620000000a00 */
[----:B------:R-:W-:-:S04]  /*11c80*/  ISETP.NE.AND P6, PT, R7, RZ, PT ;  /* 0x000000ff0700720c */ /* 0x000fc80003fc5270 */
[----:B------:R-:W-:-:S09]  /*11c90*/  PLOP3.LUT P1, PT, P6, PT, PT, 0x8, 0x0 ;  /* 0x000000000000781c */ /* 0x000fd2000372e170 */
[----:B------:R-:W-:Y:S01]  /*11ca0*/  VOTEU.ALL UP1, P6 ;  /* 0x00000000003f7886 */ /* 0x000fe20003020000 */
[----:B-1----:R-:W-:-:S05]  /*11cb0*/  @P0 IMAD.WIDE R2, R19, 0x4, R2 ;  /* 0x0000000413020825 */ /* 0x002fca00078e0202 */
[----:B------:R1:W5:Y:S01]  /*11cc0*/  @P0 LDG.E R0, desc[UR6][R2.64] ;  /* 0x0000000602000981 */ /* 0x000362000c1e1900 */
[----:B------:R-:W-:Y:S01]  /*11cd0*/  ISETP.NE.U32.AND P0, PT, RZ, UR4, PT ;  /* 0x00000004ff007c0c */ /* 0x000fe2000bf05070 */
[----:B------:R-:W-:-:S03]  /*11ce0*/  @!UP1 UIADD3 UR8, UP0, UR36, 0x270, URZ ;  /* 0x0000027024089890 */ /* 0x000fc6000ff1e03f */
[----:B------:R-:W-:Y:S01]  /*11cf0*/  ISETP.NE.AND.EX P0, PT, RZ, UR5, PT, P0 ;  /* 0x00000005ff007c0c */ /* 0x000fe2000bf05300 */
[----:B------:R-:W-:-:S03]  /*11d00*/  @!UP1 UIADD3.X UR9, URZ, UR37, URZ, UP0, !UPT ;  /* 0x000000253f099290 */ /* 0x000fc600087fe43f */
[----:B------:R-:W-:Y:S01]  /*11d10*/  SEL R7, R19, RZ, !P0 ;  /* 0x000000ff13077207 */ /* 0x000fe20004000000 */
[----:B------:R-:W-:Y:S01]  /*11d20*/  VOTEU.ALL UP0, P6 ;  /* 0x00000000003f7886 */ /* 0x000fe20003000000 */
[----:B-12---:R-:W-:-:S07]  /*11d30*/  IMAD R8, R17, 0x80, R6 ;  /* 0x0000008011087824 */ /* 0x006fce00078e0206 */
.L_x_1202:
        /* <DEDUP_REMOVED lines=16> */
.L_x_1203:
        /* <DEDUP_REMOVED lines=15> */
.L_x_1204:
        /* <DEDUP_REMOVED lines=15> */
.L_x_1205:
        /* <DEDUP_REMOVED lines=9> */
[----:B------:R-:W2:Y:S01]  /*120b0*/  LDL R5, [R1+0x14] ;  /* 0x0000140001057983 */ /* 0x000ea20000100800 */
[----:B------:R-:W1:Y:S01]  /*120c0*/  LDC.64 R2, c[0x0][0x3f8] ;  /* 0x0000fe00ff027b82 */ /* 0x000e620000000a00 */
[----:B------:R-:W-:Y:S02]  /*120d0*/  ULDC.64 UR4, c[0x0][0xa08] ;  /* 0x0002820000047ab9 */ /* 0x000fe40000000a00 */
[----:B-1----:R-:W-:Y:S01]  /*120e0*/  LOP3.LUT P0, RZ, R2, UR4, RZ, 0xfc, !PT ;  /* 0x0000000402ff7c12 */ /* 0x002fe2000f80fcff */
[----:B------:R-:W-:-:S03]  /*120f0*/  UMOV UR4, 0xffffffff ;  /* 0xffffffff00047882 */ /* 0x000fc60000000000 */
[----:B------:R-:W-:-:S04]  /*12100*/  LOP3.LUT P0, RZ, R3, UR5, RZ, 0xfc, P0 ;  /* 0x0000000503ff7c12 */ /* 0x000fc8000800fcff */
[----:B-----5:R-:W-:Y:S01]  /*12110*/  SEL R6, R0, RZ, !P0 ;  /* 0x000000ff00067207 */ /* 0x020fe20004000000 */
[----:B--2---:R-:W-:Y:S01]  /*12120*/  VIADD R5, R5, 0xffffffff ;  /* 0xffffffff05057836 */ /* 0x004fe20000000000 */
[----:B------:R-:W-:Y:S07]  /*12130*/  BRA.DIV UR4, `(.L_x_1206) ;  /* 0x0000003e04987947 */ /* 0x000fee000b800000 */
.L_x_1276:
[----:B------:R-:W-:Y:S01]  /*12140*/  UMOV UR4, 0xffffffff ;  /* 0xffffffff00047882 */ /* 0x000fe20000000000 */
[----:B------:R-:W-:Y:S02]  /*12150*/  SHF.R.S32.HI R17, RZ, 0x1f, R0 ;  /* 0x0000001fff117819 */ /* 0x000fe40000011400 */
[----:B------:R-:W-:Y:S05]  /*12160*/  BRA.DIV UR4, `(.L_x_1207) ;  /* 0x0000003e04c07947 */ /* 0x000fea000b800000 */
[----:B------:R-:W-:-:S13]  /*12170*/  ELECT P6, URZ, PT ;  /* 0x00000000003f782f */ /* 0x000fda00038c0000 */
.L_x_1279:
[----:B------:R-:W-:Y:S05]  /*12180*/  @!P6 BRA `(.L_x_1208) ;  /* 0x00000004003ce947 */ /* 0x000fea0003800000 */
[----:B------:R-:W-:-:S04]  /*12190*/  ISETP.NE.U32.AND P0, PT, R2, RZ, PT ;  /* 0x000000ff0200720c */ /* 0x000fc80003f05070 */
[----:B------:R-:W-:-:S13]  /*121a0*/  ISETP.NE.AND.EX P0, PT, R3, RZ, PT, P0 ;  /* 0x000000ff0300720c */ /* 0x000fda0003f05300 */
[----:B------:R-:W-:Y:S05]  /*121b0*/  @!P0 BRA `(.L_x_1209) ;  /* 0x00000000004c8947 */ /* 0x000fea0003800000 */
        /* <DEDUP_REMOVED lines=9> */
[--C-:B------:R-:W-:Y:S02]  /*12250*/  IMAD.MOV R9, RZ, RZ, -R6.reuse ;  /* 0x000000ffff097224 */ /* 0x100fe400078e0a06 */
[----:B------:R-:W-:Y:S02]  /*12260*/  IMAD.MOV.U32 R10, RZ, RZ, R6 ;  /* 0x000000ffff0a7224 */ /* 0x000fe400078e0006 */
[----:B------:R-:W-:Y:S02]  /*12270*/  IMAD R5, R12, R9, R5 ;  /* 0x000000090c057224 */ /* 0x000fe400078e0205 */
[----:B------:R-:W-:Y:S02]  /*12280*/  IMAD R9, R17, UR4, RZ ;  /* 0x0000000411097c24 */ /* 0x000fe4000f8e02ff */
[----:B------:R-:W-:-:S04]  /*12290*/  IMAD.WIDE.U32 R10, R0, UR4, R10 ;  /* 0x00000004000a7c25 */ /* 0x000fc8000f8e000a */
[----:B------:R-:W-:Y:S01]  /*122a0*/  IMAD R9, R0, UR5, R9 ;  /* 0x0000000500097c24 */ /* 0x000fe2000f8e0209 */
[----:B------:R-:W-:-:S03]  /*122b0*/  LEA R12, P0, R10, R2, 0x2 ;  /* 0x000000020a0c7211 */ /* 0x000fc600078010ff */
[----:B------:R-:W-:-:S05]  /*122c0*/  IMAD.IADD R6, R11, 0x1, R9 ;  /* 0x000000010b067824 */ /* 0x000fca00078e0209 */
[----:B0-----:R-:W-:-:S05]  /*122d0*/  LEA.HI.X R13, R10, R3, R6, 0x2, P0 ;  /* 0x000000030a0d7211 */ /* 0x001fca00000f1406 */
[----:B------:R1:W5:Y:S02]  /*122e0*/  LDG.E R6, desc[UR6][R12.64] ;  /* 0x000000060c067981 */ /* 0x000364000c1e1900 */
.L_x_1209:
[----:B------:R-:W2:Y:S01]  /*122f0*/  LDL R9, [R1] ;  /* 0x0000000001097983 */ /* 0x000ea20000100800 */
[----:B------:R-:W-:-:S03]  /*12300*/  MOV R11, 0x400 ;  /* 0x00000400000b7802 */ /* 0x000fc60000000f00 */
[----:B------:R-:W3:Y:S01]  /*12310*/  LDL R10, [R1+0x8] ;  /* 0x00000800010a7983 */ /* 0x000ee20000100800 */
[----:B-1----:R-:W1:Y:S02]  /*12320*/  S2R R12, SR_CgaCtaId ;  /* 0x00000000000c7919 */ /* 0x002e640000008800 */
[----:B-1----:R-:W-:-:S05]  /*12330*/  LEA R11, R12, R11, 0x18 ;  /* 0x0000000b0c0b7211 */ /* 0x002fca00078ec0ff */
[----:B--2---:R-:W-:Y:S01]  /*12340*/  IMAD R9, R9, 0x8, R11 ;  /* 0x0000000809097824 */ /* 0x004fe200078e020b */
[----:B---3--:R-:W-:-:S04]  /*12350*/  SHF.L.U32 R10, R10, 0x1f, RZ ;  /* 0x0000001f0a0a7819 */ /* 0x008fc800000006ff */
[----:B------:R-:W1:Y:S02]  /*12360*/  SYNCS.PHASECHK.TRANS64.TRYWAIT P0, [R9+URZ+0x30840], R10 ;  /* 0x0308400a090075a7 */ /* 0x000e64000800017f */
[----:B-1----:R-:W-:Y:S05]  /*12370*/  @!P0 BRA `(.L_x_1210) ;  /* 0x0000003c005c8947 */ /* 0x002fea0003800000 */
.L_x_1280:
        /* <DEDUP_REMOVED lines=11> */
.L_x_1211:
[----:B------:R-:W2:Y:S01]  /*12430*/  LDL R11, [R1] ;  /* 0x00000000010b7983 */ /* 0x000ea20000100800 */
[----:B------:R-:W-:-:S03]  /*12440*/  MOV R12, 0x400 ;  /* 0x00000400000c7802 */ /* 0x000fc60000000f00 */
[----:B-1----:R-:W3:Y:S01]  /*12450*/  LDL R10, [R1+0x4] ;  /* 0x00000400010a7983 */ /* 0x002ee20000100800 */
[----:B0-----:R-:W0:Y:S01]  /*12460*/  S2R R13, SR_CgaCtaId ;  /* 0x00000000000d7919 */ /* 0x001e220000008800 */
[----:B------:R-:W-:Y:S02]  /*12470*/  R2UR UR9, R9 ;  /* 0x00000000090972ca */ /* 0x000fe400000e0000 */
[----:B------:R-:W-:Y:S01]  /*12480*/  R2UR UR11, R5 ;  /* 0x00000000050b72ca */ /* 0x000fe200000e0000 */
[----:B------:R-:W-:Y:S01]  /*12490*/  UIADD3 UR4, UP0, UR36, 0x370, URZ ;  /* 0x0000037024047890 */ /* 0x000fe2000ff1e03f */
[----:B------:R-:W-:Y:S02]  /*124a0*/  R2UR UR12, R4 ;  /* 0x00000000040c72ca */ /* 0x000fe400000e0000 */
[----:B-----5:R-:W-:Y:S02]  /*124b0*/  R2UR UR13, R6 ;  /* 0x00000000060d72ca */ /* 0x020fe400000e0000 */
[----:B0-----:R-:W-:-:S05]  /*124c0*/  LEA R12, R13, R12, 0x18 ;  /* 0x0000000c0d0c7211 */ /* 0x001fca00078ec0ff */
[----:B------:R-:W-:Y:S01]  /*124d0*/  UIADD3 UR9, UR9, 0x30830, URZ ;  /* 0x0003083009097890 */ /* 0x000fe2000fffe03f */
[----:B------:R-:W-:Y:S01]  /*124e0*/  UMOV UR10, URZ ;  /* 0x0000003f000a7c82 */ /* 0x000fe20008000000 */
[----:B------:R-:W-:Y:S01]  /*124f0*/  UMOV UR6, 0x0 ;  /* 0x0000000000067882 */ /* 0x000fe20000000000 */
[----:B------:R-:W-:Y:S01]  /*12500*/  UMOV UR7, 0x14f00000 ;  /* 0x14f0000000077882 */ /* 0x000fe20000000000 */
[----:B------:R-:W-:Y:S01]  /*12510*/  UMOV UR16, 0x40 ;  /* 0x0000004000107882 */ /* 0x000fe20000000000 */
[----:B--2---:R-:W-:Y:S01]  /*12520*/  IMAD R9, R11, 0x8000, R12 ;  /* 0x000080000b097824 */ /* 0x004fe200078e020c */
[----:B---3--:R-:W-:-:S04]  /*12530*/  R2UR UR5, R10 ;  /* 0x000000000a0572ca */ /* 0x008fc800000e0000 */
[----:B------:R-:W-:-:S09]  /*12540*/  R2UR UR14, R9 ;  /* 0x00000000090e72ca */ /* 0x000fd200000e0000 */
[----:B------:R-:W-:-:S04]  /*12550*/  ULEA UR11, UR11, UR5, 0x6 ;  /* 0x000000050b0b7291 */ /* 0x000fc8000f8e303f */
[----:B------:R-:W-:Y:S02]  /*12560*/  UIADD3 UR8, UR14, 0x20400, URZ ;  /* 0x000204000e087890 */ /* 0x000fe4000fffe03f */
        /* <DEDUP_REMOVED lines=17> */
.L_x_1208:
[----:B------:R-:W2:Y:S01]  /*12680*/  LDL.LU R12, [R1+0x18] ;  /* 0x00001800010c7983 */ /* 0x000ea20000300800 */
[----:B------:R-:W-:Y:S01]  /*12690*/  MOV R10, 0x400 ;  /* 0x00000400000a7802 */ /* 0x000fe20000000f00 */
[----:B------:R-:W-:Y:S05]  /*126a0*/  WARPSYNC.ALL ;  /* 0x0000000000007948 */ /* 0x000fea0003800000 */
[----:B------:R-:W1:Y:S01]  /*126b0*/  S2R R11, SR_CgaCtaId ;  /* 0x00000000000b7919 */ /* 0x000e620000008800 */
[----:B------:R-:W-:-:S13]  /*126c0*/  ELECT P0, URZ, PT ;  /* 0x00000000003f782f */ /* 0x000fda0003800000 */
[C---:B------:R-:W-:Y:S01]  /*126d0*/  @P0 R2UR UR13, R7.reuse ;  /* 0x00000000070d02ca */ /* 0x040fe200000e0000 */
[----:B------:R-:W-:Y:S01]  /*126e0*/  UIADD3 UR4, UP0, UR36, 0x270, URZ ;  /* 0x0000027024047890 */ /* 0x000fe2000ff1e03f */
[----:B------:R-:W-:Y:S01]  /*126f0*/  @P0 R2UR UR12, R18 ;  /* 0x00000000120c02ca */ /* 0x000fe200000e0000 */
[----:B------:R-:W-:Y:S01]  /*12700*/  UMOV UR6, 0x0 ;  /* 0x0000000000067882 */ /* 0x000fe20000000000 */
[----:B------:R-:W-:Y:S01]  /*12710*/  @P0 R2UR UR11, R8 ;  /* 0x00000000080b02ca */ /* 0x000fe200000e0000 */
        /* <DEDUP_REMOVED lines=13> */
[----:B-1----:R-:W-:Y:S01]  /*127f0*/  LEA R10, R11, R10, 0x18 ;  /* 0x0000000a0b0a7211 */ /* 0x002fe200078ec0ff */
        /* <DEDUP_REMOVED lines=9> */
[----:B---3--:R-:W-:Y:S01]  /*12890*/  @P0 R2UR UR13, R7 ;  /* 0x00000000070d02ca */ /* 0x008fe200000e0000 */
[----:B------:R-:W-:Y:S01]  /*128a0*/  UIADD3 UR8, UR24, 0x18400, URZ ;  /* 0x0001840018087890 */ /* 0x000fe2000fffe03f */
[----:B------:R-:W-:Y:S01]  /*128b0*/  @P0 R2UR UR12, R18 ;  /* 0x00000000120c02ca */ /* 0x000fe200000e0000 */
[----:B------:R-:W-:Y:S01]  /*128c0*/  UMOV UR10, 0x80 ;  /* 0x00000080000a7882 */ /* 0x000fe20000000000 */
[----:B------:R-:W-:Y:S01]  /*128d0*/  @P0 R2UR UR11, R8 ;  /* 0x00000000080b02ca */ /* 0x000fe200000e0000 */
[----:B------:R-:W-:Y:S01]  /*128e0*/  UMOV UR6, 0x0 ;  /* 0x0000000000067882 */ /* 0x000fe20000000000 */
[----:B------:R-:W-:-:S11]  /*128f0*/  UMOV UR7, 0x12f00000 ;  /* 0x12f0000000077882 */ /* 0x000fd60000000000 */
[----:B------:R3:W-:Y:S02]  /*12900*/  UTMALDG.4D [UR8], [UR4], desc[UR22] ;  /* 0x00001608040075b4 */ /* 0x0007e40008019000 */
[----:B---3--:R-:W-:Y:S01]  /*12910*/  @P0 R2UR UR13, R7 ;  /* 0x00000000070d02ca */ /* 0x008fe200000e0000 */
[----:B------:R-:W-:Y:S01]  /*12920*/  UIADD3 UR8, UR24, 0x1c400, URZ ;  /* 0x0001c40018087890 */ /* 0x000fe2000fffe03f */
[----:B------:R-:W-:Y:S01]  /*12930*/  @P0 R2UR UR12, R18 ;  /* 0x00000000120c02ca */ /* 0x000fe200000e0000 */
[----:B------:R-:W-:Y:S01]  /*12940*/  UMOV UR10, 0xc0 ;  /* 0x000000c0000a7882 */ /* 0x000fe20000000000 */
[----:B------:R-:W-:-:S13]  /*12950*/  @P0 R2UR UR11, R8 ;  /* 0x00000000080b02ca */ /* 0x000fda00000e0000 */
[----:B------:R1:W-:Y:S01]  /*12960*/  UTMALDG.4D [UR8], [UR4], desc[UR6] ;  /* 0x00000608040075b4 */ /* 0x0003e20008019000 */
[----:B--2---:R-:W-:-:S05]  /*12970*/  VIADD R12, R12, 0x1 ;  /* 0x000000010c0c7836 */ /* 0x004fca0000000000 */
[----:B------:R-:W-:Y:S01]  /*12980*/  LEA.HI R7, R12, R12, RZ, 0x1 ;  /* 0x0000000c0c077211 */ /* 0x000fe200078f08ff */
[----:B------:R1:W-:Y:S03]  /*12990*/  STL [R1+0x18], R12 ;  /* 0x0000180c01007387 */ /* 0x0003e60000100800 */
[----:B------:R-:W-:-:S04]  /*129a0*/  LOP3.LUT R7, R7, 0xfffffffe, RZ, 0xc0, !PT ;  /* 0xfffffffe07077812 */ /* 0x000fc800078ec0ff */
[----:B------:R-:W-:-:S04]  /*129b0*/  IADD3 R7, R12, -R7, RZ ;  /* 0x800000070c077210 */ /* 0x000fc80007ffe0ff */
[----:B------:R-:W-:-:S04]  /*129c0*/  SHF.L.U32 R7, R7, 0x1f, RZ ;  /* 0x0000001f07077819 */ /* 0x000fc800000006ff */
[----:B------:R-:W2:Y:S02]  /*129d0*/  SYNCS.PHASECHK.TRANS64.TRYWAIT P0, [R10+URZ+0x30820], R7 ;  /* 0x030820070a0075a7 */ /* 0x000ea4000800017f */
[----:B-12---:R-:W-:Y:S05]  /*129e0*/  @!P0 BRA `(.L_x_1213) ;  /* 0x0000003400d48947 */ /* 0x006fea0003800000 */
.L_x_1281:
[----:B------:R-:W-:Y:S05]  /*129f0*/  BSYNC B0 ;  /* 0x0000000000007941 */ /* 0x000fea0003800000 */
.L_x_1212:
[----:B------:R-:W2:Y:S04]  /*12a00*/  LDL R9, [R1+0x14] ;  /* 0x0000140001097983 */ /* 0x000ea80000100800 */
[----:B-1----:R-:W3:Y:S01]  /*12a10*/  LDL R8, [R1+0x10] ;  /* 0x0000100001087983 */ /* 0x002ee20000100800 */
[----:B------:R-:W-:Y:S01]  /*12a20*/  BSSY B0, `(.L_x_1214) ;  /* 0x00001c6000007945 */ /* 0x000fe20003800000 */
[----:B--2---:R-:W-:-:S05]  /*12a30*/  VIADD R7, R9, 0xfffffffe ;  /* 0xfffffffe09077836 */ /* 0x004fca0000000000 */
[----:B---3--:R-:W-:-:S13]  /*12a40*/  ISETP.GE.AND P0, PT, R7, R8, PT ;  /* 0x000000080700720c */ /* 0x008fda0003f06270 */
[----:B------:R-:W-:Y:S05]  /*12a50*/  @!P0 BRA `(.L_x_1215) ;  /* 0x0000001c00088947 */ /* 0x000fea0003800000 */
[----:B0-----:R-:W-:Y:S01]  /*12a60*/  LOP3.LUT R13, RZ, R8, RZ, 0x33, !PT ;  /* 0x00000008ff0d7212 */ /* 0x001fe200078e33ff */
[----:B------:R-:W-:Y:S01]  /*12a70*/  IMAD.MOV R8, RZ, RZ, -R9 ;  /* 0x000000ffff087224 */ /* 0x000fe200078e0a09 */
[----:B------:R-:W-:Y:S04]  /*12a80*/  BSSY B1, `(.L_x_1216) ;  /* 0x000009c000017945 */ /* 0x000fe80003800000 */
[----:B------:R-:W-:-:S05]  /*12a90*/  VIADDMNMX R13, R8, 0x1, R13, !PT ;  /* 0x00000001080d7846 */ /* 0x000fca000780010d */
[----:B------:R-:W-:-:S05]  /*12aa0*/  IMAD.IADD R8, R9, 0x1, R13 ;  /* 0x0000000109087824 */ /* 0x000fca00078e020d */
[----:B------:R-:W-:-:S04]  /*12ab0*/  LOP3.LUT R8, R8, 0x1, RZ, 0xc0, !PT ;  /* 0x0000000108087812 */ /* 0x000fc800078ec0ff */
[----:B------:R-:W-:-:S13]  /*12ac0*/  ISETP.NE.U32.AND P0, PT, R8, 0x1, PT ;  /* 0x000000010800780c */ /* 0x000fda0003f05070 */
[----:B------:R-:W-:Y:S05]  /*12ad0*/  @P0 BRA `(.L_x_1217) ;  /* 0x0000000800580947 */ /* 0x000fea0003800000 */
[----:B------:R-:W2:Y:S04]  /*12ae0*/  LDL R10, [R1] ;  /* 0x00000000010a7983 */ /* 0x000ea80000100800 */
[----:B------:R-:W3:Y:S01]  /*12af0*/  LDL R9, [R1+0x8] ;  /* 0x0000080001097983 */ /* 0x000ee20000100800 */
[----:B------:R-:W-:Y:S01]  /*12b00*/  BSSY B2, `(.L_x_1218) ;  /* 0x000008f000027945 */ /* 0x000fe20003800000 */
[----:B--2---:R-:W-:-:S05]  /*12b10*/  VIADD R12, R10, 0x1 ;  /* 0x000000010a0c7836 */ /* 0x004fca0000000000 */
        /* <DEDUP_REMOVED lines=27> */
.L_x_1220:
[----:B0-----:R-:W0:Y:S01]  /*12cd0*/  S2R R3, SR_CgaCtaId ;  /* 0x0000000000037919 */ /* 0x001e220000008800 */
[----:B------:R-:W-:-:S04]  /*12ce0*/  MOV R2, 0x400 ;  /* 0x0000040000027802 */ /* 0x000fc80000000f00 */
[----:B0-----:R-:W-:Y:S02]  /*12cf0*/  LEA R2, R3, R2, 0x18 ;  /* 0x0000000203027211 */ /* 0x001fe400078ec0ff */
[----:B------:R-:W-:Y:S02]  /*12d00*/  SHF.L.U32 R3, R14, 0x1f, RZ ;  /* 0x0000001f0e037819 */ /* 0x000fe400000006ff */
[----:B------:R-:W-:-:S04]  /*12d10*/  LEA R2, R12, R2, 0x3 ;  /* 0x000000020c027211 */ /* 0x000fc800078e18ff */
[----:B------:R-:W0:Y:S02]  /*12d20*/  SYNCS.PHASECHK.TRANS64.TRYWAIT P0, [R2+URZ+0x30840], R3 ;  /* 0x03084003020075a7 */ /* 0x000e24000800017f */
[----:B0-----:R-:W-:Y:S05]  /*12d30*/  @!P0 BRA `(.L_x_1221) ;  /* 0x0000003400208947 */ /* 0x001fea0003800000 */
.L_x_1282:
        /* <DEDUP_REMOVED lines=11> */
.L_x_1222:
        /* <DEDUP_REMOVED lines=26> */
[----:B------:R-:W-:Y:S02]  /*12f90*/  ULEA UR11, UR11, UR5, 0x6 ;  /* 0x000000050b0b7291 */ /* 0x000fe4000f8e303f */
        /* <DEDUP_REMOVED lines=15> */
.L_x_1283:
        /* <DEDUP_REMOVED lines=13> */
.L_x_1224:
[----:B01----:R-:W2:Y:S01]  /*13160*/  LDL.LU R2, [R1] ;  /* 0x0000000001027983 */ /* 0x003ea20000300800 */
[----:B------:R-:W-:-:S03]  /*13170*/  MOV R10, 0x400 ;  /* 0x00000400000a7802 */ /* 0x000fc60000000f00 */
[----:B------:R-:W3:Y:S01]  /*13180*/  LDL R3, [R1+0x4] ;  /* 0x0000040001037983 */ /* 0x000ee20000100800 */
[----:B------:R-:W0:Y:S01]  /*13190*/  S2R R11, SR_CgaCtaId ;  /* 0x00000000000b7919 */ /* 0x000e220000008800 */
[----:B------:R-:W-:Y:S01]  /*131a0*/  R2UR UR11, R5 ;  /* 0x00000000050b72ca */ /* 0x000fe200000e0000 */
[----:B------:R-:W-:Y:S01]  /*131b0*/  UIADD3 UR4, UP0, UR36, 0x470, URZ ;  /* 0x0000047024047890 */ /* 0x000fe2000ff1e03f */
[----:B------:R-:W-:Y:S02]  /*131c0*/  R2UR UR13, R6 ;  /* 0x00000000060d72ca */ /* 0x000fe400000e0000 */
[----:B------:R-:W-:Y:S02]  /*131d0*/  R2UR UR12, R4 ;  /* 0x00000000040c72ca */ /* 0x000fe400000e0000 */
[----:B0-----:R-:W-:Y:S01]  /*131e0*/  LEA R10, R11, R10, 0x18 ;  /* 0x0000000a0b0a7211 */ /* 0x001fe200078ec0ff */
[----:B------:R-:W-:Y:S01]  /*131f0*/  UMOV UR10, URZ ;  /* 0x0000003f000a7c82 */ /* 0x000fe20008000000 */
[----:B------:R-:W-:Y:S01]  /*13200*/  UMOV UR6, 0x0 ;  /* 0x0000000000067882 */ /* 0x000fe20000000000 */
[----:B------:R-:W-:Y:S01]  /*13210*/  UMOV UR7, 0x14f00000 ;  /* 0x14f0000000077882 */ /* 0x000fe20000000000 */
[----:B------:R-:W-:Y:S01]  /*13220*/  UMOV UR17, 0x40 ;  /* 0x0000004000117882 */ /* 0x000fe20000000000 */
[----:B------:R-:W-:-:S02]  /*13230*/  IMAD.MOV.U32 R6, RZ, RZ, R8 ;  /* 0x000000ffff067224 */ /* 0x000fc400078e0008 */
[----:B------:R-:W-:Y:S02]  /*13240*/  IMAD.MOV.U32 R5, RZ, RZ, R7 ;  /* 0x000000ffff057224 */ /* 0x000fe400078e0007 */
[----:B--2---:R-:W-:-:S04]  /*13250*/  IMAD.MOV.U32 R9, RZ, RZ, R2 ;  /* 0x000000ffff097224 */ /* 0x004fc800078e0002 */
[----:B------:R-:W-:Y:S01]  /*13260*/  IMAD R2, R9, 0x8, R10 ;  /* 0x0000000809027824 */ /* 0x000fe200078e020a */
[----:B---3--:R-:W-:-:S04]  /*13270*/  R2UR UR5, R3 ;  /* 0x00000000030572ca */ /* 0x008fc800000e0000 */
[----:B------:R-:W-:Y:S02]  /*13280*/  R2UR UR9, R2 ;  /* 0x00000000020972ca */ /* 0x000fe400000e0000 */
[----:B------:R-:W-:-:S04]  /*13290*/  LEA R2, R9, R10, 0xf ;  /* 0x0000000a09027211 */ /* 0x000fc800078e78ff */
[----:B------:R-:W-:-:S03]  /*132a0*/  R2UR UR16, R2 ;  /* 0x00000000021072ca */ /* 0x000fc600000e0000 */
[----:B------:R-:W-:Y:S02]  /*132b0*/  ULEA UR11, UR11, UR5, 0x6 ;  /* 0x000000050b0b7291 */ /* 0x000fe4000f8e303f */
[----:B------:R-:W-:Y:S02]  /*132c0*/  UIADD3.X UR5, URZ, UR37, URZ, UP0, !UPT ;  /* 0x000000253f057290 */ /* 0x000fe400087fe43f */
[----:B------:R-:W-:-:S06]  /*132d0*/  UIADD3 UR9, UR9, 0x30850, URZ ;  /* 0x0003085009097890 */ /* 0x000fcc000fffe03f */
[----:B------:R-:W-:Y:S02]  /*132e0*/  UIADD3 UR8, UR16, 0x400, URZ ;  /* 0x0000040010087890 */ /* 0x000fe4000fffe03f */
        /* <DEDUP_REMOVED lines=16> */
.L_x_1219:
[----:B------:R-:W-:Y:S05]  /*133f0*/  BSYNC B2 ;  /* 0x0000000000027941 */ /* 0x000fea0003800000 */
.L_x_1218:
[----:B------:R-:W2:Y:S04]  /*13400*/  LDL R2, [R1+0x14] ;  /* 0x0000140001027983 */ /* 0x000ea80000100800 */
[----:B------:R0:W-:Y:S04]  /*13410*/  STL [R1], R12 ;  /* 0x0000000c01007387 */ /* 0x0001e80000100800 */
[----:B------:R0:W-:Y:S02]  /*13420*/  STL [R1+0x8], R14 ;  /* 0x0000080e01007387 */ /* 0x0001e40000100800 */
[----:B0-2---:R-:W-:-:S07]  /*13430*/  VIADD R7, R2, 0xfffffffd ;  /* 0xfffffffd02077836 */ /* 0x005fce0000000000 */
.L_x_1217:
[----:B------:R-:W-:Y:S05]  /*13440*/  BSYNC B1 ;  /* 0x0000000000017941 */ /* 0x000fea0003800000 */
.L_x_1216:
[----:B------:R-:W2:Y:S01]  /*13450*/  LDL.LU R2, [R1+0x14] ;  /* 0x0000140001027983 */ /* 0x000ea20000300800 */
[----:B------:R-:W-:Y:S01]  /*13460*/  VIADD R13, R13, 0xfffffffe ;  /* 0xfffffffe0d0d7836 */ /* 0x000fe20000000000 */
[----:B--2---:R-:W-:-:S04]  /*13470*/  LOP3.LUT R2, RZ, R2, RZ, 0x33, !PT ;  /* 0x00000002ff027212 */ /* 0x004fc800078e33ff */
[----:B------:R-:W-:-:S13]  /*13480*/  ISETP.NE.AND P0, PT, R13, R2, PT ;  /* 0x000000020d00720c */ /* 0x000fda0003f05270 */
[----:B------:R-:W-:Y:S05]  /*13490*/  @!P0 BRA `(.L_x_1215) ;  /* 0x0000001000788947 */ /* 0x000fea0003800000 */
[----:B------:R-:W-:-:S07]  /*134a0*/  IMAD.MOV.U32 R10, RZ, RZ, R6 ;  /* 0x000000ffff0a7224 */ /* 0x000fce00078e0006 */
.L_x_1239:
        /* <DEDUP_REMOVED lines=33> */
.L_x_1227:
[----:B------:R-:W1:Y:S01]  /*136c0*/  S2R R3, SR_CgaCtaId ;  /* 0x0000000000037919 */ /* 0x000e620000008800 */
[----:B------:R-:W-:-:S04]  /*136d0*/  MOV R2, 0x400 ;  /* 0x0000040000027802 */ /* 0x000fc80000000f00 */
[----:B-1----:R-:W-:Y:S02]  /*136e0*/  LEA R2, R3, R2, 0x18 ;  /* 0x0000000203027211 */ /* 0x002fe400078ec0ff */
[----:B------:R-:W-:-:S03]  /*136f0*/  SHF.L.U32 R3, R9, 0x1f, RZ ;  /* 0x0000001f09037819 */ /* 0x000fc600000006ff */
[----:B------:R-:W-:-:S04]  /*13700*/  IMAD R2, R8, 0x8, R2 ;  /* 0x0000000808027824 */ /* 0x000fc800078e0202 */
[----:B------:R-:W1:Y:S02]  /*13710*/  SYNCS.PHASECHK.TRANS64.TRYWAIT P0, [R2+URZ+0x30840], R3 ;  /* 0x03084003020075a7 */ /* 0x000e64000800017f */
[----:B-1----:R-:W-:Y:S05]  /*13720*/  @!P0 BRA `(.L_x_1228) ;  /* 0x0000002800cc8947 */ /* 0x002fea0003800000 */
.L_x_1284:
        /* <DEDUP_REMOVED lines=11> */
.L_x_1229:
        /* <DEDUP_REMOVED lines=42> */
.L_x_1285:
        /* <DEDUP_REMOVED lines=8> */
.L_x_1231:
[----:B0-----:R-:W2:Y:S01]  /*13b00*/  LDL.LU R2, [R1] ;  /* 0x0000000001027983 */ /* 0x001ea20000300800 */
[----:B------:R-:W-:-:S03]  /*13b10*/  MOV R13, 0x400 ;  /* 0x00000400000d7802 */ /* 0x000fc60000000f00 */
[----:B------:R-:W3:Y:S01]  /*13b20*/  LDL R11, [R1+0x4] ;  /* 0x00000400010b7983 */ /* 0x000ee20000100800 */
[----:B------:R-:W0:Y:S01]  /*13b30*/  S2R R14, SR_CgaCtaId ;  /* 0x00000000000e7919 */ /* 0x000e220000008800 */
[----:B------:R-:W-:Y:S02]  /*13b40*/  R2UR UR11, R5 ;  /* 0x00000000050b72ca */ /* 0x000fe400000e0000 */
[----:B------:R-:W-:Y:S01]  /*13b50*/  R2UR UR9, R3 ;  /* 0x00000000030972ca */ /* 0x000fe200000e0000 */
[----:B------:R-:W-:Y:S01]  /*13b60*/  UIADD3 UR4, UP0, UR36, 0x470, URZ ;  /* 0x0000047024047890 */ /* 0x000fe2000ff1e03f */
[----:B------:R-:W-:Y:S02]  /*13b70*/  R2UR UR13, R6 ;  /* 0x00000000060d72ca */ /* 0x000fe400000e0000 */
[----:B------:R-:W-:Y:S02]  /*13b80*/  R2UR UR12, R4 ;  /* 0x00000000040c72ca */ /* 0x000fe400000e0000 */
[----:B0-----:R-:W-:-:S07]  /*13b90*/  LEA R13, R14, R13, 0x18 ;  /* 0x0000000d0e0d7211 */ /* 0x001fce00078ec0ff */
[----:B------:R-:W-:Y:S01]  /*13ba0*/  UIADD3 UR9, UR9, 0x50, URZ ;  /* 0x0000005009097890 */ /* 0x000fe2000fffe03f */
[----:B------:R-:W-:Y:S01]  /*13bb0*/  UMOV UR10, URZ ;  /* 0x0000003f000a7c82 */ /* 0x000fe20008000000 */
[----:B------:R-:W-:Y:S01]  /*13bc0*/  UMOV UR6, 0x0 ;  /* 0x0000000000067882 */ /* 0x000fe20000000000 */
[----:B------:R-:W-:Y:S01]  /*13bd0*/  UMOV UR7, 0x14f00000 ;  /* 0x14f0000000077882 */ /* 0x000fe20000000000 */
[----:B------:R-:W-:Y:S01]  /*13be0*/  UMOV UR17, 0x40 ;  /* 0x0000004000117882 */ /* 0x000fe20000000000 */
[----:B------:R-:W-:Y:S01]  /*13bf0*/  MOV R5, R12 ;  /* 0x0000000c00057202 */ /* 0x000fe20000000f00 */
[----:B------:R-:W-:Y:S02]  /*13c00*/  IMAD.MOV.U32 R6, RZ, RZ, R10 ;  /* 0x000000ffff067224 */ /* 0x000fe400078e000a */
        /* <DEDUP_REMOVED lines=22> */
.L_x_1226:
[----:B------:R-:W-:Y:S05]  /*13d70*/  BSYNC B1 ;  /* 0x0000000000017941 */ /* 0x000fea0003800000 */
.L_x_1225:
[----:B------:R-:W-:Y:S01]  /*13d80*/  VIADD R3, R8, 0x1 ;  /* 0x0000000108037836 */ /* 0x000fe20000000000 */
[----:B------:R-:W-:Y:S01]  /*13d90*/  BSSY B1, `(.L_x_1232) ;  /* 0x000008a000017945 */ /* 0x000fe20003800000 */
[----:B------:R-:W-:-:S03]  /*13da0*/  VIADD R13, R7, 0xffffffff ;  /* 0xffffffff070d7836 */ /* 0x000fc60000000000 */
        /* <DEDUP_REMOVED lines=8> */
[----:B------:R-:W-:Y:S01]  /*13e30*/  IMAD.MOV.U32 R12, RZ, RZ, R13 ;  /* 0x000000ffff0c7224 */ /* 0x000fe200078e000d */
        /* <DEDUP_REMOVED lines=21> */
.L_x_1234:
[----:B------:R-:W2:Y:S01]  /*13f90*/  S2R R3, SR_CgaCtaId ;  /* 0x0000000000037919 */ /* 0x000ea20000008800 */
[----:B------:R-:W-:-:S04]  /*13fa0*/  MOV R2, 0x400 ;  /* 0x0000040000027802 */ /* 0x000fc80000000f00 */
[----:B--2---:R-:W-:Y:S02]  /*13fb0*/  LEA R2, R3, R2, 0x18 ;  /* 0x0000000203027211 */ /* 0x004fe400078ec0ff */
[----:B------:R-:W-:-:S03]  /*13fc0*/  SHF.L.U32 R3, R14, 0x1f, RZ ;  /* 0x0000001f0e037819 */ /* 0x000fc600000006ff */
[----:B------:R-:W-:-:S04]  /*13fd0*/  IMAD R2, R15, 0x8, R2 ;  /* 0x000000080f027824 */ /* 0x000fc800078e0202 */
[----:B------:R-:W2:Y:S02]  /*13fe0*/  SYNCS.PHASECHK.TRANS64.TRYWAIT P0, [R2+URZ+0x30840], R3 ;  /* 0x03084003020075a7 */ /* 0x000ea4000800017f */
[----:B--2---:R-:W-:Y:S05]  /*13ff0*/  @!P0 BRA `(.L_x_1235) ;  /* 0x0000002000c08947 */ /* 0x004fea0003800000 */
.L_x_1286:
        /* <DEDUP_REMOVED lines=11> */
.L_x_1236:
        /* <DEDUP_REMOVED lines=23> */
[----:B------:R-:W-:Y:S02]  /*14220*/  ULEA UR11, UR11, UR5, 0x6 ;  /* 0x000000050b0b7291 */ /* 0x000fe4000f8e303f */
        /* <DEDUP_REMOVED lines=18> */
.L_x_1287:
        /* <DEDUP_REMOVED lines=8> */
.L_x_1238:
[----:B-1----:R-:W2:Y:S01]  /*143d0*/  LDL R3, [R1+0x4] ;  /* 0x0000040001037983 */ /* 0x002ea20000100800 */
[----:B0-----:R-:W-:Y:S01]  /*143e0*/  MOV R9, 0x400 ;  /* 0x0000040000097802 */ /* 0x001fe20000000f00 */
[----:B------:R-:W0:Y:S01]  /*143f0*/  S2R R11, SR_CgaCtaId ;  /* 0x00000000000b7919 */ /* 0x000e220000008800 */
[----:B------:R-:W-:Y:S02]  /*14400*/  R2UR UR11, R5 ;  /* 0x00000000050b72ca */ /* 0x000fe400000e0000 */
        /* <DEDUP_REMOVED lines=16> */
[----:B------:R-:W-:Y:S02]  /*14510*/  IMAD.MOV.U32 R5, RZ, RZ, R12 ;  /* 0x000000ffff057224 */ /* 0x000fe400078e000c */
[----:B------:R-:W-:Y:S01]  /*14520*/  IMAD.MOV.U32 R6, RZ, RZ, R10 ;  /* 0x000000ffff067224 */ /* 0x000fe200078e000a */
[----:B--2---:R-:W-:-:S13]  /*14530*/  R2UR UR5, R3 ;  /* 0x00000000030572ca */ /* 0x004fda00000e0000 */
[----:B------:R-:W-:Y:S02]  /*14540*/  ULEA UR11, UR11, UR5, 0x6 ;  /* 0x000000050b0b7291 */ /* 0x000fe4000f8e303f */
        /* <DEDUP_REMOVED lines=14> */
.L_x_1233:
[----:B------:R-:W-:Y:S05]  /*14630*/  BSYNC B1 ;  /* 0x0000000000017941 */ /* 0x000fea0003800000 */
.L_x_1232:
[----:B------:R-:W2:Y:S01]  /*14640*/  LDL R2, [R1+0x10] ;  /* 0x0000100001027983 */ /* 0x000ea20000100800 */
[----:B------:R-:W-:Y:S02]  /*14650*/  IADD3 R7, R7, -0x2, RZ ;  /* 0xfffffffe07077810 */ /* 0x000fe40007ffe0ff */
[----:B--2---:R-:W-:-:S13]  /*14660*/  ISETP.GT.AND P0, PT, R13, R2, PT ;  /* 0x000000020d00720c */ /* 0x004fda0003f04270 */
[----:B------:R-:W-:Y:S05]  /*14670*/  @P0 BRA `(.L_x_1239) ;  /* 0xffffffec008c0947 */ /* 0x000fea000383ffff */
.L_x_1215:
[----:B------:R-:W-:Y:S05]  /*14680*/  BSYNC B0 ;  /* 0x0000000000007941 */ /* 0x000fea0003800000 */
.L_x_1214:
        /* <DEDUP_REMOVED lines=18> */
.L_x_1241:
[----:B------:R-:W-:Y:S05]  /*147b0*/  BSYNC B0 ;  /* 0x0000000000007941 */ /* 0x000fea0003800000 */
.L_x_1240:
        /* <DEDUP_REMOVED lines=11> */
.L_x_1288:
        /* <DEDUP_REMOVED lines=11> */
.L_x_1245:
[----:B------:R-:W2:Y:S01]  /*14920*/  LDL.LU R8, [R1+0x4] ;  /* 0x0000040001087983 */ /* 0x000ea20000300800 */
[----:B------:R-:W-:-:S03]  /*14930*/  MOV R2, 0x400 ;  /* 0x0000040000027802 */ /* 0x000fc60000000f00 */
[----:B-1----:R-:W3:Y:S01]  /*14940*/  LDL R0, [R1] ;  /* 0x0000000001007983 */ /* 0x002ee20000100800 */
[----:B------:R-:W1:Y:S01]  /*14950*/  S2R R7, SR_CgaCtaId ;  /* 0x0000000000077919 */ /* 0x000e620000008800 */
[----:B------:R-:W-:Y:S02]  /*14960*/  R2UR UR11, R5 ;  /* 0x00000000050b72ca */ /* 0x000fe400000e0000 */
[----:B------:R-:W-:Y:S01]  /*14970*/  R2UR UR9, R3 ;  /* 0x00000000030972ca */ /* 0x000fe200000e0000 */
[----:B------:R-:W-:Y:S01]  /*14980*/  UIADD3 UR4, UP0, UR36, 0x470, URZ ;  /* 0x0000047024047890 */ /* 0x000fe2000ff1e03f */
[----:B------:R-:W-:Y:S02]  /*14990*/  R2UR UR12, R4 ;  /* 0x00000000040c72ca */ /* 0x000fe400000e0000 */
[----:B------:R-:W-:Y:S02]  /*149a0*/  R2UR UR13, R6 ;  /* 0x00000000060d72ca */ /* 0x000fe400000e0000 */
[----:B-1----:R-:W-:-:S07]  /*149b0*/  LEA R2, R7, R2, 0x18 ;  /* 0x0000000207027211 */ /* 0x002fce00078ec0ff */
[----:B------:R-:W-:Y:S01]  /*149c0*/  UIADD3 UR9, UR9, 0x30850, URZ ;  /* 0x0003085009097890 */ /* 0x000fe2000fffe03f */
[----:B------:R-:W-:Y:S01]  /*149d0*/  UMOV UR10, URZ ;  /* 0x0000003f000a7c82 */ /* 0x000fe20008000000 */
[----:B------:R-:W-:Y:S01]  /*149e0*/  UMOV UR6, 0x0 ;  /* 0x0000000000067882 */ /* 0x000fe20000000000 */
[----:B------:R-:W-:Y:S01]  /*149f0*/  UMOV UR7, 0x14f00000 ;  /* 0x14f0000000077882 */ /* 0x000fe20000000000 */
[----:B------:R-:W-:Y:S01]  /*14a00*/  UMOV UR17, 0x40 ;  /* 0x0000004000117882 */ /* 0x000fe20000000000 */
[----:B--2---:R-:W-:Y:S01]  /*14a10*/  R2UR UR5, R8 ;  /* 0x00000000080572ca */ /* 0x004fe200000e0000 */
[----:B---3--:R-:W-:-:S05]  /*14a20*/  IMAD R0, R0, 0x8000, R2 ;  /* 0x0000800000007824 */ /* 0x008fca00078e0202 */
[----:B------:R-:W-:-:S07]  /*14a30*/  R2UR UR14, R0 ;  /* 0x00000000000e72ca */ /* 0x000fce00000e0000 */
[----:B------:R-:W-:Y:S02]  /*14a40*/  ULEA UR11, UR11, UR5, 0x6 ;  /* 0x000000050b0b7291 */ /* 0x000fe4000f8e303f */
[----:B------:R-:W-:-:S04]  /*14a50*/  UIADD3.X UR5, URZ, UR37, URZ, UP0, !UPT ;  /* 0x000000253f057290 */ /* 0x000fc800087fe43f */
        /* <DEDUP_REMOVED lines=17> */
.L_x_1243:
[----:B------:R-:W-:Y:S05]  /*14b70*/  BSYNC B0 ;  /* 0x0000000000007941 */ /* 0x000fea0003800000 */
.L_x_1242:
        /* <DEDUP_REMOVED lines=9> */
.L_x_1198:
[----:B------:R-:W-:Y:S05]  /*14c10*/  BSYNC B6 ;  /* 0x0000000000067941 */ /* 0x000fea0003800000 */
.L_x_1196:
[----:B------:R-:W-:-:S03]  /*14c20*/  UMOV UR4, 0xffffffff ;  /* 0xffffffff00047882 */ /* 0x000fc60000000000 */
[----:B------:R-:W-:Y:S05]  /*14c30*/  BRA.DIV UR4, `(.L_x_1246) ;  /* 0x0000001604ec7947 */ /* 0x000fea000b800000 */
[----:B------:R2:W3:Y:S04]  /*14c40*/  SHFL.IDX PT, R4, R16, RZ, 0x1f ;  /* 0x00001fff10047589 */ /* 0x0004e800000e0000 */
[----:B------:R-:W4:Y:S02]  /*14c50*/  SHFL.IDX PT, R16, R16, 0x1, 0x1f ;  /* 0x00201f0010107f89 */ /* 0x000f2400000e0000 */
.L_x_1292:
[----:B-1----:R-:W1:Y:S01]  /*14c60*/  S2R R0, SR_TID.X ;  /* 0x0000000000007919 */ /* 0x002e620000002100 */
[----:B------:R-:W-:Y:S01]  /*14c70*/  ULDC UR4, c[0x0][0xc14] ;  /* 0x0003050000047ab9 */ /* 0x000fe20000000800 */
[----:B------:R-:W-:Y:S01]  /*14c80*/  BSSY B0, `(.L_x_1247) ;  /* 0x000000c000007945 */ /* 0x000fe20003800000 */
[----:B------:R-:W-:Y:S01]  /*14c90*/  IMAD.MOV.U32 R17, RZ, RZ, RZ ;  /* 0x000000ffff117224 */ /* 0x000fe200078e00ff */
[----:B-1----:R-:W-:Y:S01]  /*14ca0*/  LOP3.LUT R6, R0, 0x1f, RZ, 0xc0, !PT ;  /* 0x0000001f00067812 */ /* 0x002fe200078ec0ff */
[----:B------:R-:W-:-:S03]  /*14cb0*/  IMAD.U32 R0, RZ, RZ, UR4 ;  /* 0x00000004ff007e24 */ /* 0x000fc6000f8e00ff */
[C---:B------:R-:W-:Y:S01]  /*14cc0*/  ISETP.NE.AND P0, PT, R6.reuse, 0x1f, PT ;  /* 0x0000001f0600780c */ /* 0x040fe20003f05270 */
[----:B------:R-:W-:-:S05]  /*14cd0*/  IMAD.IADD R5, R6, 0x1, R19 ;  /* 0x0000000106057824 */ /* 0x000fca00078e0213 */
[----:B------:R-:W-:-:S13]  /*14ce0*/  ISETP.GE.OR P0, PT, R5, R0, !P0 ;  /* 0x000000000500720c */ /* 0x000fda0004706670 */
[----:B------:R-:W-:Y:S05]  /*14cf0*/  @P0 BRA `(.L_x_1248) ;  /* 0x0000000000100947 */ /* 0x000fea0003800000 */
[----:B------:R-:W1:Y:S01]  /*14d00*/  LDC.64 R2, c[0x0][0xc58] ;  /* 0x00031600ff027b82 */ /* 0x000e620000000a00 */
[----:B------:R-:W-:Y:S01]  /*14d10*/  ULDC.64 UR4, c[0x0][0x208] ;  /* 0x0000820000047ab9 */ /* 0x000fe20000000a00 */
[----:B-1----:R-:W-:-:S05]  /*14d20*/  IMAD.WIDE R2, R5, 0x4, R2 ;  /* 0x0000000405027825 */ /* 0x002fca00078e0202 */
[----:B------:R1:W5:Y:S02]  /*14d30*/  LDG.E R17, desc[UR4][R2.64] ;  /* 0x0000000402117981 */ /* 0x000364000c1e1900 */
.L_x_1248:
[----:B------:R-:W-:Y:S05]  /*14d40*/  BSYNC B0 ;  /* 0x0000000000007941 */ /* 0x000fea0003800000 */
.L_x_1247:
[----:B------:R-:W-:-:S03]  /*14d50*/  UMOV UR4, 0xffffffff ;  /* 0xffffffff00047882 */ /* 0x000fc60000000000 */
[----:B------:R-:W-:Y:S05]  /*14d60*/  BRA.DIV UR4, `(.L_x_1249) ;  /* 0x0000001604ec7947 */ /* 0x000fea000b800000 */
[----:B0----5:R-:W0:Y:S01]  /*14d70*/  SHFL.UP PT, R14, R17, 0x1, RZ ;  /* 0x04200000110e7989 */ /* 0x021e2200000e00ff */
[C---:B------:R-:W-:Y:S02]  /*14d80*/  ISETP.NE.AND P0, PT, R6.reuse, RZ, PT ;  /* 0x000000ff0600720c */ /* 0x040fe40003f05270 */
[----:B------:R-:W-:Y:S02]  /*14d90*/  ISETP.GE.U32.AND P1, PT, R6, 0x2, PT ;  /* 0x000000020600780c */ /* 0x000fe40003f26070 */
[----:B0-----:R-:W-:Y:S02]  /*14da0*/  SEL R14, R14, RZ, P0 ;  /* 0x000000ff0e0e7207 */ /* 0x001fe40000000000 */
[----:B------:R-:W-:-:S03]  /*14db0*/  ISETP.GE.U32.AND P0, PT, R6, 0x4, PT ;  /* 0x000000040600780c */ /* 0x000fc60003f06070 */
[----:B------:R-:W-:-:S05]  /*14dc0*/  IMAD.IADD R13, R17, 0x1, R14 ;  /* 0x00000001110d7824 */ /* 0x000fca00078e020e */
[----:B------:R-:W1:Y:S02]  /*14dd0*/  SHFL.UP PT, R14, R13, 0x2, RZ ;  /* 0x044000000d0e7989 */ /* 0x000e6400000e00ff */
[----:B-1----:R-:W-:Y:S02]  /*14de0*/  SEL R2, R14, RZ, P1 ;  /* 0x000000ff0e027207 */ /* 0x002fe40000800000 */
[----:B------:R-:W-:Y:S02]  /*14df0*/  ISETP.GE.U32.AND P1, PT, R6, 0x8, PT ;  /* 0x000000080600780c */ /* 0x000fe40003f26070 */
[----:B------:R-:W-:-:S05]  /*14e00*/  IADD3 R2, R13, R2, RZ ;  /* 0x000000020d027210 */ /* 0x000fca0007ffe0ff */
        /* <DEDUP_REMOVED lines=8> */
[----:B0-----:R-:W-:-:S05]  /*14e90*/  SEL R14, R14, RZ, P0 ;  /* 0x000000ff0e0e7207 */ /* 0x001fca0000000000 */
[----:B------:R-:W-:-:S05]  /*14ea0*/  IMAD.IADD R2, R5, 0x1, R14 ;  /* 0x0000000105027824 */ /* 0x000fca00078e020e */
[----:B------:R0:W1:Y:S02]  /*14eb0*/  SHFL.IDX PT, R14, R2, 0x1f, 0x1f ;  /* 0x03e01f00020e7f89 */ /* 0x00006400000e0000 */
.L_x_1300:
[----:B------:R-:W-:Y:S02]  /*14ec0*/  ULDC UR4, c[0x0][0xc10] ;  /* 0x0003040000047ab9 */ /* 0x000fe40000000800 */
[----:B------:R-:W-:-:S04]  /*14ed0*/  IMAD.U32 R5, RZ, RZ, UR4 ;  /* 0x00000004ff057e24 */ /* 0x000fc8000f8e00ff */
[----:B-1----:R-:W-:-:S04]  /*14ee0*/  IMAD R3, R14, R5, RZ ;  /* 0x000000050e037224 */ /* 0x002fc800078e02ff */
[----:B--2-4-:R-:W-:-:S05]  /*14ef0*/  IMAD.IADD R16, R16, 0x1, R3 ;  /* 0x0000000110107824 */ /* 0x014fca00078e0203 */
[----:B---3--:R-:W-:-:S13]  /*14f00*/  ISETP.GT.AND P0, PT, R16, R4, PT ;  /* 0x000000041000720c */ /* 0x008fda0003f04270 */
[----:B------:R-:W-:Y:S05]  /*14f10*/  @P0 BRA `(.L_x_1250) ;  /* 0x0000000000b80947 */ /* 0x000fea0003800000 */
[----:B------:R-:W1:Y:S02]  /*14f20*/  LDC R0, c[0x0][0xc14] ;  /* 0x00030500ff007b82 */ /* 0x000e640000000800 */
.L_x_1255:
[----:B------:R-:W-:-:S05]  /*14f30*/  VIADD R19, R19, 0x1f ;  /* 0x0000001f13137836 */ /* 0x000fca0000000000 */
        /* <DEDUP_REMOVED lines=12> */
[----:B0-----:R-:W-:-:S05]  /*15000*/  IMAD.WIDE R2, R5, 0x4, R2 ;  /* 0x0000000405027825 */ /* 0x001fca00078e0202 */
[----:B------:R0:W5:Y:S02]  /*15010*/  LDG.E R17, desc[UR4][R2.64] ;  /* 0x0000000402117981 */ /* 0x000164000c1e1900 */
.L_x_1253:
[----:B------:R-:W-:Y:S05]  /*15020*/  BSYNC B0 ;  /* 0x0000000000007941 */ /* 0x000fea0003800000 */
.L_x_1252:
[----:B------:R-:W-:-:S03]  /*15030*/  UMOV UR4, 0xffffffff ;  /* 0xffffffff00047882 */ /* 0x000fc60000000000 */
[----:B------:R-:W-:Y:S05]  /*15040*/  BRA.DIV UR4, `(.L_x_1254) ;  /* 0x0000001a04047947 */ /* 0x000fea000b800000 */
[----:B-----5:R-:W1:Y:S01]  /*15050*/  SHFL.UP PT, R14, R17, 0x1, RZ ;  /* 0x04200000110e7989 */ /* 0x020e6200000e00ff */
[C---:B------:R-:W-:Y:S02]  /*15060*/  ISETP.NE.AND P0, PT, R6.reuse, RZ, PT ;  /* 0x000000ff0600720c */ /* 0x040fe40003f05270 */
[----:B------:R-:W-:Y:S02]  /*15070*/  ISETP.GE.U32.AND P1, PT, R6, 0x2, PT ;  /* 0x000000020600780c */ /* 0x000fe40003f26070 */
        /* <DEDUP_REMOVED lines=18> */
.L_x_1308:
[----:B------:R-:W-:Y:S02]  /*151a0*/  ULDC UR4, c[0x0][0xc10] ;  /* 0x0003040000047ab9 */ /* 0x000fe40000000800 */
[----:B------:R-:W-:-:S04]  /*151b0*/  IMAD.U32 R5, RZ, RZ, UR4 ;  /* 0x00000004ff057e24 */ /* 0x000fc8000f8e00ff */
[----:B-1----:R-:W-:-:S04]  /*151c0*/  IMAD R3, R14, R5, RZ ;  /* 0x000000050e037224 */ /* 0x002fc800078e02ff */
[----:B------:R-:W-:-:S05]  /*151d0*/  IMAD.IADD R16, R3, 0x1, R16 ;  /* 0x0000000103107824 */ /* 0x000fca00078e0210 */
[----:B------:R-:W-:-:S13]  /*151e0*/  ISETP.GT.AND P0, PT, R16, R4, PT ;  /* 0x000000041000720c */ /* 0x000fda0003f04270 */
[----:B------:R-:W-:Y:S05]  /*151f0*/  @!P0 BRA `(.L_x_1255) ;  /* 0xfffffffc004c8947 */ /* 0x000fea000383ffff */
.L_x_1250:
        /* <DEDUP_REMOVED lines=8> */
.L_x_1312:
[----:B------:R-:W-:Y:S01]  /*15280*/  ISETP.NE.AND P0, PT, R3, RZ, PT ;  /* 0x000000ff0300720c */ /* 0x000fe20003f05270 */
[----:B------:R-:W-:-:S12]  /*15290*/  IMAD.MOV.U32 R7, RZ, RZ, RZ ;  /* 0x000000ffff077224 */ /* 0x000fd800078e00ff */
[----:B------:R-:W-:Y:S05]  /*152a0*/  @!P0 BRA `(.L_x_1257) ;  /* 0x0000000000108947 */ /* 0x000fea0003800000 */
[----:B------:R-:W-:Y:S01]  /*152b0*/  UMOV UR4, 0xffffffff ;  /* 0xffffffff00047882 */ /* 0x000fe20000000000 */
[----:B------:R-:W-:Y:S02]  /*152c0*/  IADD3 R12, R6, -0x1, RZ ;  /* 0xffffffff060c7810 */ /* 0x000fe40007ffe0ff */
[----:B------:R-:W-:Y:S05]  /*152d0*/  BRA.DIV UR4, `(.L_x_1258) ;  /* 0x0000001a04787947 */ /* 0x000fea000b800000 */
[----:B------:R3:W4:Y:S02]  /*152e0*/  SHFL.IDX PT, R7, R2, R12, 0x1f ;  /* 0x00001f0c02077589 */ /* 0x00072400000e0000 */
.L_x_1257:
[----:B0--3--:R-:W0:Y:S01]  /*152f0*/  LDC.64 R2, c[0x0][0xc68] ;  /* 0x00031a00ff027b82 */ /* 0x009e220000000a00 */
[----:B------:R-:W-:Y:S01]  /*15300*/  IMAD.IADD R19, R6, 0x1, R19 ;  /* 0x0000000106137824 */ /* 0x000fe200078e0213 */
[----:B------:R-:W-:-:S03]  /*15310*/  ULDC.64 UR4, c[0x0][0x208] ;  /* 0x0000820000047ab9 */ /* 0x000fc60000000a00 */
[----:B0-----:R-:W-:-:S05]  /*15320*/  IMAD.WIDE R2, R19, 0x4, R2 ;  /* 0x0000000413027825 */ /* 0x001fca00078e0202 */
[----:B------:R0:W1:Y:S01]  /*15330*/  LDG.E R8, desc[UR4][R2.64] ;  /* 0x0000000402087981 */ /* 0x000062000c1e1900 */
[----:B----4-:R-:W-:-:S04]  /*15340*/  IMAD R16, R7, R5, R16 ;  /* 0x0000000507107224 */ /* 0x010fc800078e0210 */
[----:B------:R-:W-:Y:S02]  /*15350*/  IMAD.IADD R7, R4, 0x1, -R16 ;  /* 0x0000000104077824 */ /* 0x000fe400078e0a10 */
[----:B0-----:R-:W-:Y:S02]  /*15360*/  IMAD.MOV.U32 R2, RZ, RZ, RZ ;  /* 0x000000ffff027224 */ /* 0x001fe400078e00ff */
[----:B-12---:R-:W-:-:S05]  /*15370*/  IMAD R6, R17, R8, RZ ;  /* 0x0000000811067224 */ /* 0x006fca00078e02ff */
[-C--:B------:R-:W-:Y:S02]  /*15380*/  IABS R9, R6.reuse ;  /* 0x0000000600097213 */ /* 0x080fe40000000000 */
[----:B------:R-:W-:Y:S02]  /*15390*/  IABS R4, R6 ;  /* 0x0000000600047213 */ /* 0x000fe40000000000 */
[----:B------:R-:W0:Y:S03]  /*153a0*/  I2F.RP R10, R9 ;  /* 0x00000009000a7306 */ /* 0x000e260000209400 */
[----:B------:R-:W-:-:S05]  /*153b0*/  IMAD.MOV R4, RZ, RZ, -R4 ;  /* 0x000000ffff047224 */ /* 0x000fca00078e0a04 */
[----:B0-----:R-:W0:Y:S02]  /*153c0*/  MUFU.RCP R10, R10 ;  /* 0x0000000a000a7308 */ /* 0x001e240000001000 */
[----:B0-----:R-:W-:-:S06]  /*153d0*/  VIADD R11, R10, 0xffffffe ;  /* 0x0ffffffe0a0b7836 */ /* 0x001fcc0000000000 */
[----:B------:R-:W0:Y:S02]  /*153e0*/  F2I.FTZ.U32.TRUNC.NTZ R3, R11 ;  /* 0x0000000b00037305 */ /* 0x000e24000021f000 */
[----:B0-----:R-:W-:-:S04]  /*153f0*/  IMAD.MOV R12, RZ, RZ, -R3 ;  /* 0x000000ffff0c7224 */ /* 0x001fc800078e0a03 */
[----:B------:R-:W-:-:S04]  /*15400*/  IMAD R13, R12, R9, RZ ;  /* 0x000000090c0d7224 */ /* 0x000fc800078e02ff */
[----:B------:R-:W-:Y:S01]  /*15410*/  IMAD.HI.U32 R2, R3, R13, R2 ;  /* 0x0000000d03027227 */ /* 0x000fe200078e0002 */
[----:B------:R-:W-:-:S05]  /*15420*/  IABS R3, R7 ;  /* 0x0000000700037213 */ /* 0x000fca0000000000 */
[----:B------:R-:W-:-:S04]  /*15430*/  IMAD.HI.U32 R2, R2, R3, RZ ;  /* 0x0000000302027227 */ /* 0x000fc800078e00ff */
[----:B------:R-:W-:Y:S01]  /*15440*/  IMAD R4, R2, R4, R3 ;  /* 0x0000000402047224 */ /* 0x000fe200078e0203 */
[----:B------:R-:W-:-:S04]  /*15450*/  LOP3.LUT R3, R7, R6, RZ, 0x3c, !PT ;  /* 0x0000000607037212 */ /* 0x000fc800078e3cff */
[----:B------:R-:W-:-:S13]  /*15460*/  ISETP.GT.U32.AND P0, PT, R9, R4, PT ;  /* 0x000000040900720c */ /* 0x000fda0003f04070 */
[----:B------:R-:W-:Y:S02]  /*15470*/  @!P0 IMAD.IADD R4, R4, 0x1, -R9 ;  /* 0x0000000104048824 */ /* 0x000fe400078e0a09 */
[----:B------:R-:W-:-:S03]  /*15480*/  @!P0 VIADD R2, R2, 0x1 ;  /* 0x0000000102028836 */ /* 0x000fc60000000000 */
[----:B------:R-:W-:-:S13]  /*15490*/  ISETP.GE.U32.AND P0, PT, R4, R9, PT ;  /* 0x000000090400720c */ /* 0x000fda0003f06070 */
[----:B------:R-:W-:Y:S02]  /*154a0*/  @P0 IADD3 R2, R2, 0x1, RZ ;  /* 0x0000000102020810 */ /* 0x000fe40007ffe0ff */
[----:B------:R-:W-:-:S03]  /*154b0*/  ISETP.GE.AND P0, PT, R3, RZ, PT ;  /* 0x000000ff0300720c */ /* 0x000fc60003f06270 */
[----:B------:R-:W-:-:S10]  /*154c0*/  IMAD.MOV.U32 R9, RZ, RZ, R2 ;  /* 0x000000ffff097224 */ /* 0x000fd400078e0002 */
[----:B------:R-:W-:Y:S01]  /*154d0*/  @!P0 IMAD.MOV R9, RZ, RZ, -R9 ;  /* 0x000000ffff098224 */ /* 0x000fe200078e0a09 */
[----:B------:R-:W-:-:S13]  /*154e0*/  ISETP.NE.AND P0, PT, R6, RZ, PT ;  /* 0x000000ff0600720c */ /* 0x000fda0003f05270 */
[----:B------:R-:W-:-:S05]  /*154f0*/  @!P0 LOP3.LUT R9, RZ, R6, RZ, 0x33, !PT ;  /* 0x00000006ff098212 */ /* 0x000fca00078e33ff */
[----:B------:R-:W-:Y:S02]  /*15500*/  IMAD R4, R8, R9, RZ ;  /* 0x0000000908047224 */ /* 0x000fe400078e02ff */
[----:B------:R-:W-:Y:S02]  /*15510*/  IMAD.MOV R9, RZ, RZ, -R9 ;  /* 0x000000ffff097224 */ /* 0x000fe400078e0a09 */
[----:B------:R-:W-:Y:S02]  /*15520*/  IMAD.MOV R2, RZ, RZ, -R4 ;  /* 0x000000ffff027224 */ /* 0x000fe400078e0a04 */
[----:B------:R-:W-:-:S03]  /*15530*/  IMAD R7, R6, R9, R7 ;  /* 0x0000000906077224 */ /* 0x000fc600078e0207 */
[----:B------:R-:W-:Y:S01]  /*15540*/  VIADDMNMX R8, R2, R5, R8, PT ;  /* 0x0000000502087246 */ /* 0x000fe20003800108 */
[----:B------:R-:W-:-:S03]  /*15550*/  IMAD.IADD R4, R7, 0x1, R4 ;  /* 0x0000000107047824 */ /* 0x000fc600078e0204 */
[----:B------:R-:W-:-:S04]  /*15560*/  IABS R5, R8 ;  /* 0x0000000800057213 */ /* 0x000fc80000000000 */
[----:B------:R-:W0:Y:S08]  /*15570*/  I2F.RP R10, R5 ;  /* 0x00000005000a7306 */ /* 0x000e300000209400 */
[----:B0-----:R-:W0:Y:S02]  /*15580*/  MUFU.RCP R10, R10 ;  /* 0x0000000a000a7308 */ /* 0x001e240000001000 */
[----:B0-----:R-:W-:-:S06]  /*15590*/  VIADD R2, R10, 0xffffffe ;  /* 0x0ffffffe0a027836 */ /* 0x001fcc0000000000 */
[----:B------:R0:W1:Y:S02]  /*155a0*/  F2I.FTZ.U32.TRUNC.NTZ R3, R2 ;  /* 0x0000000200037305 */ /* 0x000064000021f000 */
[----:B0-----:R-:W-:Y:S02]  /*155b0*/  IMAD.MOV.U32 R2, RZ, RZ, RZ ;  /* 0x000000ffff027224 */ /* 0x001fe400078e00ff */
[----:B-1----:R-:W-:-:S04]  /*155c0*/  IMAD.MOV R6, RZ, RZ, -R3 ;  /* 0x000000ffff067224 */ /* 0x002fc800078e0a03 */
[----:B------:R-:W-:Y:S01]  /*155d0*/  IMAD R9, R6, R5, RZ ;  /* 0x0000000506097224 */ /* 0x000fe200078e02ff */
[----:B------:R-:W-:-:S03]  /*155e0*/  IABS R6, R7 ;  /* 0x0000000700067213 */ /* 0x000fc60000000000 */
[----:B------:R-:W-:Y:S01]  /*155f0*/  IMAD.HI.U32 R3, R3, R9, R2 ;  /* 0x0000000903037227 */ /* 0x000fe200078e0002 */
[----:B------:R-:W-:-:S05]  /*15600*/  IABS R9, R8 ;  /* 0x0000000800097213 */ /* 0x000fca0000000000 */
        /* <DEDUP_REMOVED lines=18> */
.L_x_1251:
[----:B------:R-:W-:Y:S01]  /*15730*/  UMOV UR4, URZ ;  /* 0x0000003f00047c82 */ /* 0x000fe20008000000 */
[----:B------:R-:W-:Y:S01]  /*15740*/  UMOV UR5, URZ ;  /* 0x0000003f00057c82 */ /* 0x000fe20008000000 */
[----:B------:R-:W-:Y:S01]  /*15750*/  ULDC UR6, c[0x0][0xc14] ;  /* 0x0003050000067ab9 */ /* 0x000fe20000000800 */
[----:B------:R-:W-:Y:S01]  /*15760*/  IMAD.MOV.U32 R16, RZ, RZ, R4 ;  /* 0x000000ffff107224 */ /* 0x000fe200078e0004 */
[----:B------:R-:W-:Y:S01]  /*15770*/  MOV R18, UR5 ;  /* 0x0000000500127c02 */ /* 0x000fe20008000f00 */
[----:B------:R-:W-:Y:S02]  /*15780*/  IMAD.U32 R17, RZ, RZ, UR4 ;  /* 0x00000004ff117e24 */ /* 0x000fe4000f8e00ff */
[----:B------:R-:W-:-:S07]  /*15790*/  IMAD.U32 R19, RZ, RZ, UR6 ;  /* 0x00000006ff137e24 */ /* 0x000fce000f8e00ff */
.L_x_1259:
        /* <DEDUP_REMOVED lines=12> */
.L_x_1184:
[----:B-1----:R-:W3:Y:S01]  /*15860*/  LDL.LU R0, [R1+0x18] ;  /* 0x0000180001007983 */ /* 0x002ee20000300800 */
[----:B------:R-:W-:Y:S01]  /*15870*/  BSSY B0, `(.L_x_1261) ;  /* 0x000000b000007945 */ /* 0x000fe20003800000 */
[----:B------:R-:W1:Y:S01]  /*15880*/  S2R R5, SR_CgaCtaId ;  /* 0x0000000000057919 */ /* 0x000e620000008800 */
[----:B---3--:R-:W-:-:S05]  /*15890*/  VIADD R0, R0, 0x1 ;  /* 0x0000000100007836 */ /* 0x008fca0000000000 */
[----:B--2---:R-:W-:-:S04]  /*158a0*/  LEA.HI R2, R0, R0, RZ, 0x1 ;  /* 0x0000000000027211 */ /* 0x004fc800078f08ff */
[----:B------:R-:W-:-:S05]  /*158b0*/  LOP3.LUT R3, R2, 0xfffffffe, RZ, 0xc0, !PT ;  /* 0xfffffffe02037812 */ /* 0x000fca00078ec0ff */
[----:B------:R-:W-:Y:S01]  /*158c0*/  IMAD.IADD R3, R0, 0x1, -R3 ;  /* 0x0000000100037824 */ /* 0x000fe200078e0a03 */
[----:B------:R-:W-:-:S04]  /*158d0*/  MOV R0, 0x400 ;  /* 0x0000040000007802 */ /* 0x000fc80000000f00 */
[----:B-1----:R-:W-:Y:S02]  /*158e0*/  LEA R0, R5, R0, 0x18 ;  /* 0x0000000005007211 */ /* 0x002fe400078ec0ff */
[----:B------:R-:W-:-:S04]  /*158f0*/  SHF.L.U32 R3, R3, 0x1f, RZ ;  /* 0x0000001f03037819 */ /* 0x000fc800000006ff */
[----:B------:R-:W1:Y:S02]  /*15900*/  SYNCS.PHASECHK.TRANS64.TRYWAIT P0, [R0+URZ+0x30820], R3 ;  /* 0x03082003000075a7 */ /* 0x000e64000800017f */
[----:B-1----:R-:W-:Y:S05]  /*15910*/  @!P0 BRA `(.L_x_1262) ;  /* 0x0000001400108947 */ /* 0x002fea0003800000 */
.L_x_1315:
[----:B------:R-:W-:Y:S05]  /*15920*/  BSYNC B0 ;  /* 0x0000000000007941 */ /* 0x000fea0003800000 */
.L_x_1261:
[----:B------:R-:W-:-:S03]  /*15930*/  UMOV UR4, 0xffffffff ;  /* 0xffffffff00047882 */ /* 0x000fc60000000000 */
[----:B------:R-:W-:Y:S05]  /*15940*/  BRA.DIV UR4, `(.L_x_1263) ;  /* 0x0000001604187947 */ /* 0x000fea000b800000 */
[----:B------:R-:W2:Y:S02]  /*15950*/  S2R R2, SR_TID.X ;  /* 0x0000000000027919 */ /* 0x000ea40000002100 */
[----:B--2---:R-:W-:-:S04]  /*15960*/  SHF.R.U32.HI R2, RZ, 0x5, R2 ;  /* 0x00000005ff027819 */ /* 0x004fc80000011602 */
[----:B------:R-:W-:-:S05]  /*15970*/  LOP3.LUT R2, R2, 0x3, RZ, 0xc0, !PT ;  /* 0x0000000302027812 */ /* 0x000fca00078ec0ff */
[----:B------:R2:W3:Y:S02]  /*15980*/  SHFL.IDX PT, R14, R2, RZ, 0x1f ;  /* 0x00001fff020e7589 */ /* 0x0004e400000e0000 */
.L_x_1318:
[----:B---3--:R-:W-:Y:S01]  /*15990*/  ISETP.NE.AND P0, PT, R14, RZ, PT ;  /* 0x000000ff0e00720c */ /* 0x008fe20003f05270 */
[----:B------:R-:W-:-:S12]  /*159a0*/  BSSY B0, `(.L_x_1264) ;  /* 0x0000029000007945 */ /* 0x000fd80003800000 */
[----:B------:R-:W-:Y:S05]  /*159b0*/  @P0 BRA `(.L_x_1265) ;  /* 0x00000000009c0947 */ /* 0x000fea0003800000 */
[----:B------:R-:W-:-:S03]  /*159c0*/  UMOV UR4, 0xffffffff ;  /* 0xffffffff00047882 */ /* 0x000fc60000000000 */
[----:B------:R-:W-:Y:S05]  /*159d0*/  BRA.DIV UR4, `(.L_x_1266) ;  /* 0x0000001604287947 */ /* 0x000fea000b800000 */
[----:B------:R-:W-:-:S13]  /*159e0*/  ELECT P6, URZ, PT ;  /* 0x00000000003f782f */ /* 0x000fda00038c0000 */
.L_x_1321:
        /* <DEDUP_REMOVED lines=8> */
.L_x_1267:
[----:B-1----:R-:W2:Y:S04]  /*15a70*/  LDL R3, [R1] ;  /* 0x0000000001037983 */ /* 0x002ea80000100800 */
[----:B------:R-:W3:Y:S01]  /*15a80*/  LDL.LU R7, [R1+0x8] ;  /* 0x0000080001077983 */ /* 0x000ee20000300800 */
[----:B------:R-:W-:-:S04]  /*15a90*/  VIADD R2, R0, 0x30840 ;  /* 0x0003084000027836 */ /* 0x000fc80000000000 */
[C---:B--2---:R-:W-:Y:S02]  /*15aa0*/  IMAD R6, R3.reuse, 0x8, R2 ;  /* 0x0000000803067824 */ /* 0x044fe400078e0202 */
[----:B------:R-:W-:Y:S01]  /*15ab0*/  VIADD R3, R3, 0x1 ;  /* 0x0000000103037836 */ /* 0x000fe20000000000 */
[----:B---3--:R-:W-:-:S04]  /*15ac0*/  SHF.L.U32 R5, R7, 0x1f, RZ ;  /* 0x0000001f07057819 */ /* 0x008fc800000006ff */
[C---:B------:R-:W-:Y:S01]  /*15ad0*/  ISETP.NE.AND P1, PT, R3.reuse, 0x2, PT ;  /* 0x000000020300780c */ /* 0x040fe20003f25270 */
[----:B------:R-:W1:Y:S03]  /*15ae0*/  SYNCS.PHASECHK.TRANS64.TRYWAIT P0, [R6+URZ], R5 ;  /* 0x00000005060075a7 */ /* 0x000e66000800017f */
[----:B------:R-:W-:Y:S02]  /*15af0*/  SEL R4, RZ, 0x1, P1 ;  /* 0x00000001ff047807 */ /* 0x000fe40000800000 */
[----:B------:R-:W-:Y:S02]  /*15b00*/  SEL R3, R3, RZ, P1 ;  /* 0x000000ff03037207 */ /* 0x000fe40000800000 */
[----:B------:R-:W-:-:S03]  /*15b10*/  LOP3.LUT R4, R7, R4, RZ, 0x3c, !PT ;  /* 0x0000000407047212 */ /* 0x000fc600078e3cff */
[----:B------:R-:W-:Y:S01]  /*15b20*/  IMAD R7, R3, 0x8, R2 ;  /* 0x0000000803077824 */ /* 0x000fe200078e0202 */
[----:B------:R-:W-:Y:S01]  /*15b30*/  SHF.L.U32 R2, R4, 0x1f, RZ ;  /* 0x0000001f04027819 */ /* 0x000fe200000006ff */
[----:B-1----:R-:W-:Y:S06]  /*15b40*/  @!P0 BRA `(.L_x_1268) ;  /* 0x0000001000ec8947 */ /* 0x002fec0003800000 */
.L_x_1322:
[----:B------:R-:W2:Y:S02]  /*15b50*/  SYNCS.PHASECHK.TRANS64.TRYWAIT P0, [R7+URZ], R2 ;  /* 0x00000002070075a7 */ /* 0x000ea4000800017f */
[----:B--2---:R-:W-:Y:S05]  /*15b60*/  @!P0 BRA `(.L_x_1269) ;  /* 0x0000001000f88947 */ /* 0x004fea0003800000 */
.L_x_1323:
[----:B------:R-:W-:Y:S05]  /*15b70*/  @!P2 BRA `(.L_x_1270) ;  /* 0x000000000004a947 */ /* 0x000fea0003800000 */
[----:B------:R-:W-:Y:S01]  /*15b80*/  BPT.TRAP 0x1 ;  /* 0x000000040000795c */ /* 0x000fe20000300000 */
.L_x_1270:
[----:B------:R-:W3:Y:S01]  /*15b90*/  LDL.LU R4, [R1] ;  /* 0x0000000001047983 */ /* 0x000ee20000300800 */
[----:B------:R-:W-:-:S05]  /*15ba0*/  IADD3 R0, R0, 0x30860, RZ ;  /* 0x0003086000007810 */ /* 0x000fca0007ffe0ff */
[----:B---3--:R-:W-:-:S04]  /*15bb0*/  IMAD R4, R4, 0x8, R0 ;  /* 0x0000000804047824 */ /* 0x008fc800078e0200 */
[----:B------:R-:W3:Y:S02]  /*15bc0*/  SYNCS.PHASECHK.TRANS64.TRYWAIT P0, [R4+URZ], R5 ;  /* 0x00000005040075a7 */ /* 0x000ee4000800017f */
[----:B---3--:R-:W-:Y:S05]  /*15bd0*/  @!P0 BRA `(.L_x_1271) ;  /* 0x0000001000f08947 */ /* 0x008fea0003800000 */
.L_x_1324:
[----:B------:R-:W-:-:S07]  /*15be0*/  IMAD R3, R3, 0x8, R0 ;  /* 0x0000000803037824 */ /* 0x000fce00078e0200 */
.L_x_1272:
[----:B----4-:R4:W0:Y:S02]  /*15bf0*/  SYNCS.PHASECHK.TRANS64.TRYWAIT P0, [R3+URZ], R2 ;  /* 0x00000002030075a7 */ /* 0x010824000800017f */
[----:B0-----:R-:W-:Y:S05]  /*15c00*/  @!P0 NANOSLEEP.SYNCS 0x989680 ;  /* 0x009896800000895d */ /* 0x001fea0003900000 */
[----:B------:R-:W0:Y:S02]  /*15c10*/  @!P0 SYNCS.PHASECHK.TRANS64 P0, [R3+URZ], R2 ;  /* 0x00000002030085a7 */ /* 0x000e24000800007f */
[----:B0-----:R-:W-:Y:S05]  /*15c20*/  @!P0 BRA `(.L_x_1272) ;  /* 0xfffffffc00f08947 */ /* 0x001fea000383ffff */
.L_x_1265:
[----:B------:R-:W-:Y:S05]  /*15c30*/  BSYNC B0 ;  /* 0x0000000000007941 */ /* 0x000fea0003800000 */
.L_x_1264:
[----:B------:R-:W-:Y:S05]  /*15c40*/  EXIT ;  /* 0x000000000000794d */ /* 0x000fea0003800000 */
.L_x_1088:
[----:B0-----:R-:W-:-:S04]  /*15c50*/  IMAD.U32 R3, RZ, RZ, UR39 ;  /* 0x00000027ff037e24 */ /* 0x001fc8000f8e00ff */
[----:B------:R0:W1:Y:S03]  /*15c60*/  SYNCS.PHASECHK.TRANS64.TRYWAIT P1, [R3+URZ+0x30800], R0 ;  /* 0x03080000030075a7 */ /* 0x000066000802017f */
[----:B-1----:R-:W-:Y:S05]  /*15c70*/  @!P1 NANOSLEEP.SYNCS 0x989680 ;  /* 0x009896800000995d */ /* 0x002fea0003900000 */
[----:B------:R-:W1:Y:S02]  /*15c80*/  @!P1 SYNCS.PHASECHK.TRANS64 P1, [R3+URZ+0x30800], R0 ;  /* 0x03080000030095a7 */ /* 0x000e64000802007f */
[----:B-1----:R-:W-:Y:S05]  /*15c90*/  @!P1 BRA `(.L_x_1088) ;  /* 0xfffffffc00ec9947 */ /* 0x002fea000383ffff */
[----:B------:R-:W-:Y:S05]  /*15ca0*/  BRA `(.L_x_1273) ;  /* 0xfffffec000087947 */ /* 0x000fea000383ffff */
.L_x_1092:
[----:B-1----:R1:W2:Y:S02]  /*15cb0*/  SYNCS.PHASECHK.TRANS64.TRYWAIT P2, [R5+URZ+0x30830], R0 ;  /* 0x03083000050075a7 */ /* 0x0022a4000804017f */
[----:B--2---:R-:W-:Y:S05]  /*15cc0*/  @!P2 NANOSLEEP.SYNCS 0x989680 ;  /* 0x009896800000a95d */ /* 0x004fea0003900000 */
[----:B------:R-:W2:Y:S02]  /*15cd0*/  @!P2 SYNCS.PHASECHK.TRANS64 P2, [R5+URZ+0x30830], R0 ;  /* 0x030830000500a5a7 */ /* 0x000ea4000804007f */
[----:B--2---:R-:W-:Y:S05]  /*15ce0*/  @!P2 BRA `(.L_x_1092) ;  /* 0xfffffffc00f0a947 */ /* 0x004fea000383ffff */
[----:B------:R-:W-:Y:S05]  /*15cf0*/  BRA `(.L_x_1091) ;  /* 0xfffffec0002c7947 */ /* 0x000fea000383ffff */
.L_x_1108:
[----:B-1----:R-:W-:-:S04]  /*15d00*/  IMAD.U32 R153, RZ, RZ, UR6 ;  /* 0x00000006ff997e24 */ /* 0x002fc8000f8e00ff */
[----:B------:R1:W2:Y:S03]  /*15d10*/  SYNCS.PHASECHK.TRANS64.TRYWAIT P2, [R153+URZ+0x30830], R152 ;  /* 0x03083098990075a7 */ /* 0x0002a6000804017f */
[----:B--2---:R-:W-:Y:S05]  /*15d20*/  @!P2 NANOSLEEP.SYNCS 0x989680 ;  /* 0x009896800000a95d */ /* 0x004fea0003900000 */
[----:B------:R-:W2:Y:S02]  /*15d30*/  @!P2 SYNCS.PHASECHK.TRANS64 P2, [R153+URZ+0x30830], R152 ;  /* 0x030830989900a5a7 */ /* 0x000ea4000804007f */
[----:B--2---:R-:W-:Y:S05]  /*15d40*/  @!P2 BRA `(.L_x_1108) ;  /* 0xfffffffc00eca947 */ /* 0x004fea000383ffff */
[----:B------:R-:W-:Y:S05]  /*15d50*/  BRA `(.L_x_1107) ;  /* 0xfffffee800d47947 */ /* 0x000fea000383ffff */
.L_x_1112:
[----:B-1----:R-:W-:-:S04]  /*15d60*/  IMAD.U32 R219, RZ, RZ, UR14 ;  /* 0x0000000effdb7e24 */ /* 0x002fc8000f8e00ff */
[----:B------:R1:W2:Y:S03]  /*15d70*/  SYNCS.PHASECHK.TRANS64.TRYWAIT P2, [R219+URZ+0x30850], R0 ;  /* 0x03085000db0075a7 */ /* 0x0002a6000804017f */
[----:B--2---:R-:W-:Y:S05]  /*15d80*/  @!P2 NANOSLEEP.SYNCS 0x989680 ;  /* 0x009896800000a95d */ /* 0x004fea0003900000 */
[----:B------:R-:W2:Y:S02]  /*15d90*/  @!P2 SYNCS.PHASECHK.TRANS64 P2, [R219+URZ+0x30850], R0 ;  /* 0x03085000db00a5a7 */ /* 0x000ea4000804007f */
[----:B--2---:R-:W-:Y:S05]  /*15da0*/  @!P2 BRA `(.L_x_1112) ;  /* 0xfffffffc00eca947 */ /* 0x004fea000383ffff */
[----:B------:R-:W-:Y:S05]  /*15db0*/  BRA `(.L_x_1111) ;  /* 0xfffffef8006c7947 */ /* 0x000fea000383ffff */
.L_x_1129:
[----:B-1----:R-:W-:-:S04]  /*15dc0*/  IMAD.U32 R5, RZ, RZ, UR6 ;  /* 0x00000006ff057e24 */ /* 0x002fc8000f8e00ff */
[----:B------:R1:W2:Y:S03]  /*15dd0*/  SYNCS.PHASECHK.TRANS64.TRYWAIT P2, [R5+URZ+0x30830], R4 ;  /* 0x03083004050075a7 */ /* 0x0002a6000804017f */
[----:B--2---:R-:W-:Y:S05]  /*15de0*/  @!P2 NANOSLEEP.SYNCS 0x989680 ;  /* 0x009896800000a95d */ /* 0x004fea0003900000 */
[----:B------:R-:W2:Y:S02]  /*15df0*/  @!P2 SYNCS.PHASECHK.TRANS64 P2, [R5+URZ+0x30830], R4 ;  /* 0x030830040500a5a7 */ /* 0x000ea4000804007f */
[----:B--2---:R-:W-:Y:S05]  /*15e00*/  @!P2 BRA `(.L_x_1129) ;  /* 0xfffffffc00eca947 */ /* 0x004fea000383ffff */
[----:B------:R-:W-:Y:S05]  /*15e10*/  BRA `(.L_x_1128) ;  /* 0xffffff1400f07947 */ /* 0x000fea000383ffff */
.L_x_1133:
[----:B-1----:R-:W-:-:S04]  /*15e20*/  IMAD.U32 R5, RZ, RZ, UR14 ;  /* 0x0000000eff057e24 */ /* 0x002fc8000f8e00ff */
[----:B------:R1:W3:Y:S03]  /*15e30*/  SYNCS.PHASECHK.TRANS64.TRYWAIT P2, [R5+URZ+0x30850], R0 ;  /* 0x03085000050075a7 */ /* 0x0002e6000804017f */
[----:B---3--:R-:W-:Y:S05]  /*15e40*/  @!P2 NANOSLEEP.SYNCS 0x989680 ;  /* 0x009896800000a95d */ /* 0x008fea0003900000 */
[----:B------:R-:W3:Y:S02]  /*15e50*/  @!P2 SYNCS.PHASECHK.TRANS64 P2, [R5+URZ+0x30850], R0 ;  /* 0x030850000500a5a7 */ /* 0x000ee4000804007f */
[----:B---3--:R-:W-:Y:S05]  /*15e60*/  @!P2 BRA `(.L_x_1133) ;  /* 0xfffffffc00eca947 */ /* 0x008fea000383ffff */
[----:B------:R-:W-:Y:S05]  /*15e70*/  BRA `(.L_x_1132) ;  /* 0xffffff2400887947 */ /* 0x000fea000383ffff */
.L_x_1139:
[----:B-1----:R-:W-:-:S04]  /*15e80*/  IMAD.U32 R5, RZ, RZ, UR6 ;  /* 0x00000006ff057e24 */ /* 0x002fc8000f8e00ff */
[----:B------:R1:W2:Y:S03]  /*15e90*/  SYNCS.PHASECHK.TRANS64.TRYWAIT P2, [R5+URZ+0x30830], R4 ;  /* 0x03083004050075a7 */ /* 0x0002a6000804017f */
[----:B--2---:R-:W-:Y:S05]  /*15ea0*/  @!P2 NANOSLEEP.SYNCS 0x989680 ;  /* 0x009896800000a95d */ /* 0x004fea0003900000 */
[----:B------:R-:W2:Y:S02]  /*15eb0*/  @!P2 SYNCS.PHASECHK.TRANS64 P2, [R5+URZ+0x30830], R4 ;  /* 0x030830040500a5a7 */ /* 0x000ea4000804007f */
[----:B--2---:R-:W-:Y:S05]  /*15ec0*/  @!P2 BRA `(.L_x_1139) ;  /* 0xfffffffc00eca947 */ /* 0x004fea000383ffff */
[----:B------:R-:W-:Y:S05]  /*15ed0*/  BRA `(.L_x_1138) ;  /* 0xffffff3800107947 */ /* 0x000fea000383ffff */
.L_x_1143:
[----:B-1----:R-:W-:-:S04]  /*15ee0*/  MOV R5, UR14 ;  /* 0x0000000e00057c02 */ /* 0x002fc80008000f00 */
[----:B------:R1:W3:Y:S03]  /*15ef0*/  SYNCS.PHASECHK.TRANS64.TRYWAIT P2, [R5+URZ+0x30850], R0 ;  /* 0x03085000050075a7 */ /* 0x0002e6000804017f */
[----:B---3--:R-:W-:Y:S05]  /*15f00*/  @!P2 NANOSLEEP.SYNCS 0x989680 ;  /* 0x009896800000a95d */ /* 0x008fea0003900000 */
[----:B------:R-:W3:Y:S02]  /*15f10*/  @!P2 SYNCS.PHASECHK.TRANS64 P2, [R5+URZ+0x30850], R0 ;  /* 0x030850000500a5a7 */ /* 0x000ee4000804007f */
[----:B---3--:R-:W-:Y:S05]  /*15f20*/  @!P2 BRA `(.L_x_1143) ;  /* 0xfffffffc00eca947 */ /* 0x008fea000383ffff */
[----:B------:R-:W-:Y:S05]  /*15f30*/  BRA `(.L_x_1142) ;  /* 0xffffff4400a87947 */ /* 0x000fea000383ffff */
.L_x_1156:
[----:B-1----:R-:W-:-:S04]  /*15f40*/  IMAD.U32 R3, RZ, RZ, UR5 ;  /* 0x00000005ff037e24 */ /* 0x002fc8000f8e00ff */
[----:B------:R1:W2:Y:S03]  /*15f50*/  SYNCS.PHASECHK.TRANS64.TRYWAIT P0, [R3+URZ+0x30850], R0 ;  /* 0x03085000030075a7 */ /* 0x0002a6000800017f */
[----:B--2---:R-:W-:Y:S05]  /*15f60*/  @!P0 NANOSLEEP.SYNCS 0x989680 ;  /* 0x009896800000895d */ /* 0x004fea0003900000 */
[----:B------:R-:W2:Y:S02]  /*15f70*/  @!P0 SYNCS.PHASECHK.TRANS64 P0, [R3+URZ+0x30850], R0 ;  /* 0x03085000030085a7 */ /* 0x000ea4000800007f */
[----:B--2---:R-:W-:Y:S05]  /*15f80*/  @!P0 BRA `(.L_x_1156) ;  /* 0xfffffffc00ec8947 */ /* 0x004fea000383ffff */
[----:B------:R-:W-:Y:S05]  /*15f90*/  BRA `(.L_x_1155) ;  /* 0xffffff68006c7947 */ /* 0x000fea000383ffff */
.L_x_1206:
[----:B------:R-:W1:Y:S01]  /*15fa0*/  S2R R9, SR_TID.X ;  /* 0x0000000000097919 */ /* 0x000e620000002100 */
[----:B------:R-:W-:Y:S01]  /*15fb0*/  BSSY B0, `(.L_x_1274) ;  /* 0x000000a000007945 */ /* 0x000fe20003800000 */
[----:B------:R-:W-:Y:S02]  /*15fc0*/  IMAD.MOV.U32 R12, RZ, RZ, RZ ;  /* 0x000000ffff0c7224 */ /* 0x000fe400078e00ff */
[----:B------:R-:W-:Y:S02]  /*15fd0*/  IMAD.MOV.U32 R11, RZ, RZ, 0x1f ;  /* 0x0000001fff0b7424 */ /* 0x000fe400078e00ff */
[----:B------:R-:W-:Y:S01]  /*15fe0*/  IMAD.MOV.U32 R15, RZ, RZ, -0x1 ;  /* 0xffffffffff0f7424 */ /* 0x000fe200078e00ff */
[----:B-1----:R-:W-:-:S04]  /*15ff0*/  SHF.R.U32.HI R9, RZ, 0x5, R9 ;  /* 0x00000005ff097819 */ /* 0x002fc80000011609 */
[----:B------:R-:W-:-:S05]  /*16000*/  LOP3.LUT R9, R9, 0x3, RZ, 0xc0, !PT ;  /* 0x0000000309097812 */ /* 0x000fca00078ec0ff */
[----:B0-----:R-:W-:-:S07]  /*16010*/  IMAD.MOV.U32 R13, RZ, RZ, R9 ;  /* 0x000000ffff0d7224 */ /* 0x001fce00078e0009 */
[----:B------:R-:W-:Y:S05]  /*16020*/  WARPSYNC.COLLECTIVE R15, `(.L_x_1275) ;  /* 0x000000000f087348 */ /* 0x000fea0003c00000 */
[----:B------:R0:W1:Y:S02]  /*16030*/  SHFL.IDX P6, R14, R13, R12, R11 ;  /* 0x0000000c0d0e7389 */ /* 0x00006400000c000b */
[----:B01----:R-:W-:Y:S01]  /*16040*/  ENDCOLLECTIVE ;  /* 0x000000000000791b */ /* 0x003fe20003800000 */
.L_x_1275:
[----:B------:R-:W-:Y:S05]  /*16050*/  BSYNC B0 ;  /* 0x0000000000007941 */ /* 0x000fea0003800000 */
.L_x_1274:
[----:B------:R-:W-:Y:S05]  /*16060*/  BRA `(.L_x_1276) ;  /* 0xffffffc000347947 */ /* 0x000fea000383ffff */
.L_x_1207:
[----:B------:R-:W-:Y:S01]  /*16070*/  BSSY B0, `(.L_x_1277) ;  /* 0x0000006000007945 */ /* 0x000fe20003800000 */
[----:B------:R-:W-:-:S07]  /*16080*/  IMAD.MOV.U32 R15, RZ, RZ, -0x1 ;  /* 0xffffffffff0f7424 */ /* 0x000fce00078e00ff */
[----:B0-----:R-:W-:Y:S05]  /*16090*/  WARPSYNC.COLLECTIVE R15, `(.L_x_1278) ;  /* 0x000000000f0c7348 */ /* 0x001fea0003c00000 */
[----:B------:R-:W-:Y:S02]  /*160a0*/  ELECT P6, UR62, PT ;  /* 0x00000000003e782f */ /* 0x000fe400038c0000 */
[----:B------:R-:W-:Y:S01]  /*160b0*/  MOV R14, UR62 ;  /* 0x0000003e000e7c02 */ /* 0x000fe20008000f00 */
[----:B0-----:R-:W-:Y:S10]  /*160c0*/  ENDCOLLECTIVE ;  /* 0x000000000000791b */ /* 0x001ff40003800000 */
.L_x_1278:
[----:B------:R-:W-:Y:S05]  /*160d0*/  BSYNC B0 ;  /* 0x0000000000007941 */ /* 0x000fea0003800000 */
.L_x_1277:
[----:B------:R-:W-:Y:S05]  /*160e0*/  BRA `(.L_x_1279) ;  /* 0xffffffc000247947 */ /* 0x000fea000383ffff */
.L_x_1210:
[----:B-1----:R1:W2:Y:S02]  /*160f0*/  SYNCS.PHASECHK.TRANS64.TRYWAIT P0, [R9+URZ+0x30840], R10 ;  /* 0x0308400a090075a7 */ /* 0x0022a4000800017f */
[----:B--2---:R-:W-:Y:S05]  /*16100*/  @!P0 NANOSLEEP.SYNCS 0x989680 ;  /* 0x009896800000895d */ /* 0x004fea0003900000 */
[----:B------:R-:W2:Y:S02]  /*16110*/  @!P0 SYNCS.PHASECHK.TRANS64 P0, [R9+URZ+0x30840], R10 ;  /* 0x0308400a090085a7 */ /* 0x000ea4000800007f */
[----:B--2---:R-:W-:Y:S05]  /*16120*/  @!P0 BRA `(.L_x_1210) ;  /* 0xfffffffc00f08947 */ /* 0x004fea000383ffff */
[----:B------:R-:W-:Y:S05]  /*16130*/  BRA `(.L_x_1280) ;  /* 0xffffffc000907947 */ /* 0x000fea000383ffff */
.L_x_1213:
        /* <DEDUP_REMOVED lines=8> */
.L_x_1221:
[----:B0-----:R0:W1:Y:S02]  /*161c0*/  SYNCS.PHASECHK.TRANS64.TRYWAIT P0, [R2+URZ+0x30840], R3 ;  /* 0x03084003020075a7 */ /* 0x001064000800017f */
[----:B-1----:R-:W-:Y:S05]  /*161d0*/  @!P0 NANOSLEEP.SYNCS 0x989680 ;  /* 0x009896800000895d */ /* 0x002fea0003900000 */
[----:B------:R-:W1:Y:S02]  /*161e0*/  @!P0 SYNCS.PHASECHK.TRANS64 P0, [R2+URZ+0x30840], R3 ;  /* 0x03084003020085a7 */ /* 0x000e64000800007f */
[----:B-1----:R-:W-:Y:S05]  /*161f0*/  @!P0 BRA `(.L_x_1221) ;  /* 0xfffffffc00f08947 */ /* 0x002fea000383ffff */
[----:B------:R-:W-:Y:S05]  /*16200*/  BRA `(.L_x_1282) ;  /* 0xffffffc800cc7947 */ /* 0x000fea000383ffff */
.L_x_1223:
[----:B0-----:R0:W1:Y:S02]  /*16210*/  SYNCS.PHASECHK.TRANS64.TRYWAIT P0, [R3+URZ+0x60], R2 ;  /* 0x00006002030075a7 */ /* 0x001064000800017f */
[----:B-1----:R-:W-:Y:S05]  /*16220*/  @!P0 NANOSLEEP.SYNCS 0x989680 ;  /* 0x009896800000895d */ /* 0x002fea0003900000 */
[----:B------:R-:W1:Y:S02]  /*16230*/  @!P0 SYNCS.PHASECHK.TRANS64 P0, [R3+URZ+0x60], R2 ;  /* 0x00006002030085a7 */ /* 0x000e64000800007f */
[----:B-1----:R-:W-:Y:S05]  /*16240*/  @!P0 BRA `(.L_x_1223) ;  /* 0xfffffffc00f08947 */ /* 0x002fea000383ffff */
[----:B------:R-:W-:Y:S05]  /*16250*/  BRA `(.L_x_1283) ;  /* 0xffffffcc008c7947 */ /* 0x000fea000383ffff */
.L_x_1228:
[----:B-1----:R1:W2:Y:S02]  /*16260*/  SYNCS.PHASECHK.TRANS64.TRYWAIT P0, [R2+URZ+0x30840], R3 ;  /* 0x03084003020075a7 */ /* 0x0022a4000800017f */
[----:B--2---:R-:W-:Y:S05]  /*16270*/  @!P0 NANOSLEEP.SYNCS 0x989680 ;  /* 0x009896800000895d */ /* 0x004fea0003900000 */
[----:B------:R-:W2:Y:S02]  /*16280*/  @!P0 SYNCS.PHASECHK.TRANS64 P0, [R2+URZ+0x30840], R3 ;  /* 0x03084003020085a7 */ /* 0x000ea4000800007f */
[----:B--2---:R-:W-:Y:S05]  /*16290*/  @!P0 BRA `(.L_x_1228) ;  /* 0xfffffffc00f08947 */ /* 0x004fea000383ffff */
[----:B------:R-:W-:Y:S05]  /*162a0*/  BRA `(.L_x_1284) ;  /* 0xffffffd400207947 */ /* 0x000fea000383ffff */
.L_x_1230:
[----:B0-----:R0:W1:Y:S02]  /*162b0*/  SYNCS.PHASECHK.TRANS64.TRYWAIT P1, [R3+URZ+0x60], R2 ;  /* 0x00006002030075a7 */ /* 0x001064000802017f */
[----:B-1----:R-:W-:Y:S05]  /*162c0*/  @!P1 NANOSLEEP.SYNCS 0x989680 ;  /* 0x009896800000995d */ /* 0x002fea0003900000 */
[----:B------:R-:W1:Y:S02]  /*162d0*/  @!P1 SYNCS.PHASECHK.TRANS64 P1, [R3+URZ+0x60], R2 ;  /* 0x00006002030095a7 */ /* 0x000e64000802007f */
[----:B-1----:R-:W-:Y:S05]  /*162e0*/  @!P1 BRA `(.L_x_1230) ;  /* 0xfffffffc00f09947 */ /* 0x002fea000383ffff */
[----:B------:R-:W-:Y:S05]  /*162f0*/  BRA `(.L_x_1285) ;  /* 0xffffffd400e07947 */ /* 0x000fea000383ffff */
.L_x_1235:
[----:B--2---:R2:W3:Y:S02]  /*16300*/  SYNCS.PHASECHK.TRANS64.TRYWAIT P0, [R2+URZ+0x30840], R3 ;  /* 0x03084003020075a7 */ /* 0x0044e4000800017f */
[----:B---3--:R-:W-:Y:S05]  /*16310*/  @!P0 NANOSLEEP.SYNCS 0x989680 ;  /* 0x009896800000895d */ /* 0x008fea0003900000 */
[----:B------:R-:W3:Y:S02]  /*16320*/  @!P0 SYNCS.PHASECHK.TRANS64 P0, [R2+URZ+0x30840], R3 ;  /* 0x03084003020085a7 */ /* 0x000ee4000800007f */
[----:B---3--:R-:W-:Y:S05]  /*16330*/  @!P0 BRA `(.L_x_1235) ;  /* 0xfffffffc00f08947 */ /* 0x008fea000383ffff */
[----:B------:R-:W-:Y:S05]  /*16340*/  BRA `(.L_x_1286) ;  /* 0xffffffdc002c7947 */ /* 0x000fea000383ffff */
.L_x_1237:
[----:B0-----:R0:W1:Y:S02]  /*16350*/  SYNCS.PHASECHK.TRANS64.TRYWAIT P1, [R2+URZ+0x60], R9 ;  /* 0x00006009020075a7 */ /* 0x001064000802017f */
[----:B-1----:R-:W-:Y:S05]  /*16360*/  @!P1 NANOSLEEP.SYNCS 0x989680 ;  /* 0x009896800000995d */ /* 0x002fea0003900000 */
[----:B------:R-:W1:Y:S02]  /*16370*/  @!P1 SYNCS.PHASECHK.TRANS64 P1, [R2+URZ+0x60], R9 ;  /* 0x00006009020095a7 */ /* 0x000e64000802007f */
[----:B-1----:R-:W-:Y:S05]  /*16380*/  @!P1 BRA `(.L_x_1237) ;  /* 0xfffffffc00f09947 */ /* 0x002fea000383ffff */
[----:B------:R-:W-:Y:S05]  /*16390*/  BRA `(.L_x_1287) ;  /* 0xffffffdc00ec7947 */ /* 0x000fea000383ffff */
.L_x_1244:
[----:B-1----:R1:W2:Y:S02]  /*163a0*/  SYNCS.PHASECHK.TRANS64.TRYWAIT P0, [R3+URZ+0x30860], R0 ;  /* 0x03086000030075a7 */ /* 0x0022a4000800017f */
[----:B--2---:R-:W-:Y:S05]  /*163b0*/  @!P0 NANOSLEEP.SYNCS 0x989680 ;  /* 0x009896800000895d */ /* 0x004fea0003900000 */
[----:B------:R-:W2:Y:S02]  /*163c0*/  @!P0 SYNCS.PHASECHK.TRANS64 P0, [R3+URZ+0x30860], R0 ;  /* 0x03086000030085a7 */ /* 0x000ea4000800007f */
[----:B--2---:R-:W-:Y:S05]  /*163d0*/  @!P0 BRA `(.L_x_1244) ;  /* 0xfffffffc00f08947 */ /* 0x004fea000383ffff */
[----:B------:R-:W-:Y:S05]  /*163e0*/  BRA `(.L_x_1288) ;  /* 0xffffffe400207947 */ /* 0x000fea000383ffff */
.L_x_1246:
        /* <DEDUP_REMOVED lines=8> */
.L_x_1290:
[----:B------:R-:W-:Y:S05]  /*16470*/  BSYNC B0 ;  /* 0x0000000000007941 */ /* 0x000fea0003800000 */
.L_x_1289:
[----:B------:R-:W-:Y:S02]  /*16480*/  IMAD.MOV.U32 R13, RZ, RZ, R16 ;  /* 0x000000ffff0d7224 */ /* 0x000fe400078e0010 */
[----:B------:R-:W-:Y:S02]  /*16490*/  IMAD.MOV.U32 R12, RZ, RZ, 0x1 ;  /* 0x00000001ff0c7424 */ /* 0x000fe400078e00ff */
[----:B------:R-:W-:Y:S02]  /*164a0*/  IMAD.MOV.U32 R11, RZ, RZ, 0x1f ;  /* 0x0000001fff0b7424 */ /* 0x000fe400078e00ff */
[----:B------:R-:W-:Y:S02]  /*164b0*/  IMAD.MOV.U32 R15, RZ, RZ, -0x1 ;  /* 0xffffffffff0f7424 */ /* 0x000fe400078e00ff */
[----:B------:R-:W-:-:S07]  /*164c0*/  IMAD.MOV.U32 R4, RZ, RZ, R14 ;  /* 0x000000ffff047224 */ /* 0x000fce00078e000e */
[----:B------:R-:W-:Y:S05]  /*164d0*/  WARPSYNC.COLLECTIVE R15, `(.L_x_1291) ;  /* 0x000000000f087348 */ /* 0x000fea0003c00000 */
[----:B------:R0:W1:Y:S02]  /*164e0*/  SHFL.IDX P6, R14, R13, R12, R11 ;  /* 0x0000000c0d0e7389 */ /* 0x00006400000c000b */
[----:B01----:R-:W-:Y:S01]  /*164f0*/  ENDCOLLECTIVE ;  /* 0x000000000000791b */ /* 0x003fe20003800000 */
.L_x_1291:
[----:B------:R-:W-:Y:S01]  /*16500*/  IMAD.MOV.U32 R16, RZ, RZ, R14 ;  /* 0x000000ffff107224 */ /* 0x000fe200078e000e */
[----:B------:R-:W-:Y:S06]  /*16510*/  BRA `(.L_x_1292) ;  /* 0xffffffe400d07947 */ /* 0x000fec000383ffff */
.L_x_1249:
[----:B------:R-:W-:Y:S01]  /*16520*/  BSSY B0, `(.L_x_1293) ;  /* 0x0000008000007945 */ /* 0x000fe20003800000 */
[----:B0----5:R-:W-:Y:S01]  /*16530*/  IMAD.MOV.U32 R13, RZ, RZ, R17 ;  /* 0x000000ffff0d7224 */ /* 0x021fe200078e0011 */
[----:B------:R-:W-:Y:S01]  /*16540*/  MOV R12, 0x1 ;  /* 0x00000001000c7802 */ /* 0x000fe20000000f00 */
[----:B------:R-:W-:Y:S02]  /*16550*/  IMAD.MOV.U32 R11, RZ, RZ, RZ ;  /* 0x000000ffff0b7224 */ /* 0x000fe400078e00ff */
[----:B------:R-:W-:-:S07]  /*16560*/  IMAD.MOV.U32 R15, RZ, RZ, -0x1 ;  /* 0xffffffffff0f7424 */ /* 0x000fce00078e00ff */
[----:B-1234-:R-:W-:Y:S05]  /*16570*/  WARPSYNC.COLLECTIVE R15, `(.L_x_1294) ;  /* 0x000000000f087348 */ /* 0x01efea0003c00000 */
[----:B------:R0:W0:Y:S02]  /*16580*/  SHFL.UP P6, R14, R13, R12, R11 ;  /* 0x0400000c0d0e7389 */ /* 0x00002400000c000b */
[----:B01234-:R-:W-:Y:S01]  /*16590*/  ENDCOLLECTIVE ;  /* 0x000000000000791b */ /* 0x01ffe20003800000 */
.L_x_1294:
[----:B------:R-:W-:Y:S05]  /*165a0*/  BSYNC B0 ;  /* 0x0000000000007941 */ /* 0x000fea0003800000 */
.L_x_1293:
[----:B------:R-:W-:Y:S01]  /*165b0*/  ISETP.NE.AND P0, PT, R6, RZ, PT ;  /* 0x000000ff0600720c */ /* 0x000fe20003f05270 */
[----:B------:R-:W-:Y:S02]  /*165c0*/  IMAD.MOV.U32 R12, RZ, RZ, 0x2 ;  /* 0x00000002ff0c7424 */ /* 0x000fe400078e00ff */
[----:B------:R-:W-:Y:S01]  /*165d0*/  IMAD.MOV.U32 R11, RZ, RZ, RZ ;  /* 0x000000ffff0b7224 */ /* 0x000fe200078e00ff */
[----:B------:R-:W-:Y:S01]  /*165e0*/  SEL R14, R14, RZ, P0 ;  /* 0x000000ff0e0e7207 */ /* 0x000fe20000000000 */
[----:B------:R-:W-:Y:S01]  /*165f0*/  IMAD.MOV.U32 R15, RZ, RZ, -0x1 ;  /* 0xffffffffff0f7424 */ /* 0x000fe200078e00ff */
[----:B------:R-:W-:-:S03]  /*16600*/  ISETP.GE.U32.AND P0, PT, R6, 0x2, PT ;  /* 0x000000020600780c */ /* 0x000fc60003f06070 */
[----:B------:R-:W-:-:S10]  /*16610*/  IMAD.IADD R13, R17, 0x1, R14 ;  /* 0x00000001110d7824 */ /* 0x000fd400078e020e */
[----:B------:R-:W-:Y:S05]  /*16620*/  WARPSYNC.COLLECTIVE R15, `(.L_x_1295) ;  /* 0x000000000f087348 */ /* 0x000fea0003c00000 */
[----:B------:R0:W1:Y:S02]  /*16630*/  SHFL.UP P6, R14, R13, R12, R11 ;  /* 0x0400000c0d0e7389 */ /* 0x00006400000c000b */
[----:B01----:R-:W-:Y:S01]  /*16640*/  ENDCOLLECTIVE ;  /* 0x000000000000791b */ /* 0x003fe20003800000 */
.L_x_1295:
        /* <DEDUP_REMOVED lines=8> */
.L_x_1296:
        /* <DEDUP_REMOVED lines=8> */
.L_x_1297:
        /* <DEDUP_REMOVED lines=8> */
.L_x_1298:
        /* <DEDUP_REMOVED lines=8> */
.L_x_1299:
[----:B------:R-:W-:Y:S05]  /*16850*/  BRA `(.L_x_1300) ;  /* 0xffffffe400987947 */ /* 0x000fea000383ffff */
.L_x_1254:
[----:B------:R-:W-:Y:S01]  /*16860*/  BSSY B0, `(.L_x_1301) ;  /* 0x0000008000007945 */ /* 0x000fe20003800000 */
[----:B-----5:R-:W-:Y:S02]  /*16870*/  IMAD.MOV.U32 R13, RZ, RZ, R17 ;  /* 0x000000ffff0d7224 */ /* 0x020fe400078e0011 */
[----:B------:R-:W-:Y:S02]  /*16880*/  IMAD.MOV.U32 R12, RZ, RZ, 0x1 ;  /* 0x00000001ff0c7424 */ /* 0x000fe400078e00ff */
[----:B------:R-:W-:Y:S02]  /*16890*/  IMAD.MOV.U32 R11, RZ, RZ, RZ ;  /* 0x000000ffff0b7224 */ /* 0x000fe400078e00ff */
[----:B------:R-:W-:-:S07]  /*168a0*/  IMAD.MOV.U32 R15, RZ, RZ, -0x1 ;  /* 0xffffffffff0f7424 */ /* 0x000fce00078e00ff */
[----:B0-----:R-:W-:Y:S05]  /*168b0*/  WARPSYNC.COLLECTIVE R15, `(.L_x_1302) ;  /* 0x000000000f087348 */ /* 0x001fea0003c00000 */
[----:B------:R1:W2:Y:S02]  /*168c0*/  SHFL.UP P6, R14, R13, R12, R11 ;  /* 0x0400000c0d0e7389 */ /* 0x0002a400000c000b */
[----:B012---:R-:W-:Y:S01]  /*168d0*/  ENDCOLLECTIVE ;  /* 0x000000000000791b */ /* 0x007fe20003800000 */
.L_x_1302:
[----:B------:R-:W-:Y:S05]  /*168e0*/  BSYNC B0 ;  /* 0x0000000000007941 */ /* 0x000fea0003800000 */
.L_x_1301:
[----:B------:R-:W-:Y:S01]  /*168f0*/  ISETP.NE.AND P0, PT, R6, RZ, PT ;  /* 0x000000ff0600720c */ /* 0x000fe20003f05270 */
[----:B------:R-:W-:Y:S01]  /*16900*/  IMAD.MOV.U32 R12, RZ, RZ, 0x2 ;  /* 0x00000002ff0c7424 */ /* 0x000fe200078e00ff */
[----:B------:R-:W-:Y:S01]  /*16910*/  MOV R11, RZ ;  /* 0x000000ff000b7202 */ /* 0x000fe20000000f00 */
[----:B------:R-:W-:Y:S01]  /*16920*/  IMAD.MOV.U32 R15, RZ, RZ, -0x1 ;  /* 0xffffffffff0f7424 */ /* 0x000fe200078e00ff */
[----:B------:R-:W-:Y:S02]  /*16930*/  SEL R14, R14, RZ, P0 ;  /* 0x000000ff0e0e7207 */ /* 0x000fe40000000000 */
[----:B------:R-:W-:-:S03]  /*16940*/  ISETP.GE.U32.AND P0, PT, R6, 0x2, PT ;  /* 0x000000020600780c */ /* 0x000fc60003f06070 */
[----:B------:R-:W-:-:S10]  /*16950*/  IMAD.IADD R13, R17, 0x1, R14 ;  /* 0x00000001110d7824 */ /* 0x000fd400078e020e */
[----:B------:R-:W-:Y:S05]  /*16960*/  WARPSYNC.COLLECTIVE R15, `(.L_x_1303) ;  /* 0x000000000f087348 */ /* 0x000fea0003c00000 */
[----:B------:R0:W1:Y:S02]  /*16970*/  SHFL.UP P6, R14, R13, R12, R11 ;  /* 0x0400000c0d0e7389 */ /* 0x00006400000c000b */
[----:B01----:R-:W-:Y:S01]  /*16980*/  ENDCOLLECTIVE ;  /* 0x000000000000791b */ /* 0x003fe20003800000 */
.L_x_1303:
        /* <DEDUP_REMOVED lines=8> */
.L_x_1304:
        /* <DEDUP_REMOVED lines=8> */
.L_x_1305:
[----:B------:R-:W-:Y:S01]  /*16a90*/  IMAD.MOV.U32 R12, RZ, RZ, 0x10 ;  /* 0x00000010ff0c7424 */ /* 0x000fe200078e00ff */
[----:B------:R-:W-:Y:S02]  /*16aa0*/  SEL R14, R14, RZ, P0 ;  /* 0x000000ff0e0e7207 */ /* 0x000fe40000000000 */
[----:B------:R-:W-:Y:S02]  /*16ab0*/  ISETP.GE.U32.AND P0, PT, R6, 0x10, PT ;  /* 0x000000100600780c */ /* 0x000fe40003f06070 */
[----:B------:R-:W-:-:S05]  /*16ac0*/  IADD3 R5, R3, R14, RZ ;  /* 0x0000000e03057210 */ /* 0x000fca0007ffe0ff */
[----:B------:R-:W-:-:S07]  /*16ad0*/  IMAD.MOV.U32 R13, RZ, RZ, R5 ;  /* 0x000000ffff0d7224 */ /* 0x000fce00078e0005 */
[----:B------:R-:W-:Y:S05]  /*16ae0*/  WARPSYNC.COLLECTIVE R15, `(.L_x_1306) ;  /* 0x000000000f087348 */ /* 0x000fea0003c00000 */
[----:B------:R0:W1:Y:S02]  /*16af0*/  SHFL.UP P6, R14, R13, R12, R11 ;  /* 0x0400000c0d0e7389 */ /* 0x00006400000c000b */
[----:B01----:R-:W-:Y:S01]  /*16b00*/  ENDCOLLECTIVE ;  /* 0x000000000000791b */ /* 0x003fe20003800000 */
.L_x_1306:
        /* <DEDUP_REMOVED lines=8> */
.L_x_1307:
[----:B------:R-:W-:Y:S05]  /*16b90*/  BRA `(.L_x_1308) ;  /* 0xffffffe400807947 */ /* 0x000fea000383ffff */
.L_x_1256:
[----:B------:R-:W-:Y:S01]  /*16ba0*/  BSSY B0, `(.L_x_1309) ;  /* 0x0000006000007945 */ /* 0x000fe20003800000 */
[----:B------:R-:W-:Y:S01]  /*16bb0*/  PLOP3.LUT P6, PT, P6, PT, PT, 0x8, 0x0 ;  /* 0x000000000000781c */ /* 0x000fe200037ce170 */
[----:B------:R-:W-:-:S12]  /*16bc0*/  IMAD.MOV.U32 R15, RZ, RZ, -0x1 ;  /* 0xffffffffff0f7424 */ /* 0x000fd800078e00ff */
[----:B0-----:R-:W-:Y:S05]  /*16bd0*/  WARPSYNC.COLLECTIVE R15, `(.L_x_1310) ;  /* 0x000000000f087348 */ /* 0x001fea0003c00000 */
[----:B------:R-:W-:Y:S01]  /*16be0*/  VOTE.ANY R14, PT, P6 ;  /* 0x00000000000e7806 */ /* 0x000fe200030e0100 */
[----:B0-----:R-:W-:Y:S06]  /*16bf0*/  ENDCOLLECTIVE ;  /* 0x000000000000791b */ /* 0x001fec0003800000 */
.L_x_1310:
[----:B------:R-:W-:Y:S05]  /*16c00*/  BSYNC B0 ;  /* 0x0000000000007941 */ /* 0x000fea0003800000 */
.L_x_1309:
[----:B------:R-:W-:Y:S01]  /*16c10*/  MOV R3, R14 ;  /* 0x0000000e00037202 */ /* 0x000fe20000000f00 */
[----:B------:R-:W-:Y:S02]  /*16c20*/  IMAD.MOV.U32 R13, RZ, RZ, R17 ;  /* 0x000000ffff0d7224 */ /* 0x000fe400078e0011 */
[----:B------:R-:W-:Y:S01]  /*16c30*/  IMAD.MOV.U32 R11, RZ, RZ, 0x1f ;  /* 0x0000001fff0b7424 */ /* 0x000fe200078e00ff */
[----:B------:R-:W0:Y:S01]  /*16c40*/  POPC R6, R3 ;  /* 0x0000000300067309 */ /* 0x000e220000000000 */
[----:B------:R-:W-:Y:S02]  /*16c50*/  IMAD.MOV.U32 R15, RZ, RZ, -0x1 ;  /* 0xffffffffff0f7424 */ /* 0x000fe400078e00ff */
[----:B0-----:R-:W-:-:S07]  /*16c60*/  IMAD.MOV.U32 R12, RZ, RZ, R6 ;  /* 0x000000ffff0c7224 */ /* 0x001fce00078e0006 */
[----:B------:R-:W-:Y:S05]  /*16c70*/  WARPSYNC.COLLECTIVE R15, `(.L_x_1311) ;  /* 0x000000000f087348 */ /* 0x000fea0003c00000 */
[----:B------:R0:W1:Y:S02]  /*16c80*/  SHFL.IDX P6, R14, R13, R12, R11 ;  /* 0x0000000c0d0e7389 */ /* 0x00006400000c000b */
[----:B01----:R-:W-:Y:S01]  /*16c90*/  ENDCOLLECTIVE ;  /* 0x000000000000791b */ /* 0x003fe20003800000 */
.L_x_1311:
[----:B------:R-:W-:Y:S01]  /*16ca0*/  IMAD.MOV.U32 R17, RZ, RZ, R14 ;  /* 0x000000ffff117224 */ /* 0x000fe200078e000e */
[----:B------:R-:W-:Y:S06]  /*16cb0*/  BRA `(.L_x_1312) ;  /* 0xffffffe400707947 */ /* 0x000fec000383ffff */
.L_x_1258:
[----:B------:R-:W-:Y:S01]  /*16cc0*/  BSSY B0, `(.L_x_1313) ;  /* 0x0000007000007945 */ /* 0x000fe20003800000 */
[----:B------:R-:W-:Y:S01]  /*16cd0*/  IMAD.MOV.U32 R13, RZ, RZ, R2 ;  /* 0x000000ffff0d7224 */ /* 0x000fe200078e0002 */
[----:B------:R-:W-:Y:S01]  /*16ce0*/  MOV R15, 0xffffffff ;  /* 0xffffffff000f7802 */ /* 0x000fe20000000f00 */
[----:B------:R-:W-:-:S07]  /*16cf0*/  IMAD.MOV.U32 R11, RZ, RZ, 0x1f ;  /* 0x0000001fff0b7424 */ /* 0x000fce00078e00ff */
[----:B012---:R-:W-:Y:S05]  /*16d00*/  WARPSYNC.COLLECTIVE R15, `(.L_x_1314) ;  /* 0x000000000f087348 */ /* 0x007fea0003c00000 */
[----:B------:R3:W4:Y:S02]  /*16d10*/  SHFL.IDX P6, R14, R13, R12, R11 ;  /* 0x0000000c0d0e7389 */ /* 0x00072400000c000b */
[----:B01234-:R-:W-:Y:S01]  /*16d20*/  ENDCOLLECTIVE ;  /* 0x000000000000791b */ /* 0x01ffe20003800000 */
.L_x_1314:
[----:B------:R-:W-:Y:S05]  /*16d30*/  BSYNC B0 ;  /* 0x0000000000007941 */ /* 0x000fea0003800000 */
.L_x_1313:
[----:B------:R-:W-:Y:S01]  /*16d40*/  IMAD.MOV.U32 R7, RZ, RZ, R14 ;  /* 0x000000ffff077224 */ /* 0x000fe200078e000e */
[----:B------:R-:W-:Y:S06]  /*16d50*/  BRA `(.L_x_1257) ;  /* 0xffffffe400647947 */ /* 0x000fec000383ffff */
.L_x_1262:
[----:B-1----:R1:W2:Y:S02]  /*16d60*/  SYNCS.PHASECHK.TRANS64.TRYWAIT P0, [R0+URZ+0x30820], R3 ;  /* 0x03082003000075a7 */ /* 0x0022a4000800017f */
[----:B--2---:R-:W-:Y:S05]  /*16d70*/  @!P0 NANOSLEEP.SYNCS 0x989680 ;  /* 0x009896800000895d */ /* 0x004fea0003900000 */
[----:B------:R-:W2:Y:S02]  /*16d80*/  @!P0 SYNCS.PHASECHK.TRANS64 P0, [R0+URZ+0x30820], R3 ;  /* 0x03082003000085a7 */ /* 0x000ea4000800007f */
[----:B--2---:R-:W-:Y:S05]  /*16d90*/  @!P0 BRA `(.L_x_1262) ;  /* 0xfffffffc00f08947 */ /* 0x004fea000383ffff */
[----:B------:R-:W-:Y:S05]  /*16da0*/  BRA `(.L_x_1315) ;  /* 0xffffffe800dc7947 */ /* 0x000fea000383ffff */
.L_x_1263:
[----:B------:R-:W2:Y:S01]  /*16db0*/  S2R R2, SR_TID.X ;  /* 0x0000000000027919 */ /* 0x000ea20000002100 */
[----:B------:R-:W-:Y:S01]  /*16dc0*/  BSSY B0, `(.L_x_1316) ;  /* 0x000000a000007945 */ /* 0x000fe20003800000 */
[----:B------:R-:W-:Y:S02]  /*16dd0*/  IMAD.MOV.U32 R12, RZ, RZ, RZ ;  /* 0x000000ffff0c7224 */ /* 0x000fe400078e00ff */
[----:B------:R-:W-:Y:S02]  /*16de0*/  IMAD.MOV.U32 R11, RZ, RZ, 0x1f ;  /* 0x0000001fff0b7424 */ /* 0x000fe400078e00ff */
[----:B------:R-:W-:Y:S01]  /*16df0*/  IMAD.MOV.U32 R15, RZ, RZ, -0x1 ;  /* 0xffffffffff0f7424 */ /* 0x000fe200078e00ff */
[----:B--2---:R-:W-:-:S04]  /*16e00*/  SHF.R.U32.HI R2, RZ, 0x5, R2 ;  /* 0x00000005ff027819 */ /* 0x004fc80000011602 */
[----:B------:R-:W-:-:S05]  /*16e10*/  LOP3.LUT R2, R2, 0x3, RZ, 0xc0, !PT ;  /* 0x0000000302027812 */ /* 0x000fca00078ec0ff */
[----:B0-----:R-:W-:-:S07]  /*16e20*/  IMAD.MOV.U32 R13, RZ, RZ, R2 ;  /* 0x000000ffff0d7224 */ /* 0x001fce00078e0002 */
[----:B-1----:R-:W-:Y:S05]  /*16e30*/  WARPSYNC.COLLECTIVE R15, `(.L_x_1317) ;  /* 0x000000000f087348 */ /* 0x002fea0003c00000 */
[----:B------:R0:W2:Y:S02]  /*16e40*/  SHFL.IDX P6, R14, R13, R12, R11 ;  /* 0x0000000c0d0e7389 */ /* 0x0000a400000c000b */
[----:B012---:R-:W-:Y:S01]  /*16e50*/  ENDCOLLECTIVE ;  /* 0x000000000000791b */ /* 0x007fe20003800000 */
.L_x_1317:
[----:B------:R-:W-:Y:S05]  /*16e60*/  BSYNC B0 ;  /* 0x0000000000007941 */ /* 0x000fea0003800000 */
.L_x_1316:
[----:B------:R-:W-:Y:S05]  /*16e70*/  BRA `(.L_x_1318) ;  /* 0xffffffe800c47947 */ /* 0x000fea000383ffff */
.L_x_1266:
[----:B------:R-:W-:Y:S01]  /*16e80*/  BSSY B1, `(.L_x_1319) ;  /* 0x0000006000017945 */ /* 0x000fe20003800000 */
[----:B------:R-:W-:-:S07]  /*16e90*/  IMAD.MOV.U32 R15, RZ, RZ, -0x1 ;  /* 0xffffffffff0f7424 */ /* 0x000fce00078e00ff */
[----:B012---:R-:W-:Y:S05]  /*16ea0*/  WARPSYNC.COLLECTIVE R15, `(.L_x_1320) ;  /* 0x000000000f0c7348 */ /* 0x007fea0003c00000 */
[----:B------:R-:W-:Y:S02]  /*16eb0*/  ELECT P6, UR62, PT ;  /* 0x00000000003e782f */ /* 0x000fe400038c0000 */
[----:B------:R-:W-:Y:S01]  /*16ec0*/  MOV R14, UR62 ;  /* 0x0000003e000e7c02 */ /* 0x000fe20008000f00 */
[----:B012---:R-:W-:Y:S10]  /*16ed0*/  ENDCOLLECTIVE ;  /* 0x000000000000791b */ /* 0x007ff40003800000 */
.L_x_1320:
[----:B------:R-:W-:Y:S05]  /*16ee0*/  BSYNC B1 ;  /* 0x0000000000017941 */ /* 0x000fea0003800000 */
.L_x_1319:
[----:B------:R-:W-:Y:S05]  /*16ef0*/  BRA `(.L_x_1321) ;  /* 0xffffffe800bc7947 */ /* 0x000fea000383ffff */
.L_x_1268:
[----:B-1----:R1:W2:Y:S02]  /*16f00*/  SYNCS.PHASECHK.TRANS64.TRYWAIT P0, [R6+URZ], R5 ;  /* 0x00000005060075a7 */ /* 0x0022a4000800017f */
[----:B--2---:R-:W-:Y:S05]  /*16f10*/  @!P0 NANOSLEEP.SYNCS 0x989680 ;  /* 0x009896800000895d */ /* 0x004fea0003900000 */
[----:B------:R-:W2:Y:S02]  /*16f20*/  @!P0 SYNCS.PHASECHK.TRANS64 P0, [R6+URZ], R5 ;  /* 0x00000005060085a7 */ /* 0x000ea4000800007f */
[----:B--2---:R-:W-:Y:S05]  /*16f30*/  @!P0 BRA `(.L_x_1268) ;  /* 0xfffffffc00f08947 */ /* 0x004fea000383ffff */
[----:B------:R-:W-:Y:S05]  /*16f40*/  BRA `(.L_x_1322) ;  /* 0xffffffec00007947 */ /* 0x000fea000383ffff */
.L_x_1269:
[----:B--2---:R2:W3:Y:S02]  /*16f50*/  SYNCS.PHASECHK.TRANS64.TRYWAIT P0, [R7+URZ], R2 ;  /* 0x00000002070075a7 */ /* 0x0044e4000800017f */
[----:B---3--:R-:W-:Y:S05]  /*16f60*/  @!P0 NANOSLEEP.SYNCS 0x989680 ;  /* 0x009896800000895d */ /* 0x008fea0003900000 */
[----:B------:R-:W3:Y:S02]  /*16f70*/  @!P0 SYNCS.PHASECHK.TRANS64 P0, [R7+URZ], R2 ;  /* 0x00000002070085a7 */ /* 0x000ee4000800007f */
[----:B---3--:R-:W-:Y:S05]  /*16f80*/  @!P0 BRA `(.L_x_1269) ;  /* 0xfffffffc00f08947 */ /* 0x008fea000383ffff */
[----:B------:R-:W-:Y:S05]  /*16f90*/  BRA `(.L_x_1323) ;  /* 0xffffffe800f47947 */ /* 0x000fea000383ffff */
.L_x_1271:
[----:B---3--:R3:W4:Y:S02]  /*16fa0*/  SYNCS.PHASECHK.TRANS64.TRYWAIT P0, [R4+URZ], R5 ;  /* 0x00000005040075a7 */ /* 0x008724000800017f */
[----:B----4-:R-:W-:Y:S05]  /*16fb0*/  @!P0 NANOSLEEP.SYNCS 0x989680 ;  /* 0x009896800000895d */ /* 0x010fea0003900000 */
[----:B------:R-:W4:Y:S02]  /*16fc0*/  @!P0 SYNCS.PHASECHK.TRANS64 P0, [R4+URZ], R5 ;  /* 0x00000005040085a7 */ /* 0x000f24000800007f */
[----:B----4-:R-:W-:Y:S05]  /*16fd0*/  @!P0 BRA `(.L_x_1271) ;  /* 0xfffffffc00f08947 */ /* 0x010fea000383ffff */
[----:B------:R-:W-:Y:S05]  /*16fe0*/  BRA `(.L_x_1324) ;  /* 0xffffffe800fc7947 */ /* 0x000fea000383ffff */
.L_x_1325:
        /* <DEDUP_REMOVED lines=9> */
.L_x_2843:


//--------------------- .text._ZN7cutlass13device_kernelIN5flash11enable_sm90INS1_16FlashAttnFwdSm90INS1_25CollectiveMainloopFwdSm90ILi2EN4cute5tupleIJNS5_1CILi1EEES8_S8_EEENS6_IJNS7_ILi128EEENS7_ILi64EEENS7_ILi256EEEEEELi256ENS_6half_tEfNS_4arch4Sm90ELb0ELb1ELb1ELb1ELb0ELb1ELb0ELb1ELb1ELb0ELb0ELb0EEENS1_21CollectiveEpilogueFwdINS6_IJSA_SC_SB_EEES9_SE_SG_Li256ELb1ELb0ELb0ELb0EEENS1_36VarlenDynamicPersistentTileSchedulerILi128ELi64ELi256ELi32ELb0ELb0ELb1ELb1ELb0ELb1EEEEEEEEEvNT_6ParamsE --------------------------
	.section	.text._ZN7cutlass13device_kernelIN5flash11enable_sm90INS1_16FlashAttnFwdSm90INS1_25CollectiveMainloopFwdSm90ILi2EN4cute5tupleIJNS5_1CILi1EEES8_S8_EEENS6_IJNS7_ILi128EEENS7_ILi64EEENS7_ILi256EEEEEELi256ENS_6half_tEfNS_4arch4Sm90ELb0ELb1ELb1ELb1ELb0ELb1ELb0ELb1ELb1ELb0ELb0ELb0EEENS1_21CollectiveEpilogueFwdINS6_IJSA_SC_SB_EEES9_SE_SG_Li256ELb1ELb0ELb0ELb0EEENS1_36VarlenDynamicPersistentTileSchedulerILi128ELi64ELi256ELi32ELb0ELb0ELb1ELb1ELb0ELb1EEEEEEEEEvNT_6ParamsE,"ax",@progbits
	.align	128
.text._ZN7cutlass13device_kernelIN5flash11enable_sm90INS1_16FlashAttnFwdSm90INS1_25CollectiveMainloopFwdSm90ILi2EN4cute5tupleIJNS5_1CILi1EEES8_S8_EEENS6_IJNS7_ILi128EEENS7_ILi64EEENS7_ILi256EEEEEELi256ENS_6half_tEfNS_4arch4Sm90ELb0ELb1ELb1ELb1ELb0ELb1ELb0ELb1ELb1ELb0ELb0ELb0EEENS1_21CollectiveEpilogueFwdINS6_IJSA_SC_SB_EEES9_SE_SG_Li256ELb1ELb0ELb0ELb0EEENS1_36VarlenDynamicPersistentTileSchedulerILi128ELi64ELi256ELi32ELb0ELb0ELb1ELb1ELb0ELb1EEEEEEEEEvNT_6ParamsE:
        .type           _ZN7cutlass13device_kernelIN5flash11enable_sm90INS1_16FlashAttnFwdSm90INS1_25CollectiveMainloopFwdSm90ILi2EN4cute5tupleIJNS5_1CILi1EEES8_S8_EEENS6_IJNS7_ILi128EEENS7_ILi64EEENS7_ILi256EEEEEELi256ENS_6half_tEfNS_4arch4Sm90ELb0ELb1ELb1ELb1ELb0ELb1ELb0ELb1ELb1ELb0ELb0ELb0EEENS1_21CollectiveEpilogueFwdINS6_IJSA_SC_SB_EEES9_SE_SG_Li256ELb1ELb0ELb0ELb0EEENS1_36VarlenDynamicPersistentTileSchedulerILi128ELi64ELi256ELi32ELb0ELb0ELb1ELb1ELb0ELb1EEEEEEEEEvNT_6ParamsE,@function
        .size           _ZN7cutlass13device_kernelIN5flash11enable_sm90INS1_16FlashAttnFwdSm90INS1_25CollectiveMainloopFwdSm90ILi2EN4cute5tupleIJNS5_1CILi1EEES8_S8_EEENS6_IJNS7_ILi128EEENS7_ILi64EEENS7_ILi256EEEEEELi256ENS_6half_tEfNS_4arch4Sm90ELb0ELb1ELb1ELb1ELb0ELb1ELb0ELb1ELb1ELb0ELb0ELb0EEENS1_21CollectiveEpilogueFwdINS6_IJSA_SC_SB_EEES9_SE_SG_Li256ELb1ELb0ELb0ELb0EEENS1_36VarlenDynamicPersistentTileSchedulerILi128ELi64ELi256ELi32ELb0ELb0ELb1ELb1ELb0ELb1EEEEEEEEEvNT_6ParamsE,(.L_x_2844 - _ZN7cutlass13device_kernelIN5flash11enable_sm90INS1_16FlashAttnFwdSm90INS1_25CollectiveMainloopFwdSm90ILi2EN4cute5tupleIJNS5_1CILi1EEES8_S8_EEENS6_IJNS7_ILi128EEENS7_ILi64EEENS7_ILi256EEEEEELi256ENS_6half_tEfNS_4arch4Sm90ELb0ELb1ELb1ELb1ELb0ELb1ELb0ELb1ELb1ELb0ELb0ELb0EEENS1_21CollectiveEpilogueFwdINS6_IJSA_SC_SB_EEES9_SE_SG_Li256ELb1ELb0ELb0ELb0EEENS1_36VarlenDynamicPersistentTileSchedulerILi128ELi64ELi256ELi32ELb0ELb0ELb1ELb1ELb0ELb1EEEEEEEEEvNT_6ParamsE)
        .other          _ZN7cutlass13device_kernelIN5flash11enable_sm90INS1_16FlashAttnFwdSm90INS1_25CollectiveMainloopFwdSm90ILi2EN4cute5tupleIJNS5_1CILi1EEES8_S8_EEENS6_IJNS7_ILi128EEENS7_ILi64EEENS7_ILi256EEEEEELi256ENS_6half_tEfNS_4arch4Sm90ELb0ELb1ELb1ELb1ELb0ELb1ELb0ELb1ELb1ELb0ELb0ELb0EEENS1_21CollectiveEpilogueFwdINS6_IJSA_SC_SB_EEES9_SE_SG_Li256ELb1ELb0ELb0ELb0EEENS1_36VarlenDynamicPersistentTileSchedulerILi128ELi64ELi256ELi32ELb0ELb0ELb1ELb1ELb0ELb1EEEEEEEEEvNT_6ParamsE,@"STO_CUDA_ENTRY STV_DEFAULT"
_ZN7cutlass13device_kernelIN5flash11enable_sm90INS1_16FlashAttnFwdSm90INS1_25CollectiveMainloopFwdSm90ILi2EN4cute5tupleIJNS5_1CILi1EEES8_S8_EEENS6_IJNS7_ILi128EEENS7_ILi64EEENS7_ILi256EEEEEELi256ENS_6half_tEfNS_4arch4Sm90ELb0ELb1ELb1ELb1ELb0ELb1ELb0ELb1ELb1ELb0ELb0ELb0EEENS1_21CollectiveEpilogueFwdINS6_IJSA_SC_SB_EEES9_SE_SG_Li256ELb1ELb0ELb0ELb0EEENS1_36VarlenDynamicPersistentTileSchedulerILi128ELi64ELi256ELi32ELb0ELb0ELb1ELb1ELb0ELb1EEEEEEEEEvNT_6ParamsE:
        /* <DEDUP_REMOVED lines=26> */
.L_x_1327:
[----:B------:R-:W-:Y:S05]  /*01a0*/  BSYNC B0 ;  /* 0x0000000000007941 */ /* 0x000fea0003800000 */
.L_x_1326:
        /* <DEDUP_REMOVED lines=40> */
.L_x_1328:
        /* <DEDUP_REMOVED lines=22> */
.L_x_1329:
        /* <DEDUP_REMOVED lines=18> */
.L_x_1330:
        /* <DEDUP_REMOVED lines=22> */
.L_x_1331:
        /* <DEDUP_REMOVED lines=22> */
.L_x_1332:
        /* <DEDUP_REMOVED lines=8> */
.L_x_1335:
        /* <DEDUP_REMOVED lines=9> */
[----:B------:R-:W-:Y:S01]  /*0a80*/  IMAD.U32 R16, RZ, RZ, UR4 ;  /* 0x00000004ff107e24 */ /* 0x000fe2000f8e00ff */
[----:B------:R-:W-:-:S04]  /*0a90*/  ULDC UR4, c[0x0][0xc14] ;  /* 0x0003050000047ab9 */ /* 0x000fc80000000800 */
[----:B------:R-:W1:Y:S01]  /*0aa0*/  LDS.128 R12, [R16+0x308d0] ;  /* 0x0308d000100c7984 */ /* 0x000e620000000c00 */
[----:B------:R-:W-:Y:S06]  /*0ab0*/  BAR.ARV 0x4, 0x120 ;  /* 0x0104800000007b1d */ /* 0x000fec0000002000 */
[----:B-1----:R-:W-:-:S13]  /*0ac0*/  ISETP.GE.AND P0, PT, R15, UR4, PT ;  /* 0x000000040f007c0c */ /* 0x002fda000bf06270 */
[----:B------:R-:W-:Y:S05]  /*0ad0*/  @P0 BRA `(.L_x_1336) ;  /* 0x00000278000c0947 */ /* 0x000fea0003800000 */
[----:B------:R-:W1:Y:S02]  /*0ae0*/  S2R R0, SR_TID.X ;  /* 0x0000000000007919 */ /* 0x000e640000002100 */
[----:B-1----:R-:W-:-:S04]  /*0af0*/  IADD3 R0, R0, -0x80, RZ ;  /* 0xffffff8000007810 */ /* 0x002fc80007ffe0ff */
[----:B------:R-:W-:-:S04]  /*0b00*/  SHF.R.S32.HI R3, RZ, 0x1f, R0 ;  /* 0x0000001fff037819 */ /* 0x000fc80000011400 */
[CC--:B------:R-:W-:Y:S02]  /*0b10*/  LEA.HI R4, R3.reuse, R0.reuse, RZ, 0x4 ;  /* 0x0000000003047211 */ /* 0x0c0fe400078f20ff */
[CC--:B0-----:R-:W-:Y:S02]  /*0b20*/  LEA.HI R2, R3.reuse, R0.reuse, RZ, 0x7 ;  /* 0x0000000003027211 */ /* 0x0c1fe400078f38ff */
[CC--:B------:R-:W-:Y:S02]  /*0b30*/  LEA.HI R6, R3.reuse, R0.reuse, RZ, 0x5 ;  /* 0x0000000003067211 */ /* 0x0c0fe400078f28ff */
[----:B------:R-:W-:Y:S02]  /*0b40*/  SHF.R.S32.HI R7, RZ, 0x4, R4 ;  /* 0x00000004ff077819 */ /* 0x000fe40000011404 */
[CC--:B------:R-:W-:Y:S02]  /*0b50*/  LEA.HI R18, R3.reuse, R0.reuse, RZ, 0x3 ;  /* 0x0000000003127211 */ /* 0x0c0fe400078f18ff */
[----:B------:R-:W-:-:S02]  /*0b60*/  LEA.HI R11, R3, R0, RZ, 0x6 ;  /* 0x00000000030b7211 */ /* 0x000fc400078f30ff */
[----:B------:R-:W-:Y:S02]  /*0b70*/  LOP3.LUT R5, R2, 0xffffff80, RZ, 0xc0, !PT ;  /* 0xffffff8002057812 */ /* 0x000fe400078ec0ff */
[----:B------:R-:W-:Y:S02]  /*0b80*/  LOP3.LUT R3, R4, 0x3fffff0, RZ, 0xc0, !PT ;  /* 0x03fffff004037812 */ /* 0x000fe400078ec0ff */
[----:B------:R-:W-:Y:S01]  /*0b90*/  SHF.L.U32 R6, R6, 0x5, RZ ;  /* 0x0000000506067819 */ /* 0x000fe200000006ff */
[----:B------:R-:W-:Y:S01]  /*0ba0*/  IMAD.IADD R24, R0, 0x1, -R5 ;  /* 0x0000000100187824 */ /* 0x000fe200078e0a05 */
[----:B------:R-:W-:Y:S01]  /*0bb0*/  LEA.HI R4, R4, R7, RZ, 0x1 ;  /* 0x0000000704047211 */ /* 0x000fe200078f08ff */
[----:B------:R-:W-:Y:S01]  /*0bc0*/  IMAD.IADD R5, R0, 0x1, -R3 ;  /* 0x0000000100057824 */ /* 0x000fe200078e0a03 */
[----:B------:R-:W-:Y:S02]  /*0bd0*/  LOP3.LUT R9, R18, 0xfffffff8, RZ, 0xc0, !PT ;  /* 0xfffffff812097812 */ /* 0x000fe400078ec0ff */
[----:B------:R-:W-:Y:S01]  /*0be0*/  LOP3.LUT R6, R6, 0xfffffc00, RZ, 0xc0, !PT ;  /* 0xfffffc0006067812 */ /* 0x000fe200078ec0ff */
[----:B------:R-:W-:Y:S01]  /*0bf0*/  STL [R1+0x74], R24 ;  /* 0x0000741801007387 */ /* 0x000fe20000100800 */
[----:B------:R-:W-:Y:S01]  /*0c00*/  LOP3.LUT R4, R4, 0x1ffffffe, RZ, 0xc0, !PT ;  /* 0x1ffffffe04047812 */ /* 0x000fe200078ec0ff */
[----:B------:R-:W-:Y:S01]  /*0c10*/  IMAD.IADD R12, R0, 0x1, -R9 ;  /* 0x00000001000c7824 */ /* 0x000fe200078e0a09 */
[----:B------:R-:W-:Y:S01]  /*0c20*/  SHF.R.S32.HI R18, RZ, 0x3, R18 ;  /* 0x00000003ff127819 */ /* 0x000fe20000011412 */
[----:B------:R-:W-:Y:S01]  /*0c30*/  IMAD R5, R5, 0x40, R6 ;  /* 0x0000004005057824 */ /* 0x000fe200078e0206 */
[----:B------:R-:W-:Y:S01]  /*0c40*/  SHF.R.S32.HI R8, RZ, 0x1f, R24 ;  /* 0x0000001fff087819 */ /* 0x000fe20000011418 */
[----:B------:R-:W-:Y:S01]  /*0c50*/  IMAD.IADD R4, R7, 0x1, -R4 ;  /* 0x0000000107047824 */ /* 0x000fe200078e0a04 */
[----:B------:R-:W-:Y:S01]  /*0c60*/  IADD3 R6, R18, 0x60, RZ ;  /* 0x0000006012067810 */ /* 0x000fe20007ffe0ff */
[----:B------:R-:W-:Y:S01]  /*0c70*/  IMAD.SHL.U32 R208, R12, 0x4, RZ ;  /* 0x000000040cd07824 */ /* 0x000fe200078e00ff */
[----:B------:R-:W-:Y:S01]  /*0c80*/  STL [R1+0x24], R12 ;  /* 0x0000240c01007387 */ /* 0x000fe20000100800 */
[----:B------:R-:W-:Y:S01]  /*0c90*/  IMAD R4, R4, 0x8, R5 ;  /* 0x0000000804047824 */ /* 0x000fe200078e0205 */
[----:B------:R-:W-:Y:S01]  /*0ca0*/  LEA.HI R10, R8, R24, RZ, 0x2 ;  /* 0x00000018080a7211 */ /* 0x000fe200078f10ff */
[----:B------:R-:W-:Y:S01]  /*0cb0*/  IMAD.SHL.U32 R228, R12, 0x8, RZ ;  /* 0x000000080ce47824 */ /* 0x000fe200078e00ff */
[----:B------:R-:W-:Y:S01]  /*0cc0*/  IADD3 R7, R208, 0x40, RZ ;  /* 0x00000040d0077810 */ /* 0x000fe20007ffe0ff */
[----:B------:R-:W-:Y:S01]  /*0cd0*/  VIADD R233, R18, 0x20 ;  /* 0x0000002012e97836 */ /* 0x000fe20000000000 */
[----:B------:R0:W-:Y:S01]  /*0ce0*/  STL [R1+0x94], R4 ;  /* 0x0000940401007387 */ /* 0x0001e20000100800 */
[----:B------:R-:W-:-:S02]  /*0cf0*/  SHF.R.S32.HI R0, RZ, 0x2, R10 ;  /* 0x00000002ff007819 */ /* 0x000fc4000001140a */
[----:B------:R-:W-:Y:S01]  /*0d00*/  SHF.R.S32.HI R9, RZ, 0x1f, R10 ;  /* 0x0000001fff097819 */ /* 0x000fe2000001140a */
[----:B------:R-:W-:Y:S01]  /*0d10*/  STL [R1+0x6c], R6 ;  /* 0x00006c0601007387 */ /* 0x000fe20000100800 */
[----:B------:R-:W-:Y:S01]  /*0d20*/  SHF.R.S32.HI R3, RZ, 0x7, R2 ;  /* 0x00000007ff037819 */ /* 0x000fe20000011402 */
[----:B------:R-:W-:Y:S01]  /*0d30*/  IMAD.IADD R225, R208, 0x1, R7 ;  /* 0x00000001d0e17824 */ /* 0x000fe200078e0207 */
[----:B------:R-:W-:Y:S01]  /*0d40*/  LEA.HI R9, R9, R0, RZ, 0x3 ;  /* 0x0000000009097211 */ /* 0x000fe200078f18ff */
[----:B------:R1:W-:Y:S01]  /*0d50*/  STL [R1+0x10], R7 ;  /* 0x0000100701007387 */ /* 0x0003e20000100800 */
[----:B------:R-:W-:Y:S01]  /*0d60*/  LEA.HI R2, R2, R3, RZ, 0x1 ;  /* 0x0000000302027211 */ /* 0x000fe200078f08ff */
[----:B0-----:R-:W-:Y:S01]  /*0d70*/  IMAD.SHL.U32 R4, R6, 0x40, RZ ;  /* 0x0000004006047824 */ /* 0x001fe200078e00ff */
[----:B------:R-:W-:Y:S01]  /*0d80*/  LOP3.LUT R9, R9, 0xfffffff8, RZ, 0xc0, !PT ;  /* 0xfffffff809097812 */ /* 0x000fe200078ec0ff */
[----:B------:R-:W2:Y:S01]  /*0d90*/  LDL.LU R22, [R1+0x2c] ;  /* 0x00002c0001167983 */ /* 0x000ea20000300800 */
[----:B------:R-:W-:-:S02]  /*0da0*/  LOP3.LUT R2, R2, 0x3fffffe, RZ, 0xc0, !PT ;  /* 0x03fffffe02027812 */ /* 0x000fc400078ec0ff */
[----:B------:R-:W-:Y:S01]  /*0db0*/  SHF.R.S32.HI R5, RZ, 0x1f, R6 ;  /* 0x0000001fff057819 */ /* 0x000fe20000011406 */
[----:B------:R-:W-:Y:S01]  /*0dc0*/  IMAD.IADD R9, R0, 0x1, -R9 ;  /* 0x0000000100097824 */ /* 0x000fe200078e0a09 */
[----:B------:R-:W-:Y:S01]  /*0dd0*/  IADD3 R0, R18, 0x40, RZ ;  /* 0x0000004012007810 */ /* 0x000fe20007ffe0ff */
[----:B------:R-:W-:Y:S01]  /*0de0*/  IMAD.IADD R2, R3, 0x1, -R2 ;  /* 0x0000000103027824 */ /* 0x000fe200078e0a02 */
[----:B------:R-:W-:Y:S02]  /*0df0*/  LEA.HI R8, R8, R24, RZ, 0x5 ;  /* 0x0000001808087211 */ /* 0x000fe400078f28ff */
[----:B------:R-:W-:Y:S02]  /*0e00*/  SHF.R.S32.HI R3, RZ, 0x1f, R0 ;  /* 0x0000001fff037819 */ /* 0x000fe40000011400 */
[----:B------:R-:W-:Y:S02]  /*0e10*/  LEA.HI R5, R5, R6, RZ, 0x3 ;  /* 0x0000000605057211 */ /* 0x000fe400078f18ff */
[----:B------:R-:W-:Y:S01]  /*0e20*/  LEA.HI R3, R3, R0, RZ, 0x3 ;  /* 0x0000000003037211 */ /* 0x000fe200078f18ff */
[----:B------:R-:W-:Y:S01]  /*0e30*/  IMAD.SHL.U32 R0, R0, 0x40, RZ ;  /* 0x0000004000007824 */ /* 0x000fe200078e00ff */
[----:B------:R-:W-:-:S02]  /*0e40*/  LOP3.LUT R12, R4, 0x1c0, RZ, 0xc0, !PT ;  /* 0x000001c0040c7812 */ /* 0x000fc400078ec0ff */
[----:B------:R-:W-:Y:S01]  /*0e50*/  SHF.R.S32.HI R8, RZ, 0x5, R8 ;  /* 0x00000005ff087819 */ /* 0x000fe20000011408 */
[----:B------:R-:W-:Y:S01]  /*0e60*/  IMAD.SHL.U32 R3, R3, 0x40, RZ ;  /* 0x0000004003037824 */ /* 0x000fe200078e00ff */
[----:B------:R-:W-:Y:S02]  /*0e70*/  SHF.R.S32.HI R4, RZ, 0x1f, R225 ;  /* 0x0000001fff047819 */ /* 0x000fe400000114e1 */
[----:B------:R-:W-:Y:S01]  /*0e80*/  SHF.L.U32 R17, R5, 0x6, RZ ;  /* 0x0000000605117819 */ /* 0x000fe200000006ff */
[----:B------:R-:W-:Y:S01]  /*0e90*/  IMAD R9, R8, 0x10, R9 ;  /* 0x0000001008097824 */ /* 0x000fe200078e0209 */
[----:B------:R-:W-:Y:S02]  /*0ea0*/  LOP3.LUT R0, R0, 0x1c0, RZ, 0xc0, !PT ;  /* 0x000001c000007812 */ /* 0x000fe400078ec0ff */
[----:B------:R-:W-:Y:S02]  /*0eb0*/  LEA.HI R5, R4, R225, RZ, 0x3 ;  /* 0x000000e104057211 */ /* 0x000fe400078f18ff */
[----:B-1----:R-:W-:-:S02]  /*0ec0*/  LOP3.LUT R7, R3, 0xfffffe00, RZ, 0xc0, !PT ;  /* 0xfffffe0003077812 */ /* 0x002fc400078ec0ff */
[----:B------:R-:W-:Y:S02]  /*0ed0*/  SHF.R.U32.HI R6, RZ, 0x3, R0 ;  /* 0x00000003ff067819 */ /* 0x000fe40000011600 */
[C---:B------:R-:W-:Y:S02]  /*0ee0*/  LOP3.LUT R8, R0.reuse, 0x38, R228, 0xf8, !PT ;  /* 0x0000003800087812 */ /* 0x040fe400078ef8e4 */
[----:B------:R-:W-:Y:S01]  /*0ef0*/  LOP3.LUT R3, R0, 0x38, R5, 0xf8, !PT ;  /* 0x0000003800037812 */ /* 0x000fe200078ef805 */
[----:B------:R-:W-:Y:S01]  /*0f00*/  IMAD R0, R2, 0x40, R9 ;  /* 0x0000004002007824 */ /* 0x000fe200078e0209 */
[----:B------:R-:W-:Y:S02]  /*0f10*/  SHF.R.S32.HI R2, RZ, 0x1f, R233 ;  /* 0x0000001fff027819 */ /* 0x000fe400000114e9 */
[----:B------:R-:W-:Y:S02]  /*0f20*/  LOP3.LUT R21, R7, R8, R6, 0xf6, !PT ;  /* 0x0000000807157212 */ /* 0x000fe400078ef606 */
[----:B------:R0:W-:Y:S01]  /*0f30*/  STL [R1+0x54], R0 ;  /* 0x0000540001007387 */ /* 0x0001e20000100800 */
[----:B------:R-:W-:Y:S01]  /*0f40*/  SHF.L.U32 R8, R18, 0x6, RZ ;  /* 0x0000000612087819 */ /* 0x000fe200000006ff */
[----:B------:R-:W-:Y:S01]  /*0f50*/  IMAD.SHL.U32 R11, R11, 0x8, RZ ;  /* 0x000000080b0b7824 */ /* 0x000fe200078e00ff */
[----:B------:R-:W-:-:S02]  /*0f60*/  LEA.HI R2, R2, R233, RZ, 0x3 ;  /* 0x000000e902027211 */ /* 0x000fc400078f18ff */
[----:B------:R-:W-:Y:S02]  /*0f70*/  LEA.HI R4, R4, R225, RZ, 0x6 ;  /* 0x000000e104047211 */ /* 0x000fe400078f30ff */
[----:B------:R-:W-:Y:S02]  /*0f80*/  SHF.R.U32.HI R20, RZ, 0x3, R12 ;  /* 0x00000003ff147819 */ /* 0x000fe4000001160c */
[C---:B------:R-:W-:Y:S01]  /*0f90*/  LOP3.LUT R19, R12.reuse, 0x38, R228, 0xf8, !PT ;  /* 0x000000380c137812 */ /* 0x040fe200078ef8e4 */
[----:B0-----:R-:W-:Y:S01]  /*0fa0*/  IMAD.SHL.U32 R0, R233, 0x40, RZ ;  /* 0x00000040e9007824 */ /* 0x001fe200078e00ff */
[----:B------:R-:W-:Y:S02]  /*0fb0*/  LOP3.LUT R17, R17, 0xfffffe00, RZ, 0xc0, !PT ;  /* 0xfffffe0011117812 */ /* 0x000fe400078ec0ff */
[----:B------:R-:W-:Y:S02]  /*0fc0*/  LOP3.LUT R25, R12, 0x38, R5, 0xf8, !PT ;  /* 0x000000380c197812 */ /* 0x000fe400078ef805 */
[----:B------:R-:W-:-:S02]  /*0fd0*/  LOP3.LUT R6, R3, R6, RZ, 0x3c, !PT ;  /* 0x0000000603067212 */ /* 0x000fc400078e3cff */
[----:B------:R-:W-:Y:S02]  /*0fe0*/  LOP3.LUT R27, R0, 0x1c0, RZ, 0xc0, !PT ;  /* 0x000001c0001b7812 */ /* 0x000fe400078ec0ff */
[----:B------:R-:W-:Y:S02]  /*0ff0*/  LOP3.LUT R3, R8, 0x1c0, RZ, 0xc0, !PT ;  /* 0x000001c008037812 */ /* 0x000fe400078ec0ff */
[----:B------:R-:W-:Y:S01]  /*1000*/  LOP3.LUT R0, R5, 0x38, RZ, 0xc0, !PT ;  /* 0x0000003805007812 */ /* 0x000fe200078ec0ff */
[----:B------:R-:W-:Y:S01]  /*1010*/  IMAD.SHL.U32 R2, R2, 0x40, RZ ;  /* 0x0000004002027824 */ /* 0x000fe200078e00ff */
[----:B------:R-:W-:Y:S01]  /*1020*/  LOP3.LUT R23, R17, R19, R20, 0xf6, !PT ;  /* 0x0000001311177212 */ /* 0x000fe200078ef614 */
[----:B------:R-:W-:Y:S01]  /*1030*/  IMAD.SHL.U32 R4, R4, 0x80, RZ ;  /* 0x0000008004047824 */ /* 0x000fe200078e00ff */
[----:B------:R-:W-:Y:S02]  /*1040*/  LOP3.LUT R25, R25, R20, RZ, 0x3c, !PT ;  /* 0x0000001419197212 */ /* 0x000fe400078e3cff */
[----:B------:R-:W-:-:S02]  /*1050*/  SHF.R.U32.HI R12, RZ, 0x3, R27 ;  /* 0x00000003ff0c7819 */ /* 0x000fc4000001161b */
[----:B------:R-:W-:Y:S02]  /*1060*/  LOP3.LUT R5, R27, 0x38, R5, 0xf8, !PT ;  /* 0x000000381b057812 */ /* 0x000fe400078ef805 */
[----:B------:R-:W-:Y:S02]  /*1070*/  LOP3.LUT R20, R11, 0xfffffe00, RZ, 0xc0, !PT ;  /* 0xfffffe000b147812 */ /* 0x000fe400078ec0ff */
[----:B------:R-:W-:Y:S02]  /*1080*/  SHF.R.U32.HI R26, RZ, 0x3, R3 ;  /* 0x00000003ff1a7819 */ /* 0x000fe40000011603 */
[----:B------:R-:W-:Y:S01]  /*1090*/  LOP3.LUT R0, R0, 0x1c0, R8, 0xf8, !PT ;  /* 0x000001c000007812 */ /* 0x000fe200078ef808 */
[----:B------:R0:W-:Y:S01]  /*10a0*/  STL [R1+0x38], R8 ;  /* 0x0000380801007387 */ /* 0x0001e20000100800 */
[----:B------:R-:W-:Y:S02]  /*10b0*/  LOP3.LUT R9, R5, R12, RZ, 0x3c, !PT ;  /* 0x0000000c05097212 */ /* 0x000fe400078e3cff */
[----:B------:R-:W-:Y:S01]  /*10c0*/  LOP3.LUT R4, R4, 0xffffe000, RZ, 0xc0, !PT ;  /* 0xffffe00004047812 */ /* 0x000fe200078ec0ff */
[----:B------:R-:W-:Y:S01]  /*10d0*/  STL [R1+0x48], R20 ;  /* 0x0000481401007387 */ /* 0x000fe20000100800 */
[----:B------:R-:W-:-:S03]  /*10e0*/  LOP3.LUT R5, R0, R26, RZ, 0x3c, !PT ;  /* 0x0000001a00057212 */ /* 0x000fc600078e3cff */
[----:B------:R-:W-:Y:S01]  /*10f0*/  STL [R1+0x34], R27 ;  /* 0x0000341b01007387 */ /* 0x000fe20000100800 */
[----:B0-----:R-:W-:-:S03]  /*1100*/  LOP3.LUT R8, R2, 0xfffffe00, RZ, 0xc0, !PT ;  /* 0xfffffe0002087812 */ /* 0x001fc600078ec0ff */
[----:B------:R-:W-:Y:S01]  /*1110*/  STL [R1+0x44], R26 ;  /* 0x0000441a01007387 */ /* 0x000fe20000100800 */
[-C--:B------:R-:W-:Y:S02]  /*1120*/  IADD3 R7, R6, R4.reuse, R7 ;  /* 0x0000000406077210 */ /* 0x080fe40007ffe007 */
[-C--:B------:R-:W-:Y:S01]  /*1130*/  IADD3 R25, R25, R4.reuse, R17 ;  /* 0x0000000419197210 */ /* 0x080fe20007ffe011 */
[----:B------:R-:W-:Y:S01]  /*1140*/  STL [R1+0x3c], R12 ;  /* 0x00003c0c01007387 */ /* 0x000fe20000100800 */
[-C--:B------:R-:W-:Y:S02]  /*1150*/  IADD3 R9, R9, R4.reuse, R8 ;  /* 0x0000000409097210 */ /* 0x080fe40007ffe008 */
[----:B------:R-:W-:Y:S01]  /*1160*/  IADD3 R5, R5, R4, R20 ;  /* 0x0000000405057210 */ /* 0x000fe20007ffe014 */
[----:B------:R-:W-:Y:S01]  /*1170*/  STL [R1+0x40], R8 ;  /* 0x0000400801007387 */ /* 0x000fe20000100800 */
[----:B------:R-:W-:Y:S01]  /*1180*/  SHF.R.S32.HI R4, RZ, 0x1f, R233 ;  /* 0x0000001fff047819 */ /* 0x000fe200000114e9 */
[----:B------:R-:W-:-:S02]  /*1190*/  VIADD R2, R208, 0x20 ;  /* 0x00000020d0027836 */ /* 0x000fc40000000000 */
[----:B------:R-:W-:Y:S04]  /*11a0*/  STL [R1+0x4], R13 ;  /* 0x0000040d01007387 */ /* 0x000fe80000100800 */
[----:B------:R-:W-:Y:S01]  /*11b0*/  STL [R1+0x8], R14 ;  /* 0x0000080e01007387 */ /* 0x000fe20000100800 */
[----:B------:R-:W-:-:S03]  /*11c0*/  LOP3.LUT R3, R3, 0x38, R228, 0xf8, !PT ;  /* 0x0000003803037812 */ /* 0x000fc600078ef8e4 */
[----:B------:R-:W-:Y:S01]  /*11d0*/  STL [R1+0xc], R15 ;  /* 0x00000c0f01007387 */ /* 0x000fe20000100800 */
[----:B------:R-:W-:-:S03]  /*11e0*/  IADD3 R0, R16, 0x10400, RZ ;  /* 0x0001040010007810 */ /* 0x000fc60007ffe0ff */
[----:B------:R-:W-:Y:S04]  /*11f0*/  STL [R1+0x68], RZ ;  /* 0x000068ff01007387 */ /* 0x000fe80000100800 */
[----:B------:R0:W-:Y:S01]  /*1200*/  STL [R1+0x5c], R4 ;  /* 0x00005c0401007387 */ /* 0x0001e20000100800 */
[----:B------:R-:W-:-:S03]  /*1210*/  VIADD R6, R208, 0x60 ;  /* 0x00000060d0067836 */ /* 0x000fc60000000000 */
[----:B------:R1:W-:Y:S01]  /*1220*/  STL [R1+0x14], R2 ;  /* 0x0000140201007387 */ /* 0x0003e20000100800 */
[----:B0-----:R-:W-:Y:S01]  /*1230*/  VIADD R4, R228, 0x80 ;  /* 0x00000080e4047836 */ /* 0x001fe20000000000 */
[----:B------:R-:W-:Y:S02]  /*1240*/  LOP3.LUT R4, R20, R3, R26, 0xf6, !PT ;  /* 0x0000000314047212 */ /* 0x000fe400078ef61a */
[----:B-1----:R-:W-:Y:S01]  /*1250*/  LOP3.LUT R2, R27, 0x38, R228, 0xf8, !PT ;  /* 0x000000381b027812 */ /* 0x002fe200078ef8e4 */
[----:B------:R0:W-:Y:S03]  /*1260*/  STL [R1+0x18], R6 ;  /* 0x0000180601007387 */ /* 0x0001e60000100800 */
[----:B------:R-:W-:Y:S01]  /*1270*/  LOP3.LUT R3, R8, R2, R12, 0xf6, !PT ;  /* 0x0000000208037212 */ /* 0x000fe200078ef60c */
[----:B------:R-:W-:Y:S01]  /*1280*/  IMAD R2, R21, 0x2, R0 ;  /* 0x0000000215027824 */ /* 0x000fe200078e0200 */
[----:B------:R-:W-:Y:S02]  /*1290*/  STL [R1+0x58], R4 ;  /* 0x0000580401007387 */ /* 0x000fe40000100800 */
[----:B------:R-:W-:-:S02]  /*12a0*/  LEA R3, R3, R0, 0x1 ;  /* 0x0000000003037211 */ /* 0x000fc400078e08ff */
[----:B0-----:R-:W-:Y:S01]  /*12b0*/  IADD3 R6, R228, 0xc0, RZ ;  /* 0x000000c0e4067810 */ /* 0x001fe20007ffe0ff */
[--C-:B------:R-:W-:Y:S01]  /*12c0*/  IMAD R6, R23, 0x2, R0.reuse ;  /* 0x0000000217067824 */ /* 0x100fe200078e0200 */
[----:B------:R0:W-:Y:S04]  /*12d0*/  STL [R1+0x84], R2 ;  /* 0x0000840201007387 */ /* 0x0001e80000100800 */
[----:B------:R1:W-:Y:S01]  /*12e0*/  STL [R1+0x7c], R6 ;  /* 0x00007c0601007387 */ /* 0x0003e20000100800 */
[----:B0-----:R-:W-:-:S03]  /*12f0*/  IMAD R2, R9, 0x2, R0 ;  /* 0x0000000209027824 */ /* 0x001fc600078e0200 */
[----:B------:R0:W-:Y:S01]  /*1300*/  STL [R1+0x8c], R3 ;  /* 0x00008c0301007387 */ /* 0x0001e20000100800 */
[----:B-1----:R-:W-:-:S03]  /*1310*/  IMAD R6, R7, 0x2, R0 ;  /* 0x0000000207067824 */ /* 0x002fc600078e0200 */
[----:B------:R1:W-:Y:S01]  /*1320*/  STL [R1+0x88], R2 ;  /* 0x0000880201007387 */ /* 0x0003e20000100800 */
[--C-:B0-----:R-:W-:Y:S01]  /*1330*/  IMAD R3, R25, 0x2, R0.reuse ;  /* 0x0000000219037824 */ /* 0x101fe200078e0200 */
[----:B-1----:R-:W-:Y:S01]  /*1340*/  LEA R2, R5, R0, 0x1 ;  /* 0x0000000005027211 */ /* 0x002fe200078e08ff */
[----:B------:R-:W-:Y:S01]  /*1350*/  IMAD R0, R4, 0x2, R0 ;  /* 0x0000000204007824 */ /* 0x000fe200078e0200 */
[----:B------:R0:W-:Y:S04]  /*1360*/  STL [R1+0x80], R6 ;  /* 0x0000800601007387 */ /* 0x0001e80000100800 */
[----:B------:R0:W-:Y:S04]  /*1370*/  STL [R1+0x78], R3 ;  /* 0x0000780301007387 */ /* 0x0001e80000100800 */
[----:B------:R0:W-:Y:S04]  /*1380*/  STL [R1+0x4c], R0 ;  /* 0x00004c0001007387 */ /* 0x0001e80000100800 */
[----:B------:R0:W-:Y:S01]  /*1390*/  STL [R1+0x90], R2 ;  /* 0x0000900201007387 */ /* 0x0001e20000100800 */
[----:B------:R-:W-:Y:S01]  /*13a0*/  LOP3.LUT R234, R10, 0x7ffffffc, RZ, 0xc0, !PT ;  /* 0x7ffffffc0aea7812 */ /* 0x000fe200078ec0ff */
[----:B------:R-:W-:Y:S01]  /*13b0*/  IMAD.MOV.U32 R17, RZ, RZ, RZ ;  /* 0x000000ffff117224 */ /* 0x000fe200078e00ff */
[----:B------:R-:W-:Y:S01]  /*13c0*/  SHF.R.S32.HI R19, RZ, 0x1f, R18 ;  /* 0x0000001fff137819 */ /* 0x000fe20000011412 */
[----:B------:R-:W-:-:S02]  /*13d0*/  IMAD.MOV.U32 R237, RZ, RZ, RZ ;  /* 0x000000ffffed7224 */ /* 0x000fc400078e00ff */
[----:B------:R-:W-:Y:S02]  /*13e0*/  IMAD.MOV.U32 R218, RZ, RZ, RZ ;  /* 0x000000ffffda7224 */ /* 0x000fe400078e00ff */
[----:B------:R-:W-:Y:S01]  /*13f0*/  IMAD.IADD R234, R24, 0x1, -R234 ;  /* 0x0000000118ea7824 */ /* 0x000fe200078e0aea */
[----:B--2---:R-:W-:Y:S02]  /*1400*/  LOP3.LUT R236, R22, 0x1, RZ, 0xfc, !PT ;  /* 0x0000000116ec7812 */ /* 0x004fe400078efcff */
[----:B0-----:R-:W-:-:S07]  /*1410*/  MOV R22, RZ ;  /* 0x000000ff00167202 */ /* 0x001fce0000000f00 */
.L_x_1649:
[----:B-12--5:R-:W2:Y:S01]  /*1420*/  LDL R12, [R1+0x4] ;  /* 0x00000400010c7983 */ /* 0x026ea20000100800 */
[----:B------:R-:W-:Y:S01]  /*1430*/  ULDC.64 UR4, c[0x0][0xa28] ;  /* 0x00028a0000047ab9 */ /* 0x000fe20000000a00 */
[----:B----4-:R-:W0:Y:S02]  /*1440*/  LDC.64 R4, c[0x0][0xa08] ;  /* 0x00028200ff047b82 */ /* 0x010e240000000a00 */
[----:B------:R-:W3:Y:S04]  /*1450*/  LDL R27, [R1+0x8] ;  /* 0x00000800011b7983 */ /* 0x000ee80000100800 */
[----:B------:R-:W4:Y:S01]  /*1460*/  LDL R28, [R1+0xc] ;  /* 0x00000c00011c7983 */ /* 0x000f220000100800 */
[----:B------:R-:W-:-:S04]  /*1470*/  ISETP.NE.U32.AND P0, PT, RZ, UR4, PT ;  /* 0x00000004ff007c0c */ /* 0x000fc8000bf05070 */
[----:B------:R-:W-:Y:S01]  /*1480*/  ISETP.NE.AND.EX P0, PT, RZ, UR5, PT, P0 ;  /* 0x00000005ff007c0c */ /* 0x000fe2000bf05300 */
[----:B------:R-:W-:Y:S02]  /*1490*/  ULDC.64 UR4, c[0x0][0xa18] ;  /* 0x0002860000047ab9 */ /* 0x000fe40000000a00 */
[----:B------:R-:W-:-:S04]  /*14a0*/  ISETP.NE.U32.AND P1, PT, RZ, UR4, PT ;  /* 0x00000004ff007c0c */ /* 0x000fc8000bf25070 */
[----:B------:R-:W-:Y:S01]  /*14b0*/  ISETP.NE.AND.EX P1, PT, RZ, UR5, PT, P1 ;  /* 0x00000005ff007c0c */ /* 0x000fe2000bf25310 */
[----:B------:R-:W-:-:S05]  /*14c0*/  ULDC.64 UR4, c[0x0][0xa08] ;  /* 0x0002820000047ab9 */ /* 0x000fca0000000a00 */
[----:B------:R-:W1:Y:S08]  /*14d0*/  @P0 LDC.64 R2, c[0x0][0xa28] ;  /* 0x00028a00ff020b82 */ /* 0x000e700000000a00 */
[----:B------:R-:W1:Y:S01]  /*14e0*/  @P1 LDC.64 R6, c[0x0][0xa18] ;  /* 0x00028600ff061b82 */ /* 0x000e620000000a00 */
[----:B------:R-:W-:Y:S01]  /*14f0*/  ISETP.NE.U32.AND P3, PT, RZ, UR4, PT ;  /* 0x00000004ff007c0c */ /* 0x000fe2000bf65070 */
[----:B------:R-:W-:-:S03]  /*1500*/  ULDC UR4, c[0x0][0x288] ;  /* 0x0000a20000047ab9 */ /* 0x000fc60000000800 */
[----:B------:R-:W-:Y:S02]  /*1510*/  ISETP.NE.AND.EX P3, PT, RZ, UR5, PT, P3 ;  /* 0x00000005ff007c0c */ /* 0x000fe4000bf65330 */
[----:B------:R-:W-:Y:S01]  /*1520*/  MOV R224, UR4 ;  /* 0x0000000400e07c02 */ /* 0x000fe20008000f00 */
[----:B------:R-:W-:Y:S01]  /*1530*/  ULDC.64 UR4, c[0x0][0x3f8] ;  /* 0x0000fe0000047ab9 */ /* 0x000fe20000000a00 */
[----:B------:R-:W-:Y:S01]  /*1540*/  IMAD.MOV.U32 R0, RZ, RZ, RZ ;  /* 0x000000ffff007224 */ /* 0x000fe200078e00ff */
[----:B------:R-:W-:Y:S01]  /*1550*/  UISETP.NE.U32.AND UP0, UPT, UR4, URZ, UPT ;  /* 0x0000003f0400728c */ /* 0x000fe2000bf05070 */
[----:B------:R-:W-:Y:S01]  /*1560*/  IMAD.MOV.U32 R26, RZ, RZ, RZ ;  /* 0x000000ffff1a7224 */ /* 0x000fe200078e00ff */
[----:B------:R-:W-:Y:S01]  /*1570*/  ULDC.64 UR6, c[0x0][0x208] ;  /* 0x0000820000067ab9 */ /* 0x000fe20000000a00 */
[----:B------:R-:W-:Y:S01]  /*1580*/  ULDC UR4, c[0x0][0x404] ;  /* 0x0001010000047ab9 */ /* 0x000fe20000000800 */
[----:B------:R-:W-:-:S03]  /*1590*/  UISETP.NE.AND.EX UP0, UPT, UR5, URZ, UPT, UP0 ;  /* 0x0000003f0500728c */ /* 0x000fc6000bf05300 */
[----:B------:R-:W-:Y:S01]  /*15a0*/  ULDC UR5, c[0x0][0x2e0] ;  /* 0x0000b80000057ab9 */ /* 0x000fe20000000800 */
[----:B------:R-:W-:-:S04]  /*15b0*/  USEL UR4, UR4, 0x1, UP0 ;  /* 0x0000000104047887 */ /* 0x000fc80008000000 */
[----:B------:R-:W-:-:S03]  /*15c0*/  UIMAD UR4, UR4, UR5, URZ ;  /* 0x00000005040472a4 */ /* 0x000fc6000f8e023f */
[----:B------:R-:W-:Y:S01]  /*15d0*/  ULDC UR5, c[0x0][0x338] ;  /* 0x0000ce0000057ab9 */ /* 0x000fe20000000800 */
[----:B--2---:R2:W-:Y:S04]  /*15e0*/  STL [R1+0x70], R12 ;  /* 0x0000700c01007387 */ /* 0x0045e80000100800 */
[----:B---3--:R2:W-:Y:S04]  /*15f0*/  STL [R1+0x60], R27 ;  /* 0x0000601b01007387 */ /* 0x0085e80000100800 */
[----:B----4-:R2:W-:Y:S01]  /*1600*/  STL [R1+0x64], R28 ;  /* 0x0000641c01007387 */ /* 0x0105e20000100800 */
[----:B0-----:R-:W-:-:S04]  /*1610*/  IMAD.WIDE R8, R28, 0x4, R4 ;  /* 0x000000041c087825 */ /* 0x001fc800078e0204 */
[C---:B-1----:R-:W-:Y:S01]  /*1620*/  @P0 IMAD.WIDE R2, R28.reuse, 0x4, R2 ;  /* 0x000000041c020825 */ /* 0x042fe200078e0202 */
[----:B------:R2:W5:Y:S03]  /*1630*/  @P3 LDG.E R26, desc[UR6][R8.64] ;  /* 0x00000006081a3981 */ /* 0x000566000c1e1900 */
[----:B------:R-:W-:Y:S01]  /*1640*/  @P1 IMAD.WIDE R4, R28, 0x4, R6 ;  /* 0x000000041c041825 */ /* 0x000fe200078e0206 */
[----:B------:R2:W5:Y:S04]  /*1650*/  @P0 LDG.E R0, desc[UR6][R2.64] ;  /* 0x0000000602000981 */ /* 0x000568000c1e1900 */
[----:B------:R2:W5:Y:S01]  /*1660*/  @P1 LDG.E R224, desc[UR6][R4.64] ;  /* 0x0000000604e01981 */ /* 0x000562000c1e1900 */
[----:B------:R-:W-:-:S02]  /*1670*/  ULDC.64 UR6, c[0x0][0xa20] ;  /* 0x0002880000067ab9 */ /* 0x000fc40000000a00 */
[----:B------:R-:W-:-:S04]  /*1680*/  ISETP.NE.U32.AND P2, PT, RZ, UR6, PT ;  /* 0x00000006ff007c0c */ /* 0x000fc8000bf45070 */
[----:B------:R-:W-:Y:S01]  /*1690*/  ISETP.NE.AND.EX P2, PT, RZ, UR7, PT, P2 ;  /* 0x00000007ff007c0c */ /* 0x000fe2000bf45320 */
[----:B------:R-:W-:-:S12]  /*16a0*/  @P1 BRA `(.L_x_1337) ;  /* 0x0000000000281947 */ /* 0x000fd80003800000 */
[----:B------:R-:W-:Y:S02]  /*16b0*/  ULDC.64 UR6, c[0x0][0xa00] ;  /* 0x0002800000067ab9 */ /* 0x000fe40000000a00 */
[----:B------:R-:W-:-:S04]  /*16c0*/  ISETP.NE.U32.AND P0, PT, RZ, UR6, PT ;  /* 0x00000006ff007c0c */ /* 0x000fc8000bf05070 */
[----:B------:R-:W-:-:S13]  /*16d0*/  ISETP.NE.AND.EX P0, PT, RZ, UR7, PT, P0 ;  /* 0x00000007ff007c0c */ /* 0x000fda000bf05300 */
[----:B------:R-:W-:Y:S05]  /*16e0*/  @!P0 BRA `(.L_x_1337) ;  /* 0x0000000000188947 */ /* 0x000fea0003800000 */
[----:B--2---:R-:W0:Y:S01]  /*16f0*/  LDC.64 R2, c[0x0][0xa00] ;  /* 0x00028000ff027b82 */ /* 0x004e220000000a00 */
[----:B------:R-:W-:Y:S01]  /*1700*/  ULDC.64 UR6, c[0x0][0x208] ;  /* 0x0000820000067ab9 */ /* 0x000fe20000000a00 */
[----:B0-----:R-:W-:-:S05]  /*1710*/  IMAD.WIDE R2, R28, 0x4, R2 ;  /* 0x000000041c027825 */ /* 0x001fca00078e0202 */
[----:B-----5:R-:W2:Y:S04]  /*1720*/  LDG.E R224, desc[UR6][R2.64] ;  /* 0x0000000602e07981 */ /* 0x020ea8000c1e1900 */
[----:B------:R-:W2:Y:S02]  /*1730*/  LDG.E R5, desc[UR6][R2.64+0x4] ;  /* 0x0000040602057981 */ /* 0x000ea4000c1e1900 */
[----:B--2---:R-:W-:-:S07]  /*1740*/  IMAD.IADD R224, R5, 0x1, -R224 ;  /* 0x0000000105e07824 */ /* 0x004fce00078e0ae0 */
.L_x_1337:
[----:B--2---:R-:W-:Y:S02]  /*1750*/  IMAD.U32 R2, RZ, RZ, UR5 ;  /* 0x00000005ff027e24 */ /* 0x004fe4000f8e00ff */
[----:B------:R-:W-:Y:S01]  /*1760*/  IMAD.U32 R25, RZ, RZ, UR4 ;  /* 0x00000004ff197e24 */ /* 0x000fe2000f8e00ff */
[----:B------:R-:W-:Y:S06]  /*1770*/  @!P2 BRA `(.L_x_1338) ;  /* 0x000000000014a947 */ /* 0x000fec0003800000 */
[----:B------:R-:W0:Y:S01]  /*1780*/  LDC.64 R4, c[0x0][0xa20] ;  /* 0x00028800ff047b82 */ /* 0x000e220000000a00 */
[----:B------:R-:W-:Y:S01]  /*1790*/  ULDC.64 UR4, c[0x0][0x208] ;  /* 0x0000820000047ab9 */ /* 0x000fe20000000a00 */
[----:B0-----:R-:W-:-:S05]  /*17a0*/  IMAD.WIDE R4, R28, 0x4, R4 ;  /* 0x000000041c047825 */ /* 0x001fca00078e0204 */
[----:B------:R0:W5:Y:S01]  /*17b0*/  LDG.E R25, desc[UR4][R4.64] ;  /* 0x0000000404197981 */ /* 0x000162000c1e1900 */
[----:B------:R-:W-:Y:S05]  /*17c0*/  BRA `(.L_x_1339) ;  /* 0x0000000000147947 */ /* 0x000fea0003800000 */
.L_x_1338:
[----:B------:R-:W-:Y:S05]  /*17d0*/  @!P3 BRA `(.L_x_1339) ;  /* 0x000000000010b947 */ /* 0x000fea0003800000 */
[----:B------:R-:W-:Y:S02]  /*17e0*/  ULDC.64 UR4, c[0x0][0x208] ;  /* 0x0000820000047ab9 */ /* 0x000fe40000000a00 */
[----:B------:R-:W2:Y:S04]  /*17f0*/  LDG.E R4, desc[UR4][R8.64] ;  /* 0x0000000408047981 */ /* 0x000ea8000c1e1900 */
[----:B------:R-:W2:Y:S02]  /*1800*/  LDG.E R25, desc[UR4][R8.64+0x4] ;  /* 0x0000040408197981 */ /* 0x000ea4000c1e1900 */
[----:B--2---:R-:W-:-:S07]  /*1810*/  IADD3 R25, -R4, R25, RZ ;  /* 0x0000001904197210 */ /* 0x004fce0007ffe1ff */
.L_x_1339:
[----:B------:R-:W-:Y:S01]  /*1820*/  ULDC.64 UR4, c[0x0][0xa10] ;  /* 0x0002840000047ab9 */ /* 0x000fe20000000a00 */
[----:B------:R-:W-:Y:S01]  /*1830*/  ULDC.64 UR6, c[0x0][0x208] ;  /* 0x0000820000067ab9 */ /* 0x000fe20000000a00 */
[----:B------:R-:W-:Y:S01]  /*1840*/  ISETP.NE.U32.AND P0, PT, RZ, UR4, PT ;  /* 0x00000004ff007c0c */ /* 0x000fe2000bf05070 */
[----:B------:R-:W1:Y:S03]  /*1850*/  LDC.64 R10, c[0x0][0x9e0] ;  /* 0x00027800ff0a7b82 */ /* 0x000e660000000a00 */
[----:B------:R-:W-:Y:S01]  /*1860*/  ISETP.NE.AND.EX P0, PT, RZ, UR5, PT, P0 ;  /* 0x00000005ff007c0c */ /* 0x000fe2000bf05300 */
[----:B------:R-:W-:Y:S02]  /*1870*/  ULDC.64 UR4, c[0x0][0xa30] ;  /* 0x00028c0000047ab9 */ /* 0x000fe40000000a00 */
[----:B------:R-:W-:-:S04]  /*1880*/  ISETP.NE.U32.AND P1, PT, RZ, UR4, PT ;  /* 0x00000004ff007c0c */ /* 0x000fc8000bf25070 */
[----:B------:R-:W-:-:S06]  /*1890*/  ISETP.NE.AND.EX P1, PT, RZ, UR5, PT, P1 ;  /* 0x00000005ff007c0c */ /* 0x000fcc000bf25310 */
[----:B0-----:R-:W0:Y:S08]  /*18a0*/  @P0 LDC.64 R4, c[0x0][0xa10] ;  /* 0x00028400ff040b82 */ /* 0x001e300000000a00 */
[----:B------:R-:W2:Y:S01]  /*18b0*/  @P1 LDC.64 R6, c[0x0][0xa30] ;  /* 0x00028c00ff061b82 */ /* 0x000ea20000000a00 */
[----:B0-----:R-:W-:-:S05]  /*18c0*/  @P0 IMAD.WIDE R4, R28, 0x4, R4 ;  /* 0x000000041c040825 */ /* 0x001fca00078e0204 */
[----:B------:R-:W3:Y:S04]  /*18d0*/  @P0 LDG.E R3, desc[UR6][R4.64] ;  /* 0x0000000604030981 */ /* 0x000ee8000c1e1900 */
[----:B------:R-:W3:Y:S01]  /*18e0*/  @P0 LDG.E R8, desc[UR6][R4.64+0x4] ;  /* 0x0000040604080981 */ /* 0x000ee2000c1e1900 */
[----:B-----5:R-:W-:Y:S02]  /*18f0*/  IMAD.IADD R9, R25, 0x1, -R0 ;  /* 0x0000000119097824 */ /* 0x020fe400078e0a00 */
[----:B------:R-:W-:Y:S02]  /*1900*/  IMAD.MOV.U32 R100, RZ, RZ, R25 ;  /* 0x000000ffff647224 */ /* 0x000fe400078e0019 */
[----:B--2---:R-:W-:-:S05]  /*1910*/  @P1 IMAD.WIDE R6, R28, 0x4, R6 ;  /* 0x000000041c061825 */ /* 0x004fca00078e0206 */
[----:B------:R0:W5:Y:S01]  /*1920*/  @P1 LDG.E R100, desc[UR6][R6.64] ;  /* 0x0000000606641981 */ /* 0x000162000c1e1900 */
[----:B-1----:R-:W-:Y:S02]  /*1930*/  ISETP.GE.AND P1, PT, R11, 0x1, PT ;  /* 0x000000010b00780c */ /* 0x002fe40003f26270 */
[----:B------:R-:W-:Y:S01]  /*1940*/  LEA R103, R12, 0x80, 0x7 ;  /* 0x000000800c677811 */ /* 0x000fe200078e38ff */
[----:B---3--:R-:W-:-:S05]  /*1950*/  @P0 IMAD.IADD R2, R8, 0x1, -R3 ;  /* 0x0000000108020824 */ /* 0x008fca00078e0a03 */
[----:B------:R-:W-:-:S04]  /*1960*/  IADD3 R219, R9, R2, RZ ;  /* 0x0000000209db7210 */ /* 0x000fc80007ffe0ff */
[C---:B------:R-:W-:Y:S01]  /*1970*/  IADD3 R103, R219.reuse, R103, -R224 ;  /* 0x00000067db677210 */ /* 0x040fe20007ffe8e0 */
[----:B------:R-:W-:-:S05]  /*1980*/  VIADD R0, R219, 0x3f ;  /* 0x0000003fdb007836 */ /* 0x000fca0000000000 */
[----:B------:R-:W-:-:S04]  /*1990*/  SHF.R.S32.HI R3, RZ, 0x1f, R0 ;  /* 0x0000001fff037819 */ /* 0x000fc80000011400 */
[----:B------:R-:W-:Y:S01]  /*19a0*/  LEA.HI R3, R3, R0, RZ, 0x6 ;  /* 0x0000000003037211 */ /* 0x000fe200078f30ff */
[----:B------:R-:W-:-:S03]  /*19b0*/  IMAD.IADD R0, R103, 0x1, R10 ;  /* 0x0000000167007824 */ /* 0x000fc600078e020a */
[----:B------:R-:W-:Y:S01]  /*19c0*/  SHF.R.S32.HI R104, RZ, 0x6, R3 ;  /* 0x00000006ff687819 */ /* 0x000fe20000011403 */
[----:B0-----:R-:W-:Y:S06]  /*19d0*/  @!P1 BRA `(.L_x_1340) ;  /* 0x0000000000489947 */ /* 0x001fec0003800000 */
[C---:B------:R-:W-:Y:S01]  /*19e0*/  ISETP.GT.AND P0, PT, R103.reuse, RZ, PT ;  /* 0x000000ff6700720c */ /* 0x040fe20003f04270 */
[----:B------:R-:W-:Y:S01]  /*19f0*/  BSSY B0, `(.L_x_1341) ;  /* 0x000000e000007945 */ /* 0x000fe20003800000 */
[----:B------:R-:W-:-:S11]  /*1a00*/  VIADD R3, R103, 0xffffffff ;  /* 0xffffffff67037836 */ /* 0x000fd60000000000 */
[----:B------:R-:W-:Y:S05]  /*1a10*/  @P0 BRA `(.L_x_1342) ;  /* 0x00000000001c0947 */ /* 0x000fea0003800000 */
[----:B------:R-:W-:Y:S02]  /*1a20*/  ISETP.NE.AND P0, PT, R11, 0x1, PT ;  /* 0x000000010b00780c */ /* 0x000fe40003f05270 */
[----:B------:R-:W-:-:S11]  /*1a30*/  IADD3 R3, -R103, RZ, RZ ;  /* 0x000000ff67037210 */ /* 0x000fd60007ffe1ff */
[----:B------:R-:W0:Y:S02]  /*1a40*/  @P0 LDC.64 R4, c[0x0][0x9e8] ;  /* 0x00027a00ff040b82 */ /* 0x000e240000000a00 */
[----:B0-----:R-:W-:-:S05]  /*1a50*/  @P0 IMAD.HI.U32 R4, R3, R4, RZ ;  /* 0x0000000403040227 */ /* 0x001fca00078e00ff */
[----:B------:R-:W-:-:S04]  /*1a60*/  @P0 SHF.R.U32.HI R3, RZ, R5, R4 ;  /* 0x00000005ff030219 */ /* 0x000fc80000011604 */
[----:B------:R-:W-:Y:S01]  /*1a70*/  LOP3.LUT R3, RZ, R3, RZ, 0x33, !PT ;  /* 0x00000003ff037212 */ /* 0x000fe200078e33ff */
[----:B------:R-:W-:Y:S06]  /*1a80*/  BRA `(.L_x_1343) ;  /* 0x0000000000107947 */ /* 0x000fec0003800000 */
.L_x_1342:
[----:B------:R-:W-:-:S13]  /*1a90*/  ISETP.NE.AND P0, PT, R11, 0x1, PT ;  /* 0x000000010b00780c */ /* 0x000fda0003f05270 */
[----:B------:R-:W0:Y:S02]  /*1aa0*/  @P0 LDC.64 R4, c[0x0][0x9e8] ;  /* 0x00027a00ff040b82 */ /* 0x000e240000000a00 */
[----:B0-----:R-:W-:-:S05]  /*1ab0*/  @P0 IMAD.HI.U32 R4, R3, R4, RZ ;  /* 0x0000000403040227 */ /* 0x001fca00078e00ff */
[----:B------:R-:W-:-:S07]  /*1ac0*/  @P0 SHF.R.U32.HI R3, RZ, R5, R4 ;  /* 0x00000005ff030219 */ /* 0x000fce0000011604 */
.L_x_1343:
[----:B------:R-:W-:Y:S05]  /*1ad0*/  BSYNC B0 ;  /* 0x0000000000007941 */ /* 0x000fea0003800000 */
.L_x_1341:
[----:B------:R-:W-:-:S05]  /*1ae0*/  IMAD R3, R3, R11, R11 ;  /* 0x0000000b03037224 */ /* 0x000fca00078e020b */
[----:B------:R-:W-:-:S07]  /*1af0*/  VIMNMX R0, R0, R3, PT ;  /* 0x0000000300007248 */ /* 0x000fce0003fe0100 */
.L_x_1340:
[----:B------:R-:W-:Y:S01]  /*1b00*/  IMAD R4, R12, 0x80, -R224 ;  /* 0x000000800c047824 */ /* 0x000fe200078e0ae0 */
[----:B------:R-:W-:-:S03]  /*1b10*/  ULDC UR4, c[0x0][0x9dc] ;  /* 0x0002770000047ab9 */ /* 0x000fc60000000800 */
[----:B------:R-:W-:-:S04]  /*1b20*/  IMAD.IADD R101, R219, 0x1, R4 ;  /* 0x00000001db657824 */ /* 0x000fc800078e0204 */
[----:B------:R-:W-:Y:S01]  /*1b30*/  VIADD R3, R101, -UR4 ;  /* 0x8000000465037c36 */ /* 0x000fe20008000000 */
[----:B------:R-:W-:Y:S06]  /*1b40*/  @!P1 BRA `(.L_x_1344) ;  /* 0x0000000000489947 */ /* 0x000fec0003800000 */
[----:B------:R-:W-:Y:S01]  /*1b50*/  ISETP.GT.AND P0, PT, R101, -0x1, PT ;  /* 0xffffffff6500780c */ /* 0x000fe20003f04270 */
[----:B------:R-:W-:-:S12]  /*1b60*/  BSSY B0, `(.L_x_1345) ;  /* 0x000000e000007945 */ /* 0x000fd80003800000 */
        /* <DEDUP_REMOVED lines=8> */
.L_x_1346:
[----:B------:R-:W-:Y:S02]  /*1bf0*/  ISETP.NE.AND P0, PT, R11, 0x1, PT ;  /* 0x000000010b00780c */ /* 0x000fe40003f05270 */
[----:B------:R-:W-:-:S11]  /*1c00*/  MOV R4, R101 ;  /* 0x0000006500047202 */ /* 0x000fd60000000f00 */
[----:B------:R-:W0:Y:S02]  /*1c10*/  @P0 LDC.64 R6, c[0x0][0x9e8] ;  /* 0x00027a00ff060b82 */ /* 0x000e240000000a00 */
[----:B0-----:R-:W-:-:S05]  /*1c20*/  @P0 IMAD.HI.U32 R6, R101, R6, RZ ;  /* 0x0000000665060227 */ /* 0x001fca00078e00ff */
[----:B------:R-:W-:-:S07]  /*1c30*/  @P0 SHF.R.U32.HI R4, RZ, R7, R6 ;  /* 0x00000007ff040219 */ /* 0x000fce0000011606 */
.L_x_1347:
[----:B------:R-:W-:Y:S05]  /*1c40*/  BSYNC B0 ;  /* 0x0000000000007941 */ /* 0x000fea0003800000 */
.L_x_1345:
[----:B------:R-:W-:-:S05]  /*1c50*/  IMAD R4, R4, R11, RZ ;  /* 0x0000000b04047224 */ /* 0x000fca00078e02ff */
[----:B------:R-:W-:-:S07]  /*1c60*/  VIMNMX R3, R3, R4, !PT ;  /* 0x0000000403037248 */ /* 0x000fce0007fe0100 */
.L_x_1344:
[----:B------:R-:W-:Y:S01]  /*1c70*/  VIADD R0, R0, 0x3f ;  /* 0x0000003f00007836 */ /* 0x000fe20000000000 */
[----:B------:R-:W-:-:S04]  /*1c80*/  SHF.R.S32.HI R4, RZ, 0x1f, R3 ;  /* 0x0000001fff047819 */ /* 0x000fc80000011403 */
[----:B------:R-:W-:Y:S02]  /*1c90*/  SHF.R.S32.HI R5, RZ, 0x1f, R0 ;  /* 0x0000001fff057819 */ /* 0x000fe40000011400 */
[----:B------:R-:W-:Y:S02]  /*1ca0*/  LEA.HI R4, R4, R3, RZ, 0x6 ;  /* 0x0000000304047211 */ /* 0x000fe400078f30ff */
[----:B------:R-:W-:Y:S02]  /*1cb0*/  LEA.HI R5, R5, R0, RZ, 0x6 ;  /* 0x0000000005057211 */ /* 0x000fe400078f30ff */
[----:B------:R-:W-:Y:S02]  /*1cc0*/  SHF.R.S32.HI R4, RZ, 0x6, R4 ;  /* 0x00000006ff047819 */ /* 0x000fe40000011404 */
[----:B------:R-:W-:Y:S02]  /*1cd0*/  SHF.R.S32.HI R5, RZ, 0x6, R5 ;  /* 0x00000006ff057819 */ /* 0x000fe40000011405 */
[----:B------:R-:W-:-:S02]  /*1ce0*/  VIMNMX R4, RZ, R4, !PT ;  /* 0x00000004ff047248 */ /* 0x000fc40007fe0100 */
[----:B------:R-:W-:-:S03]  /*1cf0*/  VIMNMX R5, R104, R5, PT ;  /* 0x0000000568057248 */ /* 0x000fc60003fe0100 */
[--C-:B------:R-:W-:Y:S02]  /*1d00*/  IMAD R4, R4, 0x40, -R9.reuse ;  /* 0x0000004004047824 */ /* 0x100fe400078e0a09 */
[----:B------:R-:W-:-:S03]  /*1d10*/  IMAD R5, R5, 0x40, -R9 ;  /* 0x0000004005057824 */ /* 0x000fc600078e0a09 */
[----:B------:R-:W-:Y:S02]  /*1d20*/  VIMNMX R4, RZ, R4, !PT ;  /* 0x00000004ff047248 */ /* 0x000fe40007fe0100 */
[----:B------:R-:W-:Y:S02]  /*1d30*/  VIMNMX R5, R5, R2, PT ;  /* 0x0000000205057248 */ /* 0x000fe40003fe0100 */
[----:B------:R-:W-:Y:S02]  /*1d40*/  SHF.R.U32.HI R23, RZ, 0x6, R4 ;  /* 0x00000006ff177819 */ /* 0x000fe40000011604 */
[----:B------:R-:W-:-:S03]  /*1d50*/  ISETP.GT.AND P0, PT, R5, R4, PT ;  /* 0x000000040500720c */ /* 0x000fc60003f04270 */
[----:B------:R-:W-:-:S10]  /*1d60*/  IMAD.MOV.U32 R24, RZ, RZ, R23 ;  /* 0x000000ffff187224 */ /* 0x000fd400078e0017 */
[----:B------:R-:W-:-:S04]  /*1d70*/  @P0 IADD3 R0, R5, 0x3f, RZ ;  /* 0x0000003f05000810 */ /* 0x000fc80007ffe0ff */
[----:B------:R-:W-:-:S04]  /*1d80*/  @P0 SHF.R.S32.HI R3, RZ, 0x1f, R0 ;  /* 0x0000001fff030819 */ /* 0x000fc80000011400 */
[----:B------:R-:W-:-:S04]  /*1d90*/  @P0 LEA.HI R3, R3, R0, RZ, 0x6 ;  /* 0x0000000003030211 */ /* 0x000fc800078f30ff */
[----:B------:R-:W-:Y:S02]  /*1da0*/  @P0 SHF.R.S32.HI R24, RZ, 0x6, R3 ;  /* 0x00000006ff180819 */ /* 0x000fe40000011403 */
[----:B------:R-:W-:Y:S02]  /*1db0*/  PLOP3.LUT P0, PT, PT, PT, PT, 0x80, 0x0 ;  /* 0x000000000000781c */ /* 0x000fe40003f0f070 */
[----:B------:R-:W-:-:S13]  /*1dc0*/  ISETP.GT.AND P1, PT, R24, R23, PT ;  /* 0x000000171800720c */ /* 0x000fda0003f24270 */
[----:B------:R-:W-:Y:S05]  /*1dd0*/  @!P1 BRA `(.L_x_1348) ;  /* 0x0000006400689947 */ /* 0x000fea0003800000 */
        /* <DEDUP_REMOVED lines=17> */
[----:B0-----:R-:W-:-:S07]  /*1ef0*/  IMAD.MOV.U32 R13, RZ, RZ, RZ ;  /* 0x000000ffff0d7224 */ /* 0x001fce00078e00ff */
[----:B------:R-:W-:-:S07]  /*1f00*/  LEPC R20, `(.L_x_1350) ;  /* 0x000000001014794e */ /* 0x000fce0000000000 */
[----:B-1---5:R-:W-:Y:S05]  /*1f10*/  CALL.ABS.NOINC R14 ;  /* 0x000000000e007343 */ /* 0x022fea0003c00000 */
.L_x_1350:
[----:B------:R-:W-:Y:S05]  /*1f20*/  BSYNC B6 ;  /* 0x0000000000067941 */ /* 0x000fea0003800000 */
.L_x_1349:
        /* <DEDUP_REMOVED lines=14> */
[----:B------:R-:W-:Y:S01]  /*2010*/  MOV R12, 0x1 ;  /* 0x00000001000c7802 */ /* 0x000fe20000000f00 */
[----:B------:R-:W-:-:S02]  /*2020*/  IMAD.U32 R11, RZ, RZ, UR7 ;  /* 0x00000007ff0b7e24 */ /* 0x000fc4000f8e00ff */
[----:B------:R-:W-:Y:S02]  /*2030*/  IMAD.MOV.U32 R8, RZ, RZ, 0x70 ;  /* 0x00000070ff087424 */ /* 0x000fe400078e00ff */
[----:B0-----:R-:W-:-:S07]  /*2040*/  IMAD.MOV.U32 R13, RZ, RZ, RZ ;  /* 0x000000ffff0d7224 */ /* 0x001fce00078e00ff */
[----:B------:R-:W-:-:S07]  /*2050*/  LEPC R20, `(.L_x_1352) ;  /* 0x000000001014794e */ /* 0x000fce0000000000 */
[----:B-1---5:R-:W-:Y:S05]  /*2060*/  CALL.ABS.NOINC R14 ;  /* 0x000000000e007343 */ /* 0x022fea0003c00000 */
.L_x_1352:
[----:B------:R-:W-:Y:S05]  /*2070*/  BSYNC B6 ;  /* 0x0000000000067941 */ /* 0x000fea0003800000 */
.L_x_1351:
[----:B------:R-:W-:Y:S01]  /*2080*/  ULDC.64 UR4, c[0x0][0x9f8] ;  /* 0x00027e0000047ab9 */ /* 0x000fe20000000a00 */
[----:B------:R-:W0:Y:S01]  /*2090*/  LDC R0, c[0x0][0x428] ;  /* 0x00010a00ff007b82 */ /* 0x000e220000000800 */
[----:B------:R-:W-:Y:S01]  /*20a0*/  ISETP.NE.U32.AND P0, PT, RZ, UR4, PT ;  /* 0x00000004ff007c0c */ /* 0x000fe2000bf05070 */
[----:B------:R-:W-:Y:S01]  /*20b0*/  IMAD.MOV.U32 R3, RZ, RZ, R28 ;  /* 0x000000ffff037224 */ /* 0x000fe200078e001c */
[----:B------:R-:W-:Y:S01]  /*20c0*/  ULDC.64 UR6, c[0x0][0x208] ;  /* 0x0000820000067ab9 */ /* 0x000fe20000000a00 */
[----:B------:R-:W-:Y:S01]  /*20d0*/  MOV R9, R27 ;  /* 0x0000001b00097202 */ /* 0x000fe20000000f00 */
[----:B------:R-:W-:Y:S01]  /*20e0*/  VIADD R20, R228, 0x80 ;  /* 0x00000080e4147836 */ /* 0x000fe20000000000 */
[----:B------:R-:W-:Y:S01]  /*20f0*/  ISETP.NE.AND.EX P0, PT, RZ, UR5, PT, P0 ;  /* 0x00000005ff007c0c */ /* 0x000fe2000bf05300 */
[----:B------:R-:W2:Y:S01]  /*2100*/  LDL R35, [R1+0x34] ;  /* 0x0000340001237983 */ /* 0x000ea20000100800 */
[----:B------:R-:W1:Y:S01]  /*2110*/  LDC.64 R10, c[0x0][0x2f0] ;  /* 0x0000bc00ff0a7b82 */ /* 0x000e620000000a00 */
[----:B------:R-:W-:Y:S01]  /*2120*/  IMAD.IADD R75, R26, 0x1, R25 ;  /* 0x000000011a4b7824 */ /* 0x000fe200078e0219 */
[----:B------:R-:W-:Y:S01]  /*2130*/  ULDC.64 UR4, c[0x0][0x2f8] ;  /* 0x0000be0000047ab9 */ /* 0x000fe20000000a00 */
[----:B------:R-:W3:Y:S01]  /*2140*/  LDL R34, [R1+0x38] ;  /* 0x0000380001227983 */ /* 0x000ee20000100800 */
[----:B------:R-:W-:-:S03]  /*2150*/  ULDC.64 UR8, c[0x0][0x320] ;  /* 0x0000c80000087ab9 */ /* 0x000fc60000000a00 */
[----:B------:R-:W4:Y:S01]  /*2160*/  LDL R21, [R1+0x3c] ;  /* 0x00003c0001157983 */ /* 0x000f220000100800 */
[----:B------:R-:W1:Y:S03]  /*2170*/  LDC R99, c[0x0][0x3d4] ;  /* 0x0000f500ff637b82 */ /* 0x000e660000000800 */
[----:B------:R-:W4:Y:S04]  /*2180*/  LDL R32, [R1+0x40] ;  /* 0x0000400001207983 */ /* 0x000f280000100800 */
[----:B------:R-:W4:Y:S01]  /*2190*/  LDL R30, [R1+0x48] ;  /* 0x00004800011e7983 */ /* 0x000f220000100800 */
[----:B------:R-:W0:Y:S02]  /*21a0*/  @P0 LDC.64 R4, c[0x0][0x9f8] ;  /* 0x00027e00ff040b82 */ /* 0x000e240000000a00 */
[----:B0-----:R-:W-:Y:S01]  /*21b0*/  @P0 IMAD.WIDE R4, R28, 0x4, R4 ;  /* 0x000000041c040825 */ /* 0x001fe200078e0204 */
[----:B------:R-:W-:-:S05]  /*21c0*/  SHF.R.S32.HI R33, RZ, 0x1f, R75 ;  /* 0x0000001fff217819 */ /* 0x000fca000001144b */
[----:B------:R-:W0:Y:S01]  /*21d0*/  LDC.64 R28, c[0x0][0x3d8] ;  /* 0x0000f600ff1c7b82 */ /* 0x000e220000000a00 */
[----:B------:R1:W2:Y:S01]  /*21e0*/  @P0 LDG.E R3, desc[UR6][R4.64] ;  /* 0x0000000604030981 */ /* 0x0002a2000c1e1900 */
[----:B------:R-:W-:Y:S01]  /*21f0*/  ISETP.NE.AND P0, PT, R0, 0x1, PT ;  /* 0x000000010000780c */ /* 0x000fe20003f05270 */
[----:B------:R-:W-:Y:S01]  /*2200*/  ULDC UR6, c[0x0][0x2e4] ;  /* 0x0000b90000067ab9 */ /* 0x000fe20000000800 */
[-C--:B-1----:R-:W-:Y:S01]  /*2210*/  IMAD R6, R33, R10.reuse, RZ ;  /* 0x0000000a21067224 */ /* 0x082fe200078e02ff */
[----:B------:R-:W-:Y:S01]  /*2220*/  ISETP.GE.AND P1, PT, R225, UR6, PT ;  /* 0x00000006e1007c0c */ /* 0x000fe2000bf26270 */
[----:B------:R-:W-:-:S09]  /*2230*/  IMAD.WIDE.U32 R4, R75, R10, RZ ;  /* 0x0000000a4b047225 */ /* 0x000fd200078e00ff */
[----:B------:R-:W1:Y:S08]  /*2240*/  @P0 LDC R0, c[0x0][0x42c] ;  /* 0x00010b00ff000b82 */ /* 0x000e700000000800 */
[----:B------:R-:W0:Y:S01]  /*2250*/  @P0 LDC R7, c[0x0][0x430] ;  /* 0x00010c00ff070b82 */ /* 0x000e220000000800 */
[----:B-1----:R-:W-:-:S05]  /*2260*/  @P0 IMAD.HI.U32 R0, R27, R0, RZ ;  /* 0x000000001b000227 */ /* 0x002fca00078e00ff */
[----:B0-----:R-:W-:Y:S01]  /*2270*/  @P0 SHF.R.U32.HI R9, RZ, R7, R0 ;  /* 0x00000007ff090219 */ /* 0x001fe20000011600 */
[----:B------:R-:W-:Y:S01]  /*2280*/  IMAD R7, R75, R11, R6 ;  /* 0x0000000b4b077224 */ /* 0x000fe200078e0206 */
[----:B------:R-:W-:Y:S02]  /*2290*/  ISETP.GE.AND P0, PT, R228, UR6, PT ;  /* 0x00000006e4007c0c */ /* 0x000fe4000bf06270 */
[----:B------:R-:W-:Y:S01]  /*22a0*/  SHF.R.S32.HI R8, RZ, 0x1f, R9 ;  /* 0x0000001fff087819 */ /* 0x000fe20000011409 */
[----:B------:R-:W-:Y:S01]  /*22b0*/  IMAD.IADD R5, R5, 0x1, R7 ;  /* 0x0000000105057824 */ /* 0x000fe200078e0207 */
[----:B------:R-:W-:Y:S02]  /*22c0*/  SEL R0, RZ, 0x1, P0 ;  /* 0x00000001ff007807 */ /* 0x000fe40000000000 */
[----:B------:R-:W-:Y:S01]  /*22d0*/  ISETP.GE.AND P0, PT, R20, UR6, PT ;  /* 0x0000000614007c0c */ /* 0x000fe2000bf06270 */
[----:B------:R-:W-:Y:S01]  /*22e0*/  IMAD R12, R8, UR4, RZ ;  /* 0x00000004080c7c24 */ /* 0x000fe2000f8e02ff */
[----:B------:R-:W4:Y:S01]  /*22f0*/  LDL R20, [R1+0x44] ;  /* 0x0000440001147983 */ /* 0x000f220000100800 */
[----:B------:R-:W-:Y:S01]  /*2300*/  SEL R6, RZ, 0xffffffff, P1 ;  /* 0xffffffffff067807 */ /* 0x000fe20000800000 */
[----:B------:R-:W-:-:S04]  /*2310*/  IMAD.WIDE.U32 R4, R9, UR4, R4 ;  /* 0x0000000409047c25 */ /* 0x000fc8000f8e0004 */
[----:B------:R-:W-:Y:S02]  /*2320*/  IMAD.SHL.U32 R7, R6, 0x2, RZ ;  /* 0x0000000206077824 */ /* 0x000fe400078e00ff */
[----:B------:R-:W-:Y:S01]  /*2330*/  IMAD R15, R9, UR5, R12 ;  /* 0x00000005090f7c24 */ /* 0x000fe2000f8e020c */
[----:B------:R-:W-:Y:S01]  /*2340*/  ULDC.64 UR4, c[0x0][0xa08] ;  /* 0x0002820000047ab9 */ /* 0x000fe20000000a00 */
[----:B------:R-:W-:Y:S02]  /*2350*/  SEL R13, RZ, 0x4, P0 ;  /* 0x00000004ff0d7807 */ /* 0x000fe40000000000 */
[----:B------:R-:W-:Y:S02]  /*2360*/  LOP3.LUT R0, R7, 0x2, R0, 0xe2, !PT ;  /* 0x0000000207007812 */ /* 0x000fe400078ee200 */
[----:B------:R-:W-:Y:S01]  /*2370*/  ISETP.NE.U32.AND P0, PT, RZ, UR4, PT ;  /* 0x00000004ff007c0c */ /* 0x000fe2000bf05070 */
[----:B------:R-:W-:Y:S01]  /*2380*/  IMAD R8, R8, UR8, RZ ;  /* 0x0000000808087c24 */ /* 0x000fe2000f8e02ff */
[----:B------:R-:W-:Y:S01]  /*2390*/  LOP3.LUT R31, R0, R13, RZ, 0xfc, !PT ;  /* 0x0000000d001f7212 */ /* 0x000fe200078efcff */
[----:B------:R-:W0:Y:S01]  /*23a0*/  LDC.64 R6, c[0x0][0x3e8] ;  /* 0x0000fa00ff067b82 */ /* 0x000e220000000a00 */
[----:B------:R-:W-:Y:S01]  /*23b0*/  ISETP.NE.AND.EX P0, PT, RZ, UR5, PT, P0 ;  /* 0x00000005ff007c0c */ /* 0x000fe2000bf05300 */
[----:B------:R-:W-:Y:S01]  /*23c0*/  ULDC.64 UR4, c[0x0][0x300] ;  /* 0x0000c00000047ab9 */ /* 0x000fe20000000a00 */
[----:B------:R-:W-:-:S02]  /*23d0*/  SHF.R.S32.HI R229, RZ, 0x1f, R228 ;  /* 0x0000001fffe57819 */ /* 0x000fc400000114e4 */
[----:B------:R-:W-:Y:S01]  /*23e0*/  IADD3 R5, R5, R15, RZ ;  /* 0x0000000f05057210 */ /* 0x000fe20007ffe0ff */
[C---:B------:R-:W-:Y:S02]  /*23f0*/  IMAD R15, R9.reuse, UR9, R8 ;  /* 0x00000009090f7c24 */ /* 0x040fe4000f8e0208 */
[----:B------:R-:W-:Y:S01]  /*2400*/  IMAD.WIDE.U32 R8, R9, UR8, R228 ;  /* 0x0000000809087c25 */ /* 0x000fe2000f8e00e4 */
[----:B------:R-:W-:-:S03]  /*2410*/  ISETP.GE.AND P3, PT, R228, R99, PT ;  /* 0x00000063e400720c */ /* 0x000fc60003f66270 */
[----:B------:R-:W-:Y:S01]  /*2420*/  IMAD.IADD R9, R9, 0x1, R15 ;  /* 0x0000000109097824 */ /* 0x000fe200078e020f */
[----:B------:R-:W-:Y:S02]  /*2430*/  ISETP.GE.AND P2, PT, R225, R99, PT ;  /* 0x00000063e100720c */ /* 0x000fe40003f46270 */
[----:B------:R-:W-:Y:S01]  /*2440*/  SHF.R.S32.HI R209, RZ, 0x1f, R208 ;  /* 0x0000001fffd17819 */ /* 0x000fe200000114d0 */
[----:B------:R-:W-:-:S04]  /*2450*/  IMAD.WIDE.U32 R76, R18, R28, R228 ;  /* 0x0000001c124c7225 */ /* 0x000fc800078e00e4 */
[----:B------:R-:W-:-:S04]  /*2460*/  IMAD.WIDE.U32 R78, R18, R28, R208 ;  /* 0x0000001c124e7225 */ /* 0x000fc800078e00d0 */
[-C--:B0-----:R-:W-:Y:S01]  /*2470*/  IMAD R12, R19, R6.reuse, RZ ;  /* 0x00000006130c7224 */ /* 0x081fe200078e02ff */
[----:B------:R-:W0:Y:S01]  /*2480*/  S2R R108, SR_TID.X ;  /* 0x00000000006c7919 */ /* 0x000e220000002100 */
[----:B------:R-:W-:-:S04]  /*2490*/  IMAD.WIDE.U32 R82, R18, R6, R208 ;  /* 0x0000000612527225 */ /* 0x000fc800078e00d0 */
[----:B------:R-:W-:-:S04]  /*24a0*/  IMAD R13, R18, R7, R12 ;  /* 0x00000007120d7224 */ /* 0x000fc800078e020c */
[----:B------:R-:W-:Y:S01]  /*24b0*/  IMAD.IADD R83, R83, 0x1, R13 ;  /* 0x0000000153537824 */ /* 0x000fe200078e020d */
[----:B------:R-:W-:Y:S01]  /*24c0*/  IADD3 R74, P1, R18, R75, RZ ;  /* 0x0000004b124a7210 */ /* 0x000fe20007f3e0ff */
[----:B-----5:R-:W-:-:S04]  /*24d0*/  IMAD.WIDE.U32 R82, R100, R6, R82 ;  /* 0x0000000664527225 */ /* 0x020fc800078e0052 */
[----:B------:R-:W-:Y:S01]  /*24e0*/  IMAD.X R75, R19, 0x1, R33, P1 ;  /* 0x00000001134b7824 */ /* 0x000fe200008e0621 */
[----:B0-----:R-:W-:Y:S02]  /*24f0*/  LEA.HI R108, R108, 0x8, RZ, 0x19 ;  /* 0x000000086c6c7811 */ /* 0x001fe400078fc8ff */
[----:B--2---:R-:W-:-:S04]  /*2500*/  SHF.R.S32.HI R0, RZ, 0x1f, R3 ;  /* 0x0000001fff007819 */ /* 0x004fc80000011403 */
[----:B------:R-:W-:Y:S02]  /*2510*/  SEL R0, R0, RZ, !P0 ;  /* 0x000000ff00007207 */ /* 0x000fe40004000000 */
[----:B------:R-:W-:-:S03]  /*2520*/  SEL R3, R3, RZ, !P0 ;  /* 0x000000ff03037207 */ /* 0x000fc60004000000 */
[----:B------:R-:W-:Y:S02]  /*2530*/  IMAD R14, R0, UR4, RZ ;  /* 0x00000004000e7c24 */ /* 0x000fe4000f8e02ff */
[----:B------:R-:W-:-:S04]  /*2540*/  IMAD.WIDE.U32 R86, R3, UR4, R4 ;  /* 0x0000000403567c25 */ /* 0x000fc8000f8e0004 */
[C---:B------:R-:W-:Y:S01]  /*2550*/  IMAD R27, R3.reuse, UR5, R14 ;  /* 0x00000005031b7c24 */ /* 0x040fe2000f8e020e */
[----:B------:R-:W-:Y:S02]  /*2560*/  ULDC.64 UR4, c[0x0][0x328] ;  /* 0x0000ca0000047ab9 */ /* 0x000fe40000000a00 */
[----:B------:R-:W-:Y:S02]  /*2570*/  IMAD R0, R0, UR4, RZ ;  /* 0x0000000400007c24 */ /* 0x000fe4000f8e02ff */
[----:B------:R-:W-:-:S04]  /*2580*/  IMAD.WIDE.U32 R84, R3, UR4, R8 ;  /* 0x0000000403547c25 */ /* 0x000fc8000f8e0008 */
[----:B------:R-:W-:Y:S01]  /*2590*/  IMAD R39, R3, UR5, R0 ;  /* 0x0000000503277c24 */ /* 0x000fe2000f8e0200 */
[----:B------:R-:W-:Y:S01]  /*25a0*/  SEL R3, R99, RZ, P3 ;  /* 0x000000ff63037207 */ /* 0x000fe20001800000 */
[----:B------:R-:W-:-:S04]  /*25b0*/  IMAD R0, R19, R28, RZ ;  /* 0x0000001c13007224 */ /* 0x000fc800078e02ff */
[----:B------:R-:W-:Y:S01]  /*25c0*/  IMAD R9, R18, R29, R0 ;  /* 0x0000001d12097224 */ /* 0x000fe200078e0200 */
[----:B------:R-:W-:Y:S01]  /*25d0*/  SEL R0, R99, RZ, P2 ;  /* 0x000000ff63007207 */ /* 0x000fe20001000000 */
[----:B------:R-:W-:Y:S02]  /*25e0*/  IMAD.IADD R3, R228, 0x1, R3 ;  /* 0x00000001e4037824 */ /* 0x000fe400078e0203 */
[----:B------:R-:W-:Y:S01]  /*25f0*/  IMAD R4, R19, R10, RZ ;  /* 0x0000000a13047224 */ /* 0x000fe200078e02ff */
[----:B------:R-:W-:Y:S02]  /*2600*/  IADD3 R8, R225, R0, RZ ;  /* 0x00000000e1087210 */ /* 0x000fe40007ffe0ff */
[----:B------:R-:W-:Y:S01]  /*2610*/  SHF.R.S32.HI R0, RZ, 0x1f, R3 ;  /* 0x0000001fff007819 */ /* 0x000fe20000011403 */
[C---:B------:R-:W-:Y:S02]  /*2620*/  IMAD R25, R18.reuse, R11, R4 ;  /* 0x0000000b12197224 */ /* 0x040fe400078e0204 */
[----:B------:R-:W-:Y:S01]  /*2630*/  IMAD.WIDE.U32 R4, R18, R10, R228 ;  /* 0x0000000a12047225 */ /* 0x000fe200078e00e4 */
[----:B------:R-:W-:-:S02]  /*2640*/  LEA.HI R88, R0, R3, RZ, 0x3 ;  /* 0x0000000300587211 */ /* 0x000fc400078f18ff */
[----:B------:R-:W-:Y:S01]  /*2650*/  LEA.HI R0, R0, R3, RZ, 0x6 ;  /* 0x0000000300007211 */ /* 0x000fe200078f30ff */
[----:B------:R-:W-:Y:S02]  /*2660*/  IMAD.IADD R79, R79, 0x1, R9 ;  /* 0x000000014f4f7824 */ /* 0x000fe400078e0209 */
[----:B------:R-:W-:Y:S01]  /*2670*/  IMAD.IADD R77, R9, 0x1, R77 ;  /* 0x00000001094d7824 */ /* 0x000fe200078e024d */
[----:B------:R-:W-:Y:S01]  /*2680*/  SHF.R.S32.HI R9, RZ, 0x1f, R8 ;  /* 0x0000001fff097819 */ /* 0x000fe20000011408 */
[----:B------:R-:W-:Y:S01]  /*2690*/  IMAD.IADD R27, R87, 0x1, R27 ;  /* 0x00000001571b7824 */ /* 0x000fe200078e021b */
[----:B------:R-:W-:Y:S01]  /*26a0*/  IADD3 R26, P0, R86, R4, RZ ;  /* 0x00000004561a7210 */ /* 0x000fe20007f1e0ff */
[----:B------:R-:W-:Y:S01]  /*26b0*/  IMAD.SHL.U32 R3, R0, 0x40, RZ ;  /* 0x0000004000037824 */ /* 0x000fe200078e00ff */
[----:B------:R-:W-:Y:S02]  /*26c0*/  LEA.HI R90, R9, R8, RZ, 0x3 ;  /* 0x00000008095a7211 */ /* 0x000fe400078f18ff */
[----:B------:R-:W-:Y:S01]  /*26d0*/  IADD3.X R25, R27, R5, R25, P0, !PT ;  /* 0x000000051b197210 */ /* 0x000fe200007fe419 */
[----:B------:R-:W-:Y:S01]  /*26e0*/  IMAD.WIDE.U32 R4, R18, R6, R228 ;  /* 0x0000000612047225 */ /* 0x000fe200078e00e4 */
[----:B------:R-:W-:-:S02]  /*26f0*/  LOP3.LUT R0, R88, 0x38, RZ, 0xc0, !PT ;  /* 0x0000003858007812 */ /* 0x000fc400078ec0ff */
[----:B------:R-:W-:Y:S02]  /*2700*/  LEA.HI R12, R9, R8, RZ, 0x6 ;  /* 0x00000008090c7211 */ /* 0x000fe400078f30ff */
[----:B------:R-:W-:Y:S02]  /*2710*/  LOP3.LUT R8, R90, 0x38, RZ, 0xc0, !PT ;  /* 0x000000385a087812 */ /* 0x000fe400078ec0ff */
[----:B------:R-:W-:Y:S02]  /*2720*/  LOP3.LUT R9, R35, 0x38, R88, 0xf8, !PT ;  /* 0x0000003823097812 */ /* 0x000fe400078ef858 */
[----:B---3--:R-:W-:Y:S01]  /*2730*/  LOP3.LUT R0, R0, 0x1c0, R34, 0xf8, !PT ;  /* 0x000001c000007812 */ /* 0x008fe200078ef822 */
[----:B------:R-:W-:Y:S01]  /*2740*/  IMAD.SHL.U32 R12, R12, 0x40, RZ ;  /* 0x000000400c0c7824 */ /* 0x000fe200078e00ff */
[----:B------:R-:W-:Y:S02]  /*2750*/  IADD3 R5, R13, R5, RZ ;  /* 0x000000050d057210 */ /* 0x000fe40007ffe0ff */
[----:B------:R-:W-:-:S02]  /*2760*/  LOP3.LUT R13, R35, 0x38, R90, 0xf8, !PT ;  /* 0x00000038230d7812 */ /* 0x000fc400078ef85a */
[----:B------:R-:W-:Y:S02]  /*2770*/  LOP3.LUT R8, R8, 0x1c0, R34, 0xf8, !PT ;  /* 0x000001c008087812 */ /* 0x000fe400078ef822 */
[----:B------:R-:W-:Y:S02]  /*2780*/  LOP3.LUT R3, R3, 0xfffff000, RZ, 0xc0, !PT ;  /* 0xfffff00003037812 */ /* 0x000fe400078ec0ff */
[-C--:B----4-:R-:W-:Y:S02]  /*2790*/  LOP3.LUT R14, R9, R21.reuse, RZ, 0x3c, !PT ;  /* 0x00000015090e7212 */ /* 0x090fe400078e3cff */
[----:B------:R-:W-:Y:S02]  /*27a0*/  LOP3.LUT R0, R0, R20, RZ, 0x3c, !PT ;  /* 0x0000001400007212 */ /* 0x000fe400078e3cff */
[----:B------:R-:W-:Y:S02]  /*27b0*/  LOP3.LUT R12, R12, 0xfffff000, RZ, 0xc0, !PT ;  /* 0xfffff0000c0c7812 */ /* 0x000fe400078ec0ff */
[----:B------:R-:W-:-:S02]  /*27c0*/  LOP3.LUT R13, R13, R21, RZ, 0x3c, !PT ;  /* 0x000000150d0d7212 */ /* 0x000fc400078e3cff */
[----:B------:R-:W-:Y:S02]  /*27d0*/  LOP3.LUT R9, R8, R20, RZ, 0x3c, !PT ;  /* 0x0000001408097212 */ /* 0x000fe400078e3cff */
[-C--:B------:R-:W-:Y:S02]  /*27e0*/  IADD3 R21, R14, R3.reuse, R32 ;  /* 0x000000030e157210 */ /* 0x080fe40007ffe020 */
[----:B------:R-:W-:Y:S02]  /*27f0*/  IADD3 R20, R0, R3, R30 ;  /* 0x0000000300147210 */ /* 0x000fe40007ffe01e */
[----:B------:R-:W-:Y:S02]  /*2800*/  SHF.R.S32.HI R3, RZ, 0x1f, R100 ;  /* 0x0000001fff037819 */ /* 0x000fe40000011464 */
[----:B------:R-:W-:Y:S01]  /*2810*/  IADD3 R14, R9, R12, R30 ;  /* 0x0000000c090e7210 */ /* 0x000fe20007ffe01e */
[----:B------:R-:W-:Y:S02]  /*2820*/  VIADD R30, R228, 0xc0 ;  /* 0x000000c0e41e7836 */ /* 0x000fe40000000000 */
[----:B------:R-:W-:-:S02]  /*2830*/  IMAD R0, R3, R6, RZ ;  /* 0x0000000603007224 */ /* 0x000fc400078e02ff */
[----:B------:R-:W-:Y:S01]  /*2840*/  IMAD R3, R3, R28, RZ ;  /* 0x0000001c03037224 */ /* 0x000fe200078e02ff */
[----:B------:R-:W-:Y:S01]  /*2850*/  ISETP.GE.AND P0, PT, R30, UR6, PT ;  /* 0x000000061e007c0c */ /* 0x000fe2000bf06270 */
[C---:B------:R-:W-:Y:S02]  /*2860*/  IMAD R37, R100.reuse, R7, R0 ;  /* 0x0000000764257224 */ /* 0x040fe400078e0200 */
[----:B------:R-:W-:Y:S01]  /*2870*/  IMAD.WIDE.U32 R80, R100, R6, R4 ;  /* 0x0000000664507225 */ /* 0x000fe200078e0004 */
[C-C-:B------:R-:W-:Y:S02]  /*2880*/  SHF.L.U64.HI R5, R28.reuse, 0x6, R29.reuse ;  /* 0x000000061c057819 */ /* 0x140fe4000001021d */
[----:B------:R-:W-:Y:S01]  /*2890*/  SHF.L.U64.HI R4, R28, 0x5, R29 ;  /* 0x000000051c047819 */ /* 0x000fe2000001021d */
[----:B------:R-:W-:Y:S01]  /*28a0*/  IMAD R35, R100, R29, R3 ;  /* 0x0000001d64237224 */ /* 0x000fe200078e0203 */
[----:B------:R-:W-:Y:S01]  /*28b0*/  SHF.L.U32 R3, R28, 0x6, RZ ;  /* 0x000000061c037819 */ /* 0x000fe200000006ff */
[----:B------:R-:W-:-:S04]  /*28c0*/  IMAD.WIDE.U32 R78, R100, R28, R78 ;  /* 0x0000001c644e7225 */ /* 0x000fc800078e004e */
[----:B------:R-:W-:-:S04]  /*28d0*/  IMAD.WIDE.U32 R76, R100, R28, R76 ;  /* 0x0000001c644c7225 */ /* 0x000fc800078e004c */
[----:B------:R-:W-:Y:S01]  /*28e0*/  IMAD.SHL.U32 R0, R28, 0x20, RZ ;  /* 0x000000201c007824 */ /* 0x000fe200078e00ff */
[----:B------:R-:W-:Y:S02]  /*28f0*/  SEL R28, RZ, 0x8, P0 ;  /* 0x00000008ff1c7807 */ /* 0x000fe40000000000 */
[----:B------:R-:W-:Y:S02]  /*2900*/  SHF.R.S32.HI R73, RZ, 0x3, R88 ;  /* 0x00000003ff497819 */ /* 0x000fe40000011458 */
[----:B------:R-:W-:Y:S02]  /*2910*/  LOP3.LUT R93, R31, R28, RZ, 0xfc, !PT ;  /* 0x0000001c1f5d7212 */ /* 0x000fe400078efcff */
[----:B------:R-:W-:Y:S02]  /*2920*/  SHF.R.S32.HI R89, RZ, 0x3, R90 ;  /* 0x00000003ff597819 */ /* 0x000fe4000001145a */
[----:B------:R-:W-:Y:S02]  /*2930*/  LOP3.LUT R88, R88, 0xfffffff8, RZ, 0xc0, !PT ;  /* 0xfffffff858587812 */ /* 0x000fe400078ec0ff */
[----:B------:R-:W-:-:S02]  /*2940*/  LOP3.LUT R90, R90, 0xfffffff8, RZ, 0xc0, !PT ;  /* 0xfffffff85a5a7812 */ /* 0x000fc400078ec0ff */
[----:B------:R-:W-:Y:S02]  /*2950*/  IADD3 R15, R13, R12, R32 ;  /* 0x0000000c0d0f7210 */ /* 0x000fe40007ffe020 */
[C-C-:B------:R-:W-:Y:S02]  /*2960*/  SHF.L.U64.HI R13, R10.reuse, 0x6, R11.reuse ;  /* 0x000000060a0d7819 */ /* 0x140fe4000001020b */
[C---:B------:R-:W-:Y:S01]  /*2970*/  SHF.L.U64.HI R12, R10.reuse, 0x5, R11 ;  /* 0x000000050a0c7819 */ /* 0x040fe2000001020b */
[----:B------:R-:W-:Y:S01]  /*2980*/  IMAD.SHL.U32 R11, R10, 0x40, RZ ;  /* 0x000000400a0b7824 */ /* 0x000fe200078e00ff */
[C-C-:B------:R-:W-:Y:S02]  /*2990*/  SHF.L.U64.HI R9, R6.reuse, 0x6, R7.reuse ;  /* 0x0000000606097819 */ /* 0x140fe40000010207 */
[C---:B------:R-:W-:Y:S01]  /*29a0*/  SHF.L.U64.HI R8, R6.reuse, 0x5, R7 ;  /* 0x0000000506087819 */ /* 0x040fe20000010207 */
[C---:B------:R-:W-:Y:S01]  /*29b0*/  IMAD.SHL.U32 R7, R6.reuse, 0x40, RZ ;  /* 0x0000004006077824 */ /* 0x040fe200078e00ff */
[----:B------:R-:W-:Y:S01]  /*29c0*/  LOP3.LUT R28, R31, 0x1, RZ, 0xc0, !PT ;  /* 0x000000011f1c7812 */ /* 0x000fe200078ec0ff */
[----:B------:R-:W-:Y:S01]  /*29d0*/  IMAD.SHL.U32 R6, R6, 0x20, RZ ;  /* 0x0000002006067824 */ /* 0x000fe200078e00ff */
[----:B------:R-:W-:Y:S01]  /*29e0*/  LOP3.LUT R91, R93, 0x2, RZ, 0xc0, !PT ;  /* 0x000000025d5b7812 */ /* 0x000fe200078ec0ff */
[----:B------:R-:W-:Y:S01]  /*29f0*/  IMAD.SHL.U32 R99, R99, 0x2, RZ ;  /* 0x0000000263637824 */ /* 0x000fe200078e00ff */
[----:B------:R-:W-:Y:S01]  /*2a00*/  LOP3.LUT R92, R93, 0x4, RZ, 0xc0, !PT ;  /* 0x000000045d5c7812 */ /* 0x000fe200078ec0ff */
[----:B------:R-:W-:Y:S01]  /*2a10*/  IMAD.IADD R30, R37, 0x1, R81 ;  /* 0x00000001251e7824 */ /* 0x000fe200078e0251 */
[----:B------:R-:W-:Y:S01]  /*2a20*/  SHF.L.U32 R10, R10, 0x5, RZ ;  /* 0x000000050a0a7819 */ /* 0x000fe200000006ff */
[----:B------:R-:W-:Y:S01]  /*2a30*/  IMAD.IADD R31, R79, 0x1, R35 ;  /* 0x000000014f1f7824 */ /* 0x000fe200078e0223 */
[----:B------:R-:W-:Y:S01]  /*2a40*/  IADD3 R29, R83, R37, RZ ;  /* 0x00000025531d7210 */ /* 0x000fe20007ffe0ff */
[----:B------:R-:W-:Y:S01]  /*2a50*/  IMAD.IADD R72, R35, 0x1, R77 ;  /* 0x0000000123487824 */ /* 0x000fe200078e024d */
[----:B------:R-:W-:-:S02]  /*2a60*/  LOP3.LUT R93, R93, 0x8, RZ, 0xc0, !PT ;  /* 0x000000085d5d7812 */ /* 0x000fc400078ec0ff */
[----:B------:R-:W-:Y:S02]  /*2a70*/  SHF.R.S32.HI R94, RZ, 0x1f, R88 ;  /* 0x0000001fff5e7819 */ /* 0x000fe40000011458 */
[----:B------:R-:W-:Y:S02]  /*2a80*/  SHF.R.S32.HI R95, RZ, 0x1f, R90 ;  /* 0x0000001fff5f7819 */ /* 0x000fe4000001145a */
[----:B------:R-:W-:-:S07]  /*2a90*/  IADD3 R96, R85, R39, RZ ;  /* 0x0000002755607210 */ /* 0x000fce0007ffe0ff */
.L_x_1428:
[----:B------:R-:W2:Y:S01]  /*2aa0*/  LDL R38, [R1+0x58] ;  /* 0x0000580001267983 */ /* 0x000ea20000100800 */
[----:B------:R-:W0:Y:S01]  /*2ab0*/  LDC R120, c[0x0][0x3d4] ;  /* 0x0000f500ff787b82 */ /* 0x000e220000000800 */
[----:B------:R-:W-:Y:S01]  /*2ac0*/  VIADD R36, R24, 0xffffffff ;  /* 0xffffffff18247836 */ /* 0x000fe20000000000 */
[----:B------:R-:W-:Y:S05]  /*2ad0*/  YIELD ;  /* 0x0000000000007946 */ /* 0x000fea0003800000 */
[----:B------:R-:W-:Y:S01]  /*2ae0*/  SHF.R.S32.HI R37, RZ, 0x1f, R36 ;  /* 0x0000001fff257819 */ /* 0x000fe20000011424 */
[----:B------:R-:W1:Y:S01]  /*2af0*/  LDC.64 R106, c[0x0][0x2d8] ;  /* 0x0000b600ff6a7b82 */ /* 0x000e620000000a00 */
[-C--:B------:R-:W-:Y:S01]  /*2b00*/  IMAD R24, R13, R36.reuse, RZ ;  /* 0x000000240d187224 */ /* 0x080fe200078e02ff */
[----:B------:R-:W-:Y:S01]  /*2b10*/  BSSY B0, `(.L_x_1353) ;  /* 0x0000515000007945 */ /* 0x000fe20003800000 */
[----:B------:R-:W-:-:S04]  /*2b20*/  IMAD.WIDE.U32 R112, R11, R36, RZ ;  /* 0x000000240b707225 */ /* 0x000fc800078e00ff */
[----:B------:R-:W-:Y:S01]  /*2b30*/  IMAD R35, R37, R11, R24 ;  /* 0x0000000b25237224 */ /* 0x000fe200078e0218 */
[CC--:B------:R-:W-:Y:S02]  /*2b40*/  IADD3 R33, P0, R26.reuse, R112.reuse, RZ ;  /* 0x000000701a217210 */ /* 0x0c0fe40007f1e0ff */
[----:B------:R-:W-:Y:S01]  /*2b50*/  IADD3 R24, P4, P5, R26, R112, R10 ;  /* 0x000000701a187210 */ /* 0x000fe20007d9e00a */
[----:B------:R-:W-:-:S04]  /*2b60*/  IMAD.IADD R68, R113, 0x1, R35 ;  /* 0x0000000171447824 */ /* 0x000fc800078e0223 */
[----:B------:R-:W-:Y:S01]  /*2b70*/  IMAD.X R34, R68, 0x1, R25, P0 ;  /* 0x0000000144227824 */ /* 0x000fe200000e0619 */
[----:B0-----:R-:W-:Y:S02]  /*2b80*/  ISETP.GE.AND P0, PT, R120, 0x1, PT ;  /* 0x000000017800780c */ /* 0x001fe40003f06270 */
[----:B------:R-:W-:Y:S02]  /*2b90*/  IADD3.X R32, R25, R68, R12, P4, P5 ;  /* 0x0000004419207210 */ /* 0x000fe400027ea40c */
[CC--:B-1----:R-:W-:Y:S02]  /*2ba0*/  LEA R46, P1, R33.reuse, R106.reuse, 0x1 ;  /* 0x0000006a212e7211 */ /* 0x0c2fe400078208ff */
[----:B------:R-:W-:Y:S02]  /*2bb0*/  LEA R44, P6, R24, R106, 0x1 ;  /* 0x0000006a182c7211 */ /* 0x000fe400078c08ff */
[----:B------:R-:W-:Y:S02]  /*2bc0*/  LEA.HI.X R47, R33, R107, R34, 0x1, P1 ;  /* 0x0000006b212f7211 */ /* 0x000fe400008f0c22 */
[----:B------:R-:W-:-:S02]  /*2bd0*/  ISETP.GT.AND P1, PT, R36, R23, PT ;  /* 0x000000172400720c */ /* 0x000fc40003f24270 */
[----:B------:R-:W-:Y:S01]  /*2be0*/  LEA.HI.X R45, R24, R107, R32, 0x1, P6 ;  /* 0x0000006b182d7211 */ /* 0x000fe200030f0c20 */
[----:B------:R-:W-:Y:S01]  /*2bf0*/  IMAD.MOV.U32 R24, RZ, RZ, R36 ;  /* 0x000000ffff187224 */ /* 0x000fe200078e0024 */
[----:B------:R-:W-:Y:S02]  /*2c00*/  P2R R98, PR, RZ, 0x2 ;  /* 0x00000002ff627803 */ /* 0x000fe40000000000 */
[----:B--2---:R-:W-:-:S05]  /*2c10*/  LEA R33, R17, R38, 0xe ;  /* 0x0000002611217211 */ /* 0x004fca00078e70ff */
[----:B------:R-:W-:Y:S01]  /*2c20*/  IMAD R102, R33, 0x2, R16 ;  /* 0x0000000221667824 */ /* 0x000fe200078e0210 */
[----:B---3--:R-:W-:Y:S06]  /*2c30*/  @!P0 BRA `(.L_x_1354) ;  /* 0x0000004c005c8947 */ /* 0x008fec0003800000 */
[----:B------:R-:W-:Y:S01]  /*2c40*/  ULDC.U8 UR4, c[0x0][0x3f0] ;  /* 0x0000fc0000047ab9 */ /* 0x000fe20000000000 */
[-C--:B------:R-:W-:Y:S01]  /*2c50*/  IMAD R34, R9, R36.reuse, RZ ;  /* 0x0000002409227224 */ /* 0x080fe200078e02ff */
[----:B------:R-:W-:Y:S01]  /*2c60*/  ISETP.NE.AND P0, PT, RZ, UR4, PT ;  /* 0x00000004ff007c0c */ /* 0x000fe2000bf05270 */
[-C--:B------:R-:W-:Y:S02]  /*2c70*/  IMAD R32, R5, R36.reuse, RZ ;  /* 0x0000002405207224 */ /* 0x080fe400078e02ff */
[----:B------:R-:W-:Y:S02]  /*2c80*/  IMAD R35, R37, R7, R34 ;  /* 0x0000000725237224 */ /* 0x000fe400078e0222 */
[----:B------:R-:W-:Y:S02]  /*2c90*/  IMAD R105, R24, -0x40, R2 ;  /* 0xffffffc018697824 */ /* 0x000fe400078e0202 */
[----:B------:R-:W-:-:S03]  /*2ca0*/  IMAD.WIDE.U32 R64, R7, R36, RZ ;  /* 0x0000002407407225 */ /* 0x000fc600078e00ff */
[----:B------:R-:W-:Y:S01]  /*2cb0*/  VIMNMX R105, R105, 0x40, PT ;  /* 0x0000004069697848 */ /* 0x000fe20003fe0100 */
[----:B------:R-:W-:Y:S01]  /*2cc0*/  IMAD R33, R37, R3, R32 ;  /* 0x0000000325217224 */ /* 0x000fe200078e0220 */
[----:B------:R-:W-:Y:S01]  /*2cd0*/  IADD3 R109, R65, R35, RZ ;  /* 0x00000023416d7210 */ /* 0x000fe20007ffe0ff */
[----:B------:R-:W-:-:S04]  /*2ce0*/  IMAD.WIDE.U32 R66, R3, R36, RZ ;  /* 0x0000002403427225 */ /* 0x000fc800078e00ff */
[----:B------:R-:W-:Y:S01]  /*2cf0*/  IMAD.IADD R97, R67, 0x1, R33 ;  /* 0x0000000143617824 */ /* 0x000fe200078e0221 */
[----:B------:R-:W-:Y:S06]  /*2d00*/  @!P0 BRA `(.L_x_1355) ;  /* 0x0000002000e48947 */ /* 0x000fec0003800000 */
[----:B------:R0:W5:Y:S04]  /*2d10*/  LDL R116, [R1+0x14] ;  /* 0x0000140001747983 */ /* 0x0001680000100800 */
[----:B------:R0:W5:Y:S04]  /*2d20*/  LDL R115, [R1+0x10] ;  /* 0x0000100001737983 */ /* 0x0001680000100800 */
[----:B------:R0:W5:Y:S01]  /*2d30*/  LDL R114, [R1+0x18] ;  /* 0x0000180001727983 */ /* 0x0001620000100800 */
[----:B------:R-:W-:Y:S01]  /*2d40*/  ISETP.GE.AND P0, PT, R18, R105, PT ;  /* 0x000000691200720c */ /* 0x000fe20003f06270 */
[----:B------:R-:W-:Y:S01]  /*2d50*/  BSSY B1, `(.L_x_1356) ;  /* 0x000002a000017945 */ /* 0x000fe20003800000 */
        /* <DEDUP_REMOVED lines=8> */
[----:B------:R-:W-:Y:S01]  /*2de0*/  CS2R R110, SRZ ;  /* 0x00000000006e7805 */ /* 0x000fe2000001ff00 */
[----:B0-----:R-:W-:Y:S06]  /*2df0*/  @P0 BRA `(.L_x_1357) ;  /* 0x00000000007c0947 */ /* 0x001fec0003800000 */
[----:B------:R-:W-:Y:S01]  /*2e00*/  IADD3 R33, P1, R78, R66, RZ ;  /* 0x000000424e217210 */ /* 0x000fe20007f3e0ff */
[----:B------:R-:W-:Y:S01]  /*2e10*/  ULDC.64 UR4, c[0x0][0x3c8] ;  /* 0x0000f20000047ab9 */ /* 0x000fe20000000a00 */
[----:B------:R-:W-:Y:S02]  /*2e20*/  IADD3 R35, P4, R82, R64, RZ ;  /* 0x0000004052237210 */ /* 0x000fe40007f9e0ff */
[----:B------:R-:W-:Y:S02]  /*2e30*/  CS2R R106, SRZ ;  /* 0x00000000006a7805 */ /* 0x000fe4000001ff00 */
[-C--:B------:R-:W-:Y:S01]  /*2e40*/  ISETP.GE.AND P5, PT, R208, R120.reuse, PT ;  /* 0x00000078d000720c */ /* 0x080fe20003fa6270 */
[----:B------:R-:W-:Y:S01]  /*2e50*/  IMAD.X R34, R97, 0x1, R31, P1 ;  /* 0x0000000161227824 */ /* 0x000fe200008e061f */
[----:B------:R-:W-:Y:S01]  /*2e60*/  LEA R32, P1, R33, UR4, 0x1 ;  /* 0x0000000421207c11 */ /* 0x000fe2000f8208ff */
[----:B------:R-:W-:Y:S01]  /*2e70*/  IMAD.X R38, R109, 0x1, R29, P4 ;  /* 0x000000016d267824 */ /* 0x000fe200020e061d */
[----:B------:R-:W-:Y:S01]  /*2e80*/  CS2R R110, SRZ ;  /* 0x00000000006e7805 */ /* 0x000fe2000001ff00 */
[----:B------:R-:W-:Y:S01]  /*2e90*/  ULDC.64 UR6, c[0x0][0x208] ;  /* 0x0000820000067ab9 */ /* 0x000fe20000000a00 */
[----:B------:R-:W-:Y:S01]  /*2ea0*/  LEA.HI.X R33, R33, UR5, R34, 0x1, P1 ;  /* 0x0000000521217c11 */ /* 0x000fe200088f0c22 */
[----:B------:R-:W-:Y:S01]  /*2eb0*/  ULDC.64 UR4, c[0x0][0x3e0] ;  /* 0x0000f80000047ab9 */ /* 0x000fe20000000a00 */
[----:B-----5:R-:W-:-:S02]  /*2ec0*/  ISETP.GE.AND P4, PT, R116, R120, PT ;  /* 0x000000787400720c */ /* 0x020fc40003f86270 */
[----:B------:R-:W-:-:S03]  /*2ed0*/  LEA R34, P1, R35, UR4, 0x1 ;  /* 0x0000000423227c11 */ /* 0x000fc6000f8208ff */
[----:B------:R0:W5:Y:S01]  /*2ee0*/  @!P5 LDG.E.64 R106, desc[UR6][R32.64] ;  /* 0x00000006206ad981 */ /* 0x000162000c1e1b00 */
[----:B------:R-:W-:Y:S02]  /*2ef0*/  LEA.HI.X R35, R35, UR5, R38, 0x1, P1 ;  /* 0x0000000523237c11 */ /* 0x000fe400088f0c26 */
[----:B------:R-:W-:-:S03]  /*2f00*/  ISETP.GE.AND P1, PT, R115, R120, PT ;  /* 0x000000787300720c */ /* 0x000fc60003f26270 */
[----:B------:R0:W5:Y:S01]  /*2f10*/  @!P5 LDG.E.64 R110, desc[UR6][R34.64] ;  /* 0x00000006226ed981 */ /* 0x000162000c1e1b00 */
[----:B------:R-:W-:Y:S02]  /*2f20*/  ISETP.GE.AND P5, PT, R114, R120, PT ;  /* 0x000000787200720c */ /* 0x000fe40003fa6270 */
[----:B------:R-:W-:Y:S02]  /*2f30*/  CS2R R68, SRZ ;  /* 0x0000000000447805 */ /* 0x000fe4000001ff00 */
[----:B------:R-:W-:Y:S02]  /*2f40*/  CS2R R60, SRZ ;  /* 0x00000000003c7805 */ /* 0x000fe4000001ff00 */
[----:B------:R-:W-:Y:S02]  /*2f50*/  CS2R R56, SRZ ;  /* 0x0000000000387805 */ /* 0x000fe4000001ff00 */
[----:B------:R-:W-:Y:S02]  /*2f60*/  CS2R R70, SRZ ;  /* 0x0000000000467805 */ /* 0x000fe4000001ff00 */
[----:B------:R-:W-:-:S02]  /*2f70*/  CS2R R62, SRZ ;  /* 0x00000000003e7805 */ /* 0x000fc4000001ff00 */
[----:B------:R-:W-:Y:S01]  /*2f80*/  CS2R R58, SRZ ;  /* 0x00000000003a7805 */ /* 0x000fe2000001ff00 */
[----:B------:R0:W5:Y:S04]  /*2f90*/  @!P4 LDG.E.64 R68, desc[UR6][R32.64+0x40] ;  /* 0x000040062044c981 */ /* 0x000168000c1e1b00 */
[----:B------:R0:W5:Y:S04]  /*2fa0*/  @!P1 LDG.E.64 R60, desc[UR6][R32.64+0x80] ;  /* 0x00008006203c9981 */ /* 0x000168000c1e1b00 */
[----:B------:R0:W5:Y:S04]  /*2fb0*/  @!P5 LDG.E.64 R56, desc[UR6][R32.64+0xc0] ;  /* 0x0000c0062038d981 */ /* 0x000168000c1e1b00 */
[----:B------:R0:W5:Y:S04]  /*2fc0*/  @!P4 LDG.E.64 R70, desc[UR6][R34.64+0x40] ;  /* 0x000040062246c981 */ /* 0x000168000c1e1b00 */
[----:B------:R0:W5:Y:S04]  /*2fd0*/  @!P1 LDG.E.64 R62, desc[UR6][R34.64+0x80] ;  /* 0x00008006223e9981 */ /* 0x000168000c1e1b00 */
[----:B------:R0:W5:Y:S02]  /*2fe0*/  @!P5 LDG.E.64 R58, desc[UR6][R34.64+0xc0] ;  /* 0x0000c006223ad981 */ /* 0x000164000c1e1b00 */
.L_x_1357:
[----:B------:R-:W-:Y:S05]  /*2ff0*/  BSYNC B1 ;  /* 0x0000000000017941 */ /* 0x000fea0003800000 */
.L_x_1356:
[----:B------:R-:W-:Y:S01]  /*3000*/  ISETP.GE.AND P4, PT, R233, R105, PT ;  /* 0x00000069e900720c */ /* 0x000fe20003f86270 */
[----:B------:R-:W-:Y:S01]  /*3010*/  BSSY B1, `(.L_x_1358) ;  /* 0x000002a000017945 */ /* 0x000fe20003800000 */
[----:B------:R-:W-:Y:S02]  /*3020*/  CS2R R40, SRZ ;  /* 0x0000000000287805 */ /* 0x000fe4000001ff00 */
[----:B------:R-:W-:Y:S02]  /*3030*/  CS2R R48, SRZ ;  /* 0x0000000000307805 */ /* 0x000fe4000001ff00 */
[----:B------:R-:W-:Y:S02]  /*3040*/  CS2R R52, SRZ ;  /* 0x0000000000347805 */ /* 0x000fe4000001ff00 */
[----:B------:R-:W-:Y:S02]  /*3050*/  CS2R R38, SRZ ;  /* 0x0000000000267805 */ /* 0x000fe4000001ff00 */
[----:B------:R-:W-:-:S02]  /*3060*/  CS2R R42, SRZ ;  /* 0x00000000002a7805 */ /* 0x000fc4000001ff00 */
[----:B------:R-:W-:Y:S01]  /*3070*/  CS2R R50, SRZ ;  /* 0x0000000000327805 */ /* 0x000fe2000001ff00 */
[----:B-----5:R-:W-:Y:S01]  /*3080*/  IMAD.MOV.U32 R112, RZ, RZ, R56 ;  /* 0x000000ffff707224 */ /* 0x020fe200078e0038 */
[----:B------:R-:W-:Y:S02]  /*3090*/  MOV R113, R57 ;  /* 0x0000003900717202 */ /* 0x000fe40000000f00 */
        /* <DEDUP_REMOVED lines=33> */
.L_x_1359:
[----:B------:R-:W-:Y:S05]  /*32b0*/  BSYNC B1 ;  /* 0x0000000000017941 */ /* 0x000fea0003800000 */
.L_x_1358:
[----:B01----:R-:W-:Y:S01]  /*32c0*/  IMAD.MOV.U32 R32, RZ, RZ, R60 ;  /* 0x000000ffff207224 */ /* 0x003fe200078e003c */
[----:B------:R-:W-:Y:S01]  /*32d0*/  ISETP.NE.AND P1, PT, R236, 0x3, PT ;  /* 0x00000003ec00780c */ /* 0x000fe20003f25270 */
[----:B------:R-:W-:Y:S01]  /*32e0*/  IMAD.MOV.U32 R33, RZ, RZ, R61 ;  /* 0x000000ffff217224 */ /* 0x000fe200078e003d */
[----:B------:R-:W-:Y:S01]  /*32f0*/  PRMT R116, R112, 0x5410, R113 ;  /* 0x0000541070747816 */ /* 0x000fe20000000071 */
[----:B------:R-:W-:Y:S02]  /*3300*/  IMAD.MOV.U32 R34, RZ, RZ, R106 ;  /* 0x000000ffff227224 */ /* 0x000fe400078e006a */
[----:B------:R-:W-:Y:S01]  /*3310*/  IMAD.MOV.U32 R35, RZ, RZ, R107 ;  /* 0x000000ffff237224 */ /* 0x000fe200078e006b */
[----:B------:R-:W-:Y:S01]  /*3320*/  PRMT R118, R33, 0x5410, R32 ;  /* 0x0000541021767816 */ /* 0x000fe20000000020 */
[----:B------:R-:W-:Y:S01]  /*3330*/  IMAD.MOV.U32 R32, RZ, RZ, R68 ;  /* 0x000000ffff207224 */ /* 0x000fe200078e0044 */
[----:B------:R-:W-:Y:S02]  /*3340*/  MOV R33, R69 ;  /* 0x0000004500217202 */ /* 0x000fe40000000f00 */
        /* <DEDUP_REMOVED lines=10> */
[----:B------:R-:W-:Y:S01]  /*33f0*/  MOV R33, R71 ;  /* 0x0000004700217202 */ /* 0x000fe20000000f00 */
[----:B------:R-:W-:-:S03]  /*3400*/  IMAD.MOV.U32 R35, RZ, RZ, R111 ;  /* 0x000000ffff237224 */ /* 0x000fc600078e006f */
[----:B------:R-:W-:Y:S01]  /*3410*/  PRMT R122, R32, 0x5410, R33 ;  /* 0x00005410207a7816 */ /* 0x000fe20000000021 */
[----:B-----5:R-:W-:Y:S01]  /*3420*/  IMAD.MOV.U32 R32, RZ, RZ, R36 ;  /* 0x000000ffff207224 */ /* 0x020fe200078e0024 */
        /* <DEDUP_REMOVED lines=26> */
.L_x_1360:
[----:B------:R-:W-:Y:S01]  /*35d0*/  IMAD R97, R17, 0x8, R16 ;  /* 0x0000000811617824 */ /* 0x000fe200078e0210 */
[----:B------:R-:W-:Y:S01]  /*35e0*/  SHF.L.U32 R109, R237, 0x1f, RZ ;  /* 0x0000001fed6d7819 */ /* 0x000fe200000006ff */
[----:B------:R-:W-:Y:S03]  /*35f0*/  BSSY B1, `(.L_x_1361) ;  /* 0x0000003000017945 */ /* 0x000fe60003800000 */
[----:B------:R-:W0:Y:S02]  /*3600*/  SYNCS.PHASECHK.TRANS64.TRYWAIT P5, [R97+URZ+0x30890], R109 ;  /* 0x0308906d610075a7 */ /* 0x000e2400080a017f */
[----:B0-----:R-:W-:Y:S05]  /*3610*/  @!P5 BRA `(.L_x_1362) ;  /* 0x0000024c0044d947 */ /* 0x001fea0003800000 */
.L_x_1771:
[----:B------:R-:W-:Y:S05]  /*3620*/  BSYNC B1 ;  /* 0x0000000000017941 */ /* 0x000fea0003800000 */
.L_x_1361:
        /* <DEDUP_REMOVED lines=26> */
[----:B------:R-:W-:Y:S01]  /*37d0*/  FMUL.FTZ R130, R107, R126 ;  /* 0x0000007e6b827220 */ /* 0x000fe20000410000 */
[----:B------:R-:W-:Y:S01]  /*37e0*/  FFMA.FTZ R125, R34, R110, R111 ;  /* 0x0000006e227d7223 */ /* 0x000fe2000001006f */
[C---:B------:R-:W-:Y:S01]  /*37f0*/  FMUL.FTZ R126, R35.reuse, R126 ;  /* 0x0000007e237e7220 */ /* 0x040fe20000410000 */
[--C-:B------:R-:W-:Y:S02]  /*3800*/  HADD2.F32 R110, -RZ, R131.reuse.H0_H0 ;  /* 0x20000083ff6e7230 */ /* 0x100fe40000004100 */
[-C--:B------:R-:W-:Y:S01]  /*3810*/  FFMA.FTZ R130, R35, R124.reuse, -R130 ;  /* 0x0000007c23827223 */ /* 0x080fe20000010882 */
[----:B------:R-:W-:Y:S02]  /*3820*/  HADD2.F32 R111, -RZ, R131.H1_H1 ;  /* 0x30000083ff6f7230 */ /* 0x000fe40000004100 */
[----:B------:R-:W-:Y:S01]  /*3830*/  FFMA.FTZ R129, R107, R124, R126 ;  /* 0x0000007c6b817223 */ /* 0x000fe2000001007e */
[----:B------:R-:W-:Y:S02]  /*3840*/  HADD2.F32 R34, -RZ, R106.H1_H1 ;  /* 0x3000006aff227230 */ /* 0x000fe40000004100 */
[----:B------:R-:W-:Y:S01]  /*3850*/  FMUL.FTZ R123, R33, R110 ;  /* 0x0000006e217b7220 */ /* 0x000fe20000410000 */
[----:B------:R-:W-:-:S02]  /*3860*/  HADD2.F32 R32, -RZ, R32.H0_H0 ;  /* 0x20000020ff207230 */ /* 0x000fc40000004100 */
[----:B------:R-:W-:Y:S02]  /*3870*/  HADD2.F32 R106, -RZ, R106.H0_H0 ;  /* 0x2000006aff6a7230 */ /* 0x000fe40000004100 */
[--C-:B------:R-:W-:Y:S02]  /*3880*/  HADD2.F32 R35, -RZ, R127.reuse.H0_H0 ;  /* 0x2000007fff237230 */ /* 0x100fe40000004100 */
[----:B------:R-:W-:Y:S01]  /*3890*/  FMUL.FTZ R110, R32, R110 ;  /* 0x0000006e206e7220 */ /* 0x000fe20000410000 */
[----:B------:R-:W-:Y:S02]  /*38a0*/  HADD2.F32 R107, -RZ, R127.H1_H1 ;  /* 0x3000007fff6b7230 */ /* 0x000fe40000004100 */
[-C--:B------:R-:W-:Y:S01]  /*38b0*/  FMUL.FTZ R127, R34, R111.reuse ;  /* 0x0000006f227f7220 */ /* 0x080fe20000410000 */
        /* <DEDUP_REMOVED lines=9> */
.L_x_1368:
[----:B------:R-:W-:Y:S05]  /*3950*/  BSYNC B3 ;  /* 0x0000000000037941 */ /* 0x000fea0003800000 */
.L_x_1367:
[----:B------:R-:W-:Y:S02]  /*3960*/  ULDC.64 UR4, c[0x0][0x208] ;  /* 0x0000820000047ab9 */ /* 0x000fe40000000a00 */
[----:B--2---:R1:W-:Y:S03]  /*3970*/  STG.E.128 desc[UR4][R46.64], R32 ;  /* 0x000000202e007986 */ /* 0x0043e6000c101d04 */
.L_x_1366:
[----:B------:R-:W-:Y:S05]  /*3980*/  BSYNC B2 ;  /* 0x0000000000027941 */ /* 0x000fea0003800000 */
.L_x_1365:
[----:B------:R-:W-:Y:S01]  /*3990*/  ISETP.NE.AND P0, PT, R91, RZ, PT ;  /* 0x000000ff5b00720c */ /* 0x000fe20003f05270 */
[----:B------:R-:W-:-:S12]  /*39a0*/  BSSY B2, `(.L_x_1369) ;  /* 0x0000033000027945 */ /* 0x000fd80003800000 */
[----:B------:R-:W-:Y:S05]  /*39b0*/  @!P0 BRA `(.L_x_1370) ;  /* 0x0000000000c48947 */ /* 0x000fea0003800000 */
[----:B------:R-:W2:Y:S01]  /*39c0*/  LDL R106, [R1+0x14] ;  /* 0x00001400016a7983 */ /* 0x000ea20000100800 */
[----:B------:R-:W-:Y:S03]  /*39d0*/  BSSY B3, `(.L_x_1371) ;  /* 0x000002d000037945 */ /* 0x000fe60003800000 */
[----:B-1----:R1:W3:Y:S01]  /*39e0*/  LDS.128 R32, [R102+0x22400] ;  /* 0x0224000066207984 */ /* 0x0022e20000000c00 */
[----:B--2---:R-:W-:-:S13]  /*39f0*/  ISETP.GE.AND P0, PT, R106, R120, PT ;  /* 0x000000786a00720c */ /* 0x004fda0003f06270 */
[----:B-1-3--:R-:W-:Y:S05]  /*3a00*/  @P0 BRA `(.L_x_1372) ;  /* 0x0000000000a40947 */ /* 0x00afea0003800000 */
[--C-:B------:R-:W-:Y:S01]  /*3a10*/  SHF.R.U64 R107, R68, 0x10, R69.reuse ;  /* 0x00000010446b7819 */ /* 0x100fe20000001245 */
[----:B------:R-:W-:Y:S01]  /*3a20*/  IMAD.MOV.U32 R68, RZ, RZ, R34 ;  /* 0x000000ffff447224 */ /* 0x000fe200078e0022 */
[----:B------:R-:W-:Y:S01]  /*3a30*/  SHF.R.U32.HI R106, RZ, 0x10, R69 ;  /* 0x00000010ff6a7819 */ /* 0x000fe20000011645 */
[--C-:B------:R-:W-:Y:S01]  /*3a40*/  HADD2.F32 R34, -RZ, R33.reuse.H1_H1 ;  /* 0x30000021ff227230 */ /* 0x100fe20000004100 */
[--C-:B------:R-:W-:Y:S01]  /*3a50*/  SHF.R.U64 R69, R70, 0x10, R71.reuse ;  /* 0x0000001046457819 */ /* 0x100fe20000001247 */
[----:B------:R-:W-:Y:S01]  /*3a60*/  HADD2.F32 R33, -RZ, R33.H0_H0 ;  /* 0x20000021ff217230 */ /* 0x000fe20000004100 */
[----:B------:R-:W-:Y:S01]  /*3a70*/  SHF.R.U32.HI R110, RZ, 0x10, R71 ;  /* 0x00000010ff6e7819 */ /* 0x000fe20000011647 */
[----:B------:R-:W-:Y:S02]  /*3a80*/  HADD2.F32 R70, -RZ, R107.H0_H0 ;  /* 0x2000006bff467230 */ /* 0x000fe40000004100 */
[----:B------:R-:W-:Y:S02]  /*3a90*/  HADD2.F32 R71, -RZ, R69.H0_H0 ;  /* 0x20000045ff477230 */ /* 0x000fe40000004100 */
[----:B------:R-:W-:-:S02]  /*3aa0*/  HADD2.F32 R110, -RZ, R110.H0_H0 ;  /* 0x2000006eff6e7230 */ /* 0x000fc40000004100 */
[--C-:B------:R-:W-:Y:S02]  /*3ab0*/  HADD2.F32 R69, -RZ, R35.reuse.H1_H1 ;  /* 0x30000023ff457230 */ /* 0x100fe40000004100 */
[-C--:B------:R-:W-:Y:S01]  /*3ac0*/  FMUL.FTZ R124, R34, R71.reuse ;  /* 0x00000047227c7220 */ /* 0x080fe20000410000 */
[----:B------:R-:W-:Y:S02]  /*3ad0*/  HADD2.F32 R35, -RZ, R35.H0_H0 ;  /* 0x20000023ff237230 */ /* 0x000fe40000004100 */
[----:B------:R-:W-:Y:S01]  /*3ae0*/  FMUL.FTZ R71, R33, R71 ;  /* 0x0000004721477220 */ /* 0x000fe20000410000 */
[----:B------:R-:W-:Y:S02]  /*3af0*/  HADD2.F32 R106, -RZ, R106.H0_H0 ;  /* 0x2000006aff6a7230 */ /* 0x000fe40000004100 */
[----:B------:R-:W-:Y:S01]  /*3b00*/  FMUL.FTZ R126, R69, R110 ;  /* 0x0000006e457e7220 */ /* 0x000fe20000410000 */
[----:B------:R-:W-:Y:S01]  /*3b10*/  FFMA.FTZ R124, R33, R70, -R124 ;  /* 0x00000046217c7223 */ /* 0x000fe2000001087c */
[----:B------:R-:W-:Y:S01]  /*3b20*/  FMUL.FTZ R110, R35, R110 ;  /* 0x0000006e236e7220 */ /* 0x000fe20000410000 */
[----:B------:R-:W-:-:S02]  /*3b30*/  HADD2.F32 R33, -RZ, R32.H1_H1 ;  /* 0x30000020ff217230 */ /* 0x000fc40000004100 */
[----:B------:R-:W-:Y:S01]  /*3b40*/  FFMA.FTZ R111, R34, R70, R71 ;  /* 0x00000046226f7223 */ /* 0x000fe20000010047 */
[----:B------:R-:W-:Y:S02]  /*3b50*/  HADD2.F32 R32, -RZ, R32.H0_H0 ;  /* 0x20000020ff207230 */ /* 0x000fe40000004100 */
[-C--:B------:R-:W-:Y:S01]  /*3b60*/  FFMA.FTZ R123, R69, R106.reuse, R110 ;  /* 0x0000006a457b7223 */ /* 0x080fe2000001006e */
[--C-:B------:R-:W-:Y:S02]  /*3b70*/  HADD2.F32 R69, -RZ, R122.reuse.H0_H0 ;  /* 0x2000007aff457230 */ /* 0x100fe40000004100 */
[----:B------:R-:W-:Y:S01]  /*3b80*/  FFMA.FTZ R126, R35, R106, -R126 ;  /* 0x0000006a237e7223 */ /* 0x000fe2000001087e */
[----:B------:R-:W-:Y:S02]  /*3b90*/  HADD2.F32 R71, -RZ, R122.H1_H1 ;  /* 0x3000007aff477230 */ /* 0x000fe40000004100 */
[--C-:B------:R-:W-:Y:S02]  /*3ba0*/  HADD2.F32 R34, -RZ, R68.reuse.H1_H1 ;  /* 0x30000044ff227230 */ /* 0x100fe40000004100 */
[----:B------:R-:W-:Y:S01]  /*3bb0*/  FMUL.FTZ R107, R33, R69 ;  /* 0x00000045216b7220 */ /* 0x000fe20000410000 */
[----:B------:R-:W-:-:S02]  /*3bc0*/  HADD2.F32 R68, -RZ, R68.H0_H0 ;  /* 0x20000044ff447230 */ /* 0x000fc40000004100 */
[----:B------:R-:W-:Y:S01]  /*3bd0*/  FMUL.FTZ R70, R32, R69 ;  /* 0x0000004520467220 */ /* 0x000fe20000410000 */
[--C-:B------:R-:W-:Y:S02]  /*3be0*/  HADD2.F32 R35, -RZ, R121.reuse.H1_H1 ;  /* 0x30000079ff237230 */ /* 0x100fe40000004100 */
[-C--:B------:R-:W-:Y:S01]  /*3bf0*/  FMUL.FTZ R69, R34, R71.reuse ;  /* 0x0000004722457220 */ /* 0x080fe20000410000 */
[----:B------:R-:W-:Y:S02]  /*3c00*/  HADD2.F32 R121, -RZ, R121.H0_H0 ;  /* 0x20000079ff797230 */ /* 0x000fe40000004100 */
        /* <DEDUP_REMOVED lines=9> */
.L_x_1372:
[----:B------:R-:W-:Y:S05]  /*3ca0*/  BSYNC B3 ;  /* 0x0000000000037941 */ /* 0x000fea0003800000 */
.L_x_1371:
[----:B------:R-:W-:Y:S02]  /*3cb0*/  ULDC.64 UR4, c[0x0][0x208] ;  /* 0x0000820000047ab9 */ /* 0x000fe40000000a00 */
[----:B------:R2:W-:Y:S03]  /*3cc0*/  STG.E.128 desc[UR4][R46.64+0x80], R32 ;  /* 0x000080202e007986 */ /* 0x0005e6000c101d04 */
.L_x_1370:
[----:B------:R-:W-:Y:S05]  /*3cd0*/  BSYNC B2 ;  /* 0x0000000000027941 */ /* 0x000fea0003800000 */
.L_x_1369:
[----:B------:R-:W-:Y:S01]  /*3ce0*/  ISETP.NE.AND P0, PT, R92, RZ, PT ;  /* 0x000000ff5c00720c */ /* 0x000fe20003f05270 */
[----:B------:R-:W-:-:S12]  /*3cf0*/  BSSY B2, `(.L_x_1373) ;  /* 0x0000033000027945 */ /* 0x000fd80003800000 */
[----:B------:R-:W-:Y:S05]  /*3d00*/  @!P0 BRA `(.L_x_1374) ;  /* 0x0000000000c48947 */ /* 0x000fea0003800000 */
[----:B------:R-:W3:Y:S01]  /*3d10*/  LDL R68, [R1+0x10] ;  /* 0x0000100001447983 */ /* 0x000ee20000100800 */
[----:B------:R-:W-:Y:S03]  /*3d20*/  BSSY B3, `(.L_x_1375) ;  /* 0x000002d000037945 */ /* 0x000fe60003800000 */
[----:B-12---:R1:W2:Y:S01]  /*3d30*/  LDS.128 R32, [R102+0x24400] ;  /* 0x0244000066207984 */ /* 0x0062a20000000c00 */
[----:B---3--:R-:W-:-:S13]  /*3d40*/  ISETP.GE.AND P0, PT, R68, R120, PT ;  /* 0x000000784400720c */ /* 0x008fda0003f06270 */
[----:B-12---:R-:W-:Y:S05]  /*3d50*/  @P0 BRA `(.L_x_1376) ;  /* 0x0000000000a40947 */ /* 0x006fea0003800000 */
        /* <DEDUP_REMOVED lines=11> */
[CC--:B------:R-:W-:Y:S01]  /*3e10*/  FMUL.FTZ R106, R34.reuse, R63.reuse ;  /* 0x0000003f226a7220 */ /* 0x0c0fe20000410000 */
[C---:B------:R-:W-:Y:S01]  /*3e20*/  FMUL.FTZ R63, R33.reuse, R63 ;  /* 0x0000003f213f7220 */ /* 0x040fe20000410000 */
[----:B------:R-:W-:Y:S02]  /*3e30*/  HADD2.F32 R35, -RZ, R35.H0_H0 ;  /* 0x20000023ff237230 */ /* 0x000fe40000004100 */
[-C--:B------:R-:W-:Y:S01]  /*3e40*/  FFMA.FTZ R106, R33, R62.reuse, -R106 ;  /* 0x0000003e216a7223 */ /* 0x080fe2000001086a */
[----:B------:R-:W-:Y:S01]  /*3e50*/  FFMA.FTZ R69, R34, R62, R63 ;  /* 0x0000003e22457223 */ /* 0x000fe2000001003f */
[----:B------:R-:W-:Y:S02]  /*3e60*/  HADD2.F32 R68, -RZ, R68.H0_H0 ;  /* 0x20000044ff447230 */ /* 0x000fe40000004100 */
[----:B------:R-:W-:Y:S01]  /*3e70*/  FMUL.FTZ R110, R61, R70 ;  /* 0x000000463d6e7220 */ /* 0x000fe20000410000 */
[----:B------:R-:W-:-:S02]  /*3e80*/  HADD2.F32 R62, -RZ, R119.H1_H1 ;  /* 0x30000077ff3e7230 */ /* 0x000fc40000004100 */
[C---:B------:R-:W-:Y:S01]  /*3e90*/  FMUL.FTZ R70, R35.reuse, R70 ;  /* 0x0000004623467220 */ /* 0x040fe20000410000 */
[----:B------:R-:W-:Y:S02]  /*3ea0*/  HADD2.F32 R119, -RZ, R119.H0_H0 ;  /* 0x20000077ff777230 */ /* 0x000fe40000004100 */
        /* <DEDUP_REMOVED lines=8> */
[--C-:B------:R-:W-:Y:S02]  /*3f30*/  HADD2.F32 R35, -RZ, R118.reuse.H1_H1 ;  /* 0x30000076ff237230 */ /* 0x100fe40000004100 */
[----:B------:R-:W-:Y:S01]  /*3f40*/  FMUL.FTZ R62, R32, R62 ;  /* 0x0000003e203e7220 */ /* 0x000fe20000410000 */
        /* <DEDUP_REMOVED lines=10> */
.L_x_1376:
[----:B------:R-:W-:Y:S05]  /*3ff0*/  BSYNC B3 ;  /* 0x0000000000037941 */ /* 0x000fea0003800000 */
.L_x_1375:
[----:B------:R-:W-:Y:S02]  /*4000*/  ULDC.64 UR4, c[0x0][0x208] ;  /* 0x0000820000047ab9 */ /* 0x000fe40000000a00 */
[----:B------:R3:W-:Y:S03]  /*4010*/  STG.E.128 desc[UR4][R46.64+0x100], R32 ;  /* 0x000100202e007986 */ /* 0x0007e6000c101d04 */
.L_x_1374:
[----:B------:R-:W-:Y:S05]  /*4020*/  BSYNC B2 ;  /* 0x0000000000027941 */ /* 0x000fea0003800000 */
.L_x_1373:
[----:B------:R-:W-:-:S13]  /*4030*/  ISETP.NE.AND P0, PT, R93, RZ, PT ;  /* 0x000000ff5d00720c */ /* 0x000fda0003f05270 */
[----:B------:R-:W-:Y:S05]  /*4040*/  @!P0 BRA `(.L_x_1364) ;  /* 0x0000000000c48947 */ /* 0x000fea0003800000 */
[----:B------:R-:W4:Y:S01]  /*4050*/  LDL R60, [R1+0x18] ;  /* 0x00001800013c7983 */ /* 0x000f220000100800 */
[----:B------:R-:W-:Y:S03]  /*4060*/  BSSY B2, `(.L_x_1377) ;  /* 0x000002d000027945 */ /* 0x000fe60003800000 */
[----:B-123--:R1:W2:Y:S01]  /*4070*/  LDS.128 R32, [R102+0x26400] ;  /* 0x0264000066207984 */ /* 0x00e2a20000000c00 */
[----:B----4-:R-:W-:-:S13]  /*4080*/  ISETP.GE.AND P0, PT, R60, R120, PT ;  /* 0x000000783c00720c */ /* 0x010fda0003f06270 */
        /* <DEDUP_REMOVED lines=42> */
.L_x_1378:
[----:B------:R-:W-:Y:S05]  /*4330*/  BSYNC B2 ;  /* 0x0000000000027941 */ /* 0x000fea0003800000 */
.L_x_1377:
[----:B------:R-:W-:Y:S02]  /*4340*/  ULDC.64 UR4, c[0x0][0x208] ;  /* 0x0000820000047ab9 */ /* 0x000fe40000000a00 */
[----:B------:R4:W-:Y:S03]  /*4350*/  STG.E.128 desc[UR4][R46.64+0x180], R32 ;  /* 0x000180202e007986 */ /* 0x0009e6000c101d04 */
.L_x_1364:
[----:B------:R-:W-:Y:S05]  /*4360*/  BSYNC B1 ;  /* 0x0000000000017941 */ /* 0x000fea0003800000 */
.L_x_1363:
        /* <DEDUP_REMOVED lines=49> */
.L_x_1383:
[----:B------:R-:W-:Y:S05]  /*4680*/  BSYNC B2 ;  /* 0x0000000000027941 */ /* 0x000fea0003800000 */
.L_x_1382:
[----:B------:R-:W-:Y:S02]  /*4690*/  ULDC.64 UR4, c[0x0][0x208] ;  /* 0x0000820000047ab9 */ /* 0x000fe40000000a00 */
[----:B--2---:R1:W-:Y:S03]  /*46a0*/  STG.E.128 desc[UR4][R44.64], R32 ;  /* 0x000000202c007986 */ /* 0x0043e6000c101d04 */
.L_x_1381:
[----:B------:R-:W-:Y:S05]  /*46b0*/  BSYNC B1 ;  /* 0x0000000000017941 */ /* 0x000fea0003800000 */
.L_x_1380:
[----:B------:R-:W-:Y:S01]  /*46c0*/  ISETP.NE.AND P0, PT, R91, RZ, PT ;  /* 0x000000ff5b00720c */ /* 0x000fe20003f05270 */
[----:B------:R-:W-:-:S12]  /*46d0*/  BSSY B1, `(.L_x_1384) ;  /* 0x0000033000017945 */ /* 0x000fd80003800000 */
[----:B------:R-:W-:Y:S05]  /*46e0*/  @!P0 BRA `(.L_x_1385) ;  /* 0x0000000000c48947 */ /* 0x000fea0003800000 */
[----:B-1234-:R-:W2:Y:S01]  /*46f0*/  LDL R46, [R1+0x14] ;  /* 0x00001400012e7983 */ /* 0x01eea20000100800 */
[----:B------:R-:W-:Y:S03]  /*4700*/  BSSY B2, `(.L_x_1386) ;  /* 0x000002d000027945 */ /* 0x000fe60003800000 */
[----:B------:R1:W3:Y:S01]  /*4710*/  LDS.128 R32, [R102+0x23400] ;  /* 0x0234000066207984 */ /* 0x0002e20000000c00 */
        /* <DEDUP_REMOVED lines=43> */
.L_x_1387:
[----:B------:R-:W-:Y:S05]  /*49d0*/  BSYNC B2 ;  /* 0x0000000000027941 */ /* 0x000fea0003800000 */
.L_x_1386:
[----:B------:R-:W-:Y:S02]  /*49e0*/  ULDC.64 UR4, c[0x0][0x208] ;  /* 0x0000820000047ab9 */ /* 0x000fe40000000a00 */
[----:B------:R1:W-:Y:S03]  /*49f0*/  STG.E.128 desc[UR4][R44.64+0x80], R32 ;  /* 0x000080202c007986 */ /* 0x0003e6000c101d04 */
.L_x_1385:
[----:B------:R-:W-:Y:S05]  /*4a00*/  BSYNC B1 ;  /* 0x0000000000017941 */ /* 0x000fea0003800000 */
.L_x_1384:
        /* <DEDUP_REMOVED lines=49> */
.L_x_1391:
[----:B------:R-:W-:Y:S05]  /*4d20*/  BSYNC B2 ;  /* 0x0000000000027941 */ /* 0x000fea0003800000 */
.L_x_1390:
[----:B------:R-:W-:Y:S02]  /*4d30*/  ULDC.64 UR4, c[0x0][0x208] ;  /* 0x0000820000047ab9 */ /* 0x000fe40000000a00 */
[----:B------:R1:W-:Y:S03]  /*4d40*/  STG.E.128 desc[UR4][R44.64+0x100], R32 ;  /* 0x000100202c007986 */ /* 0x0003e6000c101d04 */
.L_x_1389:
[----:B------:R-:W-:Y:S05]  /*4d50*/  BSYNC B1 ;  /* 0x0000000000017941 */ /* 0x000fea0003800000 */
.L_x_1388:
[----:B------:R-:W-:-:S13]  /*4d60*/  ISETP.NE.AND P0, PT, R93, RZ, PT ;  /* 0x000000ff5d00720c */ /* 0x000fda0003f05270 */
[----:B------:R-:W-:Y:S05]  /*4d70*/  @!P0 BRA `(.L_x_1379) ;  /* 0x0000002c00b88947 */ /* 0x000fea0003800000 */
[----:B------:R-:W5:Y:S01]  /*4d80*/  LDL R40, [R1+0x18] ;  /* 0x0000180001287983 */ /* 0x000f620000100800 */
[----:B------:R-:W-:Y:S03]  /*4d90*/  BSSY B1, `(.L_x_1392) ;  /* 0x000002d000017945 */ /* 0x000fe60003800000 */
[----:B-1234-:R1:W2:Y:S01]  /*4da0*/  LDS.128 R32, [R102+0x27400] ;  /* 0x0274000066207984 */ /* 0x01e2a20000000c00 */
[----:B-----5:R-:W-:-:S13]  /*4db0*/  ISETP.GE.AND P0, PT, R40, R120, PT ;  /* 0x000000782800720c */ /* 0x020fda0003f06270 */
        /* <DEDUP_REMOVED lines=42> */
.L_x_1393:
[----:B------:R-:W-:Y:S05]  /*5060*/  BSYNC B1 ;  /* 0x0000000000017941 */ /* 0x000fea0003800000 */
.L_x_1392:
[----:B------:R-:W-:Y:S02]  /*5070*/  ULDC.64 UR4, c[0x0][0x208] ;  /* 0x0000820000047ab9 */ /* 0x000fe40000000a00 */
[----:B------:R1:W-:Y:S01]  /*5080*/  STG.E.128 desc[UR4][R44.64+0x180], R32 ;  /* 0x000180202c007986 */ /* 0x0003e2000c101d04 */
[----:B------:R-:W-:Y:S05]  /*5090*/  BRA `(.L_x_1379) ;  /* 0x0000002800f07947 */ /* 0x000fea0003800000 */
.L_x_1355:
        /* <DEDUP_REMOVED lines=16> */
[----:B------:R-:W-:Y:S02]  /*51a0*/  IADD3.X R35, R97, R72, RZ, P0, !PT ;  /* 0x0000004861237210 */ /* 0x000fe400007fe4ff */
[----:B------:R-:W-:Y:S02]  /*51b0*/  CS2R R38, SRZ ;  /* 0x0000000000267805 */ /* 0x000fe4000001ff00 */
[----:B------:R-:W-:Y:S01]  /*51c0*/  LEA R48, P1, R34, UR4, 0x1 ;  /* 0x0000000422307c11 */ /* 0x000fe2000f8208ff */
[----:B------:R-:W-:Y:S01]  /*51d0*/  IMAD.X R33, R109, 0x1, R30, P5 ;  /* 0x000000016d217824 */ /* 0x000fe200028e061e */
        /* <DEDUP_REMOVED lines=17> */
.L_x_1395:
[----:B------:R-:W-:Y:S05]  /*52f0*/  BSYNC B1 ;  /* 0x0000000000017941 */ /* 0x000fea0003800000 */
.L_x_1394:
[----:B------:R-:W-:Y:S01]  /*5300*/  ISETP.GE.AND P0, PT, R233, R105, PT ;  /* 0x00000069e900720c */ /* 0x000fe20003f06270 */
[----:B------:R-:W-:Y:S01]  /*5310*/  BSSY B1, `(.L_x_1396) ;  /* 0x0000024000017945 */ /* 0x000fe20003800000 */
[----:B0-----:R-:W-:Y:S02]  /*5320*/  CS2R R48, SRZ ;  /* 0x0000000000307805 */ /* 0x001fe4000001ff00 */
[----:B------:R-:W-:Y:S02]  /*5330*/  CS2R R54, SRZ ;  /* 0x0000000000367805 */ /* 0x000fe4000001ff00 */
[----:B------:R-:W-:Y:S02]  /*5340*/  CS2R R52, SRZ ;  /* 0x0000000000347805 */ /* 0x000fe4000001ff00 */
[----:B------:R-:W-:Y:S02]  /*5350*/  CS2R R58, SRZ ;  /* 0x00000000003a7805 */ /* 0x000fe4000001ff00 */
[----:B------:R-:W-:-:S02]  /*5360*/  CS2R R56, SRZ ;  /* 0x0000000000387805 */ /* 0x000fc4000001ff00 */
[----:B------:R-:W-:Y:S01]  /*5370*/  CS2R R62, SRZ ;  /* 0x00000000003e7805 */ /* 0x000fe2000001ff00 */
[----:B-----5:R-:W-:Y:S01]  /*5380*/  IMAD.MOV.U32 R69, RZ, RZ, R34 ;  /* 0x000000ffff457224 */ /* 0x020fe200078e0022 */
[----:B------:R-:W-:Y:S01]  /*5390*/  CS2R R60, SRZ ;  /* 0x00000000003c7805 */ /* 0x000fe2000001ff00 */
[----:B------:R-:W-:Y:S01]  /*53a0*/  IMAD.MOV.U32 R70, RZ, RZ, R35 ;  /* 0x000000ffff467224 */ /* 0x000fe200078e0023 */
        /* <DEDUP_REMOVED lines=26> */
.L_x_1397:
[----:B------:R-:W-:Y:S05]  /*5550*/  BSYNC B1 ;  /* 0x0000000000017941 */ /* 0x000fea0003800000 */
.L_x_1396:
[----:B0-----:R-:W-:Y:S01]  /*5560*/  IMAD.MOV.U32 R65, RZ, RZ, R33 ;  /* 0x000000ffff417224 */ /* 0x001fe200078e0021 */
[----:B------:R-:W-:Y:S01]  /*5570*/  MOV R64, R32 ;  /* 0x0000002000407202 */ /* 0x000fe20000000f00 */
[----:B------:R-:W-:Y:S01]  /*5580*/  IMAD.MOV.U32 R67, RZ, RZ, R37 ;  /* 0x000000ffff437224 */ /* 0x000fe200078e0025 */
[----:B------:R-:W-:Y:S02]  /*5590*/  MOV R66, R36 ;  /* 0x0000002400427202 */ /* 0x000fe40000000f00 */
[----:B------:R-:W-:Y:S01]  /*55a0*/  PRMT R133, R64, 0x5410, R65 ;  /* 0x0000541040857816 */ /* 0x000fe20000000041 */
[----:B------:R-:W-:Y:S01]  /*55b0*/  IMAD.MOV.U32 R64, RZ, RZ, R38 ;  /* 0x000000ffff407224 */ /* 0x000fe200078e0026 */
        /* <DEDUP_REMOVED lines=8> */
[----:B------:R-:W-:-:S02]  /*5640*/  MOV R66, R40 ;  /* 0x0000002800427202 */ /* 0x000fc40000000f00 */
[----:B------:R-:W-:Y:S02]  /*5650*/  ISETP.NE.AND P1, PT, R236, 0x3, PT ;  /* 0x00000003ec00780c */ /* 0x000fe40003f25270 */
[----:B------:R-:W-:Y:S01]  /*5660*/  PRMT R134, R64, 0x5410, R65 ;  /* 0x0000541040867816 */ /* 0x000fe20000000041 */
[----:B------:R-:W-:Y:S01]  /*5670*/  IMAD.MOV.U32 R64, RZ, RZ, R46 ;  /* 0x000000ffff407224 */ /* 0x000fe200078e002e */
[----:B------:R-:W-:Y:S01]  /*5680*/  PRMT R135, R66, 0x5410, R67 ;  /* 0x0000541042877816 */ /* 0x000fe20000000043 */
[----:B------:R-:W-:Y:S01]  /*5690*/  IMAD.MOV.U32 R65, RZ, RZ, R47 ;  /* 0x000000ffff417224 */ /* 0x000fe200078e002f */
[----:B------:R-:W-:Y:S01]  /*56a0*/  MOV R66, R44 ;  /* 0x0000002c00427202 */ /* 0x000fe20000000f00 */
[----:B------:R-:W-:Y:S01]  /*56b0*/  IMAD.MOV.U32 R67, RZ, RZ, R45 ;  /* 0x000000ffff437224 */ /* 0x000fe200078e002d */
[----:B------:R-:W-:Y:S01]  /*56c0*/  PRMT R137, R64, 0x7610, R137 ;  /* 0x0000761040897816 */ /* 0x000fe20000000089 */
[----:B-----5:R-:W-:Y:S01]  /*56d0*/  IMAD.MOV.U32 R64, RZ, RZ, R50 ;  /* 0x000000ffff407224 */ /* 0x020fe200078e0032 */
[----:B------:R-:W-:Y:S01]  /*56e0*/  PRMT R139, R139, 0x5410, R65 ;  /* 0x000054108b8b7816 */ /* 0x000fe20000000041 */
[----:B------:R-:W-:Y:S01]  /*56f0*/  IMAD.MOV.U32 R65, RZ, RZ, R51 ;  /* 0x000000ffff417224 */ /* 0x000fe200078e0033 */
[----:B------:R-:W-:Y:S01]  /*5700*/  PRMT R140, R140, 0x5410, R67 ;  /* 0x000054108c8c7816 */ /* 0x000fe20000000043 */
[----:B------:R-:W-:Y:S01]  /*5710*/  IMAD.MOV.U32 R67, RZ, RZ, R49 ;  /* 0x000000ffff437224 */ /* 0x000fe200078e0031 */
[----:B------:R-:W-:-:S02]  /*5720*/  PRMT R138, R138, 0x5410, R66 ;  /* 0x000054108a8a7816 */ /* 0x000fc40000000042 */
[----:B------:R-:W-:Y:S02]  /*5730*/  MOV R66, R48 ;  /* 0x0000003000427202 */ /* 0x000fe40000000f00 */
[----:B------:R-:W-:Y:S01]  /*5740*/  PRMT R121, R64, 0x5410, R65 ;  /* 0x0000541040797816 */ /* 0x000fe20000000041 */
[----:B------:R-:W-:Y:S01]  /*5750*/  IMAD.MOV.U32 R64, RZ, RZ, R54 ;  /* 0x000000ffff407224 */ /* 0x000fe200078e0036 */
[----:B------:R-:W-:Y:S01]  /*5760*/  PRMT R123, R66, 0x5410, R67 ;  /* 0x00005410427b7816 */ /* 0x000fe20000000043 */
[----:B------:R-:W-:Y:S01]  /*5770*/  IMAD.MOV.U32 R65, RZ, RZ, R55 ;  /* 0x000000ffff417224 */ /* 0x000fe200078e0037 */
[----:B------:R-:W-:Y:S01]  /*5780*/  MOV R66, R52 ;  /* 0x0000003400427202 */ /* 0x000fe20000000f00 */
[----:B------:R-:W-:Y:S01]  /*5790*/  IMAD.MOV.U32 R67, RZ, RZ, R53 ;  /* 0x000000ffff437224 */ /* 0x000fe200078e0035 */
[----:B------:R-:W-:Y:S02]  /*57a0*/  PRMT R132, R69, 0x5410, R70 ;  /* 0x0000541045847816 */ /* 0x000fe40000000046 */
        /* <DEDUP_REMOVED lines=16> */
.L_x_1398:
[----:B------:R-:W-:Y:S01]  /*58b0*/  IMAD R97, R17, 0x8, R16 ;  /* 0x0000000811617824 */ /* 0x000fe200078e0210 */
[----:B------:R-:W-:Y:S01]  /*58c0*/  SHF.L.U32 R109, R237, 0x1f, RZ ;  /* 0x0000001fed6d7819 */ /* 0x000fe200000006ff */
[----:B------:R-:W0:Y:S01]  /*58d0*/  LDC R122, c[0x0][0x2e4] ;  /* 0x0000b900ff7a7b82 */ /* 0x000e220000000800 */
[----:B------:R-:W-:Y:S02]  /*58e0*/  BSSY B1, `(.L_x_1399) ;  /* 0x0000004000017945 */ /* 0x000fe40003800000 */
[----:B------:R-:W1:Y:S05]  /*58f0*/  SYNCS.PHASECHK.TRANS64.TRYWAIT P5, [R97+URZ+0x30890], R109 ;  /* 0x0308906d610075a7 */ /* 0x000e6a00080a017f */
[----:B------:R-:W2:Y:S01]  /*5900*/  LDC.64 R110, c[0x0][0x2f0] ;  /* 0x0000bc00ff6e7b82 */ /* 0x000ea20000000a00 */
[----:B-1----:R-:W-:Y:S05]  /*5910*/  @!P5 BRA `(.L_x_1400) ;  /* 0x000002280098d947 */ /* 0x002fea0003800000 */
.L_x_1772:
[----:B------:R-:W-:Y:S05]  /*5920*/  BSYNC B1 ;  /* 0x0000000000017941 */ /* 0x000fea0003800000 */
.L_x_1399:
[----:B------:R-:W-:Y:S01]  /*5930*/  BSSY B1, `(.L_x_1401) ;  /* 0x0000100000017945 */ /* 0x000fe20003800000 */
[----:B0-----:R-:W-:Y:S01]  /*5940*/  IMAD.IADD R124, R122, 0x1, -R99 ;  /* 0x000000017a7c7824 */ /* 0x001fe200078e0a63 */
[----:B------:R-:W-:Y:S02]  /*5950*/  MOV R113, R68 ;  /* 0x0000004400717202 */ /* 0x000fe40000000f00 */
[----:B------:R-:W-:Y:S05]  /*5960*/  @P4 BRA `(.L_x_1402) ;  /* 0x0000000c00f04947 */ /* 0x000fea0003800000 */
[----:B------:R-:W-:Y:S01]  /*5970*/  ISETP.NE.AND P4, PT, R28, RZ, PT ;  /* 0x000000ff1c00720c */ /* 0x000fe20003f85270 */
[-C--:B--2---:R-:W-:Y:S01]  /*5980*/  IMAD R64, R19, R110.reuse, RZ ;  /* 0x0000006e13407224 */ /* 0x084fe200078e02ff */
[----:B------:R-:W-:Y:S01]  /*5990*/  BSSY B2, `(.L_x_1403) ;  /* 0x000007e000027945 */ /* 0x000fe20003800000 */
[----:B------:R-:W-:-:S04]  /*59a0*/  IMAD.WIDE.U32 R114, R18, R110, R112 ;  /* 0x0000006e12727225 */ /* 0x000fc800078e0070 */
[----:B------:R-:W-:-:S04]  /*59b0*/  IMAD R65, R18, R111, R64 ;  /* 0x0000006f12417224 */ /* 0x000fc800078e0240 */
[----:B------:R-:W-:Y:S02]  /*59c0*/  IMAD.IADD R128, R65, 0x1, R115 ;  /* 0x0000000141807824 */ /* 0x000fe400078e0273 */
[----:B------:R-:W-:Y:S05]  /*59d0*/  @!P4 BRA `(.L_x_1404) ;  /* 0x0000000400e4c947 */ /* 0x000fea0003800000 */
[----:B------:R-:W2:Y:S04]  /*59e0*/  LDL R117, [R1+0x38] ;  /* 0x0000380001757983 */ /* 0x000ea80000100800 */
[----:B------:R-:W3:Y:S04]  /*59f0*/  LDL R116, [R1+0x44] ;  /* 0x0000440001747983 */ /* 0x000ee80000100800 */
[----:B------:R-:W4:Y:S01]  /*5a00*/  LDL R71, [R1+0x48] ;  /* 0x0000480001477983 */ /* 0x000f220000100800 */
[----:B------:R-:W-:Y:S01]  /*5a10*/  SEL R64, R99, R124, !P3 ;  /* 0x0000007c63407207 */ /* 0x000fe20005800000 */
[----:B------:R-:W-:Y:S01]  /*5a20*/  BSSY B3, `(.L_x_1405) ;  /* 0x0000071000037945 */ /* 0x000fe20003800000 */
[----:B------:R-:W-:-:S02]  /*5a30*/  IADD3 R68, P4, P5, R86, R114, R88 ;  /* 0x0000007256447210 */ /* 0x000fc40007d9e058 */
[----:B------:R-:W-:Y:S02]  /*5a40*/  SHF.R.S32.HI R65, RZ, 0x1f, R64 ;  /* 0x0000001fff417819 */ /* 0x000fe40000011440 */
[----:B------:R-:W-:Y:S02]  /*5a50*/  IADD3.X R70, R27, R128, R94, P4, P5 ;  /* 0x000000801b467210 */ /* 0x000fe400027ea45e */
[----:B------:R-:W-:-:S04]  /*5a60*/  LEA.HI R64, R65, R64, RZ, 0x4 ;  /* 0x0000004041407211 */ /* 0x000fc800078f20ff */
[----:B------:R-:W-:-:S04]  /*5a70*/  LEA.HI.SX32 R64, R64, R73, 0x1c ;  /* 0x0000004940407211 */ /* 0x000fc800078fe2ff */
[----:B------:R-:W-:Y:S01]  /*5a80*/  SHF.R.S32.HI R67, RZ, 0x1f, R64 ;  /* 0x0000001fff437819 */ /* 0x000fe20000011440 */
[----:B------:R-:W-:-:S03]  /*5a90*/  IMAD.SHL.U32 R65, R64, 0x8, RZ ;  /* 0x0000000840417824 */ /* 0x000fc600078e00ff */
[----:B------:R-:W-:Y:S02]  /*5aa0*/  LEA.HI R67, R67, R64, RZ, 0x3 ;  /* 0x0000004043437211 */ /* 0x000fe400078f18ff */
[----:B------:R-:W-:-:S03]  /*5ab0*/  ISETP.GE.AND P4, PT, R65, R122, PT ;  /* 0x0000007a4100720c */ /* 0x000fc60003f86270 */
[----:B------:R-:W-:-:S05]  /*5ac0*/  IMAD.SHL.U32 R67, R67, 0x200, RZ ;  /* 0x0000020043437824 */ /* 0x000fca00078e00ff */
[----:B------:R-:W-:-:S05]  /*5ad0*/  LOP3.LUT R67, R67, 0x7ffff000, RZ, 0xc0, !PT ;  /* 0x7ffff00043437812 */ /* 0x000fca00078ec0ff */
[--C-:B------:R-:W-:Y:S02]  /*5ae0*/  @!P4 SHF.R.S32.HI R66, RZ, 0x1f, R65.reuse ;  /* 0x0000001fff42c819 */ /* 0x100fe40000011441 */
[----:B------:R-:W-:Y:S02]  /*5af0*/  @!P4 IADD3 R69, P5, P6, R86, R114, R65 ;  /* 0x000000725645c210 */ /* 0x000fe40007ebe041 */
[----:B------:R-:W-:Y:S02]  /*5b00*/  LOP3.LUT R65, R65, 0x38, RZ, 0xc0, !PT ;  /* 0x0000003841417812 */ /* 0x000fe400078ec0ff */
[----:B------:R-:W-:Y:S02]  /*5b10*/  @!P4 IADD3.X R66, R27, R128, R66, P5, P6 ;  /* 0x000000801b42c210 */ /* 0x000fe40002fec442 */
[----:B--2---:R-:W-:-:S04]  /*5b20*/  LOP3.LUT R65, R65, 0x1c0, R117, 0xf8, !PT ;  /* 0x000001c041417812 */ /* 0x004fc800078ef875 */
[----:B---3--:R-:W-:Y:S02]  /*5b30*/  LOP3.LUT R64, R65, R116, RZ, 0x3c, !PT ;  /* 0x0000007441407212 */ /* 0x008fe400078e3cff */
[----:B------:R-:W-:Y:S02]  /*5b40*/  LEA R116, P5, R68, R106, 0x1 ;  /* 0x0000006a44747211 */ /* 0x000fe400078a08ff */
[----:B----4-:R-:W-:Y:S02]  /*5b50*/  IADD3 R64, R64, R67, R71 ;  /* 0x0000004340407210 */ /* 0x010fe40007ffe047 */
[C---:B------:R-:W-:Y:S02]  /*5b60*/  LEA R65, R17.reuse, R20, 0xe ;  /* 0x0000001411417211 */ /* 0x040fe400078e70ff */
[----:B------:R-:W-:Y:S01]  /*5b70*/  LEA.HI.X R117, R68, R107, R70, 0x1, P5 ;  /* 0x0000006b44757211 */ /* 0x000fe200028f0c46 */
[----:B------:R-:W-:Y:S01]  /*5b80*/  IMAD R67, R17, 0x4000, R64 ;  /* 0x0000400011437824 */ /* 0x000fe200078e0240 */
[----:B------:R-:W-:Y:S01]  /*5b90*/  @!P4 LEA R118, P5, R69, R106, 0x1 ;  /* 0x0000006a4576c211 */ /* 0x000fe200078a08ff */
[----:B------:R-:W-:-:S02]  /*5ba0*/  IMAD R65, R65, 0x2, R16 ;  /* 0x0000000241417824 */ /* 0x000fc400078e0210 */
[----:B------:R-:W-:Y:S01]  /*5bb0*/  IMAD R68, R67, 0x2, R16 ;  /* 0x0000000243447824 */ /* 0x000fe200078e0210 */
[----:B------:R-:W-:Y:S02]  /*5bc0*/  @!P4 LEA.HI.X R119, R69, R107, R66, 0x1, P5 ;  /* 0x0000006b4577c211 */ /* 0x000fe400028f0c42 */
[----:B------:R-:W-:Y:S01]  /*5bd0*/  ISETP.GE.AND P5, PT, R228, R120, PT ;  /* 0x00000078e400720c */ /* 0x000fe20003fa6270 */
[----:B------:R-:W0:Y:S04]  /*5be0*/  LDS.128 R64, [R65+0x20400] ;  /* 0x0204000041407984 */ /* 0x000e280000000c00 */
[----:B------:R-:W2:Y:S08]  /*5bf0*/  LDS.128 R68, [R68+0x20400] ;  /* 0x0204000044447984 */ /* 0x000eb00000000c00 */
[----:B------:R-:W-:Y:S05]  /*5c00*/  @P5 BRA `(.L_x_1406) ;  /* 0x0000000400485947 */ /* 0x000fea0003800000 */
[--C-:B------:R-:W-:Y:S01]  /*5c10*/  SHF.R.U64 R44, R44, 0x10, R45.reuse ;  /* 0x000000102c2c7819 */ /* 0x100fe2000000122d */
[----:B------:R-:W-:Y:S01]  /*5c20*/  HADD2.F32 R144, -RZ, R139.H1_H1 ;  /* 0x3000008bff907230 */ /* 0x000fe20000004100 */
[----:B------:R-:W-:Y:S02]  /*5c30*/  SHF.R.U32.HI R45, RZ, 0x10, R45 ;  /* 0x00000010ff2d7819 */ /* 0x000fe4000001162d */
[--C-:B------:R-:W-:Y:S02]  /*5c40*/  SHF.R.U64 R136, R36, 0x10, R37.reuse ;  /* 0x0000001024887819 */ /* 0x100fe40000001225 */
[----:B------:R-:W-:Y:S02]  /*5c50*/  SHF.R.U32.HI R141, RZ, 0x10, R37 ;  /* 0x00000010ff8d7819 */ /* 0x000fe40000011625 */
[--C-:B------:R-:W-:Y:S01]  /*5c60*/  SHF.R.U64 R36, R38, 0x10, R39.reuse ;  /* 0x0000001026247819 */ /* 0x100fe20000001227 */
[----:B0-----:R-:W-:Y:S01]  /*5c70*/  HADD2.F32 R38, -RZ, R65.H0_H0 ;  /* 0x20000041ff267230 */ /* 0x001fe20000004100 */
[----:B------:R-:W-:Y:S01]  /*5c80*/  SHF.R.U32.HI R143, RZ, 0x10, R39 ;  /* 0x00000010ff8f7819 */ /* 0x000fe20000011627 */
[--C-:B--2---:R-:W-:Y:S01]  /*5c90*/  HADD2.F32 R39, -RZ, R69.reuse.H0_H0 ;  /* 0x20000045ff277230 */ /* 0x104fe20000004100 */
[--C-:B------:R-:W-:Y:S01]  /*5ca0*/  SHF.R.U64 R37, R46, 0x10, R47.reuse ;  /* 0x000000102e257819 */ /* 0x100fe2000000122f */
[----:B------:R-:W-:Y:S01]  /*5cb0*/  HADD2.F32 R46, -RZ, R69.H1_H1 ;  /* 0x30000045ff2e7230 */ /* 0x000fe20000004100 */
[----:B------:R-:W-:Y:S01]  /*5cc0*/  SHF.R.U32.HI R146, RZ, 0x10, R47 ;  /* 0x00000010ff927819 */ /* 0x000fe2000001162f */
[----:B------:R-:W-:-:S02]  /*5cd0*/  HADD2.F32 R69, -RZ, R45.H0_H0 ;  /* 0x2000002dff457230 */ /* 0x000fc40000004100 */
[----:B------:R-:W-:Y:S02]  /*5ce0*/  HADD2.F32 R45, -RZ, R65.H1_H1 ;  /* 0x30000041ff2d7230 */ /* 0x000fe40000004100 */
[--C-:B------:R-:W-:Y:S02]  /*5cf0*/  HADD2.F32 R47, -RZ, R140.reuse.H0_H0 ;  /* 0x2000008cff2f7230 */ /* 0x100fe40000004100 */
[-C--:B------:R-:W-:Y:S01]  /*5d00*/  FMUL.FTZ R142, R46, R69.reuse ;  /* 0x000000452e8e7220 */ /* 0x080fe20000410000 */
[----:B------:R-:W-:Y:S02]  /*5d10*/  HADD2.F32 R140, -RZ, R140.H1_H1 ;  /* 0x3000008cff8c7230 */ /* 0x000fe40000004100 */
[----:B------:R-:W-:Y:S01]  /*5d20*/  FMUL.FTZ R69, R45, R69 ;  /* 0x000000452d457220 */ /* 0x000fe20000410000 */
[----:B------:R-:W-:Y:S02]  /*5d30*/  HADD2.F32 R65, -RZ, R141.H0_H0 ;  /* 0x2000008dff417230 */ /* 0x000fe40000004100 */
[----:B------:R-:W-:-:S02]  /*5d40*/  HADD2.F32 R146, -RZ, R146.H0_H0 ;  /* 0x20000092ff927230 */ /* 0x000fc40000004100 */
[-C--:B------:R-:W-:Y:S01]  /*5d50*/  FMUL.FTZ R141, R39, R140.reuse ;  /* 0x0000008c278d7220 */ /* 0x080fe20000410000 */
[----:B------:R-:W-:Y:S01]  /*5d60*/  FMUL.FTZ R140, R38, R140 ;  /* 0x0000008c268c7220 */ /* 0x000fe20000410000 */
[-C--:B------:R-:W-:Y:S01]  /*5d70*/  FFMA.FTZ R45, R45, R65.reuse, -R142 ;  /* 0x000000412d2d7223 */ /* 0x080fe2000001088e */
[----:B------:R-:W-:Y:S01]  /*5d80*/  FFMA.FTZ R46, R46, R65, R69 ;  /* 0x000000412e2e7223 */ /* 0x000fe20000010045 */
[--C-:B------:R-:W-:Y:S02]  /*5d90*/  HADD2.F32 R65, -RZ, R71.reuse.H0_H0 ;  /* 0x20000047ff417230 */ /* 0x100fe40000004100 */
[-C--:B------:R-:W-:Y:S01]  /*5da0*/  FFMA.FTZ R38, R38, R47.reuse, -R141 ;  /* 0x0000002f26267223 */ /* 0x080fe2000001088d */
[----:B------:R-:W-:Y:S02]  /*5db0*/  HADD2.F32 R71, -RZ, R71.H1_H1 ;  /* 0x30000047ff477230 */ /* 0x000fe40000004100 */
[----:B------:R-:W-:Y:S01]  /*5dc0*/  FFMA.FTZ R39, R39, R47, R140 ;  /* 0x0000002f27277223 */ /* 0x000fe2000001008c */
[----:B------:R-:W-:-:S02]  /*5dd0*/  HADD2.F32 R47, -RZ, R67.H0_H0 ;  /* 0x20000043ff2f7230 */ /* 0x000fc40000004100 */
[----:B------:R-:W-:Y:S01]  /*5de0*/  FMUL.FTZ R148, R65, R144 ;  /* 0x0000009041947220 */ /* 0x000fe20000410000 */
[----:B------:R-:W-:Y:S02]  /*5df0*/  HADD2.F32 R67, -RZ, R67.H1_H1 ;  /* 0x30000043ff437230 */ /* 0x000fe40000004100 */
[----:B------:R-:W-:Y:S01]  /*5e00*/  FMUL.FTZ R150, R71, R146 ;  /* 0x0000009247967220 */ /* 0x000fe20000410000 */
[----:B------:R-:W-:Y:S02]  /*5e10*/  HADD2.F32 R142, -RZ, R143.H0_H0 ;  /* 0x2000008fff8e7230 */ /* 0x000fe40000004100 */
[----:B------:R-:W-:Y:S01]  /*5e20*/  FMUL.FTZ R144, R47, R144 ;  /* 0x000000902f907220 */ /* 0x000fe20000410000 */
[----:B------:R-:W-:Y:S02]  /*5e30*/  HADD2.F32 R140, -RZ, R139.H0_H0 ;  /* 0x2000008bff8c7230 */ /* 0x000fe40000004100 */
[----:B------:R-:W-:Y:S01]  /*5e40*/  FMUL.FTZ R146, R67, R146 ;  /* 0x0000009243927220 */ /* 0x000fe20000410000 */
[----:B------:R-:W-:-:S02]  /*5e50*/  HADD2.F32 R69, -RZ, R138.H0_H0 ;  /* 0x2000008aff457230 */ /* 0x000fc40000004100 */
[-C--:B------:R-:W-:Y:S01]  /*5e60*/  FFMA.FTZ R150, R67, R142.reuse, -R150 ;  /* 0x0000008e43967223 */ /* 0x080fe20000010896 */
[----:B------:R-:W-:Y:S02]  /*5e70*/  HADD2.F32 R138, -RZ, R138.H1_H1 ;  /* 0x3000008aff8a7230 */ /* 0x000fe40000004100 */
[----:B------:R-:W-:Y:S01]  /*5e80*/  FFMA.FTZ R146, R71, R142, R146 ;  /* 0x0000008e47927223 */ /* 0x000fe20000010092 */
[----:B------:R-:W-:Y:S02]  /*5e90*/  HADD2.F32 R139, -RZ, R44.H0_H0 ;  /* 0x2000002cff8b7230 */ /* 0x000fe40000004100 */
[-C--:B------:R-:W-:Y:S01]  /*5ea0*/  FFMA.FTZ R65, R65, R140.reuse, R144 ;  /* 0x0000008c41417223 */ /* 0x080fe20000010090 */
[----:B------:R-:W-:Y:S02]  /*5eb0*/  HADD2.F32 R67, -RZ, R68.H0_H0 ;  /* 0x20000044ff437230 */ /* 0x000fe40000004100 */
[----:B------:R-:W-:Y:S01]  /*5ec0*/  FFMA.FTZ R47, R47, R140, -R148 ;  /* 0x0000008c2f2f7223 */ /* 0x000fe20000010894 */
[----:B------:R-:W-:Y:S01]  /*5ed0*/  HADD2.F32 R44, -RZ, R64.H0_H0 ;  /* 0x20000040ff2c7230 */ /* 0x000fe20000004100 */
[----:B------:R-:W-:Y:S01]  /*5ee0*/  F2FP.F16.F32.PACK_AB R38, R45, R38 ;  /* 0x000000262d26723e */ /* 0x000fe200000000ff */
[----:B------:R-:W-:-:S02]  /*5ef0*/  HADD2.F32 R68, -RZ, R68.H1_H1 ;  /* 0x30000044ff447230 */ /* 0x000fc40000004100 */
[CC--:B------:R-:W-:Y:S01]  /*5f00*/  FMUL.FTZ R141, R67.reuse, R138.reuse ;  /* 0x0000008a438d7220 */ /* 0x0c0fe20000410000 */
[----:B------:R-:W-:Y:S02]  /*5f10*/  HADD2.F32 R64, -RZ, R64.H1_H1 ;  /* 0x30000040ff407230 */ /* 0x000fe40000004100 */
[----:B------:R-:W-:Y:S01]  /*5f20*/  FMUL.FTZ R138, R44, R138 ;  /* 0x0000008a2c8a7220 */ /* 0x000fe20000410000 */
[----:B------:R-:W-:Y:S02]  /*5f30*/  HADD2.F32 R71, -RZ, R136.H0_H0 ;  /* 0x20000088ff477230 */ /* 0x000fe40000004100 */
[----:B------:R-:W-:Y:S01]  /*5f40*/  FMUL.FTZ R143, R68, R139 ;  /* 0x0000008b448f7220 */ /* 0x000fe20000410000 */
[----:B------:R-:W-:Y:S01]  /*5f50*/  FFMA.FTZ R141, R44, R69, -R141 ;  /* 0x000000452c8d7223 */ /* 0x000fe2000001088d */
[C---:B------:R-:W-:Y:S01]  /*5f60*/  FMUL.FTZ R139, R64.reuse, R139 ;  /* 0x0000008b408b7220 */ /* 0x040fe20000410000 */
[----:B------:R-:W-:Y:S01]  /*5f70*/  FFMA.FTZ R138, R67, R69, R138 ;  /* 0x00000045438a7223 */ /* 0x000fe2000001008a */
[----:B------:R-:W-:Y:S01]  /*5f80*/  FFMA.FTZ R136, R64, R71, -R143 ;  /* 0x0000004740887223 */ /* 0x000fe2000001088f */
[----:B------:R-:W-:-:S02]  /*5f90*/  HADD2.F32 R64, -RZ, R137.H1_H1 ;  /* 0x30000089ff407230 */ /* 0x000fc40000004100 */
[----:B------:R-:W-:Y:S01]  /*5fa0*/  FFMA.FTZ R139, R68, R71, R139 ;  /* 0x00000047448b7223 */ /* 0x000fe2000001008b */
[----:B------:R-:W-:Y:S01]  /*5fb0*/  HADD2.F32 R69, -RZ, R37.H0_H0 ;  /* 0x20000025ff457230 */ /* 0x000fe20000004100 */
[----:B------:R-:W-:Y:S01]  /*5fc0*/  F2FP.F16.F32.PACK_AB R146, R146, R65 ;  /* 0x000000419292723e */ /* 0x000fe200000000ff */
[----:B------:R-:W-:Y:S01]  /*5fd0*/  HADD2.F32 R44, -RZ, R70.H0_H0 ;  /* 0x20000046ff2c7230 */ /* 0x000fe20000004100 */
[----:B------:R-:W-:Y:S01]  /*5fe0*/  MOV R65, R38 ;  /* 0x0000002600417202 */ /* 0x000fe20000000f00 */
[----:B------:R-:W-:Y:S01]  /*5ff0*/  HADD2.F32 R137, -RZ, R137.H0_H0 ;  /* 0x20000089ff897230 */ /* 0x000fe20000004100 */
[----:B------:R-:W-:Y:S01]  /*6000*/  F2FP.F16.F32.PACK_AB R68, R139, R138 ;  /* 0x0000008a8b44723e */ /* 0x000fe200000000ff */
[----:B------:R-:W-:Y:S02]  /*6010*/  HADD2.F32 R37, -RZ, R66.H0_H0 ;  /* 0x20000042ff257230 */ /* 0x000fe40000004100 */
[----:B------:R-:W-:Y:S02]  /*6020*/  HADD2.F32 R70, -RZ, R70.H1_H1 ;  /* 0x30000046ff467230 */ /* 0x000fe40000004100 */
[----:B------:R-:W-:-:S02]  /*6030*/  HADD2.F32 R66, -RZ, R66.H1_H1 ;  /* 0x30000042ff427230 */ /* 0x000fc40000004100 */
[----:B------:R-:W-:Y:S02]  /*6040*/  HADD2.F32 R67, -RZ, R36.H0_H0 ;  /* 0x20000024ff437230 */ /* 0x000fe40000004100 */
[----:B------:R-:W-:Y:S01]  /*6050*/  FMUL.FTZ R36, R44, R137 ;  /* 0x000000892c247220 */ /* 0x000fe20000410000 */
[----:B------:R-:W-:Y:S01]  /*6060*/  FMUL.FTZ R71, R70, R69 ;  /* 0x0000004546477220 */ /* 0x000fe20000410000 */
[C---:B------:R-:W-:Y:S01]  /*6070*/  FMUL.FTZ R137, R37.reuse, R137 ;  /* 0x0000008925897220 */ /* 0x040fe20000410000 */
[C---:B------:R-:W-:Y:S01]  /*6080*/  FMUL.FTZ R69, R66.reuse, R69 ;  /* 0x0000004542457220 */ /* 0x040fe20000410000 */
[-C--:B------:R-:W-:Y:S01]  /*6090*/  FFMA.FTZ R36, R37, R64.reuse, -R36 ;  /* 0x0000004025247223 */ /* 0x080fe20000010824 */
[-C--:B------:R-:W-:Y:S01]  /*60a0*/  FFMA.FTZ R71, R66, R67.reuse, -R71 ;  /* 0x0000004342477223 */ /* 0x080fe20000010847 */
[----:B------:R-:W-:Y:S01]  /*60b0*/  FFMA.FTZ R137, R44, R64, R137 ;  /* 0x000000402c897223 */ /* 0x000fe20000010089 */
[----:B------:R-:W-:Y:S01]  /*60c0*/  FFMA.FTZ R70, R70, R67, R69 ;  /* 0x0000004346467223 */ /* 0x000fe20000010045 */
[----:B------:R-:W-:-:S02]  /*60d0*/  F2FP.F16.F32.PACK_AB R67, R150, R47 ;  /* 0x0000002f9643723e */ /* 0x000fc400000000ff */
[----:B------:R-:W-:Y:S01]  /*60e0*/  F2FP.F16.F32.PACK_AB R66, R71, R36 ;  /* 0x000000244742723e */ /* 0x000fe200000000ff */
[----:B------:R-:W-:Y:S01]  /*60f0*/  IMAD.MOV.U32 R71, RZ, RZ, R146 ;  /* 0x000000ffff477224 */ /* 0x000fe200078e0092 */
[----:B------:R-:W-:Y:S02]  /*6100*/  F2FP.F16.F32.PACK_AB R69, R46, R39 ;  /* 0x000000272e45723e */ /* 0x000fe400000000ff */
[----:B------:R-:W-:Y:S02]  /*6110*/  F2FP.F16.F32.PACK_AB R64, R136, R141 ;  /* 0x0000008d8840723e */ /* 0x000fe400000000ff */
[----:B------:R-:W-:-:S07]  /*6120*/  F2FP.F16.F32.PACK_AB R70, R70, R137 ;  /* 0x000000894646723e */ /* 0x000fce00000000ff */
.L_x_1406:
[----:B------:R-:W-:Y:S05]  /*6130*/  BSYNC B3 ;  /* 0x0000000000037941 */ /* 0x000fea0003800000 */
.L_x_1405:
[----:B------:R-:W-:Y:S02]  /*6140*/  ULDC.64 UR4, c[0x0][0x208] ;  /* 0x0000820000047ab9 */ /* 0x000fe40000000a00 */
[----:B0-----:R0:W-:Y:S04]  /*6150*/  STG.E.128 desc[UR4][R116.64], R64 ;  /* 0x0000004074007986 */ /* 0x0011e8000c101d04 */
[----:B--2---:R0:W-:Y:S02]  /*6160*/  @!P4 STG.E.128 desc[UR4][R118.64], R68 ;  /* 0x000000447600c986 */ /* 0x0041e4000c101d04 */
.L_x_1404:
[----:B------:R-:W-:Y:S05]  /*6170*/  BSYNC B2 ;  /* 0x0000000000027941 */ /* 0x000fea0003800000 */
.L_x_1403:
[----:B------:R-:W-:-:S13]  /*6180*/  ISETP.NE.AND P4, PT, R91, RZ, PT ;  /* 0x000000ff5b00720c */ /* 0x000fda0003f85270 */
[----:B------:R-:W-:Y:S05]  /*6190*/  @!P4 BRA `(.L_x_1402) ;  /* 0x0000000400e4c947 */ /* 0x000fea0003800000 */
[----:B0-----:R-:W2:Y:S04]  /*61a0*/  LDL R64, [R1+0x38] ;  /* 0x0000380001407983 */ /* 0x001ea80000100800 */
        /* <DEDUP_REMOVED lines=19> */
[----:B--2---:R-:W-:Y:S02]  /*62e0*/  LOP3.LUT R37, R37, 0x1c0, R64, 0xf8, !PT ;  /* 0x000001c025257812 */ /* 0x004fe400078ef840 */
[----:B------:R-:W-:-:S02]  /*62f0*/  LEA R64, P5, R44, R106, 0x1 ;  /* 0x0000006a2c407211 */ /* 0x000fc400078a08ff */
[----:B---3--:R-:W-:Y:S02]  /*6300*/  LOP3.LUT R36, R37, R47, RZ, 0x3c, !PT ;  /* 0x0000002f25247212 */ /* 0x008fe400078e3cff */
[----:B------:R-:W-:Y:S02]  /*6310*/  LEA R37, R17, R14, 0xe ;  /* 0x0000000e11257211 */ /* 0x000fe400078e70ff */
[----:B----4-:R-:W-:Y:S02]  /*6320*/  IADD3 R36, R36, R39, R46 ;  /* 0x0000002724247210 */ /* 0x010fe40007ffe02e */
[----:B------:R-:W-:Y:S01]  /*6330*/  LEA.HI.X R65, R44, R107, R45, 0x1, P5 ;  /* 0x0000006b2c417211 */ /* 0x000fe200028f0c2d */
[----:B------:R-:W-:Y:S01]  /*6340*/  IMAD R37, R37, 0x2, R16 ;  /* 0x0000000225257824 */ /* 0x000fe200078e0210 */
[----:B------:R-:W-:Y:S01]  /*6350*/  @!P4 LEA R66, P5, R114, R106, 0x1 ;  /* 0x0000006a7242c211 */ /* 0x000fe200078a08ff */
[----:B------:R-:W-:-:S03]  /*6360*/  IMAD R39, R17, 0x4000, R36 ;  /* 0x0000400011277824 */ /* 0x000fc600078e0224 */
[----:B------:R-:W-:Y:S01]  /*6370*/  @!P4 LEA.HI.X R67, R114, R107, R38, 0x1, P5 ;  /* 0x0000006b7243c211 */ /* 0x000fe200028f0c26 */
[----:B------:R-:W-:Y:S01]  /*6380*/  IMAD R44, R39, 0x2, R16 ;  /* 0x00000002272c7824 */ /* 0x000fe200078e0210 */
[----:B------:R-:W-:Y:S01]  /*6390*/  ISETP.GE.AND P5, PT, R225, R120, PT ;  /* 0x00000078e100720c */ /* 0x000fe20003fa6270 */
[----:B------:R-:W0:Y:S04]  /*63a0*/  LDS.128 R36, [R37+0x20400] ;  /* 0x0204000025247984 */ /* 0x000e280000000c00 */
[----:B------:R-:W2:Y:S08]  /*63b0*/  LDS.128 R44, [R44+0x20400] ;  /* 0x020400002c2c7984 */ /* 0x000eb00000000c00 */
[----:B------:R-:W-:Y:S05]  /*63c0*/  @P5 BRA `(.L_x_1408) ;  /* 0x0000000400485947 */ /* 0x000fea0003800000 */
[----:B------:R-:W-:Y:S02]  /*63d0*/  SHF.R.U32.HI R70, RZ, 0x10, R41 ;  /* 0x00000010ff467819 */ /* 0x000fe40000011629 */
[----:B------:R-:W-:Y:S02]  /*63e0*/  SHF.R.U64 R68, R32, 0x10, R33 ;  /* 0x0000001020447819 */ /* 0x000fe40000001221 */
[--C-:B------:R-:W-:Y:S01]  /*63f0*/  SHF.R.U64 R32, R34, 0x10, R35.reuse ;  /* 0x0000001022207819 */ /* 0x100fe20000001223 */
[----:B0-----:R-:W-:Y:S01]  /*6400*/  HADD2.F32 R34, -RZ, R37.H0_H0 ;  /* 0x20000025ff227230 */ /* 0x001fe20000004100 */
[----:B------:R-:W-:Y:S01]  /*6410*/  SHF.R.U32.HI R115, RZ, 0x10, R35 ;  /* 0x00000010ff737819 */ /* 0x000fe20000011623 */
[----:B--2---:R-:W-:Y:S01]  /*6420*/  HADD2.F32 R35, -RZ, R45.H0_H0 ;  /* 0x2000002dff237230 */ /* 0x004fe20000004100 */
[----:B------:R-:W-:Y:S01]  /*6430*/  SHF.R.U64 R117, R40, 0x10, R41 ;  /* 0x0000001028757819 */ /* 0x000fe20000001229 */
[----:B------:R-:W-:Y:S01]  /*6440*/  HADD2.F32 R41, -RZ, R135.H1_H1 ;  /* 0x30000087ff297230 */ /* 0x000fe20000004100 */
[----:B------:R-:W-:Y:S01]  /*6450*/  SHF.R.U32.HI R69, RZ, 0x10, R33 ;  /* 0x00000010ff457819 */ /* 0x000fe20000011621 */
[----:B------:R-:W-:Y:S01]  /*6460*/  HADD2.F32 R45, -RZ, R45.H1_H1 ;  /* 0x3000002dff2d7230 */ /* 0x000fe20000004100 */
        /* <DEDUP_REMOVED lines=9> */
[----:B------:R-:W-:Y:S01]  /*6500*/  FMUL.FTZ R70, R37, R70 ;  /* 0x0000004625467220 */ /* 0x000fe20000410000 */
[-C--:B------:R-:W-:Y:S01]  /*6510*/  FFMA.FTZ R69, R34, R40.reuse, -R43 ;  /* 0x0000002822457223 */ /* 0x080fe2000001082b */
[----:B------:R-:W-:Y:S01]  /*6520*/  FFMA.FTZ R114, R35, R40, R114 ;  /* 0x0000002823727223 */ /* 0x000fe20000010072 */
[-C--:B------:R-:W-:Y:S01]  /*6530*/  FFMA.FTZ R116, R37, R42.reuse, -R116 ;  /* 0x0000002a25747223 */ /* 0x080fe20000010874 */
[----:B------:R-:W-:Y:S01]  /*6540*/  FFMA.FTZ R45, R45, R42, R70 ;  /* 0x0000002a2d2d7223 */ /* 0x000fe20000010046 */
[----:B------:R-:W-:-:S02]  /*6550*/  HADD2.F32 R41, -RZ, R134.H1_H1 ;  /* 0x30000086ff297230 */ /* 0x000fc40000004100 */
[----:B------:R-:W-:Y:S02]  /*6560*/  HADD2.F32 R35, -RZ, R47.H0_H0 ;  /* 0x2000002fff237230 */ /* 0x000fe40000004100 */
[----:B------:R-:W-:Y:S01]  /*6570*/  HADD2.F32 R34, -RZ, R39.H0_H0 ;  /* 0x20000027ff227230 */ /* 0x000fe20000004100 */
[----:B------:R-:W-:Y:S01]  /*6580*/  F2FP.F16.F32.PACK_AB R45, R45, R114 ;  /* 0x000000722d2d723e */ /* 0x000fe200000000ff */
[----:B------:R-:W-:Y:S02]  /*6590*/  HADD2.F32 R47, -RZ, R47.H1_H1 ;  /* 0x3000002fff2f7230 */ /* 0x000fe40000004100 */
[-C--:B------:R-:W-:Y:S01]  /*65a0*/  FMUL.FTZ R43, R35, R41.reuse ;  /* 0x00000029232b7220 */ /* 0x080fe20000410000 */
[----:B------:R-:W-:Y:S02]  /*65b0*/  HADD2.F32 R42, -RZ, R71.H0_H0 ;  /* 0x20000047ff2a7230 */ /* 0x000fe40000004100 */
[----:B------:R-:W-:Y:S01]  /*65c0*/  FMUL.FTZ R70, R34, R41 ;  /* 0x0000002922467220 */ /* 0x000fe20000410000 */
[----:B------:R-:W-:-:S02]  /*65d0*/  HADD2.F32 R37, -RZ, R132.H1_H1 ;  /* 0x30000084ff257230 */ /* 0x000fc40000004100 */
[----:B------:R-:W-:Y:S02]  /*65e0*/  HADD2.F32 R39, -RZ, R39.H1_H1 ;  /* 0x30000027ff277230 */ /* 0x000fe40000004100 */
[-C--:B------:R-:W-:Y:S01]  /*65f0*/  FMUL.FTZ R118, R47, R42.reuse ;  /* 0x0000002a2f767220 */ /* 0x080fe20000410000 */
[----:B------:R-:W-:Y:S02]  /*6600*/  HADD2.F32 R40, -RZ, R115.H0_H0 ;  /* 0x20000073ff287230 */ /* 0x000fe40000004100 */
[-C--:B------:R-:W-:Y:S01]  /*6610*/  FFMA.FTZ R70, R35, R37.reuse, R70 ;  /* 0x0000002523467223 */ /* 0x080fe20000010046 */
[----:B------:R-:W-:Y:S02]  /*6620*/  HADD2.F32 R35, -RZ, R44.H0_H0 ;  /* 0x2000002cff237230 */ /* 0x000fe40000004100 */
[C---:B------:R-:W-:Y:S01]  /*6630*/  FMUL.FTZ R128, R39.reuse, R42 ;  /* 0x0000002a27807220 */ /* 0x040fe20000410000 */
[----:B------:R-:W-:Y:S01]  /*6640*/  FFMA.FTZ R42, R34, R37, -R43 ;  /* 0x00000025222a7223 */ /* 0x000fe2000001082b */
[----:B------:R-:W-:Y:S01]  /*6650*/  FFMA.FTZ R71, R39, R40, -R118 ;  /* 0x0000002827477223 */ /* 0x000fe20000010876 */
[----:B------:R-:W-:-:S02]  /*6660*/  HADD2.F32 R39, -RZ, R117.H0_H0 ;  /* 0x20000075ff277230 */ /* 0x000fc40000004100 */
[----:B------:R-:W-:Y:S01]  /*6670*/  FFMA.FTZ R115, R47, R40, R128 ;  /* 0x000000282f737223 */ /* 0x000fe20000010080 */
[----:B------:R-:W-:Y:S02]  /*6680*/  HADD2.F32 R34, -RZ, R36.H0_H0 ;  /* 0x20000024ff227230 */ /* 0x000fe40000004100 */
[----:B------:R-:W-:Y:S01]  /*6690*/  HADD2.F32 R44, -RZ, R44.H1_H1 ;  /* 0x3000002cff2c7230 */ /* 0x000fe20000004100 */
[----:B------:R-:W-:Y:S01]  /*66a0*/  F2FP.F16.F32.PACK_AB R42, R71, R42 ;  /* 0x0000002a472a723e */ /* 0x000fe200000000ff */
[----:B------:R-:W-:Y:S01]  /*66b0*/  HADD2.F32 R135, -RZ, R135.H0_H0 ;  /* 0x20000087ff877230 */ /* 0x000fe20000004100 */
[----:B------:R-:W-:Y:S01]  /*66c0*/  F2FP.F16.F32.PACK_AB R70, R115, R70 ;  /* 0x000000467346723e */ /* 0x000fe200000000ff */
[----:B------:R-:W-:Y:S02]  /*66d0*/  HADD2.F32 R36, -RZ, R36.H1_H1 ;  /* 0x30000024ff247230 */ /* 0x000fe40000004100 */
[----:B------:R-:W-:Y:S01]  /*66e0*/  FMUL.FTZ R43, R44, R39 ;  /* 0x000000272c2b7220 */ /* 0x000fe20000410000 */
[----:B------:R-:W-:-:S02]  /*66f0*/  HADD2.F32 R133, -RZ, R133.H0_H0 ;  /* 0x20000085ff857230 */ /* 0x000fc40000004100 */
[----:B------:R-:W-:Y:S01]  /*6700*/  FMUL.FTZ R41, R35, R135 ;  /* 0x0000008723297220 */ /* 0x000fe20000410000 */
[----:B------:R-:W-:Y:S02]  /*6710*/  HADD2.F32 R37, -RZ, R68.H0_H0 ;  /* 0x20000044ff257230 */ /* 0x000fe40000004100 */
[----:B------:R-:W-:Y:S01]  /*6720*/  FMUL.FTZ R39, R36, R39 ;  /* 0x0000002724277220 */ /* 0x000fe20000410000 */
[C---:B------:R-:W-:Y:S01]  /*6730*/  FMUL.FTZ R40, R34.reuse, R135 ;  /* 0x0000008722287220 */ /* 0x040fe20000410000 */
[----:B------:R-:W-:Y:S01]  /*6740*/  FFMA.FTZ R41, R34, R133, -R41 ;  /* 0x0000008522297223 */ /* 0x000fe20000010829 */
[----:B------:R-:W-:Y:S02]  /*6750*/  HADD2.F32 R34, -RZ, R46.H0_H0 ;  /* 0x2000002eff227230 */ /* 0x000fe40000004100 */
[-C--:B------:R-:W-:Y:S01]  /*6760*/  FFMA.FTZ R36, R36, R37.reuse, -R43 ;  /* 0x0000002524247223 */ /* 0x080fe2000001082b */
[----:B------:R-:W-:Y:S01]  /*6770*/  FFMA.FTZ R39, R44, R37, R39 ;  /* 0x000000252c277223 */ /* 0x000fe20000010027 */
[----:B------:R-:W-:-:S02]  /*6780*/  HADD2.F32 R37, -RZ, R33.H0_H0 ;  /* 0x20000021ff257230 */ /* 0x000fc40000004100 */
[----:B------:R-:W-:Y:S01]  /*6790*/  FFMA.FTZ R40, R35, R133, R40 ;  /* 0x0000008523287223 */ /* 0x000fe20000010028 */
[----:B------:R-:W-:Y:S01]  /*67a0*/  HADD2.F32 R134, -RZ, R134.H0_H0 ;  /* 0x20000086ff867230 */ /* 0x000fe20000004100 */
[----:B------:R-:W-:Y:S01]  /*67b0*/  F2FP.F16.F32.PACK_AB R36, R36, R41 ;  /* 0x000000292424723e */ /* 0x000fe200000000ff */
[----:B------:R-:W-:Y:S02]  /*67c0*/  HADD2.F32 R33, -RZ, R38.H0_H0 ;  /* 0x20000026ff217230 */ /* 0x000fe40000004100 */
[----:B------:R-:W-:Y:S01]  /*67d0*/  HADD2.F32 R46, -RZ, R46.H1_H1 ;  /* 0x3000002eff2e7230 */ /* 0x000fe20000004100 */
[----:B------:R-:W-:Y:S01]  /*67e0*/  F2FP.F16.F32.PACK_AB R44, R39, R40 ;  /* 0x00000028272c723e */ /* 0x000fe200000000ff */
[----:B------:R-:W-:Y:S02]  /*67f0*/  HADD2.F32 R38, -RZ, R38.H1_H1 ;  /* 0x30000026ff267230 */ /* 0x000fe40000004100 */
[----:B------:R-:W-:Y:S01]  /*6800*/  FMUL.FTZ R43, R33, R134 ;  /* 0x00000086212b7220 */ /* 0x000fe20000410000 */
[----:B------:R-:W-:-:S02]  /*6810*/  HADD2.F32 R132, -RZ, R132.H0_H0 ;  /* 0x20000084ff847230 */ /* 0x000fc40000004100 */
[-C--:B------:R-:W-:Y:S01]  /*6820*/  FMUL.FTZ R47, R46, R37.reuse ;  /* 0x000000252e2f7220 */ /* 0x080fe20000410000 */
[----:B------:R-:W-:Y:S02]  /*6830*/  HADD2.F32 R35, -RZ, R32.H0_H0 ;  /* 0x20000020ff237230 */ /* 0x000fe40000004100 */
[----:B------:R-:W-:Y:S01]  /*6840*/  FMUL.FTZ R32, R34, R134 ;  /* 0x0000008622207220 */ /* 0x000fe20000410000 */
[----:B------:R-:W-:Y:S01]  /*6850*/  FMUL.FTZ R37, R38, R37 ;  /* 0x0000002526257220 */ /* 0x000fe20000410000 */
[----:B------:R-:W-:Y:S01]  /*6860*/  FFMA.FTZ R43, R34, R132, R43 ;  /* 0x00000084222b7223 */ /* 0x000fe2000001002b */
[----:B------:R-:W-:Y:S01]  /*6870*/  MOV R39, R42 ;  /* 0x0000002a00277202 */ /* 0x000fe20000000f00 */
[----:B------:R-:W-:Y:S01]  /*6880*/  FFMA.FTZ R32, R33, R132, -R32 ;  /* 0x0000008421207223 */ /* 0x000fe20000010820 */
[-C--:B------:R-:W-:Y:S01]  /*6890*/  FFMA.FTZ R47, R38, R35.reuse, -R47 ;  /* 0x00000023262f7223 */ /* 0x080fe2000001082f */
[----:B------:R-:W-:Y:S01]  /*68a0*/  FFMA.FTZ R46, R46, R35, R37 ;  /* 0x000000232e2e7223 */ /* 0x000fe20000010025 */
[----:B------:R-:W-:-:S03]  /*68b0*/  F2FP.F16.F32.PACK_AB R37, R116, R69 ;  /* 0x000000457425723e */ /* 0x000fc600000000ff */
[----:B------:R-:W-:Y:S01]  /*68c0*/  F2FP.F16.F32.PACK_AB R38, R47, R32 ;  /* 0x000000202f26723e */ /* 0x000fe200000000ff */
[----:B------:R-:W-:Y:S01]  /*68d0*/  IMAD.MOV.U32 R47, RZ, RZ, R70 ;  /* 0x000000ffff2f7224 */ /* 0x000fe200078e0046 */
[----:B------:R-:W-:-:S07]  /*68e0*/  F2FP.F16.F32.PACK_AB R46, R46, R43 ;  /* 0x0000002b2e2e723e */ /* 0x000fce00000000ff */
.L_x_1408:
[----:B------:R-:W-:Y:S05]  /*68f0*/  BSYNC B2 ;  /* 0x0000000000027941 */ /* 0x000fea0003800000 */
.L_x_1407:
[----:B------:R-:W-:Y:S02]  /*6900*/  ULDC.64 UR4, c[0x0][0x208] ;  /* 0x0000820000047ab9 */ /* 0x000fe40000000a00 */
[----:B0-----:R3:W-:Y:S04]  /*6910*/  STG.E.128 desc[UR4][R64.64], R36 ;  /* 0x0000002440007986 */ /* 0x0017e8000c101d04 */
[----:B--2---:R3:W-:Y:S02]  /*6920*/  @!P4 STG.E.128 desc[UR4][R66.64], R44 ;  /* 0x0000002c4200c986 */ /* 0x0047e4000c101d04 */
.L_x_1402:
[----:B------:R-:W-:Y:S05]  /*6930*/  BSYNC B1 ;  /* 0x0000000000017941 */ /* 0x000fea0003800000 */
.L_x_1401:
[----:B------:R-:W4:Y:S01]  /*6940*/  LDL R32, [R1+0x5c] ;  /* 0x00005c0001207983 */ /* 0x000f220000100800 */
[----:B--2---:R-:W-:-:S04]  /*6950*/  IMAD.WIDE.U32 R112, R233, R110, R112 ;  /* 0x0000006ee9707225 */ /* 0x004fc800078e0070 */
[----:B----4-:R-:W-:-:S04]  /*6960*/  IMAD R32, R32, R110, RZ ;  /* 0x0000006e20207224 */ /* 0x010fc800078e02ff */
[----:B------:R-:W-:Y:S01]  /*6970*/  IMAD R111, R233, R111, R32 ;  /* 0x0000006fe96f7224 */ /* 0x000fe200078e0220 */
[----:B------:R-:W-:Y:S06]  /*6980*/  @P0 BRA `(.L_x_1379) ;  /* 0x0000001000b40947 */ /* 0x000fec0003800000 */
[----:B------:R-:W-:Y:S01]  /*6990*/  ISETP.NE.AND P0, PT, R28, RZ, PT ;  /* 0x000000ff1c00720c */ /* 0x000fe20003f05270 */
[----:B------:R-:W-:Y:S01]  /*69a0*/  BSSY B1, `(.L_x_1409) ;  /* 0x000007f000017945 */ /* 0x000fe20003800000 */
[----:B---3--:R-:W-:-:S11]  /*69b0*/  IMAD.IADD R44, R113, 0x1, R111 ;  /* 0x00000001712c7824 */ /* 0x008fd600078e026f */
[----:B------:R-:W-:Y:S05]  /*69c0*/  @!P0 BRA `(.L_x_1410) ;  /* 0x0000000400f08947 */ /* 0x000fea0003800000 */
[----:B------:R-:W2:Y:S04]  /*69d0*/  LDL R35, [R1+0x34] ;  /* 0x0000340001237983 */ /* 0x000ea80000100800 */
[----:B------:R-:W3:Y:S04]  /*69e0*/  LDL R37, [R1+0x3c] ;  /* 0x00003c0001257983 */ /* 0x000ee80000100800 */
[----:B------:R-:W4:Y:S01]  /*69f0*/  LDL R36, [R1+0x40] ;  /* 0x0000400001247983 */ /* 0x000f220000100800 */
[----:B------:R-:W-:Y:S01]  /*6a00*/  SEL R32, R99, R124, !P3 ;  /* 0x0000007c63207207 */ /* 0x000fe20005800000 */
[----:B------:R-:W-:Y:S03]  /*6a10*/  BSSY B2, `(.L_x_1411) ;  /* 0x0000074000027945 */ /* 0x000fe60003800000 */
[----:B------:R-:W-:-:S04]  /*6a20*/  SHF.R.S32.HI R33, RZ, 0x1f, R32 ;  /* 0x0000001fff217819 */ /* 0x000fc80000011420 */
[----:B------:R-:W-:-:S04]  /*6a30*/  LEA.HI R32, R33, R32, RZ, 0x4 ;  /* 0x0000002021207211 */ /* 0x000fc800078f20ff */
[----:B------:R-:W-:-:S04]  /*6a40*/  LEA.HI.SX32 R32, R32, R73, 0x1c ;  /* 0x0000004920207211 */ /* 0x000fc800078fe2ff */
[----:B------:R-:W-:Y:S01]  /*6a50*/  SHF.R.S32.HI R33, RZ, 0x1f, R32 ;  /* 0x0000001fff217819 */ /* 0x000fe20000011420 */
[----:B------:R-:W-:-:S03]  /*6a60*/  IMAD.SHL.U32 R43, R32, 0x8, RZ ;  /* 0x00000008202b7824 */ /* 0x000fc600078e00ff */
[----:B------:R-:W-:Y:S02]  /*6a70*/  LEA.HI R34, R33, R32, RZ, 0x3 ;  /* 0x0000002021227211 */ /* 0x000fe400078f18ff */
[----:B------:R-:W-:Y:S02]  /*6a80*/  IADD3 R33, P4, P5, R86, R112, R88 ;  /* 0x0000007056217210 */ /* 0x000fe40007d9e058 */
[----:B------:R-:W-:-:S13]  /*6a90*/  ISETP.GE.AND P0, PT, R43, R122, PT ;  /* 0x0000007a2b00720c */ /* 0x000fda0003f06270 */
[--C-:B------:R-:W-:Y:S02]  /*6aa0*/  @!P0 SHF.R.S32.HI R46, RZ, 0x1f, R43.reuse ;  /* 0x0000001fff2e8819 */ /* 0x100fe4000001142b */
[----:B--2---:R-:W-:Y:S02]  /*6ab0*/  LOP3.LUT R32, R35, 0x38, R43, 0xf8, !PT ;  /* 0x0000003823207812 */ /* 0x004fe400078ef82b */
[----:B------:R-:W-:Y:S02]  /*6ac0*/  SHF.L.U32 R35, R34, 0x9, RZ ;  /* 0x0000000922237819 */ /* 0x000fe400000006ff */
[----:B---3--:R-:W-:Y:S02]  /*6ad0*/  LOP3.LUT R32, R32, R37, RZ, 0x3c, !PT ;  /* 0x0000002520207212 */ /* 0x008fe400078e3cff */
[----:B------:R-:W-:Y:S02]  /*6ae0*/  LOP3.LUT R35, R35, 0x7ffff000, RZ, 0xc0, !PT ;  /* 0x7ffff00023237812 */ /* 0x000fe400078ec0ff */
[----:B------:R-:W-:-:S02]  /*6af0*/  IADD3.X R34, R27, R44, R94, P4, P5 ;  /* 0x0000002c1b227210 */ /* 0x000fc400027ea45e */
[----:B----4-:R-:W-:Y:S02]  /*6b00*/  IADD3 R32, R32, R35, R36 ;  /* 0x0000002320207210 */ /* 0x010fe40007ffe024 */
[----:B------:R-:W-:-:S03]  /*6b10*/  LEA R40, P4, R33, R106, 0x1 ;  /* 0x0000006a21287211 */ /* 0x000fc600078808ff */
[----:B------:R-:W-:Y:S01]  /*6b20*/  IMAD R35, R17, 0x4000, R32 ;  /* 0x0000400011237824 */ /* 0x000fe200078e0220 */
[----:B------:R-:W-:Y:S01]  /*6b30*/  LEA.HI.X R41, R33, R107, R34, 0x1, P4 ;  /* 0x0000006b21297211 */ /* 0x000fe200020f0c22 */
[----:B------:R-:W-:Y:S01]  /*6b40*/  IMAD R33, R17, 0x4000, R21 ;  /* 0x0000400011217824 */ /* 0x000fe200078e0215 */
[----:B------:R-:W-:Y:S02]  /*6b50*/  @!P0 IADD3 R43, P4, P5, R86, R112, R43 ;  /* 0x00000070562b8210 */ /* 0x000fe40007d9e02b */
[----:B------:R-:W-:Y:S01]  /*6b60*/  LEA R36, R35, R16, 0x1 ;  /* 0x0000001023247211 */ /* 0x000fe200078e08ff */
[----:B------:R-:W-:Y:S01]  /*6b70*/  IMAD R33, R33, 0x2, R16 ;  /* 0x0000000221217824 */ /* 0x000fe200078e0210 */
[----:B------:R-:W-:Y:S02]  /*6b80*/  @!P0 IADD3.X R46, R27, R44, R46, P4, P5 ;  /* 0x0000002c1b2e8210 */ /* 0x000fe400027ea42e */
[----:B------:R-:W-:Y:S02]  /*6b90*/  ISETP.GE.AND P5, PT, R228, R120, PT ;  /* 0x00000078e400720c */ /* 0x000fe40003fa6270 */
[----:B------:R-:W2:Y:S01]  /*6ba0*/  LDS.128 R36, [R36+0x20400] ;  /* 0x0204000024247984 */ /* 0x000ea20000000c00 */
[----:B------:R-:W-:-:S03]  /*6bb0*/  @!P0 LEA R42, P4, R43, R106, 0x1 ;  /* 0x0000006a2b2a8211 */ /* 0x000fc600078808ff */
[----:B------:R-:W3:Y:S01]  /*6bc0*/  LDS.128 R32, [R33+0x20400] ;  /* 0x0204000021207984 */ /* 0x000ee20000000c00 */
[----:B------:R-:W-:-:S06]  /*6bd0*/  @!P0 LEA.HI.X R43, R43, R107, R46, 0x1, P4 ;  /* 0x0000006b2b2b8211 */ /* 0x000fcc00020f0c2e */
[----:B------:R-:W-:Y:S05]  /*6be0*/  @P5 BRA `(.L_x_1412) ;  /* 0x0000000400585947 */ /* 0x000fea0003800000 */
[--C-:B0-----:R-:W-:Y:S01]  /*6bf0*/  SHF.R.U64 R66, R60, 0x10, R61.reuse ;  /* 0x000000103c427819 */ /* 0x101fe2000000123d */
[----:B--2---:R-:W-:Y:S01]  /*6c00*/  IMAD.MOV.U32 R45, RZ, RZ, R36 ;  /* 0x000000ffff2d7224 */ /* 0x004fe200078e0024 */
[----:B------:R-:W-:Y:S01]  /*6c10*/  SHF.R.U32.HI R60, RZ, 0x10, R61 ;  /* 0x00000010ff3c7819 */ /* 0x000fe2000001163d */
[----:B------:R-:W-:Y:S01]  /*6c20*/  IMAD.MOV.U32 R46, RZ, RZ, R38 ;  /* 0x000000ffff2e7224 */ /* 0x000fe200078e0026 */
[--C-:B------:R-:W-:Y:S01]  /*6c30*/  SHF.R.U64 R68, R52, 0x10, R53.reuse ;  /* 0x0000001034447819 */ /* 0x100fe20000001235 */
[----:B---3--:R-:W-:Y:S01]  /*6c40*/  IMAD.MOV.U32 R36, RZ, RZ, R34 ;  /* 0x000000ffff247224 */ /* 0x008fe200078e0022 */
[----:B------:R-:W-:Y:S01]  /*6c50*/  SHF.R.U32.HI R52, RZ, 0x10, R53 ;  /* 0x00000010ff347819 */ /* 0x000fe20000011635 */
[----:B------:R-:W-:Y:S01]  /*6c60*/  HADD2.F32 R53, -RZ, R131.H1_H1 ;  /* 0x30000083ff357230 */ /* 0x000fe20000004100 */
[--C-:B------:R-:W-:Y:S01]  /*6c70*/  SHF.R.U64 R67, R54, 0x10, R55.reuse ;  /* 0x0000001036437819 */ /* 0x100fe20000001237 */
[----:B------:R-:W-:Y:S01]  /*6c80*/  HADD2.F32 R38, -RZ, R37.H0_H0 ;  /* 0x20000025ff267230 */ /* 0x000fe20000004100 */
[----:B------:R-:W-:Y:S01]  /*6c90*/  SHF.R.U32.HI R61, RZ, 0x10, R55 ;  /* 0x00000010ff3d7819 */ /* 0x000fe20000011637 */
[----:B------:R-:W-:Y:S01]  /*6ca0*/  HADD2.F32 R34, -RZ, R33.H0_H0 ;  /* 0x20000021ff227230 */ /* 0x000fe20000004100 */
[----:B------:R-:W-:Y:S01]  /*6cb0*/  SHF.R.U64 R65, R62, 0x10, R63 ;  /* 0x000000103e417819 */ /* 0x000fe2000000123f */
[----:B------:R-:W-:-:S02]  /*6cc0*/  HADD2.F32 R37, -RZ, R37.H1_H1 ;  /* 0x30000025ff257230 */ /* 0x000fc40000004100 */
[-C--:B------:R-:W-:Y:S01]  /*6cd0*/  FMUL.FTZ R55, R38, R53.reuse ;  /* 0x0000003526377220 */ /* 0x080fe20000410000 */
[----:B------:R-:W-:Y:S02]  /*6ce0*/  HADD2.F32 R54, -RZ, R60.H0_H0 ;  /* 0x2000003cff367230 */ /* 0x000fe40000004100 */
        /* <DEDUP_REMOVED lines=11> */
[----:B------:R-:W-:Y:S02]  /*6da0*/  HADD2.F32 R34, -RZ, R39.H0_H0 ;  /* 0x20000027ff227230 */ /* 0x000fe40000004100 */
[----:B------:R-:W-:Y:S01]  /*6db0*/  FFMA.FTZ R54, R37, R52, R54 ;  /* 0x0000003425367223 */ /* 0x000fe20000010036 */
[----:B------:R-:W-:Y:S02]  /*6dc0*/  HADD2.F32 R33, -RZ, R35.H0_H0 ;  /* 0x20000023ff217230 */ /* 0x000fe40000004100 */
[----:B------:R-:W-:Y:S02]  /*6dd0*/  HADD2.F32 R52, -RZ, R62.H0_H0 ;  /* 0x2000003eff347230 */ /* 0x000fe40000004100 */
[-C--:B------:R-:W-:Y:S01]  /*6de0*/  FMUL.FTZ R62, R34, R47.reuse ;  /* 0x0000002f223e7220 */ /* 0x080fe20000410000 */
[----:B------:R-:W-:Y:S02]  /*6df0*/  HADD2.F32 R37, -RZ, R127.H1_H1 ;  /* 0x3000007fff257230 */ /* 0x000fe40000004100 */
[----:B------:R-:W-:Y:S01]  /*6e00*/  FMUL.FTZ R47, R33, R47 ;  /* 0x0000002f212f7220 */ /* 0x000fe20000410000 */
[----:B------:R-:W-:Y:S01]  /*6e10*/  HADD2.F32 R39, -RZ, R39.H1_H1 ;  /* 0x30000027ff277230 */ /* 0x000fe20000004100 */
[----:B------:R-:W-:Y:S01]  /*6e20*/  F2FP.F16.F32.PACK_AB R53, R54, R53 ;  /* 0x000000353635723e */ /* 0x000fe200000000ff */
[----:B------:R-:W-:-:S02]  /*6e30*/  HADD2.F32 R35, -RZ, R35.H1_H1 ;  /* 0x30000023ff237230 */ /* 0x000fc40000004100 */
[-C--:B------:R-:W-:Y:S01]  /*6e40*/  FFMA.FTZ R62, R33, R37.reuse, -R62 ;  /* 0x00000025213e7223 */ /* 0x080fe2000001083e */
[----:B------:R-:W-:Y:S02]  /*6e50*/  HADD2.F32 R38, -RZ, R61.H0_H0 ;  /* 0x2000003dff267230 */ /* 0x000fe40000004100 */
[-C--:B------:R-:W-:Y:S01]  /*6e60*/  FMUL.FTZ R64, R39, R52.reuse ;  /* 0x0000003427407220 */ /* 0x080fe20000410000 */
[----:B------:R-:W-:Y:S01]  /*6e70*/  FFMA.FTZ R61, R34, R37, R47 ;  /* 0x00000025223d7223 */ /* 0x000fe2000001002f */
[C---:B------:R-:W-:Y:S01]  /*6e80*/  FMUL.FTZ R52, R35.reuse, R52 ;  /* 0x0000003423347220 */ /* 0x040fe20000410000 */
[----:B------:R-:W-:Y:S02]  /*6e90*/  HADD2.F32 R131, -RZ, R131.H0_H0 ;  /* 0x20000083ff837230 */ /* 0x000fe40000004100 */
[-C--:B------:R-:W-:Y:S01]  /*6ea0*/  FFMA.FTZ R63, R35, R38.reuse, -R64 ;  /* 0x00000026233f7223 */ /* 0x080fe20000010840 */
[----:B------:R-:W-:Y:S02]  /*6eb0*/  HADD2.F32 R34, -RZ, R45.H0_H0 ;  /* 0x2000002dff227230 */ /* 0x000fe40000004100 */
[----:B------:R-:W-:Y:S01]  /*6ec0*/  FFMA.FTZ R64, R39, R38, R52 ;  /* 0x0000002627407223 */ /* 0x000fe20000010034 */
[----:B------:R-:W-:-:S02]  /*6ed0*/  HADD2.F32 R37, -RZ, R66.H0_H0 ;  /* 0x20000042ff257230 */ /* 0x000fc40000004100 */
[----:B------:R-:W-:Y:S02]  /*6ee0*/  HADD2.F32 R45, -RZ, R45.H1_H1 ;  /* 0x3000002dff2d7230 */ /* 0x000fe40000004100 */
[----:B------:R-:W-:Y:S01]  /*6ef0*/  FMUL.FTZ R38, R34, R131 ;  /* 0x0000008322267220 */ /* 0x000fe20000410000 */
[----:B------:R-:W-:Y:S01]  /*6f00*/  HADD2.F32 R129, -RZ, R129.H0_H0 ;  /* 0x20000081ff817230 */ /* 0x000fe20000004100 */
[----:B------:R-:W-:Y:S01]  /*6f10*/  F2FP.F16.F32.PACK_AB R61, R64, R61 ;  /* 0x0000003d403d723e */ /* 0x000fe200000000ff */
[--C-:B------:R-:W-:Y:S02]  /*6f20*/  HADD2.F32 R33, -RZ, R32.reuse.H0_H0 ;  /* 0x20000020ff217230 */ /* 0x100fe40000004100 */
[----:B------:R-:W-:Y:S01]  /*6f30*/  FMUL.FTZ R39, R45, R37 ;  /* 0x000000252d277220 */ /* 0x000fe20000410000 */
[----:B------:R-:W-:Y:S02]  /*6f40*/  HADD2.F32 R32, -RZ, R32.H1_H1 ;  /* 0x30000020ff207230 */ /* 0x000fe40000004100 */
[----:B------:R-:W-:-:S02]  /*6f50*/  HADD2.F32 R35, -RZ, R68.H0_H0 ;  /* 0x20000044ff237230 */ /* 0x000fc40000004100 */
[C---:B------:R-:W-:Y:S01]  /*6f60*/  FMUL.FTZ R131, R33.reuse, R131 ;  /* 0x0000008321837220 */ /* 0x040fe20000410000 */
[----:B------:R-:W-:Y:S01]  /*6f70*/  FFMA.FTZ R38, R33, R129, -R38 ;  /* 0x0000008121267223 */ /* 0x000fe20000010826 */
[C---:B------:R-:W-:Y:S01]  /*6f80*/  FMUL.FTZ R52, R32.reuse, R37 ;  /* 0x0000002520347220 */ /* 0x040fe20000410000 */
[----:B------:R-:W-:Y:S02]  /*6f90*/  HADD2.F32 R33, -RZ, R46.H0_H0 ;  /* 0x2000002eff217230 */ /* 0x000fe40000004100 */
[-C--:B------:R-:W-:Y:S01]  /*6fa0*/  FFMA.FTZ R39, R32, R35.reuse, -R39 ;  /* 0x0000002320277223 */ /* 0x080fe20000010827 */
[----:B------:R-:W-:Y:S02]  /*6fb0*/  HADD2.F32 R130, -RZ, R130.H0_H0 ;  /* 0x20000082ff827230 */ /* 0x000fe40000004100 */
[----:B------:R-:W-:Y:S01]  /*6fc0*/  FFMA.FTZ R52, R45, R35, R52 ;  /* 0x000000232d347223 */ /* 0x000fe20000010034 */
[----:B------:R-:W-:Y:S02]  /*6fd0*/  HADD2.F32 R37, -RZ, R65.H0_H0 ;  /* 0x20000041ff257230 */ /* 0x000fe40000004100 */
[----:B------:R-:W-:Y:S01]  /*6fe0*/  FFMA.FTZ R131, R34, R129, R131 ;  /* 0x0000008122837223 */ /* 0x000fe20000010083 */
[----:B------:R-:W-:-:S02]  /*6ff0*/  HADD2.F32 R32, -RZ, R36.H0_H0 ;  /* 0x20000024ff207230 */ /* 0x000fc40000004100 */
[CC--:B------:R-:W-:Y:S01]  /*7000*/  FMUL.FTZ R45, R33.reuse, R130.reuse ;  /* 0x00000082212d7220 */ /* 0x0c0fe20000410000 */
[----:B------:R-:W-:Y:S02]  /*7010*/  HADD2.F32 R46, -RZ, R46.H1_H1 ;  /* 0x3000002eff2e7230 */ /* 0x000fe40000004100 */
[----:B------:R-:W-:Y:S02]  /*7020*/  HADD2.F32 R36, -RZ, R36.H1_H1 ;  /* 0x30000024ff247230 */ /* 0x000fe40000004100 */
[----:B------:R-:W-:Y:S01]  /*7030*/  FMUL.FTZ R130, R32, R130 ;  /* 0x0000008220827220 */ /* 0x000fe20000410000 */
[----:B------:R-:W-:Y:S02]  /*7040*/  HADD2.F32 R127, -RZ, R127.H0_H0 ;  /* 0x2000007fff7f7230 */ /* 0x000fe40000004100 */
[-C--:B------:R-:W-:Y:S01]  /*7050*/  FMUL.FTZ R47, R46, R37.reuse ;  /* 0x000000252e2f7220 */ /* 0x080fe20000410000 */
[----:B------:R-:W-:Y:S02]  /*7060*/  HADD2.F32 R35, -RZ, R67.H0_H0 ;  /* 0x20000043ff237230 */ /* 0x000fe40000004100 */
        /* <DEDUP_REMOVED lines=10> */
[----:B------:R-:W-:Y:S01]  /*7110*/  F2FP.F16.F32.PACK_AB R38, R37, R130 ;  /* 0x000000822526723e */ /* 0x000fe200000000ff */
[----:B------:R-:W-:Y:S01]  /*7120*/  IMAD.MOV.U32 R37, RZ, RZ, R53 ;  /* 0x000000ffff257224 */ /* 0x000fe200078e0035 */
[----:B------:R-:W-:Y:S02]  /*7130*/  F2FP.F16.F32.PACK_AB R35, R63, R62 ;  /* 0x0000003e3f23723e */ /* 0x000fe400000000ff */
[----:B------:R-:W-:-:S07]  /*7140*/  MOV R36, R52 ;  /* 0x0000003400247202 */ /* 0x000fce0000000f00 */
.L_x_1412:
[----:B------:R-:W-:Y:S05]  /*7150*/  BSYNC B2 ;  /* 0x0000000000027941 */ /* 0x000fea0003800000 */
.L_x_1411:
[----:B------:R-:W-:Y:S02]  /*7160*/  ULDC.64 UR4, c[0x0][0x208] ;  /* 0x0000820000047ab9 */ /* 0x000fe40000000a00 */
[----:B---3--:R3:W-:Y:S04]  /*7170*/  STG.E.128 desc[UR4][R40.64], R32 ;  /* 0x0000002028007986 */ /* 0x0087e8000c101d04 */
[----:B--2---:R3:W-:Y:S02]  /*7180*/  @!P0 STG.E.128 desc[UR4][R42.64], R36 ;  /* 0x000000242a008986 */ /* 0x0047e4000c101d04 */
.L_x_1410:
[----:B------:R-:W-:Y:S05]  /*7190*/  BSYNC B1 ;  /* 0x0000000000017941 */ /* 0x000fea0003800000 */
.L_x_1409:
[----:B------:R-:W-:-:S13]  /*71a0*/  ISETP.NE.AND P0, PT, R91, RZ, PT ;  /* 0x000000ff5b00720c */ /* 0x000fda0003f05270 */
[----:B------:R-:W-:Y:S05]  /*71b0*/  @!P0 BRA `(.L_x_1379) ;  /* 0x0000000800a88947 */ /* 0x000fea0003800000 */
[----:B---3--:R-:W2:Y:S04]  /*71c0*/  LDL R32, [R1+0x34] ;  /* 0x0000340001207983 */ /* 0x008ea80000100800 */
[----:B------:R-:W3:Y:S04]  /*71d0*/  LDL R35, [R1+0x3c] ;  /* 0x00003c0001237983 */ /* 0x000ee80000100800 */
[----:B------:R-:W4:Y:S01]  /*71e0*/  LDL R34, [R1+0x40] ;  /* 0x0000400001227983 */ /* 0x000f220000100800 */
[----:B------:R-:W-:Y:S01]  /*71f0*/  SEL R124, R99, R124, !P2 ;  /* 0x0000007c637c7207 */ /* 0x000fe20005000000 */
[----:B------:R-:W-:Y:S01]  /*7200*/  BSSY B1, `(.L_x_1413) ;  /* 0x000006e000017945 */ /* 0x000fe20003800000 */
[----:B------:R-:W-:-:S02]  /*7210*/  IADD3 R41, P0, P4, R86, R112, R90 ;  /* 0x0000007056297210 */ /* 0x000fc40007c1e05a */
[----:B------:R-:W-:Y:S02]  /*7220*/  SHF.R.S32.HI R33, RZ, 0x1f, R124 ;  /* 0x0000001fff217819 */ /* 0x000fe4000001147c */
[----:B------:R-:W-:Y:S02]  /*7230*/  IADD3.X R42, R27, R44, R95, P0, P4 ;  /* 0x0000002c1b2a7210 */ /* 0x000fe400007e845f */
[----:B------:R-:W-:Y:S02]  /*7240*/  LEA.HI R124, R33, R124, RZ, 0x4 ;  /* 0x0000007c217c7211 */ /* 0x000fe400078f20ff */
[----:B------:R-:W-:Y:S02]  /*7250*/  ISETP.GE.AND P4, PT, R225, R120, PT ;  /* 0x00000078e100720c */ /* 0x000fe40003f86270 */
[----:B------:R-:W-:Y:S02]  /*7260*/  LEA.HI.SX32 R124, R124, R89, 0x1c ;  /* 0x000000597c7c7211 */ /* 0x000fe400078fe2ff */
[----:B------:R-:W-:-:S02]  /*7270*/  LEA R40, P0, R41, R106, 0x1 ;  /* 0x0000006a29287211 */ /* 0x000fc400078008ff */
[----:B------:R-:W-:Y:S01]  /*7280*/  SHF.R.S32.HI R33, RZ, 0x1f, R124 ;  /* 0x0000001fff217819 */ /* 0x000fe2000001147c */
[----:B------:R-:W-:Y:S01]  /*7290*/  IMAD.SHL.U32 R43, R124, 0x8, RZ ;  /* 0x000000087c2b7824 */ /* 0x000fe200078e00ff */
[----:B------:R-:W-:Y:S02]  /*72a0*/  LEA.HI.X R41, R41, R107, R42, 0x1, P0 ;  /* 0x0000006b29297211 */ /* 0x000fe400000f0c2a */
[----:B------:R-:W-:-:S04]  /*72b0*/  LEA.HI R33, R33, R124, RZ, 0x3 ;  /* 0x0000007c21217211 */ /* 0x000fc800078f18ff */
[----:B------:R-:W-:-:S04]  /*72c0*/  SHF.L.U32 R33, R33, 0x9, RZ ;  /* 0x0000000921217819 */ /* 0x000fc800000006ff */
[----:B------:R-:W-:Y:S02]  /*72d0*/  LOP3.LUT R33, R33, 0x7ffff000, RZ, 0xc0, !PT ;  /* 0x7ffff00021217812 */ /* 0x000fe400078ec0ff */
[----:B--2---:R-:W-:-:S04]  /*72e0*/  LOP3.LUT R32, R32, 0x38, R43, 0xf8, !PT ;  /* 0x0000003820207812 */ /* 0x004fc800078ef82b */
[----:B---3--:R-:W-:-:S04]  /*72f0*/  LOP3.LUT R32, R32, R35, RZ, 0x3c, !PT ;  /* 0x0000002320207212 */ /* 0x008fc800078e3cff */
[----:B----4-:R-:W-:Y:S01]  /*7300*/  IADD3 R32, R32, R33, R34 ;  /* 0x0000002120207210 */ /* 0x010fe20007ffe022 */
[----:B------:R-:W-:-:S04]  /*7310*/  IMAD R33, R17, 0x4000, R15 ;  /* 0x0000400011217824 */ /* 0x000fc800078e020f */
[----:B------:R-:W-:Y:S02]  /*7320*/  IMAD R35, R17, 0x4000, R32 ;  /* 0x0000400011237824 */ /* 0x000fe400078e0220 */
[----:B------:R-:W-:-:S03]  /*7330*/  IMAD R33, R33, 0x2, R16 ;  /* 0x0000000221217824 */ /* 0x000fc600078e0210 */
[----:B------:R-:W-:-:S03]  /*7340*/  LEA R36, R35, R16, 0x1 ;  /* 0x0000001023247211 */ /* 0x000fc600078e08ff */
[----:B------:R-:W2:Y:S04]  /*7350*/  LDS.128 R32, [R33+0x20400] ;  /* 0x0204000021207984 */ /* 0x000ea80000000c00 */
[----:B------:R-:W3:Y:S01]  /*7360*/  LDS.128 R36, [R36+0x20400] ;  /* 0x0204000024247984 */ /* 0x000ee20000000c00 */
[----:B------:R-:W-:Y:S05]  /*7370*/  @P4 BRA `(.L_x_1414) ;  /* 0x0000000400584947 */ /* 0x000fea0003800000 */
[----:B------:R-:W-:Y:S01]  /*7380*/  SHF.R.U64 R62, R48, 0x10, R49 ;  /* 0x00000010303e7819 */ /* 0x000fe20000001231 */
[----:B---3--:R-:W-:Y:S01]  /*7390*/  IMAD.MOV.U32 R42, RZ, RZ, R36 ;  /* 0x000000ffff2a7224 */ /* 0x008fe200078e0024 */
[----:B------:R-:W-:Y:S01]  /*73a0*/  SHF.R.U32.HI R48, RZ, 0x10, R57 ;  /* 0x00000010ff307819 */ /* 0x000fe20000011639 */
[----:B------:R-:W-:Y:S01]  /*73b0*/  IMAD.MOV.U32 R45, RZ, RZ, R38 ;  /* 0x000000ffff2d7224 */ /* 0x000fe200078e0026 */
[----:B------:R-:W-:Y:S01]  /*73c0*/  SHF.R.U32.HI R46, RZ, 0x10, R49 ;  /* 0x00000010ff2e7819 */ /* 0x000fe20000011631 */
[----:B--2---:R-:W-:Y:S01]  /*73d0*/  IMAD.MOV.U32 R36, RZ, RZ, R34 ;  /* 0x000000ffff247224 */ /* 0x004fe200078e0022 */
[--C-:B------:R-:W-:Y:S01]  /*73e0*/  SHF.R.U64 R61, R50, 0x10, R51.reuse ;  /* 0x00000010323d7819 */ /* 0x100fe20000001233 */
[--C-:B------:R-:W-:Y:S01]  /*73f0*/  HADD2.F32 R38, -RZ, R37.reuse.H0_H0 ;  /* 0x20000025ff267230 */ /* 0x100fe20000004100 */
[----:B------:R-:W-:Y:S01]  /*7400*/  SHF.R.U32.HI R54, RZ, 0x10, R51 ;  /* 0x00000010ff367819 */ /* 0x000fe20000011633 */
[----:B------:R-:W-:Y:S01]  /*7410*/  HADD2.F32 R37, -RZ, R37.H1_H1 ;  /* 0x30000025ff257230 */ /* 0x000fe20000004100 */
[--C-:B------:R-:W-:Y:S01]  /*7420*/  SHF.R.U64 R53, R58, 0x10, R59.reuse ;  /* 0x000000103a357819 */ /* 0x100fe2000000123b */
[--C-:B------:R-:W-:Y:S01]  /*7430*/  HADD2.F32 R34, -RZ, R33.reuse.H0_H0 ;  /* 0x20000021ff227230 */ /* 0x100fe20000004100 */
[----:B------:R-:W-:Y:S01]  /*7440*/  SHF.R.U32.HI R58, RZ, 0x10, R59 ;  /* 0x00000010ff3a7819 */ /* 0x000fe2000001163b */
[----:B------:R-:W-:Y:S01]  /*7450*/  HADD2.F32 R48, -RZ, R48.H0_H0 ;  /* 0x20000030ff307230 */ /* 0x000fe20000004100 */
[----:B------:R-:W-:Y:S01]  /*7460*/  SHF.R.U64 R60, R56, 0x10, R57 ;  /* 0x00000010383c7819 */ /* 0x000fe20000001239 */
[----:B------:R-:W-:-:S02]  /*7470*/  HADD2.F32 R33, -RZ, R33.H1_H1 ;  /* 0x30000021ff217230 */ /* 0x000fc40000004100 */
[----:B------:R-:W-:Y:S02]  /*7480*/  HADD2.F32 R49, -RZ, R126.H1_H1 ;  /* 0x3000007eff317230 */ /* 0x000fe40000004100 */
[-C--:B------:R-:W-:Y:S01]  /*7490*/  FMUL.FTZ R50, R37, R48.reuse ;  /* 0x0000003025327220 */ /* 0x080fe20000410000 */
[----:B------:R-:W-:Y:S02]  /*74a0*/  HADD2.F32 R46, -RZ, R46.H0_H0 ;  /* 0x2000002eff2e7230 */ /* 0x000fe40000004100 */
[C---:B------:R-:W-:Y:S01]  /*74b0*/  FMUL.FTZ R48, R33.reuse, R48 ;  /* 0x0000003021307220 */ /* 0x040fe20000410000 */
[----:B------:R-:W-:Y:S02]  /*74c0*/  HADD2.F32 R47, -RZ, R123.H1_H1 ;  /* 0x3000007bff2f7230 */ /* 0x000fe40000004100 */
[-C--:B------:R-:W-:Y:S01]  /*74d0*/  FMUL.FTZ R51, R38, R49.reuse ;  /* 0x0000003126337220 */ /* 0x080fe20000410000 */
[C---:B------:R-:W-:Y:S01]  /*74e0*/  FMUL.FTZ R49, R34.reuse, R49 ;  /* 0x0000003122317220 */ /* 0x040fe20000410000 */
[-C--:B------:R-:W-:Y:S01]  /*74f0*/  FFMA.FTZ R50, R33, R46.reuse, -R50 ;  /* 0x0000002e21327223 */ /* 0x080fe20000010832 */
[----:B------:R-:W-:Y:S01]  /*7500*/  FFMA.FTZ R52, R37, R46, R48 ;  /* 0x0000002e25347223 */ /* 0x000fe20000010030 */
[----:B------:R-:W-:Y:S01]  /*7510*/  FFMA.FTZ R51, R34, R47, -R51 ;  /* 0x0000002f22337223 */ /* 0x000fe20000010833 */
[----:B------:R-:W-:-:S02]  /*7520*/  HADD2.F32 R46, -RZ, R125.H1_H1 ;  /* 0x3000007dff2e7230 */ /* 0x000fc40000004100 */
[----:B------:R-:W-:Y:S01]  /*7530*/  FFMA.FTZ R49, R38, R47, R49 ;  /* 0x0000002f26317223 */ /* 0x000fe20000010031 */
[----:B------:R-:W-:Y:S02]  /*7540*/  HADD2.F32 R33, -RZ, R35.H0_H0 ;  /* 0x20000023ff217230 */ /* 0x000fe40000004100 */
[----:B------:R-:W-:Y:S02]  /*7550*/  HADD2.F32 R34, -RZ, R39.H0_H0 ;  /* 0x20000027ff227230 */ /* 0x000fe40000004100 */
[----:B------:R-:W-:Y:S02]  /*7560*/  HADD2.F32 R37, -RZ, R121.H1_H1 ;  /* 0x30000079ff257230 */ /* 0x000fe40000004100 */
[----:B------:R-:W-:Y:S01]  /*7570*/  FMUL.FTZ R47, R33, R46 ;  /* 0x0000002e212f7220 */ /* 0x000fe20000410000 */
[----:B------:R-:W-:Y:S01]  /*7580*/  HADD2.F32 R39, -RZ, R39.H1_H1 ;  /* 0x30000027ff277230 */ /* 0x000fe20000004100 */
[----:B------:R-:W-:Y:S01]  /*7590*/  F2FP.F16.F32.PACK_AB R49, R52, R49 ;  /* 0x000000313431723e */ /* 0x000fe200000000ff */
[----:B------:R-:W-:-:S02]  /*75a0*/  HADD2.F32 R48, -RZ, R58.H0_H0 ;  /* 0x2000003aff307230 */ /* 0x000fc40000004100 */
[CC--:B------:R-:W-:Y:S01]  /*75b0*/  FFMA.FTZ R55, R34.reuse, R37.reuse, R47 ;  /* 0x0000002522377223 */ /* 0x0c0fe2000001002f */
[----:B------:R-:W-:Y:S02]  /*75c0*/  HADD2.F32 R38, -RZ, R54.H0_H0 ;  /* 0x20000036ff267230 */ /* 0x000fe40000004100 */
[----:B------:R-:W-:Y:S01]  /*75d0*/  FMUL.FTZ R54, R34, R46 ;  /* 0x0000002e22367220 */ /* 0x000fe20000410000 */
[----:B------:R-:W-:Y:S02]  /*75e0*/  HADD2.F32 R35, -RZ, R35.H1_H1 ;  /* 0x30000023ff237230 */ /* 0x000fe40000004100 */
[----:B------:R-:W-:Y:S01]  /*75f0*/  FMUL.FTZ R46, R39, R48 ;  /* 0x00000030272e7220 */ /* 0x000fe20000410000 */
[----:B------:R-:W-:Y:S02]  /*7600*/  HADD2.F32 R34, -RZ, R42.H0_H0 ;  /* 0x2000002aff227230 */ /* 0x000fe40000004100 */
[----:B------:R-:W-:Y:S01]  /*7610*/  FFMA.FTZ R54, R33, R37, -R54 ;  /* 0x0000002521367223 */ /* 0x000fe20000010836 */
[----:B------:R-:W-:-:S02]  /*7620*/  HADD2.F32 R126, -RZ, R126.H0_H0 ;  /* 0x2000007eff7e7230 */ /* 0x000fc40000004100 */
[C---:B------:R-:W-:Y:S01]  /*7630*/  FMUL.FTZ R48, R35.reuse, R48 ;  /* 0x0000003023307220 */ /* 0x040fe20000410000 */
[----:B------:R-:W-:Y:S02]  /*7640*/  HADD2.F32 R37, -RZ, R60.H0_H0 ;  /* 0x2000003cff257230 */ /* 0x000fe40000004100 */
[-C--:B------:R-:W-:Y:S01]  /*7650*/  FFMA.FTZ R57, R35, R38.reuse, -R46 ;  /* 0x0000002623397223 */ /* 0x080fe2000001082e */
[----:B------:R-:W-:Y:S02]  /*7660*/  HADD2.F32 R33, -RZ, R32.H0_H0 ;  /* 0x20000020ff217230 */ /* 0x000fe40000004100 */
[----:B------:R-:W-:Y:S01]  /*7670*/  FFMA.FTZ R56, R39, R38, R48 ;  /* 0x0000002627387223 */ /* 0x000fe20000010030 */
[----:B------:R-:W-:Y:S02]  /*7680*/  HADD2.F32 R42, -RZ, R42.H1_H1 ;  /* 0x3000002aff2a7230 */ /* 0x000fe40000004100 */
[----:B------:R-:W-:Y:S01]  /*7690*/  FMUL.FTZ R38, R34, R126 ;  /* 0x0000007e22267220 */ /* 0x000fe20000410000 */
[----:B------:R-:W-:-:S02]  /*76a0*/  HADD2.F32 R32, -RZ, R32.H1_H1 ;  /* 0x30000020ff207230 */ /* 0x000fc40000004100 */
[C---:B------:R-:W-:Y:S01]  /*76b0*/  FMUL.FTZ R39, R33.reuse, R126 ;  /* 0x0000007e21277220 */ /* 0x040fe20000410000 */
[----:B------:R-:W-:Y:S02]  /*76c0*/  HADD2.F32 R123, -RZ, R123.H0_H0 ;  /* 0x2000007bff7b7230 */ /* 0x000fe40000004100 */
[-C--:B------:R-:W-:Y:S01]  /*76d0*/  FMUL.FTZ R47, R42, R37.reuse ;  /* 0x000000252a2f7220 */ /* 0x080fe20000410000 */
[----:B------:R-:W-:Y:S02]  /*76e0*/  HADD2.F32 R35, -RZ, R62.H0_H0 ;  /* 0x2000003eff237230 */ /* 0x000fe40000004100 */
[----:B------:R-:W-:Y:S01]  /*76f0*/  FMUL.FTZ R37, R32, R37 ;  /* 0x0000002520257220 */ /* 0x000fe20000410000 */
[----:B------:R-:W-:Y:S02]  /*7700*/  HADD2.F32 R125, -RZ, R125.H0_H0 ;  /* 0x2000007dff7d7230 */ /* 0x000fe40000004100 */
[----:B------:R-:W-:Y:S01]  /*7710*/  FFMA.FTZ R38, R33, R123, -R38 ;  /* 0x0000007b21267223 */ /* 0x000fe20000010826 */
[----:B------:R-:W-:-:S02]  /*7720*/  HADD2.F32 R33, -RZ, R45.H0_H0 ;  /* 0x2000002dff217230 */ /* 0x000fc40000004100 */
[-C--:B------:R-:W-:Y:S01]  /*7730*/  FFMA.FTZ R47, R32, R35.reuse, -R47 ;  /* 0x00000023202f7223 */ /* 0x080fe2000001082f */
[----:B------:R-:W-:Y:S01]  /*7740*/  FFMA.FTZ R42, R42, R35, R37 ;  /* 0x000000232a2a7223 */ /* 0x000fe20000010025 */
[----:B------:R-:W-:Y:S02]  /*7750*/  HADD2.F32 R35, -RZ, R53.H0_H0 ;  /* 0x20000035ff237230 */ /* 0x000fe40000004100 */
[----:B------:R-:W-:Y:S01]  /*7760*/  FFMA.FTZ R39, R34, R123, R39 ;  /* 0x0000007b22277223 */ /* 0x000fe20000010027 */
[--C-:B------:R-:W-:Y:S02]  /*7770*/  HADD2.F32 R32, -RZ, R36.reuse.H0_H0 ;  /* 0x20000024ff207230 */ /* 0x100fe40000004100 */
[----:B------:R-:W-:Y:S01]  /*7780*/  FMUL.FTZ R37, R33, R125 ;  /* 0x0000007d21257220 */ /* 0x000fe20000410000 */
[----:B------:R-:W-:Y:S01]  /*7790*/  HADD2.F32 R45, -RZ, R45.H1_H1 ;  /* 0x3000002dff2d7230 */ /* 0x000fe20000004100 */
[----:B------:R-:W-:Y:S01]  /*77a0*/  F2FP.F16.F32.PACK_AB R55, R56, R55 ;  /* 0x000000373837723e */ /* 0x000fe200000000ff */
[----:B------:R-:W-:-:S02]  /*77b0*/  HADD2.F32 R36, -RZ, R36.H1_H1 ;  /* 0x30000024ff247230 */ /* 0x000fc40000004100 */
        /* <DEDUP_REMOVED lines=13> */
[----:B------:R-:W-:Y:S01]  /*7890*/  F2FP.F16.F32.PACK_AB R34, R36, R37 ;  /* 0x000000252422723e */ /* 0x000fe200000000ff */
[----:B------:R-:W-:Y:S01]  /*78a0*/  IMAD.MOV.U32 R37, RZ, RZ, R49 ;  /* 0x000000ffff257224 */ /* 0x000fe200078e0031 */
[----:B------:R-:W-:Y:S02]  /*78b0*/  F2FP.F16.F32.PACK_AB R33, R50, R51 ;  /* 0x000000333221723e */ /* 0x000fe400000000ff */
[----:B------:R-:W-:Y:S02]  /*78c0*/  F2FP.F16.F32.PACK_AB R38, R45, R46 ;  /* 0x0000002e2d26723e */ /* 0x000fe400000000ff */
[----:B------:R-:W-:-:S07]  /*78d0*/  MOV R36, R48 ;  /* 0x0000003000247202 */ /* 0x000fce0000000f00 */
.L_x_1414:
[----:B------:R-:W-:Y:S05]  /*78e0*/  BSYNC B1 ;  /* 0x0000000000017941 */ /* 0x000fea0003800000 */
.L_x_1413:
        /* <DEDUP_REMOVED lines=12> */
.L_x_1354:
[----:B------:R-:W-:-:S13]  /*79b0*/  ISETP.NE.AND P1, PT, R236, 0x3, PT ;  /* 0x00000003ec00780c */ /* 0x000fda0003f25270 */
[----:B------:R-:W-:Y:S05]  /*79c0*/  @!P1 BRA `(.L_x_1415) ;  /* 0x0000000000049947 */ /* 0x000fea0003800000 */
[----:B------:R-:W-:Y:S01]  /*79d0*/  BPT.TRAP 0x1 ;  /* 0x000000040000795c */ /* 0x000fe20000300000 */
.L_x_1415:
[----:B------:R-:W-:Y:S01]  /*79e0*/  IMAD R97, R17, 0x8, R16 ;  /* 0x0000000811617824 */ /* 0x000fe200078e0210 */
[----:B------:R-:W-:Y:S01]  /*79f0*/  SHF.L.U32 R109, R237, 0x1f, RZ ;  /* 0x0000001fed6d7819 */ /* 0x000fe200000006ff */
[----:B------:R-:W-:Y:S01]  /*7a00*/  IMAD R105, R24, -0x40, R2 ;  /* 0xffffffc018697824 */ /* 0x000fe200078e0202 */
[----:B------:R-:W-:Y:S02]  /*7a10*/  BSSY B1, `(.L_x_1416) ;  /* 0x0000005000017945 */ /* 0x000fe40003800000 */
[----:B------:R-:W0:Y:S02]  /*7a20*/  SYNCS.PHASECHK.TRANS64.TRYWAIT P0, [R97+URZ+0x30890], R109 ;  /* 0x0308906d610075a7 */ /* 0x000e24000800017f */
[----:B------:R-:W-:-:S04]  /*7a30*/  VIMNMX R105, R105, 0x40, PT ;  /* 0x0000004069697848 */ /* 0x000fc80003fe0100 */
[----:B------:R-:W-:Y:S01]  /*7a40*/  ISETP.GE.AND P4, PT, R18, R105, PT ;  /* 0x000000691200720c */ /* 0x000fe20003f86270 */
[----:B0-----:R-:W-:-:S12]  /*7a50*/  @!P0 BRA `(.L_x_1417) ;  /* 0x00000208005c8947 */ /* 0x001fd80003800000 */
.L_x_1773:
[----:B------:R-:W-:Y:S05]  /*7a60*/  BSYNC B1 ;  /* 0x0000000000017941 */ /* 0x000fea0003800000 */
.L_x_1416:
        /* <DEDUP_REMOVED lines=15> */
.L_x_1419:
[----:B------:R-:W-:Y:S05]  /*7b60*/  BSYNC B1 ;  /* 0x0000000000017941 */ /* 0x000fea0003800000 */
.L_x_1418:
[----:B------:R-:W-:-:S13]  /*7b70*/  ISETP.GE.AND P0, PT, R233, R105, PT ;  /* 0x00000069e900720c */ /* 0x000fda0003f06270 */
        /* <DEDUP_REMOVED lines=14> */
.L_x_1379:
[----:B------:R-:W-:Y:S05]  /*7c60*/  BSYNC B0 ;  /* 0x0000000000007941 */ /* 0x000fea0003800000 */
.L_x_1353:
        /* <DEDUP_REMOVED lines=12> */
[----:B------:R-:W-:-:S04]  /*7d30*/  @!P0 IADD3 R32, R97, 0x308a0, RZ ;  /* 0x000308a061208810 */ /* 0x000fc80007ffe0ff */
[----:B------:R-:W-:-:S04]  /*7d40*/  @!P0 PRMT R32, RZ, 0x654, R32 ;  /* 0x00000654ff208816 */ /* 0x000fc80000000020 */
[----:B------:R1:W-:Y:S01]  /*7d50*/  @!P0 SYNCS.ARRIVE.TRANS64.RED.A1T0 RZ, [R32+URZ], RZ ;  /* 0x000000ff20ff89a7 */ /* 0x0003e2000810043f */
[----:B------:R-:W-:Y:S05]  /*7d60*/  @!P1 BRA `(.L_x_1421) ;  /* 0x0000000000049947 */ /* 0x000fea0003800000 */
[----:B------:R-:W-:Y:S01]  /*7d70*/  BPT.TRAP 0x1 ;  /* 0x000000040000795c */ /* 0x000fe20000300000 */
.L_x_1421:
[----:B------:R-:W-:Y:S05]  /*7d80*/  BSYNC B0 ;  /* 0x0000000000007941 */ /* 0x000fea0003800000 */
.L_x_1420:
[----:B------:R-:W2:Y:S01]  /*7d90*/  SYNCS.PHASECHK.TRANS64.TRYWAIT P1, [R97+URZ+0x308b0], R109 ;  /* 0x0308b06d610075a7 */ /* 0x000ea2000802017f */
[----:B------:R-:W-:Y:S01]  /*7da0*/  ULDC.64 UR4, c[0x0][0x308] ;  /* 0x0000c20000047ab9 */ /* 0x000fe20000000a00 */
[----:B------:R-:W-:Y:S01]  /*7db0*/  ULDC.64 UR60, c[0x0][0x318] ;  /* 0x0000c600003c7ab9 */ /* 0x000fe20000000a00 */
[----:B-1----:R-:W-:Y:S01]  /*7dc0*/  IMAD.U32 R32, RZ, RZ, UR5 ;  /* 0x00000005ff207e24 */ /* 0x002fe2000f8e00ff */
[----:B------:R-:W-:Y:S01]  /*7dd0*/  BSSY B0, `(.L_x_1422) ;  /* 0x0000007000007945 */ /* 0x000fe20003800000 */
[----:B------:R-:W-:Y:S01]  /*7de0*/  IMAD.U32 R33, RZ, RZ, UR4 ;  /* 0x00000004ff217e24 */ /* 0x000fe2000f8e00ff */
[----:B------:R-:W-:Y:S01]  /*7df0*/  ISETP.GE.AND P4, PT, R18, R105, PT ;  /* 0x000000691200720c */ /* 0x000fe20003f86270 */
[----:B------:R-:W-:Y:S01]  /*7e00*/  IMAD.WIDE R44, R24, 0x40, R74 ;  /* 0x00000040182c7825 */ /* 0x000fe200078e024a */
[----:B------:R1:W-:Y:S04]  /*7e10*/  STL [R1+0x1c], R32 ;  /* 0x00001c2001007387 */ /* 0x0003e80000100800 */
[----:B------:R1:W-:Y:S02]  /*7e20*/  STL [R1+0x20], R33 ;  /* 0x0000202101007387 */ /* 0x0003e40000100800 */
[----:B-12---:R-:W-:Y:S05]  /*7e30*/  @!P1 BRA `(.L_x_1423) ;  /* 0x0000020400789947 */ /* 0x006fea0003800000 */
.L_x_1774:
[----:B------:R-:W-:Y:S05]  /*7e40*/  BSYNC B0 ;  /* 0x0000000000007941 */ /* 0x000fea0003800000 */
.L_x_1422:
[----:B------:R-:W-:Y:S04]  /*7e50*/  BSSY B0, `(.L_x_1424) ;  /* 0x000001e000007945 */ /* 0x000fe80003800000 */
[----:B------:R-:W-:Y:S05]  /*7e60*/  @P4 BRA `(.L_x_1425) ;  /* 0x0000000000704947 */ /* 0x000fea0003800000 */
[----:B------:R-:W2:Y:S01]  /*7e70*/  LDL R33, [R1+0x20] ;  /* 0x0000200001217983 */ /* 0x000ea20000100800 */
[----:B------:R-:W-:-:S03]  /*7e80*/  ULDC UR6, c[0x0][0x2e4] ;  /* 0x0000b90000067ab9 */ /* 0x000fc60000000800 */
[----:B------:R-:W3:Y:S01]  /*7e90*/  LDL R32, [R1+0x1c] ;  /* 0x00001c0001207983 */ /* 0x000ee20000100800 */
[----:B------:R-:W-:Y:S01]  /*7ea0*/  ISETP.GE.AND P5, PT, R228, UR6, PT ;  /* 0x00000006e4007c0c */ /* 0x000fe2000bfa6270 */
[----:B------:R-:W-:Y:S01]  /*7eb0*/  IMAD R39, R45, UR60, RZ ;  /* 0x0000003c2d277c24 */ /* 0x000fe2000f8e02ff */
[----:B------:R-:W-:Y:S01]  /*7ec0*/  MOV R37, R96 ;  /* 0x0000006000257202 */ /* 0x000fe20000000f00 */
[----:B------:R-:W-:Y:S01]  /*7ed0*/  IMAD.MOV.U32 R36, RZ, RZ, R84 ;  /* 0x000000ffff247224 */ /* 0x000fe200078e0054 */
[----:B------:R-:W-:Y:S01]  /*7ee0*/  ISETP.GE.AND P4, PT, R225, UR6, PT ;  /* 0x00000006e1007c0c */ /* 0x000fe2000bf86270 */
[C---:B------:R-:W-:Y:S02]  /*7ef0*/  IMAD R39, R44.reuse, UR61, R39 ;  /* 0x0000003d2c277c24 */ /* 0x040fe4000f8e0227 */
[----:B------:R-:W-:-:S04]  /*7f00*/  IMAD.WIDE.U32 R36, R44, UR60, R36 ;  /* 0x0000003c2c247c25 */ /* 0x000fc8000f8e0024 */
[----:B------:R-:W-:Y:S02]  /*7f10*/  IMAD.IADD R37, R37, 0x1, R39 ;  /* 0x0000000125257824 */ /* 0x000fe400078e0227 */
[C---:B------:R-:W-:Y:S02]  /*7f20*/  VIADD R40, R228.reuse, 0x80 ;  /* 0x00000080e4287836 */ /* 0x040fe40000000000 */
[----:B------:R-:W-:Y:S01]  /*7f30*/  VIADD R38, R228, 0xc0 ;  /* 0x000000c0e4267836 */ /* 0x000fe20000000000 */
[----:B--2---:R-:W-:Y:S02]  /*7f40*/  R2UR UR4, R33 ;  /* 0x00000000210472ca */ /* 0x004fe400000e0000 */
[----:B---3--:R-:W-:Y:S02]  /*7f50*/  R2UR UR7, R32 ;  /* 0x00000000200772ca */ /* 0x008fe400000e0000 */
[----:B------:R-:W2:Y:S09]  /*7f60*/  @!P5 LDS.128 R32, [R102+0x400] ;  /* 0x000400006620d984 */ /* 0x000eb20000000c00 */
[----:B------:R-:W-:Y:S01]  /*7f70*/  LEA R46, P1, R36, UR4, 0x1 ;  /* 0x00000004242e7c11 */ /* 0x000fe2000f8208ff */
[----:B------:R-:W-:-:S03]  /*7f80*/  ULDC.64 UR4, c[0x0][0x208] ;  /* 0x0000820000047ab9 */ /* 0x000fc60000000a00 */
[----:B------:R-:W-:Y:S02]  /*7f90*/  LEA.HI.X R47, R36, UR7, R37, 0x1, P1 ;  /* 0x00000007242f7c11 */ /* 0x000fe400088f0c25 */
[----:B------:R-:W-:-:S03]  /*7fa0*/  ISETP.GE.AND P1, PT, R40, UR6, PT ;  /* 0x0000000628007c0c */ /* 0x000fc6000bf26270 */
[----:B--2---:R-:W-:Y:S01]  /*7fb0*/  @!P5 STG.E.128 desc[UR4][R46.64], R32 ;  /* 0x000000202e00d986 */ /* 0x004fe2000c101d04 */
[----:B------:R-:W-:-:S03]  /*7fc0*/  ISETP.GE.AND P5, PT, R38, UR6, PT ;  /* 0x0000000626007c0c */ /* 0x000fc6000bfa6270 */
[----:B------:R-:W2:Y:S06]  /*7fd0*/  @!P4 LDS.128 R32, [R102+0x2400] ;  /* 0x002400006620c984 */ /* 0x000eac0000000c00 */
[----:B------:R-:W3:Y:S04]  /*7fe0*/  @!P1 LDS.128 R36, [R102+0x4400] ;  /* 0x0044000066249984 */ /* 0x000ee80000000c00 */
[----:B------:R-:W4:Y:S04]  /*7ff0*/  @!P5 LDS.128 R40, [R102+0x6400] ;  /* 0x006400006628d984 */ /* 0x000f280000000c00 */
[----:B--2---:R2:W-:Y:S04]  /*8000*/  @!P4 STG.E.128 desc[UR4][R46.64+0x80], R32 ;  /* 0x000080202e00c986 */ /* 0x0045e8000c101d04 */
[----:B---3--:R2:W-:Y:S04]  /*8010*/  @!P1 STG.E.128 desc[UR4][R46.64+0x100], R36 ;  /* 0x000100242e009986 */ /* 0x0085e8000c101d04 */
[----:B----4-:R2:W-:Y:S02]  /*8020*/  @!P5 STG.E.128 desc[UR4][R46.64+0x180], R40 ;  /* 0x000180282e00d986 */ /* 0x0105e4000c101d04 */
.L_x_1425:
[----:B------:R-:W-:Y:S05]  /*8030*/  BSYNC B0 ;  /* 0x0000000000007941 */ /* 0x000fea0003800000 */
.L_x_1424:
[----:B------:R-:W-:Y:S01]  /*8040*/  ISETP.GE.AND P1, PT, R233, R105, PT ;  /* 0x00000069e900720c */ /* 0x000fe20003f26270 */
[----:B------:R-:W-:-:S12]  /*8050*/  BSSY B0, `(.L_x_1426) ;  /* 0x0000020000007945 */ /* 0x000fd80003800000 */
[----:B------:R-:W-:Y:S05]  /*8060*/  @P1 BRA `(.L_x_1427) ;  /* 0x0000000000781947 */ /* 0x000fea0003800000 */
[----:B--2---:R-:W2:Y:S01]  /*8070*/  LDL R32, [R1+0x1c] ;  /* 0x00001c0001207983 */ /* 0x004ea20000100800 */
[----:B------:R-:W-:-:S03]  /*8080*/  ULDC UR6, c[0x0][0x2e4] ;  /* 0x0000b90000067ab9 */ /* 0x000fc60000000800 */
[----:B------:R-:W3:Y:S01]  /*8090*/  LDL R33, [R1+0x20] ;  /* 0x0000200001217983 */ /* 0x000ee20000100800 */
[----:B------:R-:W-:Y:S01]  /*80a0*/  ISETP.GE.AND P1, PT, R228, UR6, PT ;  /* 0x00000006e4007c0c */ /* 0x000fe2000bf26270 */
[----:B------:R-:W-:Y:S01]  /*80b0*/  IMAD.MOV.U32 R36, RZ, RZ, R84 ;  /* 0x000000ffff247224 */ /* 0x000fe200078e0054 */
[----:B------:R-:W-:Y:S01]  /*80c0*/  IADD3 R39, P4, R44, 0x20, RZ ;  /* 0x000000202c277810 */ /* 0x000fe20007f9e0ff */
[----:B------:R-:W-:Y:S01]  /*80d0*/  IMAD.MOV.U32 R37, RZ, RZ, R96 ;  /* 0x000000ffff257224 */ /* 0x000fe200078e0060 */
[C---:B------:R-:W-:Y:S01]  /*80e0*/  IADD3 R40, R228.reuse, 0x80, RZ ;  /* 0x00000080e4287810 */ /* 0x040fe20007ffe0ff */
[----:B------:R-:W-:Y:S01]  /*80f0*/  VIADD R38, R228, 0xc0 ;  /* 0x000000c0e4267836 */ /* 0x000fe20000000000 */
[----:B------:R-:W-:Y:S01]  /*8100*/  IADD3.X R44, RZ, R45, RZ, P4, !PT ;  /* 0x0000002dff2c7210 */ /* 0x000fe200027fe4ff */
[----:B------:R-:W-:Y:S01]  /*8110*/  IMAD.WIDE.U32 R36, R39, UR60, R36 ;  /* 0x0000003c27247c25 */ /* 0x000fe2000f8e0024 */
[----:B------:R-:W-:-:S03]  /*8120*/  ISETP.GE.AND P5, PT, R225, UR6, PT ;  /* 0x00000006e1007c0c */ /* 0x000fc6000bfa6270 */
[----:B------:R-:W-:-:S04]  /*8130*/  IMAD R44, R44, UR60, RZ ;  /* 0x0000003c2c2c7c24 */ /* 0x000fc8000f8e02ff */
[----:B------:R-:W-:-:S04]  /*8140*/  IMAD R39, R39, UR61, R44 ;  /* 0x0000003d27277c24 */ /* 0x000fc8000f8e022c */
[----:B------:R-:W-:Y:S01]  /*8150*/  IMAD.IADD R37, R37, 0x1, R39 ;  /* 0x0000000125257824 */ /* 0x000fe200078e0227 */
[----:B--2---:R-:W-:Y:S02]  /*8160*/  R2UR UR7, R32 ;  /* 0x00000000200772ca */ /* 0x004fe400000e0000 */
[----:B---3--:R-:W-:Y:S02]  /*8170*/  R2UR UR4, R33 ;  /* 0x00000000210472ca */ /* 0x008fe400000e0000 */
[----:B------:R-:W2:Y:S11]  /*8180*/  @!P1 LDS.128 R32, [R102+0x1400] ;  /* 0x0014000066209984 */ /* 0x000eb60000000c00 */
        /* <DEDUP_REMOVED lines=12> */
.L_x_1427:
[----:B------:R-:W-:Y:S05]  /*8250*/  BSYNC B0 ;  /* 0x0000000000007941 */ /* 0x000fea0003800000 */
.L_x_1426:
[----:B------:R-:W-:Y:S01]  /*8260*/  @!PT LDS RZ, [RZ] ;  /* 0x00000000fffff984 */ /* 0x000fe20000000800 */
[----:B------:R-:W-:Y:S01]  /*8270*/  @!PT LDS RZ, [RZ] ;  /* 0x00000000fffff984 */ /* 0x000fe20000000800 */
[----:B------:R-:W-:Y:S01]  /*8280*/  @!PT LDS RZ, [RZ] ;  /* 0x00000000fffff984 */ /* 0x000fe20000000800 */
[----:B------:R-:W-:Y:S01]  /*8290*/  @!PT LDS RZ, [RZ] ;  /* 0x00000000fffff984 */ /* 0x000fe20000000800 */
[----:B------:R3:W-:Y:S06]  /*82a0*/  MEMBAR.ALL.CTA ;  /* 0x0000000000007992 */ /* 0x0007ec0000008000 */
[----:B---3--:R-:W3:Y:S02]  /*82b0*/  FENCE.VIEW.ASYNC.S ;  /* 0x00000000000073c6 */ /* 0x008ee40000000000 */
[----:B---3--:R3:W-:Y:S01]  /*82c0*/  BAR.SYNC.DEFER_BLOCKING R108, 0x80 ;  /* 0x0002006c0000751d */ /* 0x0087e20000010000 */
[----:B------:R-:W-:Y:S01]  /*82d0*/  ISETP.NE.AND P4, PT, R98, RZ, PT ;  /* 0x000000ff6200720c */ /* 0x000fe20003f85270 */
[----:B------:R-:W-:-:S02]  /*82e0*/  VIADD R17, R17, 0x1 ;  /* 0x0000000111117836 */ /* 0x000fc40000000000 */
[----:B01----:R-:W-:-:S03]  /*82f0*/  @!P0 VIADD R97, R97, 0x308c0 ;  /* 0x000308c061618836 */ /* 0x003fc60000000000 */
[C---:B------:R-:W-:Y:S02]  /*8300*/  ISETP.NE.AND P1, PT, R17.reuse, 0x2, PT ;  /* 0x000000021100780c */ /* 0x040fe40003f25270 */
[----:B------:R-:W-:Y:S02]  /*8310*/  @!P0 PRMT R97, RZ, 0x654, R97 ;  /* 0x00000654ff618816 */ /* 0x000fe40000000061 */
[----:B--2---:R-:W-:Y:S02]  /*8320*/  SEL R32, RZ, 0x1, P1 ;  /* 0x00000001ff207807 */ /* 0x004fe40000800000 */
[----:B------:R-:W-:Y:S02]  /*8330*/  SEL R17, R17, RZ, P1 ;  /* 0x000000ff11117207 */ /* 0x000fe40000800000 */
[----:B------:R-:W-:Y:S01]  /*8340*/  LOP3.LUT R237, R237, R32, RZ, 0x3c, !PT ;  /* 0x00000020eded7212 */ /* 0x000fe200078e3cff */
[----:B------:R3:W-:Y:S01]  /*8350*/  @!P0 SYNCS.ARRIVE.TRANS64.RED.A1T0 RZ, [R97+URZ], RZ ;  /* 0x000000ff61ff89a7 */ /* 0x0007e2000810043f */
[----:B------:R-:W-:Y:S01]  /*8360*/  PLOP3.LUT P0, PT, PT, PT, PT, 0x8, 0x0 ;  /* 0x000000000000781c */ /* 0x000fe20003f0e170 */
[----:B------:R-:W-:-:S12]  /*8370*/  @P4 BRA `(.L_x_1428) ;  /* 0xffffffa400c84947 */ /* 0x000fd8000383ffff */
.L_x_1348:
[----:B------:R-:W0:Y:S01]  /*8380*/  LDC.64 R4, c[0x0][0x9e0] ;  /* 0x00027800ff047b82 */ /* 0x000e220000000a00 */
[----:B------:R-:W-:Y:S01]  /*8390*/  BSSY B0, `(.L_x_1429) ;  /* 0x0000005000007945 */ /* 0x000fe20003800000 */
[----:B0-----:R-:W-:-:S03]  /*83a0*/  ISETP.GE.AND P1, PT, R5, 0x1, PT ;  /* 0x000000010500780c */ /* 0x001fc60003f26270 */
[----:B------:R-:W-:Y:S10]  /*83b0*/  @P0 BRA `(.L_x_1430) ;  /* 0x0000000000080947 */ /* 0x000ff40003800000 */
[----:B------:R-:W0:Y:S02]  /*83c0*/  FENCE.VIEW.ASYNC.G ;  /* 0x00000000000073c6 */ /* 0x000e240000000100 */
[----:B0-----:R-:W-:Y:S06]  /*83d0*/  BAR.ARV 0xc, 0x120 ;  /* 0x0304800000007b1d */ /* 0x001fec0000002000 */
.L_x_1430:
[----:B------:R-:W-:Y:S05]  /*83e0*/  BSYNC B0 ;  /* 0x0000000000007941 */ /* 0x000fea0003800000 */
.L_x_1429:
[----:B------:R-:W-:Y:S01]  /*83f0*/  IADD3 R0, R103, R4, RZ ;  /* 0x0000000467007210 */ /* 0x000fe20007ffe0ff */
[----:B------:R-:W-:Y:S06]  /*8400*/  @!P1 BRA `(.L_x_1431) ;  /* 0x0000000000489947 */ /* 0x000fec0003800000 */
[C---:B------:R-:W-:Y:S01]  /*8410*/  ISETP.GT.AND P0, PT, R103.reuse, RZ, PT ;  /* 0x000000ff6700720c */ /* 0x040fe20003f04270 */
[----:B------:R-:W-:Y:S01]  /*8420*/  BSSY B0, `(.L_x_1432) ;  /* 0x000000e000007945 */ /* 0x000fe20003800000 */
[----:B------:R-:W-:-:S11]  /*8430*/  VIADD R2, R103, 0xffffffff ;  /* 0xffffffff67027836 */ /* 0x000fd60000000000 */
        /* <DEDUP_REMOVED lines=8> */
.L_x_1433:
[----:B------:R-:W-:-:S13]  /*84c0*/  ISETP.NE.AND P0, PT, R5, 0x1, PT ;  /* 0x000000010500780c */ /* 0x000fda0003f05270 */
[----:B------:R-:W0:Y:S02]  /*84d0*/  @P0 LDC.64 R6, c[0x0][0x9e8] ;  /* 0x00027a00ff060b82 */ /* 0x000e240000000a00 */
[----:B0-----:R-:W-:-:S05]  /*84e0*/  @P0 IMAD.HI.U32 R4, R2, R6, RZ ;  /* 0x0000000602040227 */ /* 0x001fca00078e00ff */
[----:B------:R-:W-:-:S07]  /*84f0*/  @P0 SHF.R.U32.HI R2, RZ, R7, R4 ;  /* 0x00000007ff020219 */ /* 0x000fce0000011604 */
.L_x_1434:
[----:B------:R-:W-:Y:S05]  /*8500*/  BSYNC B0 ;  /* 0x0000000000007941 */ /* 0x000fea0003800000 */
.L_x_1432:
[----:B------:R-:W-:-:S05]  /*8510*/  IMAD R3, R2, R5, R5 ;  /* 0x0000000502037224 */ /* 0x000fca00078e0205 */
[----:B------:R-:W-:-:S07]  /*8520*/  VIMNMX R0, R0, R3, PT ;  /* 0x0000000300007248 */ /* 0x000fce0003fe0100 */
.L_x_1431:
[----:B------:R-:W-:Y:S01]  /*8530*/  VIADD R0, R0, 0x3f ;  /* 0x0000003f00007836 */ /* 0x000fe20000000000 */
[----:B------:R-:W-:Y:S02]  /*8540*/  ULDC UR4, c[0x0][0x9dc] ;  /* 0x0002770000047ab9 */ /* 0x000fe40000000800 */
[----:B------:R-:W-:Y:S02]  /*8550*/  IADD3 R2, R101, -UR4, RZ ;  /* 0x8000000465027c10 */ /* 0x000fe4000fffe0ff */
[----:B------:R-:W-:-:S04]  /*8560*/  SHF.R.S32.HI R3, RZ, 0x1f, R0 ;  /* 0x0000001fff037819 */ /* 0x000fc80000011400 */
[----:B------:R-:W-:-:S04]  /*8570*/  LEA.HI R3, R3, R0, RZ, 0x6 ;  /* 0x0000000003037211 */ /* 0x000fc800078f30ff */
[----:B------:R-:W-:-:S04]  /*8580*/  SHF.R.S32.HI R3, RZ, 0x6, R3 ;  /* 0x00000006ff037819 */ /* 0x000fc80000011403 */
[----:B------:R-:W-:Y:S01]  /*8590*/  VIMNMX R104, R104, R3, PT ;  /* 0x0000000368687248 */ /* 0x000fe20003fe0100 */
        /* <DEDUP_REMOVED lines=11> */
.L_x_1437:
[----:B------:R-:W-:-:S13]  /*8650*/  ISETP.NE.AND P0, PT, R5, 0x1, PT ;  /* 0x000000010500780c */ /* 0x000fda0003f05270 */
[----:B------:R-:W0:Y:S02]  /*8660*/  @P0 LDC.64 R6, c[0x0][0x9e8] ;  /* 0x00027a00ff060b82 */ /* 0x000e240000000a00 */
[----:B0-----:R-:W-:-:S05]  /*8670*/  @P0 IMAD.HI.U32 R6, R101, R6, RZ ;  /* 0x0000000665060227 */ /* 0x001fca00078e00ff */
[----:B------:R-:W-:-:S07]  /*8680*/  @P0 SHF.R.U32.HI R101, RZ, R7, R6 ;  /* 0x00000007ff650219 */ /* 0x000fce0000011606 */
.L_x_1438:
[----:B------:R-:W-:Y:S05]  /*8690*/  BSYNC B0 ;  /* 0x0000000000007941 */ /* 0x000fea0003800000 */
.L_x_1436:
[----:B------:R-:W-:-:S05]  /*86a0*/  IMAD R101, R101, R5, RZ ;  /* 0x0000000565657224 */ /* 0x000fca00078e02ff */
[----:B------:R-:W-:-:S07]  /*86b0*/  VIMNMX R2, R2, R101, !PT ;  /* 0x0000006502027248 */ /* 0x000fce0007fe0100 */
.L_x_1435:
[----:B------:R-:W-:Y:S01]  /*86c0*/  SHF.R.S32.HI R3, RZ, 0x1f, R2 ;  /* 0x0000001fff037819 */ /* 0x000fe20000011402 */
[----:B------:R-:W-:Y:S01]  /*86d0*/  IMAD.MOV.U32 R0, RZ, RZ, RZ ;  /* 0x000000ffff007224 */ /* 0x000fe200078e00ff */
[----:B------:R-:W-:Y:S02]  /*86e0*/  PLOP3.LUT P0, PT, PT, PT, PT, 0x80, 0x0 ;  /* 0x000000000000781c */ /* 0x000fe40003f0f070 */
[----:B------:R-:W-:Y:S02]  /*86f0*/  CS2R R4, SRZ ;  /* 0x0000000000047805 */ /* 0x000fe4000001ff00 */
[----:B------:R-:W-:Y:S02]  /*8700*/  LEA.HI R3, R3, R2, RZ, 0x6 ;  /* 0x0000000203037211 */ /* 0x000fe400078f30ff */
[----:B------:R-:W-:Y:S02]  /*8710*/  CS2R R150, SRZ ;  /* 0x0000000000967805 */ /* 0x000fe4000001ff00 */
[----:B------:R-:W-:-:S02]  /*8720*/  CS2R R148, SRZ ;  /* 0x0000000000947805 */ /* 0x000fc4000001ff00 */
[----:B------:R-:W-:Y:S02]  /*8730*/  CS2R R146, SRZ ;  /* 0x0000000000927805 */ /* 0x000fe4000001ff00 */
[----:B------:R-:W-:Y:S02]  /*8740*/  SHF.R.S32.HI R3, RZ, 0x6, R3 ;  /* 0x00000006ff037819 */ /* 0x000fe40000011403 */
[----:B------:R-:W-:Y:S02]  /*8750*/  CS2R R144, SRZ ;  /* 0x0000000000907805 */ /* 0x000fe4000001ff00 */
[----:B------:R-:W-:Y:S02]  /*8760*/  CS2R R142, SRZ ;  /* 0x00000000008e7805 */ /* 0x000fe4000001ff00 */
[----:B------:R-:W-:Y:S02]  /*8770*/  CS2R R140, SRZ ;  /* 0x00000000008c7805 */ /* 0x000fe4000001ff00 */
[----:B------:R-:W-:-:S02]  /*8780*/  VIMNMX R6, RZ, R3, !PT ;  /* 0x00000003ff067248 */ /* 0x000fc40007fe0100 */
[----:B------:R-:W-:Y:S02]  /*8790*/  CS2R R138, SRZ ;  /* 0x00000000008a7805 */ /* 0x000fe4000001ff00 */
[----:B------:R-:W-:Y:S02]  /*87a0*/  CS2R R136, SRZ ;  /* 0x0000000000887805 */ /* 0x000fe4000001ff00 */
[----:B------:R-:W-:Y:S02]  /*87b0*/  CS2R R134, SRZ ;  /* 0x0000000000867805 */ /* 0x000fe4000001ff00 */
[----:B------:R-:W-:Y:S01]  /*87c0*/  ISETP.GT.AND P1, PT, R104, R6, PT ;  /* 0x000000066800720c */ /* 0x000fe20003f24270 */
[----:B------:R0:W-:Y:S01]  /*87d0*/  STL [R1+0x50], R6 ;  /* 0x0000500601007387 */ /* 0x0001e20000100800 */
[----:B------:R-:W-:Y:S02]  /*87e0*/  CS2R R132, SRZ ;  /* 0x0000000000847805 */ /* 0x000fe4000001ff00 */
[----:B------:R-:W-:-:S02]  /*87f0*/  CS2R R120, SRZ ;  /* 0x0000000000787805 */ /* 0x000fc4000001ff00 */
[----:B------:R-:W-:Y:S02]  /*8800*/  CS2R R116, SRZ ;  /* 0x0000000000747805 */ /* 0x000fe4000001ff00 */
[----:B------:R-:W-:Y:S02]  /*8810*/  CS2R R128, SRZ ;  /* 0x0000000000807805 */ /* 0x000fe4000001ff00 */
[----:B------:R-:W-:Y:S02]  /*8820*/  CS2R R112, SRZ ;  /* 0x0000000000707805 */ /* 0x000fe4000001ff00 */
[----:B---3--:R-:W-:Y:S02]  /*8830*/  CS2R R108, SRZ ;  /* 0x00000000006c7805 */ /* 0x008fe4000001ff00 */
        /* <DEDUP_REMOVED lines=16> */
[----:B------:R-:W-:Y:S01]  /*8940*/  CS2R R56, SRZ ;  /* 0x0000000000387805 */ /* 0x000fe2000001ff00 */
[----:B------:R-:W-:Y:S01]  /*8950*/  IMAD.MOV.U32 R101, RZ, RZ, RZ ;  /* 0x000000ffff657224 */ /* 0x000fe200078e00ff */
        /* <DEDUP_REMOVED lines=24> */
[----:B------:R-:W-:Y:S02]  /*8ae0*/  MOV R23, RZ ;  /* 0x000000ff00177202 */ /* 0x000fe40000000f00 */
[----:B------:R-:W-:Y:S02]  /*8af0*/  CS2R R40, SRZ ;  /* 0x0000000000287805 */ /* 0x000fe4000001ff00 */
[----:B------:R-:W-:Y:S02]  /*8b00*/  CS2R R34, SRZ ;  /* 0x0000000000227805 */ /* 0x000fe4000001ff00 */
[----:B------:R-:W-:-:S02]  /*8b10*/  CS2R R36, SRZ ;  /* 0x0000000000247805 */ /* 0x000fc4000001ff00 */
[----:B------:R-:W-:Y:S02]  /*8b20*/  CS2R R32, SRZ ;  /* 0x0000000000207805 */ /* 0x000fe4000001ff00 */
[----:B------:R-:W-:Y:S02]  /*8b30*/  CS2R R26, SRZ ;  /* 0x00000000001a7805 */ /* 0x000fe4000001ff00 */
[----:B------:R-:W-:Y:S02]  /*8b40*/  CS2R R28, SRZ ;  /* 0x00000000001c7805 */ /* 0x000fe4000001ff00 */
[----:B------:R-:W-:Y:S01]  /*8b50*/  CS2R R24, SRZ ;  /* 0x0000000000187805 */ /* 0x000fe2000001ff00 */
[----:B0-----:R-:W-:Y:S06]  /*8b60*/  @!P1 BRA `(.L_x_1439) ;  /* 0x0000015c00ec9947 */ /* 0x001fec0003800000 */
[----:B------:R-:W0:Y:S01]  /*8b70*/  S2R R6, SR_TID.X ;  /* 0x0000000000067919 */ /* 0x000e220000002100 */
[----:B------:R-:W-:Y:S01]  /*8b80*/  BSSY B6, `(.L_x_1440) ;  /* 0x0000020000067945 */ /* 0x000fe20003800000 */
[----:B0-----:R-:W-:-:S05]  /*8b90*/  VIADD R0, R6, 0xffffff80 ;  /* 0xffffff8006007836 */ /* 0x001fca0000000000 */
[----:B------:R-:W-:-:S04]  /*8ba0*/  SHF.R.S32.HI R3, RZ, 0x1f, R0 ;  /* 0x0000001fff037819 */ /* 0x000fc80000011400 */
[----:B------:R-:W-:-:S04]  /*8bb0*/  LEA.HI R3, R3, R0, RZ, 0x7 ;  /* 0x0000000003037211 */ /* 0x000fc800078f38ff */
[----:B------:R-:W-:-:S06]  /*8bc0*/  SHF.R.S32.HI R0, RZ, 0x7, R3 ;  /* 0x00000007ff007819 */ /* 0x000fcc0000011403 */
[----:B------:R-:W0:Y:S02]  /*8bd0*/  SHFL.IDX PT, R0, R0, RZ, 0x1f ;  /* 0x00001fff00007589 */ /* 0x000e2400000e0000 */
[----:B0-----:R-:W-:-:S04]  /*8be0*/  LEA.HI R2, R0, R0, RZ, 0x1 ;  /* 0x0000000000027211 */ /* 0x001fc800078f08ff */
[----:B------:R-:W-:Y:S01]  /*8bf0*/  LOP3.LUT R3, R2, 0x1e, RZ, 0xc0, !PT ;  /* 0x0000001e02037812 */ /* 0x000fe200078ec0ff */
[----:B------:R-:W-:-:S04]  /*8c00*/  VIADD R2, R16, 0x10400 ;  /* 0x0001040010027836 */ /* 0x000fc80000000000 */
[----:B------:R-:W-:Y:S01]  /*8c10*/  IMAD.IADD R3, R0, 0x1, -R3 ;  /* 0x0000000100037824 */ /* 0x000fe200078e0a03 */
[----:B------:R-:W-:-:S04]  /*8c20*/  LOP3.LUT P0, RZ, R2, 0x3ff, RZ, 0xc0, !PT ;  /* 0x000003ff02ff7812 */ /* 0x000fc8000780c0ff */
[----:B------:R-:W-:Y:S02]  /*8c30*/  LEA R3, R3, R2, 0xd ;  /* 0x0000000203037211 */ /* 0x000fe400078e68ff */
[----:B------:R-:W-:Y:S02]  /*8c40*/  P2R R23, PR, RZ, 0x1 ;  /* 0x00000001ff177803 */ /* 0x000fe40000000000 */
        /* <DEDUP_REMOVED lines=19> */
.L_x_1441:
[----:B------:R-:W-:Y:S05]  /*8d80*/  BSYNC B6 ;  /* 0x0000000000067941 */ /* 0x000fea0003800000 */
.L_x_1440:
[----:B------:R-:W-:Y:S02]  /*8d90*/  ULDC UR4, c[0x0][0x3d4] ;  /* 0x0000f50000047ab9 */ /* 0x000fe40000000800 */
[----:B------:R-:W-:-:S13]  /*8da0*/  ISETP.LT.AND P0, PT, RZ, UR4, PT ;  /* 0x00000004ff007c0c */ /* 0x000fda000bf01270 */
[----:B------:R-:W-:Y:S05]  /*8db0*/  @P0 BRA `(.L_x_1442) ;  /* 0x0000000000400947 */ /* 0x000fea0003800000 */
[----:B------:R-:W2:Y:S02]  /*8dc0*/  LDL R20, [R1+0x68] ;  /* 0x0000680001147983 */ /* 0x000ea40000100800 */
[----:B--2---:R-:W-:-:S04]  /*8dd0*/  LEA.HI R0, R20, R20, RZ, 0x1 ;  /* 0x0000001414007211 */ /* 0x004fc800078f08ff */
[----:B------:R-:W-:-:S05]  /*8de0*/  LOP3.LUT R0, R0, 0xfffffffe, RZ, 0xc0, !PT ;  /* 0xfffffffe00007812 */ /* 0x000fca00078ec0ff */
[----:B------:R-:W-:-:S05]  /*8df0*/  IMAD.IADD R0, R20, 0x1, -R0 ;  /* 0x0000000114007824 */ /* 0x000fca00078e0a00 */
[----:B------:R-:W-:-:S04]  /*8e00*/  SHF.L.U32 R3, R0, 0x1f, RZ ;  /* 0x0000001f00037819 */ /* 0x000fc800000006ff */
[----:B------:R0:W1:Y:S03]  /*8e10*/  SYNCS.PHASECHK.TRANS64.TRYWAIT P0, [R16+URZ+0x30800], R3 ;  /* 0x03080003100075a7 */ /* 0x000066000800017f */
[----:B-1----:R-:W-:Y:S05]  /*8e20*/  @!P0 NANOSLEEP.SYNCS 0x989680 ;  /* 0x009896800000895d */ /* 0x002fea0003900000 */
[----:B------:R-:W1:Y:S01]  /*8e30*/  @!P0 SYNCS.PHASECHK.TRANS64 P0, [R16+URZ+0x30800], R3 ;  /* 0x03080003100085a7 */ /* 0x000e62000800007f */
[----:B------:R-:W-:Y:S04]  /*8e40*/  BSSY B0, `(.L_x_1443) ;  /* 0x0000006000007945 */ /* 0x000fe80003800000 */
[----:B-1----:R-:W-:Y:S05]  /*8e50*/  @P0 BRA `(.L_x_1444) ;  /* 0x0000000000100947 */ /* 0x002fea0003800000 */
.L_x_1445:
[----:B-1----:R1:W2:Y:S02]  /*8e60*/  SYNCS.PHASECHK.TRANS64.TRYWAIT P0, [R16+URZ+0x30800], R3 ;  /* 0x03080003100075a7 */ /* 0x0022a4000800017f */
[----:B--2---:R-:W-:Y:S05]  /*8e70*/  @!P0 NANOSLEEP.SYNCS 0x989680 ;  /* 0x009896800000895d */ /* 0x004fea0003900000 */
[----:B------:R-:W2:Y:S02]  /*8e80*/  @!P0 SYNCS.PHASECHK.TRANS64 P0, [R16+URZ+0x30800], R3 ;  /* 0x03080003100085a7 */ /* 0x000ea4000800007f */
[----:B--2---:R-:W-:Y:S05]  /*8e90*/  @!P0 BRA `(.L_x_1445) ;  /* 0xfffffffc00f08947 */ /* 0x004fea000383ffff */
.L_x_1444:
[----:B------:R-:W-:Y:S05]  /*8ea0*/  BSYNC B0 ;  /* 0x0000000000007941 */ /* 0x000fea0003800000 */
.L_x_1443:
[----:B------:R-:W-:Y:S05]  /*8eb0*/  BRA `(.L_x_1446) ;  /* 0x0000009400247947 */ /* 0x000fea0003800000 */
.L_x_1442:
[----:B------:R-:W0:Y:S01]  /*8ec0*/  LDC.64 R12, c[0x0][0x3d8] ;  /* 0x0000f600ff0c7b82 */ /* 0x000e220000000a00 */
[----:B-----5:R-:W-:Y:S01]  /*8ed0*/  SHF.R.S32.HI R3, RZ, 0x1f, R100 ;  /* 0x0000001fff037819 */ /* 0x020fe20000011464 */
[--C-:B------:R-:W-:Y:S01]  /*8ee0*/  IMAD.MOV.U32 R4, RZ, RZ, R208.reuse ;  /* 0x000000ffff047224 */ /* 0x100fe200078e00d0 */
[----:B------:R-:W-:Y:S01]  /*8ef0*/  SHF.R.S32.HI R5, RZ, 0x1f, R208 ;  /* 0x0000001fff057819 */ /* 0x000fe200000114d0 */
[----:B------:R-:W-:Y:S01]  /*8f00*/  BSSY B6, `(.L_x_1447) ;  /* 0x0000031000067945 */ /* 0x000fe20003800000 */
[----:B------:R-:W-:Y:S02]  /*8f10*/  ISETP.NE.AND P4, PT, R23, RZ, PT ;  /* 0x000000ff1700720c */ /* 0x000fe40003f85270 */
[----:B------:R-:W-:Y:S01]  /*8f20*/  SHF.R.S32.HI R229, RZ, 0x1f, R228 ;  /* 0x0000001fffe57819 */ /* 0x000fe200000114e4 */
[----:B------:R-:W1:Y:S01]  /*8f30*/  LDC.64 R14, c[0x0][0x3e8] ;  /* 0x0000fa00ff0e7b82 */ /* 0x000e620000000a00 */
[-C--:B0-----:R-:W-:Y:S01]  /*8f40*/  IMAD R0, R3, R12.reuse, RZ ;  /* 0x0000000c03007224 */ /* 0x081fe200078e02ff */
[----:B------:R-:W-:Y:S01]  /*8f50*/  SHF.L.U64.HI R88, R12, 0x5, R13 ;  /* 0x000000050c587819 */ /* 0x000fe2000001020d */
[----:B------:R-:W-:-:S02]  /*8f60*/  IMAD R6, R19, R12, RZ ;  /* 0x0000000c13067224 */ /* 0x000fc400078e02ff */
[----:B------:R-:W-:-:S04]  /*8f70*/  IMAD.WIDE.U32 R86, R100, R12, RZ ;  /* 0x0000000c64567225 */ /* 0x000fc800078e00ff */
[-C--:B-1----:R-:W-:Y:S01]  /*8f80*/  IMAD R3, R3, R14.reuse, RZ ;  /* 0x0000000e03037224 */ /* 0x082fe200078e02ff */
[----:B------:R-:W-:Y:S01]  /*8f90*/  SHF.L.U64.HI R90, R14, 0x5, R15 ;  /* 0x000000050e5a7819 */ /* 0x000fe2000001020f */
[----:B------:R-:W-:Y:S02]  /*8fa0*/  IMAD R10, R19, R14, RZ ;  /* 0x0000000e130a7224 */ /* 0x000fe400078e02ff */
[-C--:B------:R-:W-:Y:S02]  /*8fb0*/  IMAD R99, R18, R13.reuse, R6 ;  /* 0x0000000d12637224 */ /* 0x080fe400078e0206 */
[C---:B------:R-:W-:Y:S02]  /*8fc0*/  IMAD R25, R100.reuse, R13, R0 ;  /* 0x0000000d64197224 */ /* 0x040fe400078e0200 */
[----:B------:R-:W-:Y:S02]  /*8fd0*/  IMAD R3, R100, R15, R3 ;  /* 0x0000000f64037224 */ /* 0x000fe400078e0203 */
[----:B------:R-:W-:Y:S01]  /*8fe0*/  IMAD.WIDE.U32 R6, R18, R12, R4 ;  /* 0x0000000c12067225 */ /* 0x000fe200078e0004 */
[----:B------:R-:W-:-:S03]  /*8ff0*/  IADD3 R25, R25, R87, RZ ;  /* 0x0000005719197210 */ /* 0x000fc60007ffe0ff */
[----:B------:R-:W-:Y:S01]  /*9000*/  IMAD.WIDE.U32 R100, R100, R14, RZ ;  /* 0x0000000e64647225 */ /* 0x000fe200078e00ff */
[----:B------:R-:W-:-:S03]  /*9010*/  IADD3 R97, P0, R6, R86, RZ ;  /* 0x0000005606617210 */ /* 0x000fc60007f1e0ff */
[----:B------:R-:W-:Y:S01]  /*9020*/  IMAD.WIDE.U32 R4, R18, R14, R4 ;  /* 0x0000000e12047225 */ /* 0x000fe200078e0004 */
[----:B------:R-:W-:-:S03]  /*9030*/  IADD3.X R93, R25, R7, R99, P0, !PT ;  /* 0x00000007195d7210 */ /* 0x000fc600007fe463 */
[----:B------:R-:W-:Y:S01]  /*9040*/  IMAD R109, R18, R15, R10 ;  /* 0x0000000f126d7224 */ /* 0x000fe200078e020a */
[----:B------:R-:W-:Y:S01]  /*9050*/  IADD3 R23, P1, R4, R100, RZ ;  /* 0x0000006404177210 */ /* 0x000fe20007f3e0ff */
[----:B------:R-:W-:-:S04]  /*9060*/  IMAD.WIDE.U32 R8, R18, R12, R228 ;  /* 0x0000000c12087225 */ /* 0x000fc800078e00e4 */
[----:B------:R-:W-:Y:S01]  /*9070*/  IMAD.WIDE.U32 R10, R18, R14, R228 ;  /* 0x0000000e120a7225 */ /* 0x000fe200078e00e4 */
[----:B------:R-:W-:-:S03]  /*9080*/  IADD3 R95, P2, R8, R86, RZ ;  /* 0x00000056085f7210 */ /* 0x000fc60007f5e0ff */
[----:B------:R-:W-:Y:S01]  /*9090*/  IMAD.IADD R27, R3, 0x1, R101 ;  /* 0x00000001031b7824 */ /* 0x000fe200078e0265 */
[----:B------:R-:W-:Y:S01]  /*90a0*/  IADD3 R91, P3, R10, R100, RZ ;  /* 0x000000640a5b7210 */ /* 0x000fe20007f7e0ff */
[----:B------:R-:W-:Y:S01]  /*90b0*/  IMAD.SHL.U32 R89, R12, 0x20, RZ ;  /* 0x000000200c597824 */ /* 0x000fe200078e00ff */
[----:B------:R-:W-:Y:S01]  /*90c0*/  IADD3.X R99, R25, R99, R9, P2, !PT ;  /* 0x0000006319637210 */ /* 0x000fe200017fe409 */
[----:B------:R-:W-:Y:S01]  /*90d0*/  IMAD.SHL.U32 R92, R14, 0x20, RZ ;  /* 0x000000200e5c7824 */ /* 0x000fe200078e00ff */
[C---:B------:R-:W-:Y:S02]  /*90e0*/  IADD3.X R107, R27.reuse, R5, R109, P1, !PT ;  /* 0x000000051b6b7210 */ /* 0x040fe40000ffe46d */
[----:B------:R-:W-:Y:S01]  /*90f0*/  IADD3.X R109, R27, R109, R11, P3, !PT ;  /* 0x0000006d1b6d7210 */ /* 0x000fe20001ffe40b */
[----:B------:R-:W-:Y:S06]  /*9100*/  @!P4 BRA `(.L_x_1448) ;  /* 0x000000000040c947 */ /* 0x000fec0003800000 */
[----:B------:R-:W-:Y:S01]  /*9110*/  MOV R0, 0x0 ;  /* 0x0000000000007802 */ /* 0x000fe20000000f00 */
[----:B------:R-:W-:Y:S01]  /*9120*/  ULDC.64 UR4, c[0x4][0xa8] ;  /* 0x01002a0000047ab9 */ /* 0x000fe20000000a00 */
[----:B------:R-:W-:Y:S01]  /*9130*/  ULDC.64 UR6, c[0x4][0xb0] ;  /* 0x01002c0000067ab9 */ /* 0x000fe20000000a00 */
[----:B------:R-:W-:Y:S01]  /*9140*/  MOV R4, UR4 ;  /* 0x0000000400047c02 */ /* 0x000fe20008000f00 */
[----:B------:R0:W1:Y:S01]  /*9150*/  LDC.64 R14, c[0x4][R0] ;  /* 0x01000000000e7b82 */ /* 0x0000620000000a00 */
[----:B------:R-:W-:Y:S01]  /*9160*/  IMAD.U32 R5, RZ, RZ, UR5 ;  /* 0x00000005ff057e24 */ /* 0x000fe2000f8e00ff */
[----:B------:R-:W-:Y:S01]  /*9170*/  ULDC.64 UR4, c[0x4][0x28] ;  /* 0x01000a0000047ab9 */ /* 0x000fe20000000a00 */
[----:B------:R-:W-:Y:S01]  /*9180*/  IMAD.U32 R6, RZ, RZ, UR6 ;  /* 0x00000006ff067e24 */ /* 0x000fe2000f8e00ff */
[----:B------:R-:W-:Y:S01]  /*9190*/  MOV R10, UR4 ;  /* 0x00000004000a7c02 */ /* 0x000fe20008000f00 */
[----:B------:R-:W-:Y:S01]  /*91a0*/  IMAD.U32 R7, RZ, RZ, UR7 ;  /* 0x00000007ff077e24 */ /* 0x000fe2000f8e00ff */
[----:B------:R-:W-:Y:S01]  /*91b0*/  MOV R13, RZ ;  /* 0x000000ff000d7202 */ /* 0x000fe20000000f00 */
[----:B------:R-:W-:-:S02]  /*91c0*/  IMAD.U32 R11, RZ, RZ, UR5 ;  /* 0x00000005ff0b7e24 */ /* 0x000fc4000f8e00ff */
[----:B------:R-:W-:Y:S02]  /*91d0*/  IMAD.MOV.U32 R8, RZ, RZ, 0x70 ;  /* 0x00000070ff087424 */ /* 0x000fe400078e00ff */
[----:B0-----:R-:W-:-:S07]  /*91e0*/  IMAD.MOV.U32 R12, RZ, RZ, 0x1 ;  /* 0x00000001ff0c7424 */ /* 0x001fce00078e00ff */
[----:B------:R-:W-:-:S07]  /*91f0*/  LEPC R20, `(.L_x_1448) ;  /* 0x000000001014794e */ /* 0x000fce0000000000 */
[----:B-1----:R-:W-:Y:S05]  /*9200*/  CALL.ABS.NOINC R14 ;  /* 0x000000000e007343 */ /* 0x002fea0003c00000 */
.L_x_1448:
[----:B------:R-:W-:Y:S05]  /*9210*/  BSYNC B6 ;  /* 0x0000000000067941 */ /* 0x000fea0003800000 */
.L_x_1447:
[----:B------:R-:W2:Y:S01]  /*9220*/  LDL R110, [R1+0x4] ;  /* 0x00000400016e7983 */ /* 0x000ea20000100800 */
[----:B------:R-:W0:Y:S01]  /*9230*/  LDC.64 R84, c[0x0][0x3d8] ;  /* 0x0000f600ff547b82 */ /* 0x000e220000000a00 */
[----:B------:R-:W-:Y:S01]  /*9240*/  ULDC.U8 UR4, c[0x0][0x3f0] ;  /* 0x0000fc0000047ab9 */ /* 0x000fe20000000000 */
[----:B------:R-:W-:Y:S01]  /*9250*/  BSSY B0, `(.L_x_1449) ;  /* 0x0000907000007945 */ /* 0x000fe20003800000 */
[----:B------:R-:W-:Y:S01]  /*9260*/  ISETP.NE.AND P0, PT, RZ, UR4, PT ;  /* 0x00000004ff007c0c */ /* 0x000fe2000bf05270 */
[----:B------:R-:W-:-:S04]  /*9270*/  VIADD R20, R18, 0x40 ;  /* 0x0000004012147836 */ /* 0x000fc80000000000 */
[----:B------:R-:W1:Y:S01]  /*9280*/  LDC.64 R14, c[0x0][0x3e8] ;  /* 0x0000fa00ff0e7b82 */ /* 0x000e620000000a00 */
[----:B--2---:R-:W-:Y:S01]  /*9290*/  SHF.R.S32.HI R3, RZ, 0x1f, R110 ;  /* 0x0000001fff037819 */ /* 0x004fe2000001146e */
[----:B0-----:R-:W-:-:S04]  /*92a0*/  IMAD.WIDE.U32 R4, R110, R84, RZ ;  /* 0x000000546e047225 */ /* 0x001fc800078e00ff */
[C---:B------:R-:W-:Y:S02]  /*92b0*/  IMAD R0, R3.reuse, R84, RZ ;  /* 0x0000005403007224 */ /* 0x040fe400078e02ff */
[-C--:B-1----:R-:W-:Y:S02]  /*92c0*/  IMAD R8, R3, R14.reuse, RZ ;  /* 0x0000000e03087224 */ /* 0x082fe400078e02ff */
[C---:B------:R-:W-:Y:S02]  /*92d0*/  IMAD R3, R110.reuse, R85, R0 ;  /* 0x000000556e037224 */ /* 0x040fe400078e0200 */
[----:B------:R-:W-:-:S04]  /*92e0*/  IMAD.WIDE.U32 R6, R110, R14, RZ ;  /* 0x0000000e6e067225 */ /* 0x000fc800078e00ff */
[----:B------:R-:W-:Y:S01]  /*92f0*/  IMAD R9, R110, R15, R8 ;  /* 0x0000000f6e097224 */ /* 0x000fe200078e0208 */
[----:B------:R-:W-:Y:S01]  /*9300*/  SHF.L.U32 R10, R6, 0x7, RZ ;  /* 0x00000007060a7819 */ /* 0x000fe200000006ff */
[----:B------:R-:W-:Y:S02]  /*9310*/  IMAD.IADD R5, R5, 0x1, R3 ;  /* 0x0000000105057824 */ /* 0x000fe400078e0203 */
[----:B------:R-:W-:Y:S02]  /*9320*/  IMAD R0, R110, -0x80, R224 ;  /* 0xffffff806e007824 */ /* 0x000fe400078e02e0 */
[----:B------:R-:W-:Y:S01]  /*9330*/  IMAD.IADD R3, R7, 0x1, R9 ;  /* 0x0000000107037824 */ /* 0x000fe200078e0209 */
[C---:B------:R-:W-:Y:S01]  /*9340*/  SHF.L.U64.HI R13, R4.reuse, 0x7, R5 ;  /* 0x00000007040d7819 */ /* 0x040fe20000010205 */
[----:B------:R-:W-:Y:S01]  /*9350*/  IMAD.SHL.U32 R12, R4, 0x80, RZ ;  /* 0x00000080040c7824 */ /* 0x000fe200078e00ff */
[----:B------:R-:W-:Y:S02]  /*9360*/  VIMNMX R9, R0, 0x80, PT ;  /* 0x0000008000097848 */ /* 0x000fe40003fe0100 */
[----:B------:R-:W-:Y:S01]  /*9370*/  SHF.L.U64.HI R11, R6, 0x7, R3 ;  /* 0x00000007060b7819 */ /* 0x000fe20000010203 */
[----:B------:R-:W-:Y:S06]  /*9380*/  @!P0 BRA `(.L_x_1450) ;  /* 0x0000004400a08947 */ /* 0x000fec0003800000 */
[----:B------:R0:W5:Y:S04]  /*9390*/  LDL R111, [R1+0x14] ;  /* 0x00001400016f7983 */ /* 0x0001680000100800 */
[----:B------:R0:W5:Y:S04]  /*93a0*/  LDL R102, [R1+0x10] ;  /* 0x0000100001667983 */ /* 0x0001680000100800 */
[----:B------:R0:W5:Y:S01]  /*93b0*/  LDL R98, [R1+0x18] ;  /* 0x0000180001627983 */ /* 0x0001620000100800 */
[-C--:B------:R-:W-:Y:S01]  /*93c0*/  ISETP.GE.AND P1, PT, R18, R9.reuse, PT ;  /* 0x000000091200720c */ /* 0x080fe20003f26270 */
[----:B------:R-:W-:Y:S01]  /*93d0*/  BSSY B1, `(.L_x_1451) ;  /* 0x0000035000017945 */ /* 0x000fe20003800000 */
[----:B------:R-:W-:-:S02]  /*93e0*/  ISETP.GE.AND P0, PT, R20, R9, PT ;  /* 0x000000091400720c */ /* 0x000fc40003f06270 */
[----:B------:R-:W-:Y:S02]  /*93f0*/  CS2R R54, SRZ ;  /* 0x0000000000367805 */ /* 0x000fe4000001ff00 */
[----:B------:R-:W-:Y:S02]  /*9400*/  ISETP.GE.AND P2, PT, R233, R9, PT ;  /* 0x00000009e900720c */ /* 0x000fe40003f46270 */
        /* <DEDUP_REMOVED lines=16> */
[----:B0-----:R-:W-:Y:S06]  /*9510*/  @P1 BRA `(.L_x_1452) ;  /* 0x0000000000801947 */ /* 0x001fec0003800000 */
[----:B------:R-:W-:Y:S01]  /*9520*/  IADD3 R5, P3, R12, R97, RZ ;  /* 0x000000610c057210 */ /* 0x000fe20007f7e0ff */
[----:B------:R-:W-:Y:S01]  /*9530*/  ULDC.64 UR4, c[0x0][0x3c8] ;  /* 0x0000f20000047ab9 */ /* 0x000fe20000000a00 */
[----:B------:R-:W-:Y:S01]  /*9540*/  IADD3 R0, P4, R10, R23, RZ ;  /* 0x000000170a007210 */ /* 0x000fe20007f9e0ff */
[----:B------:R-:W-:Y:S01]  /*9550*/  ULDC.64 UR6, c[0x0][0x3e0] ;  /* 0x0000f80000067ab9 */ /* 0x000fe20000000a00 */
[----:B------:R-:W-:Y:S01]  /*9560*/  CS2R R82, SRZ ;  /* 0x0000000000527805 */ /* 0x000fe2000001ff00 */
[----:B------:R-:W-:Y:S01]  /*9570*/  IMAD.X R8, R13, 0x1, R93, P3 ;  /* 0x000000010d087824 */ /* 0x000fe200018e065d */
[----:B------:R-:W-:Y:S01]  /*9580*/  LEA R4, P3, R5, UR4, 0x1 ;  /* 0x0000000405047c11 */ /* 0x000fe2000f8608ff */
[----:B------:R-:W-:Y:S01]  /*9590*/  IMAD.X R3, R11, 0x1, R107, P4 ;  /* 0x000000010b037824 */ /* 0x000fe200020e066b */
[----:B------:R-:W-:Y:S01]  /*95a0*/  LEA R6, P4, R0, UR6, 0x1 ;  /* 0x0000000600067c11 */ /* 0x000fe2000f8808ff */
[----:B------:R-:W-:Y:S01]  /*95b0*/  ULDC UR4, c[0x0][0x3d4] ;  /* 0x0000f50000047ab9 */ /* 0x000fe20000000800 */
[----:B------:R-:W-:-:S02]  /*95c0*/  LEA.HI.X R5, R5, UR5, R8, 0x1, P3 ;  /* 0x0000000505057c11 */ /* 0x000fc400098f0c08 */
[----:B------:R-:W-:Y:S02]  /*95d0*/  CS2R R78, SRZ ;  /* 0x00000000004e7805 */ /* 0x000fe4000001ff00 */
[----:B------:R-:W-:Y:S02]  /*95e0*/  LEA.HI.X R7, R0, UR7, R3, 0x1, P4 ;  /* 0x0000000700077c11 */ /* 0x000fe4000a0f0c03 */
[----:B------:R-:W-:Y:S02]  /*95f0*/  CS2R R74, SRZ ;  /* 0x00000000004a7805 */ /* 0x000fe4000001ff00 */
[----:B------:R-:W-:Y:S02]  /*9600*/  ISETP.GE.AND P3, PT, R208, UR4, PT ;  /* 0x00000004d0007c0c */ /* 0x000fe4000bf66270 */
[----:B------:R-:W-:Y:S02]  /*9610*/  CS2R R70, SRZ ;  /* 0x0000000000467805 */ /* 0x000fe4000001ff00 */
[----:B-----5:R-:W-:Y:S01]  /*9620*/  ISETP.GE.AND P4, PT, R111, UR4, PT ;  /* 0x000000046f007c0c */ /* 0x020fe2000bf86270 */
[----:B------:R-:W-:Y:S01]  /*9630*/  ULDC.64 UR8, c[0x0][0x208] ;  /* 0x0000820000087ab9 */ /* 0x000fe20000000a00 */
[----:B------:R-:W-:-:S02]  /*9640*/  ISETP.GE.AND P5, PT, R102, UR4, PT ;  /* 0x0000000466007c0c */ /* 0x000fc4000bfa6270 */
[----:B------:R-:W-:Y:S02]  /*9650*/  ISETP.GE.AND P6, PT, R98, UR4, PT ;  /* 0x0000000462007c0c */ /* 0x000fe4000bfc6270 */
        /* <DEDUP_REMOVED lines=12> */
.L_x_1452:
[----:B------:R-:W-:Y:S05]  /*9720*/  BSYNC B1 ;  /* 0x0000000000017941 */ /* 0x000fea0003800000 */
.L_x_1451:
[----:B------:R-:W-:Y:S04]  /*9730*/  BSSY B1, `(.L_x_1453) ;  /* 0x0000022000017945 */ /* 0x000fe80003800000 */
[----:B------:R-:W-:Y:S05]  /*9740*/  @P2 BRA `(.L_x_1454) ;  /* 0x0000000000802947 */ /* 0x000fea0003800000 */
[----:B0-----:R-:W-:Y:S01]  /*9750*/  IADD3 R5, P5, P6, R97, R89, R12 ;  /* 0x0000005961057210 */ /* 0x001fe20007ebe00c */
[----:B------:R-:W-:Y:S01]  /*9760*/  ULDC.64 UR4, c[0x0][0x3c8] ;  /* 0x0000f20000047ab9 */ /* 0x000fe20000000a00 */
[----:B------:R-:W-:Y:S01]  /*9770*/  IADD3 R0, P3, P4, R23, R92, R10 ;  /* 0x0000005c17007210 */ /* 0x000fe20007c7e00a */
[----:B------:R-:W-:Y:S01]  /*9780*/  ULDC.64 UR6, c[0x0][0x3e0] ;  /* 0x0000f80000067ab9 */ /* 0x000fe20000000a00 */
[----:B------:R-:W-:Y:S02]  /*9790*/  IADD3.X R8, R93, R88, R13, P5, P6 ;  /* 0x000000585d087210 */ /* 0x000fe40002fec40d */
[----:B------:R-:W-:Y:S02]  /*97a0*/  CS2R R66, SRZ ;  /* 0x0000000000427805 */ /* 0x000fe4000001ff00 */
[----:B------:R-:W-:Y:S02]  /*97b0*/  IADD3.X R3, R107, R90, R11, P3, P4 ;  /* 0x0000005a6b037210 */ /* 0x000fe40001fe840b */
[----:B------:R-:W-:-:S02]  /*97c0*/  CS2R R62, SRZ ;  /* 0x00000000003e7805 */ /* 0x000fc4000001ff00 */
[C---:B------:R-:W-:Y:S01]  /*97d0*/  LEA R4, P5, R5.reuse, UR4, 0x1 ;  /* 0x0000000405047c11 */ /* 0x040fe2000f8a08ff */
[----:B------:R-:W-:Y:S01]  /*97e0*/  ULDC UR4, c[0x0][0x3d4] ;  /* 0x0000f50000047ab9 */ /* 0x000fe20000000800 */
[C---:B------:R-:W-:Y:S02]  /*97f0*/  LEA R6, P4, R0.reuse, UR6, 0x1 ;  /* 0x0000000600067c11 */ /* 0x040fe4000f8808ff */
[----:B------:R-:W-:Y:S02]  /*9800*/  CS2R R56, SRZ ;  /* 0x0000000000387805 */ /* 0x000fe4000001ff00 */
[----:B------:R-:W-:Y:S02]  /*9810*/  LEA.HI.X R5, R5, UR5, R8, 0x1, P5 ;  /* 0x0000000505057c11 */ /* 0x000fe4000a8f0c08 */
[----:B------:R-:W-:Y:S02]  /*9820*/  CS2R R54, SRZ ;  /* 0x0000000000367805 */ /* 0x000fe4000001ff00 */
[----:B------:R-:W-:Y:S01]  /*9830*/  LEA.HI.X R7, R0, UR7, R3, 0x1, P4 ;  /* 0x0000000700077c11 */ /* 0x000fe2000a0f0c03 */
[----:B------:R-:W-:Y:S01]  /*9840*/  ULDC.64 UR8, c[0x0][0x208] ;  /* 0x0000820000087ab9 */ /* 0x000fe20000000a00 */
[----:B------:R-:W-:-:S02]  /*9850*/  ISETP.GE.AND P3, PT, R208, UR4, PT ;  /* 0x00000004d0007c0c */ /* 0x000fc4000bf66270 */
[----:B-----5:R-:W-:Y:S02]  /*9860*/  ISETP.GE.AND P4, PT, R111, UR4, PT ;  /* 0x000000046f007c0c */ /* 0x020fe4000bf86270 */
[----:B------:R-:W-:Y:S02]  /*9870*/  ISETP.GE.AND P5, PT, R102, UR4, PT ;  /* 0x0000000466007c0c */ /* 0x000fe4000bfa6270 */
[----:B------:R-:W-:Y:S02]  /*9880*/  ISETP.GE.AND P6, PT, R98, UR4, PT ;  /* 0x0000000462007c0c */ /* 0x000fe4000bfc6270 */
        /* <DEDUP_REMOVED lines=12> */
.L_x_1454:
[----:B------:R-:W-:Y:S05]  /*9950*/  BSYNC B1 ;  /* 0x0000000000017941 */ /* 0x000fea0003800000 */
.L_x_1453:
[----:B------:R-:W-:Y:S01]  /*9960*/  BSSY B1, `(.L_x_1455) ;  /* 0x000002e000017945 */ /* 0x000fe20003800000 */
        /* <DEDUP_REMOVED lines=8> */
[----:B------:R-:W-:Y:S06]  /*99f0*/  @P0 BRA `(.L_x_1456) ;  /* 0x0000000000900947 */ /* 0x000fec0003800000 */
[----:B------:R-:W-:Y:S01]  /*9a00*/  LEA R0, P4, R14, R10, 0x6 ;  /* 0x0000000a0e007211 */ /* 0x000fe200078830ff */
[----:B------:R-:W-:Y:S01]  /*9a10*/  ULDC.64 UR4, c[0x0][0x3c8] ;  /* 0x0000f20000047ab9 */ /* 0x000fe20000000a00 */
[----:B01----:R-:W-:Y:S01]  /*9a20*/  LEA R4, P3, R84, R12, 0x6 ;  /* 0x0000000c54047211 */ /* 0x003fe200078630ff */
[----:B------:R-:W-:Y:S01]  /*9a30*/  ULDC.64 UR6, c[0x0][0x3e0] ;  /* 0x0000f80000067ab9 */ /* 0x000fe20000000a00 */
[----:B------:R-:W-:Y:S02]  /*9a40*/  IADD3 R0, P6, R0, R23, RZ ;  /* 0x0000001700007210 */ /* 0x000fe40007fde0ff */
[----:B------:R-:W-:Y:S02]  /*9a50*/  CS2R R48, SRZ ;  /* 0x0000000000307805 */ /* 0x000fe4000001ff00 */
[----:B------:R-:W-:Y:S02]  /*9a60*/  LEA.HI.X R6, R14, R11, R15, 0x6, P4 ;  /* 0x0000000b0e067211 */ /* 0x000fe400020f340f */
[----:B------:R-:W-:-:S02]  /*9a70*/  CS2R R44, SRZ ;  /* 0x00000000002c7805 */ /* 0x000fc4000001ff00 */
[----:B------:R-:W-:Y:S02]  /*9a80*/  IADD3 R5, P5, R4, R97, RZ ;  /* 0x0000006104057210 */ /* 0x000fe40007fbe0ff */
[----:B------:R-:W-:Y:S02]  /*9a90*/  CS2R R40, SRZ ;  /* 0x0000000000287805 */ /* 0x000fe4000001ff00 */
[----:B------:R-:W-:Y:S01]  /*9aa0*/  LEA.HI.X R8, R84, R13, R85, 0x6, P3 ;  /* 0x0000000d54087211 */ /* 0x000fe200018f3455 */
[----:B------:R-:W-:Y:S01]  /*9ab0*/  IMAD.X R3, R6, 0x1, R107, P6 ;  /* 0x0000000106037824 */ /* 0x000fe200030e066b */
[----:B------:R-:W-:Y:S01]  /*9ac0*/  LEA R4, P3, R5, UR4, 0x1 ;  /* 0x0000000405047c11 */ /* 0x000fe2000f8608ff */
[----:B------:R-:W-:Y:S01]  /*9ad0*/  ULDC UR4, c[0x0][0x3d4] ;  /* 0x0000f50000047ab9 */ /* 0x000fe20000000800 */
[----:B------:R-:W-:Y:S02]  /*9ae0*/  IADD3.X R8, R8, R93, RZ, P5, !PT ;  /* 0x0000005d08087210 */ /* 0x000fe40002ffe4ff */
[----:B------:R-:W-:-:S02]  /*9af0*/  CS2R R36, SRZ ;  /* 0x0000000000247805 */ /* 0x000fc4000001ff00 */
[C---:B------:R-:W-:Y:S01]  /*9b00*/  LEA R6, P4, R0.reuse, UR6, 0x1 ;  /* 0x0000000600067c11 */ /* 0x040fe2000f8808ff */
[----:B------:R-:W-:Y:S01]  /*9b10*/  ULDC.64 UR8, c[0x0][0x208] ;  /* 0x0000820000087ab9 */ /* 0x000fe20000000a00 */
[----:B------:R-:W-:Y:S02]  /*9b20*/  LEA.HI.X R5, R5, UR5, R8, 0x1, P3 ;  /* 0x0000000505057c11 */ /* 0x000fe400098f0c08 */
[----:B------:R-:W-:Y:S02]  /*9b30*/  LEA.HI.X R7, R0, UR7, R3, 0x1, P4 ;  /* 0x0000000700077c11 */ /* 0x000fe4000a0f0c03 */
[----:B------:R-:W-:Y:S02]  /*9b40*/  ISETP.GE.AND P3, PT, R208, UR4, PT ;  /* 0x00000004d0007c0c */ /* 0x000fe4000bf66270 */
[----:B-----5:R-:W-:Y:S02]  /*9b50*/  ISETP.GE.AND P4, PT, R111, UR4, PT ;  /* 0x000000046f007c0c */ /* 0x020fe4000bf86270 */
        /* <DEDUP_REMOVED lines=14> */
.L_x_1456:
[----:B------:R-:W-:Y:S05]  /*9c40*/  BSYNC B1 ;  /* 0x0000000000017941 */ /* 0x000fea0003800000 */
.L_x_1455:
[----:B------:R-:W3:Y:S01]  /*9c50*/  LDL R0, [R1+0x6c] ;  /* 0x00006c0001007983 */ /* 0x000ee20000100800 */
[----:B-----5:R-:W-:Y:S01]  /*9c60*/  IMAD.MOV.U32 R3, RZ, RZ, R71 ;  /* 0x000000ffff037224 */ /* 0x020fe200078e0047 */
[----:B012---:R-:W-:Y:S01]  /*9c70*/  MOV R6, R86 ;  /* 0x0000005600067202 */ /* 0x007fe20000000f00 */
[----:B------:R-:W-:Y:S01]  /*9c80*/  IMAD.MOV.U32 R8, RZ, RZ, R78 ;  /* 0x000000ffff087224 */ /* 0x000fe200078e004e */
[----:B------:R-:W0:Y:S01]  /*9c90*/  LDC R86, c[0x0][0x428] ;  /* 0x00010a00ff567b82 */ /* 0x000e220000000800 */
[----:B------:R-:W-:Y:S01]  /*9ca0*/  IMAD.MOV.U32 R4, RZ, RZ, R100 ;  /* 0x000000ffff047224 */ /* 0x000fe200078e0064 */
[----:B------:R-:W-:Y:S01]  /*9cb0*/  PRMT R95, R3, 0x7610, R95 ;  /* 0x00007610035f7816 */ /* 0x000fe2000000005f */
[----:B------:R-:W-:Y:S01]  /*9cc0*/  IMAD.MOV.U32 R3, RZ, RZ, R75 ;  /* 0x000000ffff037224 */ /* 0x000fe200078e004b */
[----:B------:R-:W-:Y:S01]  /*9cd0*/  PRMT R105, R105, 0x5410, R8 ;  /* 0x0000541069697816 */ /* 0x000fe20000000008 */
[----:B------:R-:W-:Y:S01]  /*9ce0*/  IMAD.MOV.U32 R8, RZ, RZ, R68 ;  /* 0x000000ffff087224 */ /* 0x000fe200078e0044 */
[----:B------:R-:W-:Y:S01]  /*9cf0*/  BSSY B1, `(.L_x_1457) ;  /* 0x000004a000017945 */ /* 0x000fe20003800000 */
[----:B------:R-:W-:Y:S01]  /*9d00*/  IMAD.MOV.U32 R7, RZ, RZ, R25 ;  /* 0x000000ffff077224 */ /* 0x000fe200078e0019 */
[----:B------:R-:W-:Y:S01]  /*9d10*/  CS2R R28, SRZ ;  /* 0x00000000001c7805 */ /* 0x000fe2000001ff00 */
[----:B------:R-:W-:Y:S01]  /*9d20*/  IMAD.MOV.U32 R5, RZ, RZ, R27 ;  /* 0x000000ffff057224 */ /* 0x000fe200078e001b */
[----:B------:R-:W-:Y:S01]  /*9d30*/  PRMT R95, R95, 0x5410, R8 ;  /* 0x000054105f5f7816 */ /* 0x000fe20000000008 */
[----:B------:R-:W-:Y:S01]  /*9d40*/  IMAD.MOV.U32 R8, RZ, RZ, R76 ;  /* 0x000000ffff087224 */ /* 0x000fe200078e004c */
[----:B------:R-:W-:-:S02]  /*9d50*/  CS2R R26, SRZ ;  /* 0x00000000001a7805 */ /* 0x000fc4000001ff00 */
[----:B------:R-:W-:Y:S02]  /*9d60*/  CS2R R34, SRZ ;  /* 0x0000000000227805 */ /* 0x000fe4000001ff00 */
[----:B------:R-:W-:Y:S02]  /*9d70*/  CS2R R24, SRZ ;  /* 0x0000000000187805 */ /* 0x000fe4000001ff00 */
[----:B------:R-:W-:Y:S02]  /*9d80*/  CS2R R20, SRZ ;  /* 0x0000000000147805 */ /* 0x000fe4000001ff00 */
[----:B------:R-:W-:Y:S01]  /*9d90*/  PRMT R105, R8, 0x7610, R105 ;  /* 0x0000761008697816 */ /* 0x000fe20000000069 */
[----:B------:R-:W-:Y:S01]  /*9da0*/  IMAD.MOV.U32 R8, RZ, RZ, R81 ;  /* 0x000000ffff087224 */ /* 0x000fe200078e0051 */
[----:B------:R-:W-:Y:S02]  /*9db0*/  CS2R R32, SRZ ;  /* 0x0000000000207805 */ /* 0x000fe4000001ff00 */
[----:B---3--:R-:W-:Y:S01]  /*9dc0*/  ISETP.GE.AND P3, PT, R0, R9, PT ;  /* 0x000000090000720c */ /* 0x008fe20003f66270 */
[----:B------:R-:W-:-:S02]  /*9dd0*/  IMAD.MOV.U32 R0, RZ, RZ, R70 ;  /* 0x000000ffff007224 */ /* 0x000fc400078e0046 */
[----:B------:R-:W-:-:S03]  /*9de0*/  IMAD.MOV.U32 R9, RZ, RZ, R79 ;  /* 0x000000ffff097224 */ /* 0x000fc600078e004f */
[----:B------:R-:W-:Y:S02]  /*9df0*/  PRMT R94, R94, 0x5410, R0 ;  /* 0x000054105e5e7816 */ /* 0x000fe40000000000 */
[----:B------:R-:W-:Y:S02]  /*9e00*/  MOV R0, R74 ;  /* 0x0000004a00007202 */ /* 0x000fe40000000f00 */
[----:B------:R-:W-:Y:S01]  /*9e10*/  PRMT R103, R9, 0x7610, R103 ;  /* 0x0000761009677816 */ /* 0x000fe20000000067 */
        /* <DEDUP_REMOVED lines=8> */
[----:B------:R-:W-:-:S02]  /*9ea0*/  PRMT R108, R0, 0x7610, R108 ;  /* 0x00007610006c7816 */ /* 0x000fc4000000006c */
[----:B------:R-:W-:Y:S02]  /*9eb0*/  MOV R0, R72 ;  /* 0x0000004800007202 */ /* 0x000fe40000000f00 */
[----:B------:R-:W-:Y:S02]  /*9ec0*/  PRMT R106, R106, 0x5410, R8 ;  /* 0x000054106a6a7816 */ /* 0x000fe40000000008 */
[----:B------:R-:W-:Y:S01]  /*9ed0*/  PRMT R100, R0, 0x5410, R3 ;  /* 0x0000541000647816 */ /* 0x000fe20000000003 */
[----:B------:R-:W-:Y:S01]  /*9ee0*/  IMAD.MOV.U32 R0, RZ, RZ, R77 ;  /* 0x000000ffff007224 */ /* 0x000fe200078e004d */
[----:B------:R-:W-:Y:S02]  /*9ef0*/  MOV R3, R80 ;  /* 0x0000005000037202 */ /* 0x000fe40000000f00 */
[----:B------:R-:W-:Y:S02]  /*9f00*/  PRMT R89, R89, 0x5410, R9 ;  /* 0x0000541059597816 */ /* 0x000fe40000000009 */
[----:B------:R-:W-:-:S02]  /*9f10*/  CS2R R8, SRZ ;  /* 0x0000000000087805 */ /* 0x000fc4000001ff00 */
[----:B------:R-:W-:Y:S02]  /*9f20*/  PRMT R103, R103, 0x5410, R0 ;  /* 0x0000541067677816 */ /* 0x000fe40000000000 */
[----:B------:R-:W-:Y:S01]  /*9f30*/  PRMT R108, R108, 0x5410, R3 ;  /* 0x000054106c6c7816 */ /* 0x000fe20000000003 */
[----:B0-----:R-:W-:Y:S06]  /*9f40*/  @P3 BRA `(.L_x_1458) ;  /* 0x0000000000903947 */ /* 0x001fec0003800000 */
[----:B------:R-:W-:Y:S01]  /*9f50*/  IMAD.WIDE.U32 R12, R84, 0x60, R12 ;  /* 0x00000060540c7825 */ /* 0x000fe200078e000c */
[----:B------:R-:W-:Y:S01]  /*9f60*/  ULDC UR4, c[0x0][0x3d4] ;  /* 0x0000f50000047ab9 */ /* 0x000fe20000000800 */
[----:B------:R-:W-:Y:S01]  /*9f70*/  ULDC.64 UR6, c[0x0][0x3c8] ;  /* 0x0000f20000067ab9 */ /* 0x000fe20000000a00 */
[----:B------:R-:W-:Y:S01]  /*9f80*/  ULDC.64 UR8, c[0x0][0x3e0] ;  /* 0x0000f80000087ab9 */ /* 0x000fe20000000a00 */
[----:B------:R-:W-:Y:S01]  /*9f90*/  IMAD.WIDE.U32 R10, R14, 0x60, R10 ;  /* 0x000000600e0a7825 */ /* 0x000fe200078e000a */
[----:B------:R-:W-:Y:S02]  /*9fa0*/  IADD3 R97, P4, R97, R12, RZ ;  /* 0x0000000c61617210 */ /* 0x000fe40007f9e0ff */
[----:B------:R-:W-:Y:S02]  /*9fb0*/  CS2R R34, SRZ ;  /* 0x0000000000227805 */ /* 0x000fe4000001ff00 */
[----:B------:R-:W-:Y:S01]  /*9fc0*/  CS2R R32, SRZ ;  /* 0x0000000000207805 */ /* 0x000fe2000001ff00 */
[----:B------:R-:W-:Y:S01]  /*9fd0*/  IMAD R8, R85, 0x60, RZ ;  /* 0x0000006055087824 */ /* 0x000fe200078e02ff */
[----:B------:R-:W-:Y:S01]  /*9fe0*/  IADD3 R23, P5, R23, R10, RZ ;  /* 0x0000000a17177210 */ /* 0x000fe20007fbe0ff */
[----:B------:R-:W-:Y:S01]  /*9ff0*/  IMAD R0, R15, 0x60, RZ ;  /* 0x000000600f007824 */ /* 0x000fe200078e02ff */
[----:B------:R-:W-:-:S02]  /*a000*/  ULDC.64 UR10, c[0x0][0x208] ;  /* 0x00008200000a7ab9 */ /* 0x000fc40000000a00 */
[----:B------:R-:W-:Y:S02]  /*a010*/  IADD3.X R8, R93, R13, R8, P4, !PT ;  /* 0x0000000d5d087210 */ /* 0x000fe400027fe408 */
[----:B------:R-:W-:Y:S02]  /*a020*/  ISETP.GE.AND P4, PT, R208, UR4, PT ;  /* 0x00000004d0007c0c */ /* 0x000fe4000bf86270 */
[----:B------:R-:W-:Y:S02]  /*a030*/  IADD3.X R0, R107, R11, R0, P5, !PT ;  /* 0x0000000b6b007210 */ /* 0x000fe40002ffe400 */
[----:B------:R-:W-:Y:S02]  /*a040*/  LEA R10, P5, R97, UR6, 0x1 ;  /* 0x00000006610a7c11 */ /* 0x000fe4000f8a08ff */
[----:B------:R-:W-:Y:S02]  /*a050*/  LEA R12, P6, R23, UR8, 0x1 ;  /* 0x00000008170c7c11 */ /* 0x000fe4000f8c08ff */
[----:B------:R-:W-:-:S02]  /*a060*/  LEA.HI.X R11, R97, UR7, R8, 0x1, P5 ;  /* 0x00000007610b7c11 */ /* 0x000fc4000a8f0c08 */
[----:B------:R-:W-:Y:S02]  /*a070*/  LEA.HI.X R13, R23, UR9, R0, 0x1, P6 ;  /* 0x00000009170d7c11 */ /* 0x000fe4000b0f0c00 */
[----:B------:R-:W-:Y:S01]  /*a080*/  ISETP.GE.AND P6, PT, R111, UR4, PT ;  /* 0x000000046f007c0c */ /* 0x000fe2000bfc6270 */
[----:B------:R0:W5:Y:S01]  /*a090*/  @!P4 LDG.E.64 R34, desc[UR10][R10.64] ;  /* 0x0000000a0a22c981 */ /* 0x000162000c1e1b00 */
[----:B------:R-:W-:-:S03]  /*a0a0*/  ISETP.GE.AND P5, PT, R102, UR4, PT ;  /* 0x0000000466007c0c */ /* 0x000fc6000bfa6270 */
[----:B------:R0:W5:Y:S01]  /*a0b0*/  @!P4 LDG.E.64 R32, desc[UR10][R12.64] ;  /* 0x0000000a0c20c981 */ /* 0x000162000c1e1b00 */
[----:B------:R-:W-:Y:S02]  /*a0c0*/  ISETP.GE.AND P4, PT, R98, UR4, PT ;  /* 0x0000000462007c0c */ /* 0x000fe4000bf86270 */
        /* <DEDUP_REMOVED lines=12> */
.L_x_1458:
[----:B------:R-:W-:Y:S05]  /*a190*/  BSYNC B1 ;  /* 0x0000000000017941 */ /* 0x000fea0003800000 */
.L_x_1457:
[----:B------:R-:W2:Y:S01]  /*a1a0*/  LDL R23, [R1+0x24] ;  /* 0x0000240001177983 */ /* 0x000ea20000100800 */
[----:B------:R-:W-:Y:S01]  /*a1b0*/  ISETP.NE.AND P4, PT, R86, 0x1, PT ;  /* 0x000000015600780c */ /* 0x000fe20003f85270 */
[----:B0-----:R-:W-:Y:S01]  /*a1c0*/  IMAD.MOV.U32 R11, RZ, RZ, R62 ;  /* 0x000000ffff0b7224 */ /* 0x001fe200078e003e */
[----:B------:R-:W-:Y:S01]  /*a1d0*/  MOV R3, R56 ;  /* 0x0000003800037202 */ /* 0x000fe20000000f00 */
[----:B------:R-:W3:Y:S01]  /*a1e0*/  LDL R107, [R1+0x68] ;  /* 0x00006800016b7983 */ /* 0x000ee20000100800 */
[----:B------:R-:W-:Y:S01]  /*a1f0*/  IMAD.MOV.U32 R10, RZ, RZ, R57 ;  /* 0x000000ffff0a7224 */ /* 0x000fe200078e0039 */
[----:B------:R-:W-:Y:S01]  /*a200*/  ULDC.64 UR4, c[0x0][0x3c8] ;  /* 0x0000f20000047ab9 */ /* 0x000fe20000000a00 */
        /* <DEDUP_REMOVED lines=9> */
[----:B------:R-:W-:Y:S01]  /*a2a0*/  MOV R3, R66 ;  /* 0x0000004200037202 */ /* 0x000fe20000000f00 */
[----:B------:R-:W-:Y:S01]  /*a2b0*/  IMAD.MOV.U32 R13, RZ, RZ, R65 ;  /* 0x000000ffff0d7224 */ /* 0x000fe200078e0041 */
[----:B------:R-:W-:Y:S01]  /*a2c0*/  PRMT R91, R91, 0x5410, R11 ;  /* 0x000054105b5b7816 */ /* 0x000fe2000000000b */
[----:B------:R-:W-:Y:S01]  /*a2d0*/  IMAD.MOV.U32 R11, RZ, RZ, R59 ;  /* 0x000000ffff0b7224 */ /* 0x000fe200078e003b */
[----:B------:R-:W-:Y:S01]  /*a2e0*/  PRMT R101, R3, 0x5410, R10 ;  /* 0x0000541003657816 */ /* 0x000fe2000000000a */
[----:B------:R-:W-:Y:S01]  /*a2f0*/  ULDC.64 UR6, c[0x0][0x3e0] ;  /* 0x0000f80000067ab9 */ /* 0x000fe20000000a00 */
[----:B------:R-:W0:Y:S01]  /*a300*/  @P4 LDC R10, c[0x0][0x42c] ;  /* 0x00010b00ff0a4b82 */ /* 0x000e220000000800 */
[----:B------:R-:W-:Y:S01]  /*a310*/  PRMT R97, R0, 0x7610, R97 ;  /* 0x0000761000617816 */ /* 0x000fe20000000061 */
[----:B------:R-:W-:Y:S01]  /*a320*/  IMAD.MOV.U32 R0, RZ, RZ, R53 ;  /* 0x000000ffff007224 */ /* 0x000fe200078e0035 */
[----:B------:R-:W-:-:S02]  /*a330*/  PRMT R94, R11, 0x7610, R94 ;  /* 0x000076100b5e7816 */ /* 0x000fc4000000005e */
[----:B------:R-:W-:Y:S02]  /*a340*/  MOV R3, R58 ;  /* 0x0000003a00037202 */ /* 0x000fe40000000f00 */
[----:B------:R-:W-:Y:S01]  /*a350*/  PRMT R97, R97, 0x5410, R12 ;  /* 0x0000541061617816 */ /* 0x000fe2000000000c */
[----:B------:R-:W1:Y:S01]  /*a360*/  @P4 LDC R11, c[0x0][0x430] ;  /* 0x00010c00ff0b4b82 */ /* 0x000e620000000800 */
[----:B------:R-:W-:Y:S01]  /*a370*/  PRMT R93, R93, 0x5410, R3 ;  /* 0x000054105d5d7816 */ /* 0x000fe20000000003 */
[----:B------:R-:W-:Y:S01]  /*a380*/  IMAD.MOV.U32 R3, RZ, RZ, R61 ;  /* 0x000000ffff037224 */ /* 0x000fe200078e003d */
[----:B------:R-:W-:Y:S01]  /*a390*/  PRMT R92, R0, 0x7610, R92 ;  /* 0x00007610005c7816 */ /* 0x000fe2000000005c */
[----:B------:R-:W-:Y:S01]  /*a3a0*/  IMAD R0, R110, 0x80, R18 ;  /* 0x000000806e007824 */ /* 0x000fe200078e0212 */
[----:B------:R-:W-:Y:S02]  /*a3b0*/  MOV R12, R64 ;  /* 0x00000040000c7202 */ /* 0x000fe40000000f00 */
[----:B------:R-:W-:-:S02]  /*a3c0*/  PRMT R98, R3, 0x7610, R98 ;  /* 0x0000761003627816 */ /* 0x000fc40000000062 */
[----:B------:R-:W-:Y:S01]  /*a3d0*/  PRMT R102, R12, 0x5410, R13 ;  /* 0x000054100c667816 */ /* 0x000fe2000000000d */
[----:B------:R-:W-:Y:S02]  /*a3e0*/  IMAD.MOV.U32 R12, RZ, RZ, R37 ;  /* 0x000000ffff0c7224 */ /* 0x000fe400078e0025 */
[----:B------:R-:W-:Y:S02]  /*a3f0*/  IMAD.MOV.U32 R13, RZ, RZ, R40 ;  /* 0x000000ffff0d7224 */ /* 0x000fe400078e0028 */
[----:B--2---:R-:W-:Y:S01]  /*a400*/  IMAD R3, R23, 0x20, R0 ;  /* 0x0000002017037824 */ /* 0x004fe200078e0200 */
[----:B------:R-:W-:Y:S01]  /*a410*/  MOV R0, R36 ;  /* 0x0000002400007202 */ /* 0x000fe20000000f00 */
[----:B------:R-:W-:-:S03]  /*a420*/  IMAD.MOV.U32 R23, RZ, RZ, R41 ;  /* 0x000000ffff177224 */ /* 0x000fc600078e0029 */
[----:B------:R-:W-:Y:S01]  /*a430*/  PRMT R86, R12, 0x5410, R0 ;  /* 0x000054100c567816 */ /* 0x000fe20000000000 */
[----:B0-----:R-:W-:Y:S01]  /*a440*/  @P4 IMAD.HI.U32 R0, R3, R10, RZ ;  /* 0x0000000a03004227 */ /* 0x001fe200078e00ff */
[----:B------:R-:W-:Y:S02]  /*a450*/  MOV R10, R44 ;  /* 0x0000002c000a7202 */ /* 0x000fe40000000f00 */
[----:B------:R-:W-:Y:S02]  /*a460*/  PRMT R87, R13, 0x5410, R23 ;  /* 0x000054100d577816 */ /* 0x000fe40000000017 */
[----:B-1----:R-:W-:Y:S01]  /*a470*/  @P4 SHF.R.U32.HI R3, RZ, R11, R0 ;  /* 0x0000000bff034219 */ /* 0x002fe20000011600 */
[----:B------:R-:W-:Y:S01]  /*a480*/  IMAD.MOV.U32 R13, RZ, RZ, R48 ;  /* 0x000000ffff0d7224 */ /* 0x000fe200078e0030 */
[----:B------:R-:W-:Y:S01]  /*a490*/  PRMT R88, R88, 0x5410, R10 ;  /* 0x0000541058587816 */ /* 0x000fe2000000000a */
[----:B------:R-:W-:Y:S01]  /*a4a0*/  IMAD.MOV.U32 R23, RZ, RZ, R49 ;  /* 0x000000ffff177224 */ /* 0x000fe200078e0031 */
[----:B------:R-:W-:Y:S01]  /*a4b0*/  SHF.R.S32.HI R11, RZ, 0x1f, R3 ;  /* 0x0000001fff0b7819 */ /* 0x000fe20000011403 */
[----:B------:R-:W-:Y:S01]  /*a4c0*/  IMAD.MOV.U32 R12, RZ, RZ, R45 ;  /* 0x000000ffff0c7224 */ /* 0x000fe200078e002d */
[----:B------:R-:W-:Y:S01]  /*a4d0*/  MOV R0, R38 ;  /* 0x0000002600007202 */ /* 0x000fe20000000f00 */
[----:B------:R-:W-:Y:S01]  /*a4e0*/  IMAD.MOV.U32 R10, RZ, RZ, R39 ;  /* 0x000000ffff0a7224 */ /* 0x000fe200078e0027 */
[----:B------:R-:W-:Y:S01]  /*a4f0*/  PRMT R90, R13, 0x5410, R23 ;  /* 0x000054100d5a7816 */ /* 0x000fe20000000017 */
[----:B------:R-:W-:Y:S01]  /*a500*/  IMAD.WIDE.U32 R6, R3, R84, R6 ;  /* 0x0000005403067225 */ /* 0x000fe200078e0006 */
[----:B------:R-:W-:-:S02]  /*a510*/  PRMT R89, R12, 0x7610, R89 ;  /* 0x000076100c597816 */ /* 0x000fc40000000059 */
[----:B------:R-:W-:Y:S01]  /*a520*/  PRMT R23, R10, 0x5410, R0 ;  /* 0x000054100a177816 */ /* 0x000fe20000000000 */
[C---:B------:R-:W-:Y:S02]  /*a530*/  IMAD R84, R11.reuse, R84, RZ ;  /* 0x000000540b547224 */ /* 0x040fe400078e02ff */
[----:B------:R-:W-:Y:S02]  /*a540*/  IMAD.MOV.U32 R12, RZ, RZ, R42 ;  /* 0x000000ffff0c7224 */ /* 0x000fe400078e002a */
[-C--:B------:R-:W-:Y:S02]  /*a550*/  IMAD R0, R11, R14.reuse, RZ ;  /* 0x0000000e0b007224 */ /* 0x080fe400078e02ff */
[----:B------:R-:W-:Y:S01]  /*a560*/  IMAD.WIDE.U32 R10, R3, R14, R4 ;  /* 0x0000000e030a7225 */ /* 0x000fe200078e0004 */
[----:B------:R-:W-:-:S03]  /*a570*/  PRMT R88, R12, 0x7610, R88 ;  /* 0x000076100c587816 */ /* 0x000fc60000000058 */
[C---:B------:R-:W-:Y:S02]  /*a580*/  IMAD R5, R3.reuse, R85, R84 ;  /* 0x0000005503057224 */ /* 0x040fe400078e0254 */
[----:B------:R-:W-:Y:S01]  /*a590*/  IMAD R3, R3, R15, R0 ;  /* 0x0000000f03037224 */ /* 0x000fe200078e0200 */
[----:B------:R-:W-:Y:S02]  /*a5a0*/  MOV R12, R43 ;  /* 0x0000002b000c7202 */ /* 0x000fe40000000f00 */
[----:B------:R-:W-:Y:S01]  /*a5b0*/  IADD3 R5, R7, R5, RZ ;  /* 0x0000000507057210 */ /* 0x000fe20007ffe0ff */
[----:B------:R-:W-:Y:S01]  /*a5c0*/  IMAD.IADD R3, R11, 0x1, R3 ;  /* 0x000000010b037824 */ /* 0x000fe200078e0203 */
[----:B------:R-:W-:Y:S02]  /*a5d0*/  LEA R4, P4, R6, UR4, 0x1 ;  /* 0x0000000406047c11 */ /* 0x000fe4000f8808ff */
[----:B------:R-:W-:Y:S01]  /*a5e0*/  LEA R0, P5, R10, UR6, 0x1 ;  /* 0x000000060a007c11 */ /* 0x000fe2000f8a08ff */
[----:B------:R-:W-:Y:S01]  /*a5f0*/  IMAD.MOV.U32 R13, RZ, RZ, R47 ;  /* 0x000000ffff0d7224 */ /* 0x000fe200078e002f */
[----:B------:R-:W-:Y:S01]  /*a600*/  PRMT R84, R12, 0x7610, R84 ;  /* 0x000076100c547816 */ /* 0x000fe20000000054 */
[----:B------:R-:W-:Y:S01]  /*a610*/  IMAD.MOV.U32 R12, RZ, RZ, R46 ;  /* 0x000000ffff0c7224 */ /* 0x000fe200078e002e */
[----:B------:R-:W-:Y:S01]  /*a620*/  UMOV UR4, 0xffffffff ;  /* 0xffffffff00047882 */ /* 0x000fe20000000000 */
[----:B------:R-:W-:-:S02]  /*a630*/  LEA.HI.X R5, R6, UR5, R5, 0x1, P4 ;  /* 0x0000000506057c11 */ /* 0x000fc4000a0f0c05 */
[----:B------:R-:W-:Y:S02]  /*a640*/  LEA.HI.X R3, R10, UR7, R3, 0x1, P5 ;  /* 0x000000070a037c11 */ /* 0x000fe4000a8f0c03 */
[----:B------:R-:W-:Y:S02]  /*a650*/  PRMT R84, R84, 0x5410, R12 ;  /* 0x0000541054547816 */ /* 0x000fe4000000000c */
[----:B------:R-:W-:Y:S02]  /*a660*/  PRMT R85, R13, 0x7610, R85 ;  /* 0x000076100d557816 */ /* 0x000fe40000000055 */
[----:B---3--:R-:W-:Y:S01]  /*a670*/  LEA.HI R6, R107, R107, RZ, 0x1 ;  /* 0x0000006b6b067211 */ /* 0x008fe200078f08ff */
[----:B------:R-:W-:Y:S06]  /*a680*/  BRA.DIV UR4, `(.L_x_1459) ;  /* 0x000001de04787947 */ /* 0x000fec000b800000 */
.L_x_1777:
[----:B------:R-:W-:-:S03]  /*a690*/  UMOV UR4, 0xffffffff ;  /* 0xffffffff00047882 */ /* 0x000fc60000000000 */
[----:B------:R-:W-:Y:S05]  /*a6a0*/  BRA.DIV UR4, `(.L_x_1460) ;  /* 0x000001de04987947 */ /* 0x000fea000b800000 */
.L_x_1780:
[----:B------:R-:W-:-:S03]  /*a6b0*/  UMOV UR4, 0xffffffff ;  /* 0xffffffff00047882 */ /* 0x000fc60000000000 */
[----:B------:R-:W-:Y:S05]  /*a6c0*/  BRA.DIV UR4, `(.L_x_1461) ;  /* 0x000001de04b87947 */ /* 0x000fea000b800000 */
.L_x_1783:
[----:B------:R-:W-:-:S03]  /*a6d0*/  UMOV UR4, 0xffffffff ;  /* 0xffffffff00047882 */ /* 0x000fc60000000000 */
[----:B------:R-:W-:Y:S05]  /*a6e0*/  BRA.DIV UR4, `(.L_x_1462) ;  /* 0x000001de04d87947 */ /* 0x000fea000b800000 */
.L_x_1786:
[----:B------:R-:W-:-:S03]  /*a6f0*/  UMOV UR4, 0xffffffff ;  /* 0xffffffff00047882 */ /* 0x000fc60000000000 */
[----:B------:R-:W-:Y:S05]  /*a700*/  BRA.DIV UR4, `(.L_x_1463) ;  /* 0x000001de04f87947 */ /* 0x000fea000b800000 */
.L_x_1789:
[----:B------:R-:W-:-:S03]  /*a710*/  UMOV UR4, 0xffffffff ;  /* 0xffffffff00047882 */ /* 0x000fc60000000000 */
[----:B------:R-:W-:Y:S05]  /*a720*/  BRA.DIV UR4, `(.L_x_1464) ;  /* 0x000001e204187947 */ /* 0x000fea000b800000 */
.L_x_1792:
[----:B------:R-:W-:-:S03]  /*a730*/  UMOV UR4, 0xffffffff ;  /* 0xffffffff00047882 */ /* 0x000fc60000000000 */
[----:B------:R-:W-:Y:S05]  /*a740*/  BRA.DIV UR4, `(.L_x_1465) ;  /* 0x000001e204387947 */ /* 0x000fea000b800000 */
.L_x_1795:
[----:B------:R-:W-:-:S03]  /*a750*/  UMOV UR4, 0xffffffff ;  /* 0xffffffff00047882 */ /* 0x000fc60000000000 */
[----:B------:R-:W-:Y:S05]  /*a760*/  BRA.DIV UR4, `(.L_x_1466) ;  /* 0x000001e204587947 */ /* 0x000fea000b800000 */
.L_x_1798:
[----:B------:R-:W-:-:S03]  /*a770*/  UMOV UR4, 0xffffffff ;  /* 0xffffffff00047882 */ /* 0x000fc60000000000 */
[----:B------:R-:W-:Y:S05]  /*a780*/  BRA.DIV UR4, `(.L_x_1467) ;  /* 0x000001e204787947 */ /* 0x000fea000b800000 */
.L_x_1801:
[----:B------:R-:W-:-:S03]  /*a790*/  UMOV UR4, 0xffffffff ;  /* 0xffffffff00047882 */ /* 0x000fc60000000000 */
[----:B------:R-:W-:Y:S05]  /*a7a0*/  BRA.DIV UR4, `(.L_x_1468) ;  /* 0x000001e204987947 */ /* 0x000fea000b800000 */
.L_x_1804:
[----:B------:R-:W-:-:S03]  /*a7b0*/  UMOV UR4, 0xffffffff ;  /* 0xffffffff00047882 */ /* 0x000fc60000000000 */
[----:B------:R-:W-:Y:S05]  /*a7c0*/  BRA.DIV UR4, `(.L_x_1469) ;  /* 0x000001e204b87947 */ /* 0x000fea000b800000 */
.L_x_1807:
[----:B------:R-:W-:-:S03]  /*a7d0*/  UMOV UR4, 0xffffffff ;  /* 0xffffffff00047882 */ /* 0x000fc60000000000 */
[----:B------:R-:W-:Y:S05]  /*a7e0*/  BRA.DIV UR4, `(.L_x_1470) ;  /* 0x000001e204d87947 */ /* 0x000fea000b800000 */
.L_x_1810:
[----:B------:R-:W-:-:S03]  /*a7f0*/  UMOV UR4, 0xffffffff ;  /* 0xffffffff00047882 */ /* 0x000fc60000000000 */
[----:B------:R-:W-:Y:S05]  /*a800*/  BRA.DIV UR4, `(.L_x_1471) ;  /* 0x000001e204f87947 */ /* 0x000fea000b800000 */
.L_x_1813:
[----:B------:R-:W-:Y:S01]  /*a810*/  UMOV UR4, 0xffffffff ;  /* 0xffffffff00047882 */ /* 0x000fe20000000000 */
[----:B------:R-:W-:Y:S02]  /*a820*/  LOP3.LUT R6, R6, 0xfffffffe, RZ, 0xc0, !PT ;  /* 0xfffffffe06067812 */ /* 0x000fe400078ec0ff */
[----:B------:R-:W-:Y:S05]  /*a830*/  BRA.DIV UR4, `(.L_x_1472) ;  /* 0x000001e604147947 */ /* 0x000fea000b800000 */
.L_x_1816:
[----:B------:R-:W-:Y:S01]  /*a840*/  UMOV UR4, 0xffffffff ;  /* 0xffffffff00047882 */ /* 0x000fe20000000000 */
[----:B------:R-:W-:Y:S02]  /*a850*/  IMAD.IADD R5, R107, 0x1, -R6 ;  /* 0x000000016b057824 */ /* 0x000fe400078e0a06 */
[----:B------:R-:W-:Y:S05]  /*a860*/  BRA.DIV UR4, `(.L_x_1473) ;  /* 0x000001e604307947 */ /* 0x000fea000b800000 */
.L_x_1819:
[----:B------:R-:W-:Y:S01]  /*a870*/  UMOV UR4, 0xffffffff ;  /* 0xffffffff00047882 */ /* 0x000fe20000000000 */
[----:B------:R-:W-:Y:S02]  /*a880*/  SHF.L.U32 R5, R5, 0x1f, RZ ;  /* 0x0000001f05057819 */ /* 0x000fe400000006ff */
[----:B------:R-:W-:Y:S05]  /*a890*/  BRA.DIV UR4, `(.L_x_1474) ;  /* 0x000001e6044c7947 */ /* 0x000fea000b800000 */
.L_x_1822:
[----:B------:R-:W0:Y:S01]  /*a8a0*/  SYNCS.PHASECHK.TRANS64.TRYWAIT P4, [R16+URZ+0x30800], R5 ;  /* 0x03080005100075a7 */ /* 0x000e22000808017f */
[----:B------:R-:W-:Y:S01]  /*a8b0*/  MOV R0, R50 ;  /* 0x0000003200007202 */ /* 0x000fe20000000f00 */
[----:B------:R-:W-:Y:S01]  /*a8c0*/  IMAD.MOV.U32 R3, RZ, RZ, R51 ;  /* 0x000000ffff037224 */ /* 0x000fe200078e0033 */
[----:B-----5:R-:W-:Y:S01]  /*a8d0*/  MOV R6, R31 ;  /* 0x0000001f00067202 */ /* 0x020fe20000000f00 */
        /* <DEDUP_REMOVED lines=8> */
[----:B------:R-:W-:Y:S01]  /*a960*/  BSSY B1, `(.L_x_1475) ;  /* 0x0000012000017945 */ /* 0x000fe20003800000 */
[----:B------:R-:W-:-:S02]  /*a970*/  MOV R15, R9 ;  /* 0x00000009000f7202 */ /* 0x000fc40000000f00 */
        /* <DEDUP_REMOVED lines=15> */
[----:B0-----:R-:W-:Y:S06]  /*aa70*/  @!P4 BRA `(.L_x_1476) ;  /* 0x000001e000fcc947 */ /* 0x001fec0003800000 */
.L_x_1823:
[----:B------:R-:W-:Y:S05]  /*aa80*/  BSYNC B1 ;  /* 0x0000000000017941 */ /* 0x000fea0003800000 */
.L_x_1475:
[----:B------:R-:W-:Y:S01]  /*aa90*/  BSSY B1, `(.L_x_1477) ;  /* 0x00000be000017945 */ /* 0x000fe20003800000 */
[----:B------:R-:W-:-:S03]  /*aaa0*/  PRMT R15, R4, 0x5410, R6 ;  /* 0x00005410040f7816 */ /* 0x000fc60000000006 */
[----:B------:R-:W-:Y:S05]  /*aab0*/  @P1 BRA `(.L_x_1478) ;  /* 0x0000000800ec1947 */ /* 0x000fea0003800000 */
[----:B------:R-:W2:Y:S01]  /*aac0*/  LDL R109, [R1+0x14] ;  /* 0x00001400016d7983 */ /* 0x000ea20000100800 */
[----:B0-----:R-:W0:Y:S03]  /*aad0*/  LDC R5, c[0x0][0x3d4] ;  /* 0x0000f500ff057b82 */ /* 0x001e260000000800 */
[----:B------:R-:W3:Y:S04]  /*aae0*/  LDL R107, [R1+0x10] ;  /* 0x00001000016b7983 */ /* 0x000ee80000100800 */
[----:B------:R-:W4:Y:S04]  /*aaf0*/  LDL R7, [R1+0x18] ;  /* 0x0000180001077983 */ /* 0x000f280000100800 */
[----:B------:R1:W5:Y:S01]  /*ab00*/  LDL R115, [R1+0x4c] ;  /* 0x00004c0001737983 */ /* 0x0003620000100800 */
[----:B------:R-:W-:Y:S01]  /*ab10*/  BSSY B2, `(.L_x_1479) ;  /* 0x0000030000027945 */ /* 0x000fe20003800000 */
[----:B0-----:R-:W-:-:S02]  /*ab20*/  ISETP.GE.AND P1, PT, R208, R5, PT ;  /* 0x00000005d000720c */ /* 0x001fc40003f26270 */
[-C--:B--2---:R-:W-:Y:S02]  /*ab30*/  ISETP.GE.AND P4, PT, R109, R5.reuse, PT ;  /* 0x000000056d00720c */ /* 0x084fe40003f86270 */
[-C--:B---3--:R-:W-:Y:S02]  /*ab40*/  ISETP.GE.AND P5, PT, R107, R5.reuse, PT ;  /* 0x000000056b00720c */ /* 0x088fe40003fa6270 */
[----:B----4-:R-:W-:-:S07]  /*ab50*/  ISETP.GE.AND P6, PT, R7, R5, PT ;  /* 0x000000050700720c */ /* 0x010fce0003fc6270 */
[----:B-1----:R-:W-:Y:S06]  /*ab60*/  @P1 BRA `(.L_x_1480) ;  /* 0x0000000000a81947 */ /* 0x002fec0003800000 */
[----:B-----5:R-:W0:Y:S01]  /*ab70*/  LDS.128 R4, [R115] ;  /* 0x0000000073047984 */ /* 0x020e220000000c00 */
[----:B------:R-:W-:Y:S01]  /*ab80*/  SHF.R.U32.HI R110, RZ, 0x10, R81 ;  /* 0x00000010ff6e7819 */ /* 0x000fe20000011651 */
[--C-:B------:R-:W-:Y:S01]  /*ab90*/  HADD2.F32 R107, -RZ, R108.reuse.H0_H0 ;  /* 0x2000006cff6b7230 */ /* 0x100fe20000004100 */
[--C-:B------:R-:W-:Y:S01]  /*aba0*/  SHF.R.U32.HI R111, RZ, 0x10, R83.reuse ;  /* 0x00000010ff6f7819 */ /* 0x100fe20000011653 */
[----:B------:R-:W-:Y:S01]  /*abb0*/  HADD2.F32 R109, -RZ, R108.H1_H1 ;  /* 0x3000006cff6d7230 */ /* 0x000fe20000004100 */
[----:B------:R-:W-:Y:S01]  /*abc0*/  SHF.R.U64 R114, R82, 0x10, R83 ;  /* 0x0000001052727819 */ /* 0x000fe20000001253 */
[----:B------:R-:W-:Y:S01]  /*abd0*/  HADD2.F32 R110, -RZ, R110.H0_H0 ;  /* 0x2000006eff6e7230 */ /* 0x000fe20000004100 */
[----:B------:R-:W-:Y:S01]  /*abe0*/  SHF.R.U64 R113, R80, 0x10, R81 ;  /* 0x0000001050717819 */ /* 0x000fe20000001251 */
[----:B------:R-:W-:Y:S02]  /*abf0*/  HADD2.F32 R108, -RZ, R111.H0_H0 ;  /* 0x2000006fff6c7230 */ /* 0x000fe40000004100 */
[----:B0-----:R-:W-:-:S02]  /*ac00*/  HADD2.F32 R83, -RZ, R7.H1_H1 ;  /* 0x30000007ff537230 */ /* 0x001fc40000004100 */
[----:B------:R-:W-:Y:S02]  /*ac10*/  HADD2.F32 R82, -RZ, R7.H0_H0 ;  /* 0x20000007ff527230 */ /* 0x000fe40000004100 */
[--C-:B------:R-:W-:Y:S02]  /*ac20*/  HADD2.F32 R7, -RZ, R4.reuse.H0_H0 ;  /* 0x20000004ff077230 */ /* 0x100fe40000004100 */
[C---:B------:R-:W-:Y:S01]  /*ac30*/  FMUL.FTZ R111, R83.reuse, R110 ;  /* 0x0000006e536f7220 */ /* 0x040fe20000410000 */
[----:B------:R-:W-:Y:S01]  /*ac40*/  FMUL.FTZ R83, R83, R108 ;  /* 0x0000006c53537220 */ /* 0x000fe20000410000 */
[----:B------:R-:W-:Y:S02]  /*ac50*/  HADD2.F32 R4, -RZ, R4.H1_H1 ;  /* 0x30000004ff047230 */ /* 0x000fe40000004100 */
[--C-:B------:R-:W-:Y:S02]  /*ac60*/  HADD2.F32 R80, -RZ, R6.reuse.H0_H0 ;  /* 0x20000006ff507230 */ /* 0x100fe40000004100 */
[----:B------:R-:W-:Y:S01]  /*ac70*/  FFMA.FTZ R110, R82, R110, R83 ;  /* 0x0000006e526e7223 */ /* 0x000fe20000010053 */
[----:B------:R-:W-:-:S02]  /*ac80*/  HADD2.F32 R81, -RZ, R6.H1_H1 ;  /* 0x30000006ff517230 */ /* 0x000fc40000004100 */
[----:B------:R-:W-:Y:S01]  /*ac90*/  FFMA.FTZ R111, R82, R108, -R111 ;  /* 0x0000006c526f7223 */ /* 0x000fe2000001086f */
[--C-:B------:R-:W-:Y:S02]  /*aca0*/  HADD2.F32 R83, -RZ, R106.reuse.H1_H1 ;  /* 0x3000006aff537230 */ /* 0x100fe40000004100 */
[C---:B------:R-:W-:Y:S01]  /*acb0*/  FMUL.FTZ R112, R4.reuse, R109 ;  /* 0x0000006d04707220 */ /* 0x040fe20000410000 */
[--C-:B------:R-:W-:Y:S02]  /*acc0*/  HADD2.F32 R6, -RZ, R5.reuse.H0_H0 ;  /* 0x20000005ff067230 */ /* 0x100fe40000004100 */
[-C--:B------:R-:W-:Y:S01]  /*acd0*/  FMUL.FTZ R108, R4, R107.reuse ;  /* 0x0000006b046c7220 */ /* 0x080fe20000410000 */
[----:B------:R-:W-:Y:S02]  /*ace0*/  HADD2.F32 R106, -RZ, R106.H0_H0 ;  /* 0x2000006aff6a7230 */ /* 0x000fe40000004100 */
[----:B------:R-:W-:Y:S01]  /*acf0*/  FFMA.FTZ R112, R7, R107, -R112 ;  /* 0x0000006b07707223 */ /* 0x000fe20000010870 */
[----:B------:R-:W-:-:S02]  /*ad00*/  HADD2.F32 R5, -RZ, R5.H1_H1 ;  /* 0x30000005ff057230 */ /* 0x000fc40000004100 */
[----:B------:R-:W-:Y:S01]  /*ad10*/  FFMA.FTZ R109, R7, R109, R108 ;  /* 0x0000006d076d7223 */ /* 0x000fe2000001006c */
[----:B------:R-:W-:Y:S02]  /*ad20*/  HADD2.F32 R82, -RZ, R113.H0_H0 ;  /* 0x20000071ff527230 */ /* 0x000fe40000004100 */
[CC--:B------:R-:W-:Y:S01]  /*ad30*/  FMUL.FTZ R107, R81.reuse, R83.reuse ;  /* 0x00000053516b7220 */ /* 0x0c0fe20000410000 */
[----:B------:R-:W-:Y:S02]  /*ad40*/  HADD2.F32 R4, -RZ, R114.H0_H0 ;  /* 0x20000072ff047230 */ /* 0x000fe40000004100 */
[----:B------:R-:W-:Y:S01]  /*ad50*/  FMUL.FTZ R108, R81, R106 ;  /* 0x0000006a516c7220 */ /* 0x000fe20000410000 */
[C---:B------:R-:W-:Y:S01]  /*ad60*/  FMUL.FTZ R7, R5.reuse, R82 ;  /* 0x0000005205077220 */ /* 0x040fe20000410000 */
[C---:B------:R-:W-:Y:S01]  /*ad70*/  FFMA.FTZ R107, R80.reuse, R106, -R107 ;  /* 0x0000006a506b7223 */ /* 0x040fe2000001086b */
[-C--:B------:R-:W-:Y:S01]  /*ad80*/  FMUL.FTZ R81, R5, R4.reuse ;  /* 0x0000000405517220 */ /* 0x080fe20000410000 */
[----:B------:R-:W-:Y:S01]  /*ad90*/  FFMA.FTZ R108, R80, R83, R108 ;  /* 0x00000053506c7223 */ /* 0x000fe2000001006c */
[----:B------:R-:W-:Y:S01]  /*ada0*/  FFMA.FTZ R5, R6, R4, -R7 ;  /* 0x0000000406057223 */ /* 0x000fe20000010807 */
[----:B------:R-:W-:Y:S01]  /*adb0*/  F2FP.F16.F32.PACK_AB R7, R110, R111 ;  /* 0x0000006f6e07723e */ /* 0x000fe200000000ff */
[----:B------:R-:W-:Y:S01]  /*adc0*/  FFMA.FTZ R82, R6, R82, R81 ;  /* 0x0000005206527223 */ /* 0x000fe20000010051 */
[----:B------:R-:W-:-:S02]  /*add0*/  F2FP.F16.F32.PACK_AB R4, R109, R112 ;  /* 0x000000706d04723e */ /* 0x000fc400000000ff */
[----:B------:R-:W-:Y:S02]  /*ade0*/  F2FP.F16.F32.PACK_AB R6, R108, R107 ;  /* 0x0000006b6c06723e */ /* 0x000fe400000000ff */
[----:B------:R-:W-:-:S05]  /*adf0*/  F2FP.F16.F32.PACK_AB R5, R82, R5 ;  /* 0x000000055205723e */ /* 0x000fca00000000ff */
[----:B------:R0:W-:Y:S02]  /*ae00*/  STS.128 [R115], R4 ;  /* 0x0000000473007388 */ /* 0x0001e40000000c00 */
.L_x_1480:
[----:B------:R-:W-:Y:S05]  /*ae10*/  BSYNC B2 ;  /* 0x0000000000027941 */ /* 0x000fea0003800000 */
.L_x_1479:
[----:B------:R-:W-:Y:S04]  /*ae20*/  BSSY B2, `(.L_x_1481) ;  /* 0x000002c000027945 */ /* 0x000fe80003800000 */
[----:B------:R-:W-:Y:S05]  /*ae30*/  @P4 BRA `(.L_x_1482) ;  /* 0x0000000000a84947 */ /* 0x000fea0003800000 */
[----:B0----5:R-:W0:Y:S01]  /*ae40*/  LDS.128 R4, [R115+0x4000] ;  /* 0x0040000073047984 */ /* 0x021e220000000c00 */
[----:B------:R-:W-:Y:S01]  /*ae50*/  SHF.R.U32.HI R82, RZ, 0x10, R77 ;  /* 0x00000010ff527819 */ /* 0x000fe2000001164d */
[--C-:B------:R-:W-:Y:S01]  /*ae60*/  HADD2.F32 R80, -RZ, R105.reuse.H1_H1 ;  /* 0x30000069ff507230 */ /* 0x100fe20000004100 */
[--C-:B------:R-:W-:Y:S01]  /*ae70*/  SHF.R.U32.HI R81, RZ, 0x10, R79.reuse ;  /* 0x00000010ff517819 */ /* 0x100fe2000001164f */
[----:B------:R-:W-:Y:S01]  /*ae80*/  HADD2.F32 R105, -RZ, R105.H0_H0 ;  /* 0x20000069ff697230 */ /* 0x000fe20000004100 */
[----:B------:R-:W-:Y:S01]  /*ae90*/  SHF.R.U64 R109, R78, 0x10, R79 ;  /* 0x000000104e6d7819 */ /* 0x000fe2000000124f */
[----:B------:R-:W-:Y:S01]  /*aea0*/  HADD2.F32 R82, -RZ, R82.H0_H0 ;  /* 0x20000052ff527230 */ /* 0x000fe20000004100 */
[----:B------:R-:W-:Y:S01]  /*aeb0*/  SHF.R.U64 R107, R76, 0x10, R77 ;  /* 0x000000104c6b7819 */ /* 0x000fe2000000124d */
[----:B------:R-:W-:Y:S02]  /*aec0*/  HADD2.F32 R81, -RZ, R81.H0_H0 ;  /* 0x20000051ff517230 */ /* 0x000fe40000004100 */
[----:B0-----:R-:W-:-:S02]  /*aed0*/  HADD2.F32 R79, -RZ, R7.H1_H1 ;  /* 0x30000007ff4f7230 */ /* 0x001fc40000004100 */
[----:B------:R-:W-:Y:S02]  /*aee0*/  HADD2.F32 R78, -RZ, R7.H0_H0 ;  /* 0x20000007ff4e7230 */ /* 0x000fe40000004100 */
[--C-:B------:R-:W-:Y:S02]  /*aef0*/  HADD2.F32 R7, -RZ, R4.reuse.H0_H0 ;  /* 0x20000004ff077230 */ /* 0x100fe40000004100 */
[CC--:B------:R-:W-:Y:S01]  /*af00*/  FMUL.FTZ R83, R79.reuse, R82.reuse ;  /* 0x000000524f537220 */ /* 0x0c0fe20000410000 */
[----:B------:R-:W-:Y:S01]  /*af10*/  FMUL.FTZ R79, R79, R81 ;  /* 0x000000514f4f7220 */ /* 0x000fe20000410000 */
[----:B------:R-:W-:Y:S02]  /*af20*/  HADD2.F32 R4, -RZ, R4.H1_H1 ;  /* 0x30000004ff047230 */ /* 0x000fe40000004100 */
[--C-:B------:R-:W-:Y:S02]  /*af30*/  HADD2.F32 R76, -RZ, R6.reuse.H0_H0 ;  /* 0x20000006ff4c7230 */ /* 0x100fe40000004100 */
[----:B------:R-:W-:Y:S01]  /*af40*/  FFMA.FTZ R108, R78, R82, R79 ;  /* 0x000000524e6c7223 */ /* 0x000fe2000001004f */
[----:B------:R-:W-:-:S02]  /*af50*/  HADD2.F32 R77, -RZ, R6.H1_H1 ;  /* 0x30000006ff4d7230 */ /* 0x000fc40000004100 */
[----:B------:R-:W-:Y:S01]  /*af60*/  FMUL.FTZ R106, R4, R105 ;  /* 0x00000069046a7220 */ /* 0x000fe20000410000 */
[----:B------:R-:W-:Y:S02]  /*af70*/  HADD2.F32 R79, -RZ, R103.H1_H1 ;  /* 0x30000067ff4f7230 */ /* 0x000fe40000004100 */
[----:B------:R-:W-:Y:S01]  /*af80*/  FFMA.FTZ R83, R78, R81, -R83 ;  /* 0x000000514e537223 */ /* 0x000fe20000010853 */
[----:B------:R-:W-:Y:S02]  /*af90*/  HADD2.F32 R6, -RZ, R5.H0_H0 ;  /* 0x20000005ff067230 */ /* 0x000fe40000004100 */
[-C--:B------:R-:W-:Y:S01]  /*afa0*/  FMUL.FTZ R82, R4, R80.reuse ;  /* 0x0000005004527220 */ /* 0x080fe20000410000 */
[----:B------:R-:W-:Y:S02]  /*afb0*/  HADD2.F32 R103, -RZ, R103.H0_H0 ;  /* 0x20000067ff677230 */ /* 0x000fe40000004100 */
[----:B------:R-:W-:Y:S01]  /*afc0*/  FFMA.FTZ R106, R7, R80, -R106 ;  /* 0x00000050076a7223 */ /* 0x000fe2000001086a */
[----:B------:R-:W-:-:S02]  /*afd0*/  HADD2.F32 R5, -RZ, R5.H1_H1 ;  /* 0x30000005ff057230 */ /* 0x000fc40000004100 */
[----:B------:R-:W-:Y:S01]  /*afe0*/  FFMA.FTZ R105, R7, R105, R82 ;  /* 0x0000006907697223 */ /* 0x000fe20000010052 */
[----:B------:R-:W-:Y:S02]  /*aff0*/  HADD2.F32 R78, -RZ, R107.H0_H0 ;  /* 0x2000006bff4e7230 */ /* 0x000fe40000004100 */
[C---:B------:R-:W-:Y:S01]  /*b000*/  FMUL.FTZ R81, R77.reuse, R79 ;  /* 0x0000004f4d517220 */ /* 0x040fe20000410000 */
[----:B------:R-:W-:Y:S02]  /*b010*/  HADD2.F32 R4, -RZ, R109.H0_H0 ;  /* 0x2000006dff047230 */ /* 0x000fe40000004100 */
[-C--:B------:R-:W-:Y:S01]  /*b020*/  FMUL.FTZ R80, R77, R103.reuse ;  /* 0x000000674d507220 */ /* 0x080fe20000410000 */
        /* <DEDUP_REMOVED lines=10> */
[----:B------:R1:W-:Y:S02]  /*b0d0*/  STS.128 [R115+0x4000], R4 ;  /* 0x0040000473007388 */ /* 0x0003e40000000c00 */
.L_x_1482:
[----:B------:R-:W-:Y:S05]  /*b0e0*/  BSYNC B2 ;  /* 0x0000000000027941 */ /* 0x000fea0003800000 */
.L_x_1481:
[----:B------:R-:W-:Y:S04]  /*b0f0*/  BSSY B2, `(.L_x_1483) ;  /* 0x000002c000027945 */ /* 0x000fe80003800000 */
[----:B------:R-:W-:Y:S05]  /*b100*/  @P5 BRA `(.L_x_1484) ;  /* 0x0000000000a85947 */ /* 0x000fea0003800000 */
[----:B01---5:R-:W0:Y:S01]  /*b110*/  LDS.128 R4, [R115+0x8000] ;  /* 0x0080000073047984 */ /* 0x023e220000000c00 */
[----:B------:R-:W-:Y:S01]  /*b120*/  SHF.R.U32.HI R77, RZ, 0x10, R75 ;  /* 0x00000010ff4d7819 */ /* 0x000fe2000001164b */
[----:B------:R-:W-:Y:S01]  /*b130*/  HADD2.F32 R76, -RZ, R99.H0_H0 ;  /* 0x20000063ff4c7230 */ /* 0x000fe20000004100 */
[----:B------:R-:W-:Y:S01]  /*b140*/  SHF.R.U32.HI R79, RZ, 0x10, R73 ;  /* 0x00000010ff4f7819 */ /* 0x000fe20000011649 */
[--C-:B------:R-:W-:Y:S01]  /*b150*/  HADD2.F32 R78, -RZ, R100.reuse.H0_H0 ;  /* 0x20000064ff4e7230 */ /* 0x100fe20000004100 */
[----:B------:R-:W-:Y:S01]  /*b160*/  SHF.R.U64 R103, R74, 0x10, R75 ;  /* 0x000000104a677819 */ /* 0x000fe2000000124b */
[----:B------:R-:W-:Y:S01]  /*b170*/  HADD2.F32 R77, -RZ, R77.H0_H0 ;  /* 0x2000004dff4d7230 */ /* 0x000fe20000004100 */
[----:B------:R-:W-:Y:S01]  /*b180*/  SHF.R.U64 R83, R72, 0x10, R73 ;  /* 0x0000001048537819 */ /* 0x000fe20000001249 */
[----:B------:R-:W-:Y:S02]  /*b190*/  HADD2.F32 R79, -RZ, R79.H0_H0 ;  /* 0x2000004fff4f7230 */ /* 0x000fe40000004100 */
[----:B------:R-:W-:-:S02]  /*b1a0*/  HADD2.F32 R100, -RZ, R100.H1_H1 ;  /* 0x30000064ff647230 */ /* 0x000fc40000004100 */
[----:B------:R-:W-:Y:S02]  /*b1b0*/  HADD2.F32 R99, -RZ, R99.H1_H1 ;  /* 0x30000063ff637230 */ /* 0x000fe40000004100 */
[--C-:B0-----:R-:W-:Y:S02]  /*b1c0*/  HADD2.F32 R75, -RZ, R7.reuse.H1_H1 ;  /* 0x30000007ff4b7230 */ /* 0x101fe40000004100 */
[----:B------:R-:W-:Y:S02]  /*b1d0*/  HADD2.F32 R74, -RZ, R7.H0_H0 ;  /* 0x20000007ff4a7230 */ /* 0x000fe40000004100 */
[--C-:B------:R-:W-:Y:S02]  /*b1e0*/  HADD2.F32 R7, -RZ, R4.reuse.H0_H0 ;  /* 0x20000004ff077230 */ /* 0x100fe40000004100 */
[C---:B------:R-:W-:Y:S01]  /*b1f0*/  FMUL.FTZ R82, R75.reuse, R77 ;  /* 0x0000004d4b527220 */ /* 0x040fe20000410000 */
[----:B------:R-:W-:Y:S02]  /*b200*/  HADD2.F32 R4, -RZ, R4.H1_H1 ;  /* 0x30000004ff047230 */ /* 0x000fe40000004100 */
[----:B------:R-:W-:Y:S01]  /*b210*/  FMUL.FTZ R81, R75, R79 ;  /* 0x0000004f4b517220 */ /* 0x000fe20000410000 */
[----:B------:R-:W-:-:S02]  /*b220*/  HADD2.F32 R72, -RZ, R6.H0_H0 ;  /* 0x20000006ff487230 */ /* 0x000fc40000004100 */
[----:B------:R-:W-:Y:S01]  /*b230*/  FFMA.FTZ R106, R74, R79, R82 ;  /* 0x0000004f4a6a7223 */ /* 0x000fe20000010052 */
[----:B------:R-:W-:Y:S02]  /*b240*/  HADD2.F32 R73, -RZ, R6.H1_H1 ;  /* 0x30000006ff497230 */ /* 0x000fe40000004100 */
[----:B------:R-:W-:Y:S01]  /*b250*/  FMUL.FTZ R80, R4, R78 ;  /* 0x0000004e04507220 */ /* 0x000fe20000410000 */
[--C-:B------:R-:W-:Y:S02]  /*b260*/  HADD2.F32 R6, -RZ, R5.reuse.H0_H0 ;  /* 0x20000005ff067230 */ /* 0x100fe40000004100 */
[----:B------:R-:W-:Y:S01]  /*b270*/  FFMA.FTZ R81, R74, R77, -R81 ;  /* 0x0000004d4a517223 */ /* 0x000fe20000010851 */
[-C--:B------:R-:W-:Y:S01]  /*b280*/  FMUL.FTZ R82, R4, R76.reuse ;  /* 0x0000004c04527220 */ /* 0x080fe20000410000 */
[----:B------:R-:W-:Y:S02]  /*b290*/  HADD2.F32 R5, -RZ, R5.H1_H1 ;  /* 0x30000005ff057230 */ /* 0x000fe40000004100 */
[----:B------:R-:W-:Y:S01]  /*b2a0*/  FFMA.FTZ R80, R7, R76, -R80 ;  /* 0x0000004c07507223 */ /* 0x000fe20000010850 */
[----:B------:R-:W-:-:S02]  /*b2b0*/  HADD2.F32 R74, -RZ, R83.H0_H0 ;  /* 0x20000053ff4a7230 */ /* 0x000fc40000004100 */
[----:B------:R-:W-:Y:S01]  /*b2c0*/  FFMA.FTZ R75, R7, R78, R82 ;  /* 0x0000004e074b7223 */ /* 0x000fe20000010052 */
[----:B------:R-:W-:Y:S02]  /*b2d0*/  HADD2.F32 R4, -RZ, R103.H0_H0 ;  /* 0x20000067ff047230 */ /* 0x000fe40000004100 */
[C---:B------:R-:W-:Y:S01]  /*b2e0*/  FMUL.FTZ R77, R73.reuse, R100 ;  /* 0x00000064494d7220 */ /* 0x040fe20000410000 */
[-C--:B------:R-:W-:Y:S01]  /*b2f0*/  FMUL.FTZ R79, R73, R99.reuse ;  /* 0x00000063494f7220 */ /* 0x080fe20000410000 */
[C---:B------:R-:W-:Y:S01]  /*b300*/  FMUL.FTZ R7, R5.reuse, R74 ;  /* 0x0000004a05077220 */ /* 0x040fe20000410000 */
[----:B------:R-:W-:Y:S01]  /*b310*/  FMUL.FTZ R73, R5, R4 ;  /* 0x0000000405497220 */ /* 0x000fe20000410000 */
[C---:B------:R-:W-:Y:S01]  /*b320*/  FFMA.FTZ R77, R72.reuse, R99, -R77 ;  /* 0x00000063484d7223 */ /* 0x040fe2000001084d */
[----:B------:R-:W-:Y:S01]  /*b330*/  FFMA.FTZ R72, R72, R100, R79 ;  /* 0x0000006448487223 */ /* 0x000fe2000001004f */
[C---:B------:R-:W-:Y:S01]  /*b340*/  FFMA.FTZ R5, R6.reuse, R4, -R7 ;  /* 0x0000000406057223 */ /* 0x040fe20000010807 */
[----:B------:R-:W-:Y:S01]  /*b350*/  FFMA.FTZ R74, R6, R74, R73 ;  /* 0x0000004a064a7223 */ /* 0x000fe20000010049 */
[----:B------:R-:W-:-:S02]  /*b360*/  F2FP.F16.F32.PACK_AB R7, R106, R81 ;  /* 0x000000516a07723e */ /* 0x000fc400000000ff */
[----:B------:R-:W-:Y:S02]  /*b370*/  F2FP.F16.F32.PACK_AB R6, R72, R77 ;  /* 0x0000004d4806723e */ /* 0x000fe400000000ff */
[----:B------:R-:W-:Y:S02]  /*b380*/  F2FP.F16.F32.PACK_AB R4, R75, R80 ;  /* 0x000000504b04723e */ /* 0x000fe400000000ff */
[----:B------:R-:W-:-:S05]  /*b390*/  F2FP.F16.F32.PACK_AB R5, R74, R5 ;  /* 0x000000054a05723e */ /* 0x000fca00000000ff */
[----:B------:R2:W-:Y:S02]  /*b3a0*/  STS.128 [R115+0x8000], R4 ;  /* 0x0080000473007388 */ /* 0x0005e40000000c00 */
.L_x_1484:
[----:B------:R-:W-:Y:S05]  /*b3b0*/  BSYNC B2 ;  /* 0x0000000000027941 */ /* 0x000fea0003800000 */
.L_x_1483:
[----:B------:R-:W-:Y:S05]  /*b3c0*/  @P6 BRA `(.L_x_1478) ;  /* 0x0000000000a86947 */ /* 0x000fea0003800000 */
[----:B012--5:R-:W0:Y:S01]  /*b3d0*/  LDS.128 R4, [R115+0xc000] ;  /* 0x00c0000073047984 */ /* 0x027e220000000c00 */
[----:B------:R-:W-:Y:S01]  /*b3e0*/  SHF.R.U32.HI R73, RZ, 0x10, R71 ;  /* 0x00000010ff497819 */ /* 0x000fe20000011647 */
[----:B------:R-:W-:Y:S01]  /*b3f0*/  HADD2.F32 R72, -RZ, R94.H1_H1 ;  /* 0x3000005eff487230 */ /* 0x000fe20000004100 */
[----:B------:R-:W-:Y:S01]  /*b400*/  SHF.R.U32.HI R75, RZ, 0x10, R69 ;  /* 0x00000010ff4b7819 */ /* 0x000fe20000011645 */
[----:B------:R-:W-:Y:S01]  /*b410*/  HADD2.F32 R74, -RZ, R95.H1_H1 ;  /* 0x3000005fff4a7230 */ /* 0x000fe20000004100 */
[----:B------:R-:W-:Y:S01]  /*b420*/  SHF.R.U64 R81, R70, 0x10, R71 ;  /* 0x0000001046517819 */ /* 0x000fe20000001247 */
[----:B------:R-:W-:Y:S01]  /*b430*/  HADD2.F32 R73, -RZ, R73.H0_H0 ;  /* 0x20000049ff497230 */ /* 0x000fe20000004100 */
[----:B------:R-:W-:Y:S01]  /*b440*/  SHF.R.U64 R79, R68, 0x10, R69 ;  /* 0x00000010444f7819 */ /* 0x000fe20000001245 */
[----:B------:R-:W-:Y:S02]  /*b450*/  HADD2.F32 R75, -RZ, R75.H0_H0 ;  /* 0x2000004bff4b7230 */ /* 0x000fe40000004100 */
[----:B------:R-:W-:-:S02]  /*b460*/  HADD2.F32 R95, -RZ, R95.H0_H0 ;  /* 0x2000005fff5f7230 */ /* 0x000fc40000004100 */
        /* <DEDUP_REMOVED lines=32> */
.L_x_1478:
[----:B------:R-:W-:Y:S05]  /*b670*/  BSYNC B1 ;  /* 0x0000000000017941 */ /* 0x000fea0003800000 */
.L_x_1477:
[----:B------:R-:W-:Y:S04]  /*b680*/  BSSY B1, `(.L_x_1485) ;  /* 0x00000bd000017945 */ /* 0x000fe80003800000 */
[----:B------:R-:W-:Y:S05]  /*b690*/  @P2 BRA `(.L_x_1486) ;  /* 0x0000000800ec2947 */ /* 0x000fea0003800000 */
[----:B0123--:R-:W2:Y:S01]  /*b6a0*/  LDL R7, [R1+0x14] ;  /* 0x0000140001077983 */ /* 0x00fea20000100800 */
[----:B------:R-:W0:Y:S03]  /*b6b0*/  LDC R5, c[0x0][0x3d4] ;  /* 0x0000f500ff057b82 */ /* 0x000e260000000800 */
        /* <DEDUP_REMOVED lines=9> */
[----:B-----5:R-:W0:Y:S01]  /*b750*/  LDS.128 R4, [R78+0x1000] ;  /* 0x001000004e047984 */ /* 0x020e220000000c00 */
        /* <DEDUP_REMOVED lines=41> */
.L_x_1488:
[----:B------:R-:W-:Y:S05]  /*b9f0*/  BSYNC B2 ;  /* 0x0000000000027941 */ /* 0x000fea0003800000 */
.L_x_1487:
[----:B------:R-:W-:Y:S04]  /*ba00*/  BSSY B2, `(.L_x_1489) ;  /* 0x000002c000027945 */ /* 0x000fe80003800000 */
[----:B------:R-:W-:Y:S05]  /*ba10*/  @P2 BRA `(.L_x_1490) ;  /* 0x0000000000a82947 */ /* 0x000fea0003800000 */
[----:B0----5:R-:W0:Y:S01]  /*ba20*/  LDS.128 R4, [R78+0x5000] ;  /* 0x005000004e047984 */ /* 0x021e220000000c00 */
[----:B------:R-:W-:Y:S01]  /*ba30*/  SHF.R.U32.HI R66, RZ, 0x10, R61 ;  /* 0x00000010ff427819 */ /* 0x000fe2000001163d */
[----:B------:R-:W-:Y:S01]  /*ba40*/  HADD2.F32 R96, -RZ, R96.H1_H1 ;  /* 0x30000060ff607230 */ /* 0x000fe20000004100 */
[--C-:B------:R-:W-:Y:S01]  /*ba50*/  SHF.R.U32.HI R64, RZ, 0x10, R63.reuse ;  /* 0x00000010ff407819 */ /* 0x100fe2000001163f */
[--C-:B------:R-:W-:Y:S01]  /*ba60*/  HADD2.F32 R65, -RZ, R97.reuse.H1_H1 ;  /* 0x30000061ff417230 */ /* 0x100fe20000004100 */
        /* <DEDUP_REMOVED lines=12> */
[C---:B------:R-:W-:Y:S01]  /*bb30*/  FFMA.FTZ R69, R62.reuse, R64, -R67 ;  /* 0x000000403e457223 */ /* 0x040fe20000010843 */
[----:B------:R-:W-:Y:S02]  /*bb40*/  HADD2.F32 R61, -RZ, R6.H1_H1 ;  /* 0x30000006ff3d7230 */ /* 0x000fe40000004100 */
[----:B------:R-:W-:Y:S01]  /*bb50*/  FFMA.FTZ R66, R62, R66, R63 ;  /* 0x000000423e427223 */ /* 0x000fe2000001003f */
[--C-:B------:R-:W-:Y:S02]  /*bb60*/  HADD2.F32 R6, -RZ, R5.reuse.H0_H0 ;  /* 0x20000005ff067230 */ /* 0x100fe40000004100 */
[C---:B------:R-:W-:Y:S01]  /*bb70*/  FMUL.FTZ R68, R4.reuse, R65 ;  /* 0x0000004104447220 */ /* 0x040fe20000410000 */
[----:B------:R-:W-:Y:S01]  /*bb80*/  FMUL.FTZ R64, R4, R96 ;  /* 0x0000006004407220 */ /* 0x000fe20000410000 */
[----:B------:R-:W-:Y:S02]  /*bb90*/  HADD2.F32 R63, -RZ, R98.H0_H0 ;  /* 0x20000062ff3f7230 */ /* 0x000fe40000004100 */
[----:B------:R-:W-:-:S02]  /*bba0*/  HADD2.F32 R5, -RZ, R5.H1_H1 ;  /* 0x30000005ff057230 */ /* 0x000fc40000004100 */
[C---:B------:R-:W-:Y:S01]  /*bbb0*/  FFMA.FTZ R65, R7.reuse, R65, R64 ;  /* 0x0000004107417223 */ /* 0x040fe20000010040 */
[----:B------:R-:W-:Y:S02]  /*bbc0*/  HADD2.F32 R62, -RZ, R70.H0_H0 ;  /* 0x20000046ff3e7230 */ /* 0x000fe40000004100 */
[----:B------:R-:W-:Y:S01]  /*bbd0*/  FFMA.FTZ R68, R7, R96, -R68 ;  /* 0x0000006007447223 */ /* 0x000fe20000010844 */
[----:B------:R-:W-:Y:S02]  /*bbe0*/  HADD2.F32 R4, -RZ, R71.H0_H0 ;  /* 0x20000047ff047230 */ /* 0x000fe40000004100 */
[C---:B------:R-:W-:Y:S01]  /*bbf0*/  FMUL.FTZ R67, R61.reuse, R63 ;  /* 0x0000003f3d437220 */ /* 0x040fe20000410000 */
[-C--:B------:R-:W-:Y:S01]  /*bc00*/  FMUL.FTZ R64, R61, R97.reuse ;  /* 0x000000613d407220 */ /* 0x080fe20000410000 */
[C---:B------:R-:W-:Y:S01]  /*bc10*/  FMUL.FTZ R7, R5.reuse, R62 ;  /* 0x0000003e05077220 */ /* 0x040fe20000410000 */
[-C--:B------:R-:W-:Y:S01]  /*bc20*/  FMUL.FTZ R61, R5, R4.reuse ;  /* 0x00000004053d7220 */ /* 0x080fe20000410000 */
        /* <DEDUP_REMOVED lines=9> */
.L_x_1490:
[----:B------:R-:W-:Y:S05]  /*bcc0*/  BSYNC B2 ;  /* 0x0000000000027941 */ /* 0x000fea0003800000 */
.L_x_1489:
[----:B------:R-:W-:Y:S04]  /*bcd0*/  BSSY B2, `(.L_x_1491) ;  /* 0x000002c000027945 */ /* 0x000fe80003800000 */
[----:B------:R-:W-:Y:S05]  /*bce0*/  @P4 BRA `(.L_x_1492) ;  /* 0x0000000000a84947 */ /* 0x000fea0003800000 */
[----:B01---5:R-:W0:Y:S01]  /*bcf0*/  LDS.128 R4, [R78+0x9000] ;  /* 0x009000004e047984 */ /* 0x023e220000000c00 */
[----:B------:R-:W-:Y:S01]  /*bd00*/  SHF.R.U32.HI R61, RZ, 0x10, R57 ;  /* 0x00000010ff3d7819 */ /* 0x000fe20000011639 */
[----:B------:R-:W-:Y:S01]  /*bd10*/  HADD2.F32 R60, -RZ, R92.H1_H1 ;  /* 0x3000005cff3c7230 */ /* 0x000fe20000004100 */
[--C-:B------:R-:W-:Y:S01]  /*bd20*/  SHF.R.U32.HI R63, RZ, 0x10, R59.reuse ;  /* 0x00000010ff3f7819 */ /* 0x100fe2000001163b */
[----:B------:R-:W-:Y:S01]  /*bd30*/  HADD2.F32 R62, -RZ, R93.H1_H1 ;  /* 0x3000005dff3e7230 */ /* 0x000fe20000004100 */
[----:B------:R-:W-:Y:S01]  /*bd40*/  SHF.R.U64 R67, R58, 0x10, R59 ;  /* 0x000000103a437819 */ /* 0x000fe2000000123b */
[----:B------:R-:W-:Y:S01]  /*bd50*/  HADD2.F32 R61, -RZ, R61.H0_H0 ;  /* 0x2000003dff3d7230 */ /* 0x000fe20000004100 */
[----:B------:R-:W-:Y:S01]  /*bd60*/  SHF.R.U64 R69, R56, 0x10, R57 ;  /* 0x0000001038457819 */ /* 0x000fe20000001239 */
[----:B------:R-:W-:Y:S02]  /*bd70*/  HADD2.F32 R63, -RZ, R63.H0_H0 ;  /* 0x2000003fff3f7230 */ /* 0x000fe40000004100 */
[----:B------:R-:W-:-:S02]  /*bd80*/  HADD2.F32 R94, -RZ, R94.H0_H0 ;  /* 0x2000005eff5e7230 */ /* 0x000fc40000004100 */
[----:B------:R-:W-:Y:S02]  /*bd90*/  HADD2.F32 R93, -RZ, R93.H0_H0 ;  /* 0x2000005dff5d7230 */ /* 0x000fe40000004100 */
        /* <DEDUP_REMOVED lines=31> */
.L_x_1492:
[----:B------:R-:W-:Y:S05]  /*bf90*/  BSYNC B2 ;  /* 0x0000000000027941 */ /* 0x000fea0003800000 */
.L_x_1491:
        /* <DEDUP_REMOVED lines=43> */
.L_x_1486:
[----:B------:R-:W-:Y:S05]  /*c250*/  BSYNC B1 ;  /* 0x0000000000017941 */ /* 0x000fea0003800000 */
.L_x_1485:
[----:B------:R-:W-:Y:S04]  /*c260*/  BSSY B1, `(.L_x_1493) ;  /* 0x00000bd000017945 */ /* 0x000fe80003800000 */
[----:B------:R-:W-:Y:S05]  /*c270*/  @P0 BRA `(.L_x_1494) ;  /* 0x0000000800ec0947 */ /* 0x000fea0003800000 */
[----:B01234-:R-:W2:Y:S01]  /*c280*/  LDL R7, [R1+0x14] ;  /* 0x0000140001077983 */ /* 0x01fea20000100800 */
        /* <DEDUP_REMOVED lines=13> */
[--C-:B------:R-:W-:Y:S01]  /*c360*/  SHF.R.U32.HI R55, RZ, 0x10, R51.reuse ;  /* 0x00000010ff377819 */ /* 0x100fe20000011633 */
[----:B------:R-:W-:Y:S01]  /*c370*/  HADD2.F32 R54, -RZ, R85.H1_H1 ;  /* 0x30000055ff367230 */ /* 0x000fe20000004100 */
        /* <DEDUP_REMOVED lines=25> */
[----:B------:R-:W-:Y:S01]  /*c510*/  FMUL.FTZ R55, R49, R90 ;  /* 0x0000005a31377220 */ /* 0x000fe20000410000 */
        /* <DEDUP_REMOVED lines=11> */
.L_x_1496:
[----:B------:R-:W-:Y:S05]  /*c5d0*/  BSYNC B2 ;  /* 0x0000000000027941 */ /* 0x000fea0003800000 */
.L_x_1495:
[----:B------:R-:W-:Y:S04]  /*c5e0*/  BSSY B2, `(.L_x_1497) ;  /* 0x000002c000027945 */ /* 0x000fe80003800000 */
[----:B------:R-:W-:Y:S05]  /*c5f0*/  @P1 BRA `(.L_x_1498) ;  /* 0x0000000000a81947 */ /* 0x000fea0003800000 */
[----:B0----5:R-:W0:Y:S01]  /*c600*/  LDS.128 R4, [R62+0x6000] ;  /* 0x006000003e047984 */ /* 0x021e220000000c00 */
        /* <DEDUP_REMOVED lines=41> */
.L_x_1498:
[----:B------:R-:W-:Y:S05]  /*c8a0*/  BSYNC B2 ;  /* 0x0000000000027941 */ /* 0x000fea0003800000 */
.L_x_1497:
[----:B------:R-:W-:Y:S04]  /*c8b0*/  BSSY B2, `(.L_x_1499) ;  /* 0x000002c000027945 */ /* 0x000fe80003800000 */
[----:B------:R-:W-:Y:S05]  /*c8c0*/  @P2 BRA `(.L_x_1500) ;  /* 0x0000000000a82947 */ /* 0x000fea0003800000 */
[----:B01---5:R-:W0:Y:S01]  /*c8d0*/  LDS.128 R4, [R62+0xa000] ;  /* 0x00a000003e047984 */ /* 0x023e220000000c00 */
[----:B------:R-:W-:Y:S01]  /*c8e0*/  SHF.R.U32.HI R46, RZ, 0x10, R43 ;  /* 0x00000010ff2e7819 */ /* 0x000fe2000001162b */
[----:B------:R-:W-:Y:S01]  /*c8f0*/  HADD2.F32 R44, -RZ, R87.H0_H0 ;  /* 0x20000057ff2c7230 */ /* 0x000fe20000004100 */
[----:B------:R-:W-:Y:S01]  /*c900*/  SHF.R.U32.HI R45, RZ, 0x10, R41 ;  /* 0x00000010ff2d7819 */ /* 0x000fe20000011629 */
[----:B------:R-:W-:Y:S01]  /*c910*/  HADD2.F32 R88, -RZ, R88.H0_H0 ;  /* 0x20000058ff587230 */ /* 0x000fe20000004100 */
[----:B------:R-:W-:Y:S01]  /*c920*/  SHF.R.U64 R51, R42, 0x10, R43 ;  /* 0x000000102a337819 */ /* 0x000fe2000000122b */
[----:B------:R-:W-:Y:S01]  /*c930*/  HADD2.F32 R46, -RZ, R46.H0_H0 ;  /* 0x2000002eff2e7230 */ /* 0x000fe20000004100 */
[----:B------:R-:W-:Y:S01]  /*c940*/  SHF.R.U64 R52, R40, 0x10, R41 ;  /* 0x0000001028347819 */ /* 0x000fe20000001229 */
[----:B------:R-:W-:Y:S02]  /*c950*/  HADD2.F32 R45, -RZ, R45.H0_H0 ;  /* 0x2000002dff2d7230 */ /* 0x000fe40000004100 */
[----:B------:R-:W-:-:S02]  /*c960*/  HADD2.F32 R84, -RZ, R84.H0_H0 ;  /* 0x20000054ff547230 */ /* 0x000fc40000004100 */
        /* <DEDUP_REMOVED lines=14> */
[----:B------:R-:W-:Y:S02]  /*ca50*/  HADD2.F32 R5, -RZ, R5.H1_H1 ;  /* 0x30000005ff057230 */ /* 0x000fe40000004100 */
[----:B------:R-:W-:Y:S01]  /*ca60*/  FMUL.FTZ R45, R41, R84 ;  /* 0x00000054292d7220 */ /* 0x000fe20000410000 */
[----:B------:R-:W-:-:S02]  /*ca70*/  HADD2.F32 R42, -RZ, R51.H0_H0 ;  /* 0x20000033ff2a7230 */ /* 0x000fc40000004100 */
[C---:B------:R-:W-:Y:S01]  /*ca80*/  FFMA.FTZ R48, R7.reuse, R44, -R48 ;  /* 0x0000002c07307223 */ /* 0x040fe20000010830 */
[----:B------:R-:W-:Y:S02]  /*ca90*/  HADD2.F32 R4, -RZ, R52.H0_H0 ;  /* 0x20000034ff047230 */ /* 0x000fe40000004100 */
[----:B------:R-:W-:Y:S01]  /*caa0*/  FFMA.FTZ R43, R7, R88, R46 ;  /* 0x00000058072b7223 */ /* 0x000fe2000001002e */
[-C--:B------:R-:W-:Y:S01]  /*cab0*/  FMUL.FTZ R47, R41, R87.reuse ;  /* 0x00000057292f7220 */ /* 0x080fe20000410000 */
[C---:B------:R-:W-:Y:S01]  /*cac0*/  FMUL.FTZ R7, R5.reuse, R42 ;  /* 0x0000002a05077220 */ /* 0x040fe20000410000 */
[C---:B------:R-:W-:Y:S01]  /*cad0*/  FFMA.FTZ R45, R40.reuse, R87, -R45 ;  /* 0x00000057282d7223 */ /* 0x040fe2000001082d */
[----:B------:R-:W-:Y:S01]  /*cae0*/  FMUL.FTZ R41, R5, R4 ;  /* 0x0000000405297220 */ /* 0x000fe20000410000 */
        /* <DEDUP_REMOVED lines=8> */
.L_x_1500:
[----:B------:R-:W-:Y:S05]  /*cb70*/  BSYNC B2 ;  /* 0x0000000000027941 */ /* 0x000fea0003800000 */
.L_x_1499:
[----:B------:R-:W-:Y:S05]  /*cb80*/  @P4 BRA `(.L_x_1494) ;  /* 0x0000000000a84947 */ /* 0x000fea0003800000 */
[----:B012--5:R-:W0:Y:S01]  /*cb90*/  LDS.128 R4, [R62+0xe000] ;  /* 0x00e000003e047984 */ /* 0x027e220000000c00 */
[----:B------:R-:W-:Y:S01]  /*cba0*/  SHF.R.U32.HI R41, RZ, 0x10, R37 ;  /* 0x00000010ff297819 */ /* 0x000fe20000011625 */
[--C-:B------:R-:W-:Y:S01]  /*cbb0*/  HADD2.F32 R40, -RZ, R86.reuse.H1_H1 ;  /* 0x30000056ff287230 */ /* 0x100fe20000004100 */
[--C-:B------:R-:W-:Y:S01]  /*cbc0*/  SHF.R.U32.HI R43, RZ, 0x10, R39.reuse ;  /* 0x00000010ff2b7819 */ /* 0x100fe20000011627 */
        /* <DEDUP_REMOVED lines=16> */
[----:B------:R-:W-:Y:S02]  /*ccd0*/  HADD2.F32 R6, -RZ, R5.H0_H0 ;  /* 0x20000005ff067230 */ /* 0x000fe40000004100 */
[C---:B------:R-:W-:Y:S01]  /*cce0*/  FMUL.FTZ R44, R4.reuse, R42 ;  /* 0x0000002a042c7220 */ /* 0x040fe20000410000 */
[----:B------:R-:W-:Y:S01]  /*ccf0*/  FMUL.FTZ R46, R4, R40 ;  /* 0x00000028042e7220 */ /* 0x000fe20000410000 */
[----:B------:R-:W-:Y:S02]  /*cd00*/  HADD2.F32 R38, -RZ, R23.H0_H0 ;  /* 0x20000017ff267230 */ /* 0x000fe40000004100 */
[----:B------:R-:W-:-:S02]  /*cd10*/  HADD2.F32 R5, -RZ, R5.H1_H1 ;  /* 0x30000005ff057230 */ /* 0x000fc40000004100 */
[C---:B------:R-:W-:Y:S01]  /*cd20*/  FFMA.FTZ R44, R7.reuse, R40, -R44 ;  /* 0x00000028072c7223 */ /* 0x040fe2000001082c */
[----:B------:R-:W-:Y:S02]  /*cd30*/  HADD2.F32 R23, -RZ, R47.H0_H0 ;  /* 0x2000002fff177230 */ /* 0x000fe40000004100 */
[----:B------:R-:W-:Y:S01]  /*cd40*/  FFMA.FTZ R39, R7, R42, R46 ;  /* 0x0000002a07277223 */ /* 0x000fe2000001002e */
[----:B------:R-:W-:Y:S02]  /*cd50*/  HADD2.F32 R4, -RZ, R49.H0_H0 ;  /* 0x20000031ff047230 */ /* 0x000fe40000004100 */
[C---:B------:R-:W-:Y:S01]  /*cd60*/  FMUL.FTZ R41, R37.reuse, R38 ;  /* 0x0000002625297220 */ /* 0x040fe20000410000 */
[----:B------:R-:W-:Y:S01]  /*cd70*/  FMUL.FTZ R37, R37, R86 ;  /* 0x0000005625257220 */ /* 0x000fe20000410000 */
[CC--:B------:R-:W-:Y:S01]  /*cd80*/  FMUL.FTZ R7, R5.reuse, R23.reuse ;  /* 0x0000001705077220 */ /* 0x0c0fe20000410000 */
        /* <DEDUP_REMOVED lines=10> */
.L_x_1494:
[----:B------:R-:W-:Y:S05]  /*ce30*/  BSYNC B1 ;  /* 0x0000000000017941 */ /* 0x000fea0003800000 */
.L_x_1493:
        /* <DEDUP_REMOVED lines=15> */
[----:B------:R-:W-:Y:S02]  /*cf30*/  SHF.R.U32.HI R38, RZ, 0x10, R33 ;  /* 0x00000010ff267819 */ /* 0x000fe40000011621 */
        /* <DEDUP_REMOVED lines=19> */
[----:B------:R-:W-:Y:S02]  /*d070*/  HADD2.F32 R33, -RZ, R15.H1_H1 ;  /* 0x3000000fff217230 */ /* 0x000fe40000004100 */
[----:B------:R-:W-:Y:S01]  /*d080*/  FMUL.FTZ R38, R32, R14 ;  /* 0x0000000e20267220 */ /* 0x000fe20000410000 */
[----:B------:R-:W-:-:S02]  /*d090*/  HADD2.F32 R5, -RZ, R5.H1_H1 ;  /* 0x30000005ff057230 */ /* 0x000fc40000004100 */
[C---:B------:R-:W-:Y:S01]  /*d0a0*/  FFMA.FTZ R37, R7.reuse, R37, R36 ;  /* 0x0000002507257223 */ /* 0x040fe20000010024 */
[----:B------:R-:W-:Y:S02]  /*d0b0*/  HADD2.F32 R15, -RZ, R41.H0_H0 ;  /* 0x20000029ff0f7230 */ /* 0x000fe40000004100 */
[----:B------:R-:W-:Y:S01]  /*d0c0*/  FFMA.FTZ R34, R7, R35, -R34 ;  /* 0x0000002307227223 */ /* 0x000fe20000010822 */
[----:B------:R-:W-:Y:S02]  /*d0d0*/  HADD2.F32 R4, -RZ, R42.H0_H0 ;  /* 0x2000002aff047230 */ /* 0x000fe40000004100 */
[----:B------:R-:W-:Y:S01]  /*d0e0*/  FMUL.FTZ R36, R32, R33 ;  /* 0x0000002120247220 */ /* 0x000fe20000410000 */
[C---:B------:R-:W-:Y:S02]  /*d0f0*/  FMUL.FTZ R7, R5.reuse, R15 ;  /* 0x0000000f05077220 */ /* 0x040fe40000410000 */
        /* <DEDUP_REMOVED lines=10> */
.L_x_1503:
[----:B------:R-:W-:Y:S05]  /*d1a0*/  BSYNC B1 ;  /* 0x0000000000017941 */ /* 0x000fea0003800000 */
.L_x_1502:
[----:B------:R-:W-:Y:S04]  /*d1b0*/  BSSY B1, `(.L_x_1504) ;  /* 0x000002c000017945 */ /* 0x000fe80003800000 */
[----:B------:R-:W-:Y:S05]  /*d1c0*/  @P1 BRA `(.L_x_1505) ;  /* 0x0000000000a81947 */ /* 0x000fea0003800000 */
[----:B0----5:R-:W0:Y:S01]  /*d1d0*/  LDS.128 R4, [R43+0x7000] ;  /* 0x007000002b047984 */ /* 0x021e220000000c00 */
[----:B------:R-:W-:Y:S01]  /*d1e0*/  SHF.R.U64 R36, R26, 0x10, R27 ;  /* 0x000000101a247819 */ /* 0x000fe2000000121b */
[--C-:B------:R-:W-:Y:S01]  /*d1f0*/  HADD2.F32 R23, -RZ, R12.reuse.H0_H0 ;  /* 0x2000000cff177230 */ /* 0x100fe20000004100 */
[----:B------:R-:W-:Y:S01]  /*d200*/  SHF.R.U32.HI R32, RZ, 0x10, R9 ;  /* 0x00000010ff207819 */ /* 0x000fe20000011609 */
[----:B------:R-:W-:Y:S01]  /*d210*/  HADD2.F32 R12, -RZ, R12.H1_H1 ;  /* 0x3000000cff0c7230 */ /* 0x000fe20000004100 */
[----:B------:R-:W-:Y:S01]  /*d220*/  SHF.R.U32.HI R26, RZ, 0x10, R27 ;  /* 0x00000010ff1a7819 */ /* 0x000fe2000001161b */
        /* <DEDUP_REMOVED lines=36> */
.L_x_1505:
[----:B------:R-:W-:Y:S05]  /*d470*/  BSYNC B1 ;  /* 0x0000000000017941 */ /* 0x000fea0003800000 */
.L_x_1504:
[----:B------:R-:W-:Y:S04]  /*d480*/  BSSY B1, `(.L_x_1506) ;  /* 0x000002c000017945 */ /* 0x000fe80003800000 */
[----:B------:R-:W-:Y:S05]  /*d490*/  @P2 BRA `(.L_x_1507) ;  /* 0x0000000000a82947 */ /* 0x000fea0003800000 */
[----:B01---5:R-:W0:Y:S01]  /*d4a0*/  LDS.128 R4, [R43+0xb000] ;  /* 0x00b000002b047984 */ /* 0x023e220000000c00 */
[----:B------:R-:W-:Y:S01]  /*d4b0*/  SHF.R.U64 R27, R20, 0x10, R21 ;  /* 0x00000010141b7819 */ /* 0x000fe20000001215 */
[--C-:B------:R-:W-:Y:S01]  /*d4c0*/  HADD2.F32 R14, -RZ, R10.reuse.H0_H0 ;  /* 0x2000000aff0e7230 */ /* 0x100fe20000004100 */
[----:B------:R-:W-:Y:S01]  /*d4d0*/  SHF.R.U32.HI R15, RZ, 0x10, R29 ;  /* 0x00000010ff0f7819 */ /* 0x000fe2000001161d */
[----:B------:R-:W-:Y:S01]  /*d4e0*/  HADD2.F32 R20, -RZ, R11.H0_H0 ;  /* 0x2000000bff147230 */ /* 0x000fe20000004100 */
[----:B------:R-:W-:Y:S01]  /*d4f0*/  SHF.R.U32.HI R21, RZ, 0x10, R21 ;  /* 0x00000010ff157819 */ /* 0x000fe20000011615 */
[----:B------:R-:W-:Y:S01]  /*d500*/  HADD2.F32 R10, -RZ, R10.H1_H1 ;  /* 0x3000000aff0a7230 */ /* 0x000fe20000004100 */
        /* <DEDUP_REMOVED lines=35> */
.L_x_1507:
[----:B------:R-:W-:Y:S05]  /*d740*/  BSYNC B1 ;  /* 0x0000000000017941 */ /* 0x000fea0003800000 */
.L_x_1506:
[----:B------:R-:W-:Y:S05]  /*d750*/  @P3 BRA `(.L_x_1501) ;  /* 0x0000004800d83947 */ /* 0x000fea0003800000 */
[----:B012--5:R-:W0:Y:S01]  /*d760*/  LDS.128 R4, [R43+0xf000] ;  /* 0x00f000002b047984 */ /* 0x027e220000000c00 */
[----:B------:R-:W-:Y:S01]  /*d770*/  SHF.R.U32.HI R13, RZ, 0x10, R31 ;  /* 0x00000010ff0d7819 */ /* 0x000fe2000001161f */
[----:B------:R-:W-:Y:S01]  /*d780*/  HADD2.F32 R12, -RZ, R0.H0_H0 ;  /* 0x20000000ff0c7230 */ /* 0x000fe20000004100 */
        /* <DEDUP_REMOVED lines=10> */
[----:B------:R-:W-:Y:S02]  /*d830*/  HADD2.F32 R4, -RZ, R4.H1_H1 ;  /* 0x30000004ff047230 */ /* 0x000fe40000004100 */
[-C--:B------:R-:W-:Y:S01]  /*d840*/  FMUL.FTZ R24, R11, R13.reuse ;  /* 0x0000000d0b187220 */ /* 0x080fe20000410000 */
[--C-:B------:R-:W-:Y:S02]  /*d850*/  HADD2.F32 R8, -RZ, R6.reuse.H0_H0 ;  /* 0x20000006ff087230 */ /* 0x100fe40000004100 */
[----:B------:R-:W-:Y:S01]  /*d860*/  FFMA.FTZ R21, R10, R13, -R21 ;  /* 0x0000000d0a157223 */ /* 0x000fe20000010815 */
[----:B------:R-:W-:-:S02]  /*d870*/  HADD2.F32 R9, -RZ, R6.H1_H1 ;  /* 0x30000006ff097230 */ /* 0x000fc40000004100 */
[----:B------:R-:W-:Y:S01]  /*d880*/  FFMA.FTZ R26, R10, R15, R24 ;  /* 0x0000000f0a1a7223 */ /* 0x000fe20000010018 */
[----:B------:R-:W-:Y:S02]  /*d890*/  HADD2.F32 R6, -RZ, R5.H0_H0 ;  /* 0x20000005ff067230 */ /* 0x000fe40000004100 */
[C---:B------:R-:W-:Y:S01]  /*d8a0*/  FMUL.FTZ R20, R4.reuse, R14 ;  /* 0x0000000e04147220 */ /* 0x040fe20000410000 */
[-C--:B------:R-:W-:Y:S01]  /*d8b0*/  FMUL.FTZ R24, R4, R12.reuse ;  /* 0x0000000c04187220 */ /* 0x080fe20000410000 */
[----:B------:R-:W-:Y:S02]  /*d8c0*/  HADD2.F32 R10, -RZ, R3.H1_H1 ;  /* 0x30000003ff0a7230 */ /* 0x000fe40000004100 */
[----:B------:R-:W-:Y:S02]  /*d8d0*/  HADD2.F32 R5, -RZ, R5.H1_H1 ;  /* 0x30000005ff057230 */ /* 0x000fe40000004100 */
        /* <DEDUP_REMOVED lines=17> */
[----:B------:R0:W-:Y:S01]  /*d9f0*/  STS.128 [R43+0xf000], R4 ;  /* 0x00f000042b007388 */ /* 0x0001e20000000c00 */
[----:B------:R-:W-:Y:S05]  /*da00*/  BRA `(.L_x_1501) ;  /* 0x00000048002c7947 */ /* 0x000fea0003800000 */
.L_x_1450:
[----:B------:R-:W2:Y:S01]  /*da10*/  LDL R0, [R1+0x6c] ;  /* 0x00006c0001007983 */ /* 0x000ea20000100800 */
[-C--:B------:R-:W-:Y:S01]  /*da20*/  ISETP.GE.AND P0, PT, R18, R9.reuse, PT ;  /* 0x000000091200720c */ /* 0x080fe20003f06270 */
[----:B------:R-:W-:Y:S01]  /*da30*/  BSSY B1, `(.L_x_1508) ;  /* 0x0000031000017945 */ /* 0x000fe20003800000 */
[-C--:B------:R-:W-:Y:S01]  /*da40*/  ISETP.GE.AND P1, PT, R233, R9.reuse, PT ;  /* 0x00000009e900720c */ /* 0x080fe20003f26270 */
[----:B------:R-:W-:Y:S01]  /*da50*/  IMAD.MOV.U32 R8, RZ, RZ, R100 ;  /* 0x000000ffff087224 */ /* 0x000fe200078e0064 */
[----:B------:R-:W-:Y:S02]  /*da60*/  ISETP.GE.AND P2, PT, R20, R9, PT ;  /* 0x000000091400720c */ /* 0x000fe40003f46270 */
[----:B------:R-:W-:Y:S02]  /*da70*/  CS2R R32, SRZ ;  /* 0x0000000000207805 */ /* 0x000fe4000001ff00 */
[----:B------:R-:W-:Y:S02]  /*da80*/  MOV R87, R25 ;  /* 0x0000001900577202 */ /* 0x000fe40000000f00 */
        /* <DEDUP_REMOVED lines=13> */
[----:B--2---:R-:W-:Y:S01]  /*db60*/  ISETP.GE.AND P3, PT, R0, R9, PT ;  /* 0x000000090000720c */ /* 0x004fe20003f66270 */
[----:B------:R-:W-:Y:S01]  /*db70*/  IMAD.MOV.U32 R9, RZ, RZ, R27 ;  /* 0x000000ffff097224 */ /* 0x000fe200078e001b */
[----:B------:R-:W-:Y:S01]  /*db80*/  CS2R R26, SRZ ;  /* 0x00000000001a7805 */ /* 0x000fe2000001ff00 */
[----:B------:R-:W-:Y:S10]  /*db90*/  @P0 BRA `(.L_x_1509) ;  /* 0x0000000000680947 */ /* 0x000ff40003800000 */
[----:B------:R-:W-:Y:S01]  /*dba0*/  IADD3 R3, P4, R12, R95, RZ ;  /* 0x0000005f0c037210 */ /* 0x000fe20007f9e0ff */
[----:B------:R-:W-:Y:S01]  /*dbb0*/  ULDC.64 UR4, c[0x0][0x3c8] ;  /* 0x0000f20000047ab9 */ /* 0x000fe20000000a00 */
[----:B------:R-:W-:Y:S01]  /*dbc0*/  IADD3 R0, P5, R10, R91, RZ ;  /* 0x0000005b0a007210 */ /* 0x000fe20007fbe0ff */
[----:B------:R-:W-:Y:S01]  /*dbd0*/  ULDC.64 UR6, c[0x0][0x3e0] ;  /* 0x0000f80000067ab9 */ /* 0x000fe20000000a00 */
[----:B------:R-:W-:Y:S02]  /*dbe0*/  IADD3.X R4, R13, R99, RZ, P4, !PT ;  /* 0x000000630d047210 */ /* 0x000fe400027fe4ff */
[----:B------:R-:W-:Y:S02]  /*dbf0*/  CS2R R28, SRZ ;  /* 0x00000000001c7805 */ /* 0x000fe4000001ff00 */
[----:B------:R-:W-:Y:S01]  /*dc00*/  LEA R50, P4, R3, UR4, 0x1 ;  /* 0x0000000403327c11 */ /* 0x000fe2000f8808ff */
[----:B------:R-:W-:Y:S01]  /*dc10*/  ULDC UR4, c[0x0][0x3d4] ;  /* 0x0000f50000047ab9 */ /* 0x000fe20000000800 */
[----:B------:R-:W-:-:S02]  /*dc20*/  CS2R R30, SRZ ;  /* 0x00000000001e7805 */ /* 0x000fc4000001ff00 */
[----:B------:R-:W-:Y:S02]  /*dc30*/  ISETP.GE.AND P6, PT, R225, UR4, PT ;  /* 0x00000004e1007c0c */ /* 0x000fe4000bfc6270 */
[----:B------:R-:W-:Y:S02]  /*dc40*/  CS2R R44, SRZ ;  /* 0x00000000002c7805 */ /* 0x000fe4000001ff00 */
[----:B------:R-:W-:Y:S01]  /*dc50*/  LEA.HI.X R51, R3, UR5, R4, 0x1, P4 ;  /* 0x0000000503337c11 */ /* 0x000fe2000a0f0c04 */
[----:B------:R-:W-:Y:S01]  /*dc60*/  IMAD.X R3, R11, 0x1, R109, P5 ;  /* 0x000000010b037824 */ /* 0x000fe200028e066d */
[----:B------:R-:W-:Y:S02]  /*dc70*/  ISETP.GE.AND P5, PT, R228, UR4, PT ;  /* 0x00000004e4007c0c */ /* 0x000fe4000bfa6270 */
[----:B------:R-:W-:Y:S02]  /*dc80*/  CS2R R46, SRZ ;  /* 0x00000000002e7805 */ /* 0x000fe4000001ff00 */
[----:B------:R-:W-:-:S02]  /*dc90*/  LEA R52, P4, R0, UR6, 0x1 ;  /* 0x0000000600347c11 */ /* 0x000fc4000f8808ff */
[----:B------:R-:W-:Y:S02]  /*dca0*/  CS2R R4, SRZ ;  /* 0x0000000000047805 */ /* 0x000fe4000001ff00 */
[----:B------:R-:W-:Y:S02]  /*dcb0*/  CS2R R6, SRZ ;  /* 0x0000000000067805 */ /* 0x000fe4000001ff00 */
[----:B------:R-:W-:Y:S02]  /*dcc0*/  CS2R R24, SRZ ;  /* 0x0000000000187805 */ /* 0x000fe4000001ff00 */
[----:B------:R-:W-:Y:S02]  /*dcd0*/  CS2R R26, SRZ ;  /* 0x00000000001a7805 */ /* 0x000fe4000001ff00 */
[----:B------:R-:W-:Y:S01]  /*dce0*/  LEA.HI.X R53, R0, UR7, R3, 0x1, P4 ;  /* 0x0000000700357c11 */ /* 0x000fe2000a0f0c03 */
[----:B------:R-:W-:Y:S02]  /*dcf0*/  ULDC.64 UR8, c[0x0][0x208] ;  /* 0x0000820000087ab9 */ /* 0x000fe40000000a00 */
[----:B------:R0:W5:Y:S04]  /*dd00*/  @!P6 LDG.E.128 R44, desc[UR8][R50.64+0x80] ;  /* 0x00008008322ce981 */ /* 0x000168000c1e1d00 */
[----:B------:R0:W5:Y:S04]  /*dd10*/  @!P5 LDG.E.128 R28, desc[UR8][R50.64] ;  /* 0x00000008321cd981 */ /* 0x000168000c1e1d00 */
[----:B------:R0:W5:Y:S04]  /*dd20*/  @!P5 LDG.E.128 R4, desc[UR8][R52.64] ;  /* 0x000000083404d981 */ /* 0x000168000c1e1d00 */
[----:B------:R0:W5:Y:S02]  /*dd30*/  @!P6 LDG.E.128 R24, desc[UR8][R52.64+0x80] ;  /* 0x000080083418e981 */ /* 0x000164000c1e1d00 */
.L_x_1509:
[----:B------:R-:W-:Y:S05]  /*dd40*/  BSYNC B1 ;  /* 0x0000000000017941 */ /* 0x000fea0003800000 */
.L_x_1508:
[----:B------:R-:W-:Y:S01]  /*dd50*/  BSSY B1, `(.L_x_1510) ;  /* 0x000001f000017945 */ /* 0x000fe20003800000 */
[----:B-----5:R-:W-:Y:S01]  /*dd60*/  IMAD.MOV.U32 R21, RZ, RZ, R4 ;  /* 0x000000ffff157224 */ /* 0x020fe200078e0004 */
[----:B------:R-:W-:Y:S02]  /*dd70*/  MOV R23, R5 ;  /* 0x0000000500177202 */ /* 0x000fe40000000f00 */
[----:B0-----:R-:W-:Y:S01]  /*dd80*/  CS2R R50, SRZ ;  /* 0x0000000000327805 */ /* 0x001fe2000001ff00 */
[----:B------:R-:W-:Y:S06]  /*dd90*/  @P1 BRA `(.L_x_1511) ;  /* 0x0000000000681947 */ /* 0x000fec0003800000 */
[----:B------:R-:W-:Y:S01]  /*dda0*/  IADD3 R3, P4, P5, R95, R89, R12 ;  /* 0x000000595f037210 */ /* 0x000fe20007d9e00c */
[----:B------:R-:W-:Y:S01]  /*ddb0*/  ULDC.64 UR4, c[0x0][0x3c8] ;  /* 0x0000f20000047ab9 */ /* 0x000fe20000000a00 */
[----:B------:R-:W-:Y:S01]  /*ddc0*/  ULDC.64 UR6, c[0x0][0x3e0] ;  /* 0x0000f80000067ab9 */ /* 0x000fe20000000a00 */
[----:B------:R-:W-:Y:S02]  /*ddd0*/  CS2R R40, SRZ ;  /* 0x0000000000287805 */ /* 0x000fe4000001ff00 */
[----:B------:R-:W-:Y:S02]  /*dde0*/  IADD3.X R32, R99, R88, R13, P4, P5 ;  /* 0x0000005863207210 */ /* 0x000fe400027ea40d */
[----:B------:R-:W-:Y:S02]  /*ddf0*/  CS2R R42, SRZ ;  /* 0x00000000002a7805 */ /* 0x000fe4000001ff00 */
[----:B------:R-:W-:Y:S01]  /*de00*/  LEA R52, P4, R3, UR4, 0x1 ;  /* 0x0000000403347c11 */ /* 0x000fe2000f8808ff */
[----:B------:R-:W-:Y:S01]  /*de10*/  ULDC UR4, c[0x0][0x3d4] ;  /* 0x0000f50000047ab9 */ /* 0x000fe20000000800 */
[----:B------:R-:W-:-:S02]  /*de20*/  IADD3 R0, P5, P6, R91, R92, R10 ;  /* 0x0000005c5b007210 */ /* 0x000fc40007ebe00a */
[----:B------:R-:W-:Y:S02]  /*de30*/  CS2R R48, SRZ ;  /* 0x0000000000307805 */ /* 0x000fe4000001ff00 */
[----:B------:R-:W-:Y:S02]  /*de40*/  LEA.HI.X R53, R3, UR5, R32, 0x1, P4 ;  /* 0x0000000503357c11 */ /* 0x000fe4000a0f0c20 */
[----:B------:R-:W-:Y:S02]  /*de50*/  CS2R R50, SRZ ;  /* 0x0000000000327805 */ /* 0x000fe4000001ff00 */
[----:B------:R-:W-:Y:S02]  /*de60*/  IADD3.X R3, R109, R90, R11, P5, P6 ;  /* 0x0000005a6d037210 */ /* 0x000fe40002fec40b */
[----:B------:R-:W-:Y:S02]  /*de70*/  CS2R R32, SRZ ;  /* 0x0000000000207805 */ /* 0x000fe4000001ff00 */
[----:B------:R-:W-:-:S02]  /*de80*/  ISETP.GE.AND P5, PT, R228, UR4, PT ;  /* 0x00000004e4007c0c */ /* 0x000fc4000bfa6270 */
[----:B------:R-:W-:Y:S02]  /*de90*/  CS2R R34, SRZ ;  /* 0x0000000000227805 */ /* 0x000fe4000001ff00 */
[----:B------:R-:W-:Y:S02]  /*dea0*/  ISETP.GE.AND P6, PT, R225, UR4, PT ;  /* 0x00000004e1007c0c */ /* 0x000fe4000bfc6270 */
[----:B------:R-:W-:Y:S02]  /*deb0*/  CS2R R36, SRZ ;  /* 0x0000000000247805 */ /* 0x000fe4000001ff00 */
[C---:B------:R-:W-:Y:S02]  /*dec0*/  LEA R54, P4, R0.reuse, UR6, 0x1 ;  /* 0x0000000600367c11 */ /* 0x040fe4000f8808ff */
[----:B------:R-:W-:Y:S01]  /*ded0*/  CS2R R38, SRZ ;  /* 0x0000000000267805 */ /* 0x000fe2000001ff00 */
[----:B------:R-:W-:Y:S01]  /*dee0*/  ULDC.64 UR8, c[0x0][0x208] ;  /* 0x0000820000087ab9 */ /* 0x000fe20000000a00 */
[----:B------:R-:W-:Y:S01]  /*def0*/  LEA.HI.X R55, R0, UR7, R3, 0x1, P4 ;  /* 0x0000000700377c11 */ /* 0x000fe2000a0f0c03 */
[----:B------:R0:W5:Y:S04]  /*df00*/  @!P5 LDG.E.128 R40, desc[UR8][R52.64] ;  /* 0x000000083428d981 */ /* 0x000168000c1e1d00 */
[----:B------:R0:W5:Y:S04]  /*df10*/  @!P6 LDG.E.128 R48, desc[UR8][R52.64+0x80] ;  /* 0x000080083430e981 */ /* 0x000168000c1e1d00 */
[----:B------:R0:W5:Y:S04]  /*df20*/  @!P5 LDG.E.128 R32, desc[UR8][R54.64] ;  /* 0x000000083620d981 */ /* 0x000168000c1e1d00 */
[----:B------:R0:W5:Y:S02]  /*df30*/  @!P6 LDG.E.128 R36, desc[UR8][R54.64+0x80] ;  /* 0x000080083624e981 */ /* 0x000164000c1e1d00 */
.L_x_1511:
[----:B------:R-:W-:Y:S05]  /*df40*/  BSYNC B1 ;  /* 0x0000000000017941 */ /* 0x000fea0003800000 */
.L_x_1510:
[----:B------:R-:W-:Y:S01]  /*df50*/  IMAD.MOV.U32 R0, RZ, RZ, R6 ;  /* 0x000000ffff007224 */ /* 0x000fe200078e0006 */
[----:B------:R-:W-:Y:S01]  /*df60*/  PRMT R113, R113, 0x5410, R21 ;  /* 0x0000541071717816 */ /* 0x000fe20000000015 */
[----:B------:R-:W-:Y:S01]  /*df70*/  IMAD.MOV.U32 R3, RZ, RZ, R7 ;  /* 0x000000ffff037224 */ /* 0x000fe200078e0007 */
[----:B------:R-:W-:Y:S01]  /*df80*/  PRMT R115, R23, 0x7610, R115 ;  /* 0x0000761017737816 */ /* 0x000fe20000000073 */
[----:B------:R-:W-:Y:S01]  /*df90*/  IMAD.MOV.U32 R21, RZ, RZ, R25 ;  /* 0x000000ffff157224 */ /* 0x000fe200078e0019 */
[----:B------:R-:W-:Y:S01]  /*dfa0*/  PRMT R112, R0, 0x7610, R112 ;  /* 0x0000761000707816 */ /* 0x000fe20000000070 */
[----:B------:R-:W1:Y:S01]  /*dfb0*/  LDC R23, c[0x0][0x428] ;  /* 0x00010a00ff177b82 */ /* 0x000e620000000800 */
[----:B------:R-:W-:Y:S01]  /*dfc0*/  MOV R0, R24 ;  /* 0x0000001800007202 */ /* 0x000fe20000000f00 */
[----:B------:R-:W-:Y:S01]  /*dfd0*/  BSSY B1, `(.L_x_1512) ;  /* 0x0000046000017945 */ /* 0x000fe20003800000 */
[----:B------:R-:W-:Y:S01]  /*dfe0*/  PRMT R110, R3, 0x7610, R110 ;  /* 0x00007610036e7816 */ /* 0x000fe2000000006e */
[----:B------:R-:W-:Y:S01]  /*dff0*/  IMAD.MOV.U32 R3, RZ, RZ, R26 ;  /* 0x000000ffff037224 */ /* 0x000fe200078e001a */
[----:B------:R-:W-:Y:S01]  /*e000*/  PRMT R102, R0, 0x5410, R21 ;  /* 0x0000541000667816 */ /* 0x000fe20000000015 */
[----:B------:R-:W-:Y:S01]  /*e010*/  IMAD.MOV.U32 R21, RZ, RZ, R29 ;  /* 0x000000ffff157224 */ /* 0x000fe200078e001d */
[----:B------:R-:W-:-:S02]  /*e020*/  MOV R0, R27 ;  /* 0x0000001b00007202 */ /* 0x000fc40000000f00 */
[----:B------:R-:W-:Y:S02]  /*e030*/  CS2R R64, SRZ ;  /* 0x0000000000407805 */ /* 0x000fe4000001ff00 */
[----:B0-----:R-:W-:Y:S02]  /*e040*/  CS2R R52, SRZ ;  /* 0x0000000000347805 */ /* 0x001fe4000001ff00 */
[----:B------:R-:W-:Y:S02]  /*e050*/  CS2R R54, SRZ ;  /* 0x0000000000367805 */ /* 0x000fe4000001ff00 */
[----:B------:R-:W-:Y:S01]  /*e060*/  PRMT R103, R3, 0x5410, R0 ;  /* 0x0000541003677816 */ /* 0x000fe20000000000 */
[----:B------:R-:W-:Y:S01]  /*e070*/  IMAD.MOV.U32 R3, RZ, RZ, R28 ;  /* 0x000000ffff037224 */ /* 0x000fe200078e001c */
[----:B------:R-:W-:Y:S02]  /*e080*/  MOV R0, R30 ;  /* 0x0000001e00007202 */ /* 0x000fe40000000f00 */
[----:B------:R-:W-:-:S02]  /*e090*/  CS2R R56, SRZ ;  /* 0x0000000000387805 */ /* 0x000fc4000001ff00 */
[----:B------:R-:W-:Y:S02]  /*e0a0*/  PRMT R115, R115, 0x5410, R21 ;  /* 0x0000541073737816 */ /* 0x000fe40000000015 */
[----:B------:R-:W-:Y:S02]  /*e0b0*/  CS2R R58, SRZ ;  /* 0x00000000003a7805 */ /* 0x000fe4000001ff00 */
[----:B------:R-:W-:Y:S01]  /*e0c0*/  PRMT R113, R3, 0x7610, R113 ;  /* 0x0000761003717816 */ /* 0x000fe20000000071 */
[----:B------:R-:W-:Y:S01]  /*e0d0*/  IMAD.MOV.U32 R3, RZ, RZ, R31 ;  /* 0x000000ffff037224 */ /* 0x000fe200078e001f */
[----:B------:R-:W-:Y:S01]  /*e0e0*/  PRMT R112, R112, 0x5410, R0 ;  /* 0x0000541070707816 */ /* 0x000fe20000000000 */
[----:B------:R-:W-:Y:S01]  /*e0f0*/  IMAD.MOV.U32 R0, RZ, RZ, R44 ;  /* 0x000000ffff007224 */ /* 0x000fe200078e002c */
[----:B------:R-:W-:Y:S02]  /*e100*/  MOV R21, R45 ;  /* 0x0000002d00157202 */ /* 0x000fe40000000f00 */
[----:B------:R-:W-:-:S02]  /*e110*/  CS2R R60, SRZ ;  /* 0x00000000003c7805 */ /* 0x000fc4000001ff00 */
[----:B------:R-:W-:Y:S01]  /*e120*/  PRMT R110, R110, 0x5410, R3 ;  /* 0x000054106e6e7816 */ /* 0x000fe20000000003 */
[----:B------:R-:W-:Y:S01]  /*e130*/  IMAD.MOV.U32 R3, RZ, RZ, R46 ;  /* 0x000000ffff037224 */ /* 0x000fe200078e002e */
[----:B------:R-:W-:Y:S01]  /*e140*/  PRMT R105, R0, 0x5410, R21 ;  /* 0x0000541000697816 */ /* 0x000fe20000000015 */
[----:B------:R-:W-:Y:S01]  /*e150*/  IMAD.MOV.U32 R0, RZ, RZ, R47 ;  /* 0x000000ffff007224 */ /* 0x000fe200078e002f */
[----:B------:R-:W-:Y:S01]  /*e160*/  CS2R R62, SRZ ;  /* 0x00000000003e7805 */ /* 0x000fe2000001ff00 */
[----:B-----5:R-:W-:Y:S01]  /*e170*/  IMAD.MOV.U32 R21, RZ, RZ, R33 ;  /* 0x000000ffff157224 */ /* 0x020fe200078e0021 */
[----:B------:R-:W-:Y:S02]  /*e180*/  CS2R R80, SRZ ;  /* 0x0000000000507805 */ /* 0x000fe4000001ff00 */
[----:B------:R-:W-:Y:S02]  /*e190*/  CS2R R66, SRZ ;  /* 0x0000000000427805 */ /* 0x000fe4000001ff00 */
[----:B------:R-:W-:-:S02]  /*e1a0*/  PRMT R106, R3, 0x5410, R0 ;  /* 0x00005410036a7816 */ /* 0x000fc40000000000 */
[----:B------:R-:W-:Y:S02]  /*e1b0*/  CS2R R68, SRZ ;  /* 0x0000000000447805 */ /* 0x000fe4000001ff00 */
[----:B------:R-:W-:Y:S02]  /*e1c0*/  MOV R3, R32 ;  /* 0x0000002000037202 */ /* 0x000fe40000000f00 */
[----:B------:R-:W-:Y:S02]  /*e1d0*/  CS2R R70, SRZ ;  /* 0x0000000000467805 */ /* 0x000fe4000001ff00 */
[----:B------:R-:W-:Y:S02]  /*e1e0*/  CS2R R72, SRZ ;  /* 0x0000000000487805 */ /* 0x000fe4000001ff00 */
[----:B------:R-:W-:Y:S02]  /*e1f0*/  CS2R R74, SRZ ;  /* 0x00000000004a7805 */ /* 0x000fe4000001ff00 */
[----:B------:R-:W-:-:S02]  /*e200*/  PRMT R101, R3, 0x5410, R21 ;  /* 0x0000541003657816 */ /* 0x000fc40000000015 */
[----:B------:R-:W-:Y:S02]  /*e210*/  CS2R R76, SRZ ;  /* 0x00000000004c7805 */ /* 0x000fe4000001ff00 */
[----:B------:R-:W-:Y:S02]  /*e220*/  CS2R R78, SRZ ;  /* 0x00000000004e7805 */ /* 0x000fe4000001ff00 */
[----:B------:R-:W-:Y:S01]  /*e230*/  CS2R R82, SRZ ;  /* 0x0000000000527805 */ /* 0x000fe2000001ff00 */
[----:B-1----:R-:W-:Y:S06]  /*e240*/  @P2 BRA `(.L_x_1513) ;  /* 0x0000000000782947 */ /* 0x002fec0003800000 */
[----:B------:R-:W-:Y:S01]  /*e250*/  LEA R0, P4, R84, R12, 0x6 ;  /* 0x0000000c54007211 */ /* 0x000fe200078830ff */
[----:B------:R-:W-:Y:S01]  /*e260*/  ULDC.64 UR4, c[0x0][0x3c8] ;  /* 0x0000f20000047ab9 */ /* 0x000fe20000000a00 */
[----:B------:R-:W-:Y:S01]  /*e270*/  ULDC.64 UR6, c[0x0][0x3e0] ;  /* 0x0000f80000067ab9 */ /* 0x000fe20000000a00 */
[----:B------:R-:W-:Y:S02]  /*e280*/  CS2R R60, SRZ ;  /* 0x00000000003c7805 */ /* 0x000fe4000001ff00 */
[----:B------:R-:W-:Y:S02]  /*e290*/  IADD3 R3, P5, R0, R95, RZ ;  /* 0x0000005f00037210 */ /* 0x000fe40007fbe0ff */
[----:B------:R-:W-:Y:S02]  /*e2a0*/  CS2R R62, SRZ ;  /* 0x00000000003e7805 */ /* 0x000fe4000001ff00 */
[----:B------:R-:W-:Y:S02]  /*e2b0*/  LEA.HI.X R52, R84, R13, R85, 0x6, P4 ;  /* 0x0000000d54347211 */ /* 0x000fe400020f3455 */
[----:B------:R-:W-:-:S02]  /*e2c0*/  CS2R R80, SRZ ;  /* 0x0000000000507805 */ /* 0x000fc4000001ff00 */
[----:B------:R-:W-:Y:S02]  /*e2d0*/  LEA R0, P4, R14, R10, 0x6 ;  /* 0x0000000a0e007211 */ /* 0x000fe400078830ff */
[----:B------:R-:W-:Y:S02]  /*e2e0*/  CS2R R82, SRZ ;  /* 0x0000000000527805 */ /* 0x000fe4000001ff00 */
[----:B------:R-:W-:Y:S01]  /*e2f0*/  CS2R R56, SRZ ;  /* 0x0000000000387805 */ /* 0x000fe2000001ff00 */
[----:B------:R-:W-:Y:S01]  /*e300*/  IMAD.X R52, R52, 0x1, R99, P5 ;  /* 0x0000000134347824 */ /* 0x000fe200028e0663 */
[----:B------:R-:W-:Y:S01]  /*e310*/  LEA R88, P5, R3, UR4, 0x1 ;  /* 0x0000000403587c11 */ /* 0x000fe2000f8a08ff */
[----:B------:R-:W-:Y:S01]  /*e320*/  ULDC UR4, c[0x0][0x3d4] ;  /* 0x0000f50000047ab9 */ /* 0x000fe20000000800 */
[----:B------:R-:W-:Y:S02]  /*e330*/  IADD3 R0, P6, R0, R91, RZ ;  /* 0x0000005b00007210 */ /* 0x000fe40007fde0ff */
[----:B------:R-:W-:-:S02]  /*e340*/  CS2R R58, SRZ ;  /* 0x00000000003a7805 */ /* 0x000fc4000001ff00 */
[----:B------:R-:W-:Y:S01]  /*e350*/  LEA.HI.X R54, R14, R11, R15, 0x6, P4 ;  /* 0x0000000b0e367211 */ /* 0x000fe200020f340f */
[----:B------:R-:W-:Y:S01]  /*e360*/  ULDC.64 UR8, c[0x0][0x208] ;  /* 0x0000820000087ab9 */ /* 0x000fe20000000a00 */
[----:B------:R-:W-:Y:S02]  /*e370*/  LEA.HI.X R89, R3, UR5, R52, 0x1, P5 ;  /* 0x0000000503597c11 */ /* 0x000fe4000a8f0c34 */
[----:B------:R-:W-:Y:S02]  /*e380*/  CS2R R52, SRZ ;  /* 0x0000000000347805 */ /* 0x000fe4000001ff00 */
[----:B------:R-:W-:Y:S02]  /*e390*/  IADD3.X R3, R54, R109, RZ, P6, !PT ;  /* 0x0000006d36037210 */ /* 0x000fe400037fe4ff */
[----:B------:R-:W-:Y:S02]  /*e3a0*/  CS2R R54, SRZ ;  /* 0x0000000000367805 */ /* 0x000fe4000001ff00 */
[----:B------:R-:W-:-:S02]  /*e3b0*/  ISETP.GE.AND P5, PT, R228, UR4, PT ;  /* 0x00000004e4007c0c */ /* 0x000fc4000bfa6270 */
[----:B------:R-:W-:Y:S02]  /*e3c0*/  ISETP.GE.AND P6, PT, R225, UR4, PT ;  /* 0x00000004e1007c0c */ /* 0x000fe4000bfc6270 */
[----:B------:R-:W-:-:S04]  /*e3d0*/  LEA R92, P4, R0, UR6, 0x1 ;  /* 0x00000006005c7c11 */ /* 0x000fc8000f8808ff */
[----:B------:R-:W-:-:S05]  /*e3e0*/  LEA.HI.X R93, R0, UR7, R3, 0x1, P4 ;  /* 0x00000007005d7c11 */ /* 0x000fca000a0f0c03 */
[----:B------:R0:W5:Y:S04]  /*e3f0*/  @!P5 LDG.E.128 R60, desc[UR8][R88.64] ;  /* 0x00000008583cd981 */ /* 0x000168000c1e1d00 */
[----:B------:R0:W5:Y:S04]  /*e400*/  @!P6 LDG.E.128 R80, desc[UR8][R88.64+0x80] ;  /* 0x000080085850e981 */ /* 0x000168000c1e1d00 */
[----:B------:R0:W5:Y:S04]  /*e410*/  @!P5 LDG.E.128 R52, desc[UR8][R92.64] ;  /* 0x000000085c34d981 */ /* 0x000168000c1e1d00 */
[----:B------:R0:W5:Y:S02]  /*e420*/  @!P6 LDG.E.128 R56, desc[UR8][R92.64+0x80] ;  /* 0x000080085c38e981 */ /* 0x000164000c1e1d00 */
.L_x_1513:
[----:B------:R-:W-:Y:S05]  /*e430*/  BSYNC B1 ;  /* 0x0000000000017941 */ /* 0x000fea0003800000 */
.L_x_1512:
[----:B------:R-:W-:Y:S04]  /*e440*/  BSSY B1, `(.L_x_1514) ;  /* 0x0000020000017945 */ /* 0x000fe80003800000 */
[----:B------:R-:W-:Y:S05]  /*e450*/  @P3 BRA `(.L_x_1515) ;  /* 0x0000000000783947 */ /* 0x000fea0003800000 */
[----:B------:R-:W-:Y:S01]  /*e460*/  IMAD.WIDE.U32 R12, R84, 0x60, R12 ;  /* 0x00000060540c7825 */ /* 0x000fe200078e000c */
[----:B------:R-:W-:Y:S01]  /*e470*/  ULDC.64 UR4, c[0x0][0x3c8] ;  /* 0x0000f20000047ab9 */ /* 0x000fe20000000a00 */
[----:B------:R-:W-:Y:S01]  /*e480*/  ULDC.64 UR6, c[0x0][0x3e0] ;  /* 0x0000f80000067ab9 */ /* 0x000fe20000000a00 */
[----:B------:R-:W-:Y:S01]  /*e490*/  CS2R R72, SRZ ;  /* 0x0000000000487805 */ /* 0x000fe2000001ff00 */
[----:B------:R-:W-:Y:S01]  /*e4a0*/  IMAD.WIDE.U32 R10, R14, 0x60, R10 ;  /* 0x000000600e0a7825 */ /* 0x000fe200078e000a */
[----:B------:R-:W-:Y:S02]  /*e4b0*/  IADD3 R95, P4, R95, R12, RZ ;  /* 0x0000000c5f5f7210 */ /* 0x000fe40007f9e0ff */
[----:B------:R-:W-:Y:S02]  /*e4c0*/  CS2R R74, SRZ ;  /* 0x00000000004a7805 */ /* 0x000fe4000001ff00 */
[----:B------:R-:W-:Y:S01]  /*e4d0*/  CS2R R76, SRZ ;  /* 0x00000000004c7805 */ /* 0x000fe2000001ff00 */
[----:B------:R-:W-:Y:S01]  /*e4e0*/  IMAD R0, R85, 0x60, RZ ;  /* 0x0000006055007824 */ /* 0x000fe200078e02ff */
[----:B------:R-:W-:Y:S01]  /*e4f0*/  IADD3 R91, P5, R91, R10, RZ ;  /* 0x0000000a5b5b7210 */ /* 0x000fe20007fbe0ff */
[----:B------:R-:W-:Y:S01]  /*e500*/  IMAD R3, R15, 0x60, RZ ;  /* 0x000000600f037824 */ /* 0x000fe200078e02ff */
[----:B------:R-:W-:-:S02]  /*e510*/  CS2R R78, SRZ ;  /* 0x00000000004e7805 */ /* 0x000fc4000001ff00 */
[----:B------:R-:W-:Y:S02]  /*e520*/  CS2R R64, SRZ ;  /* 0x0000000000407805 */ /* 0x000fe4000001ff00 */
[----:B------:R-:W-:Y:S02]  /*e530*/  IADD3.X R12, R99, R13, R0, P4, !PT ;  /* 0x0000000d630c7210 */ /* 0x000fe400027fe400 */
[----:B------:R-:W-:Y:S02]  /*e540*/  CS2R R66, SRZ ;  /* 0x0000000000427805 */ /* 0x000fe4000001ff00 */
[----:B------:R-:W-:Y:S01]  /*e550*/  LEA R10, P4, R95, UR4, 0x1 ;  /* 0x000000045f0a7c11 */ /* 0x000fe2000f8808ff */
[----:B------:R-:W-:Y:S01]  /*e560*/  ULDC UR4, c[0x0][0x3d4] ;  /* 0x0000f50000047ab9 */ /* 0x000fe20000000800 */
[----:B------:R-:W-:Y:S02]  /*e570*/  IADD3.X R0, R109, R11, R3, P5, !PT ;  /* 0x0000000b6d007210 */ /* 0x000fe40002ffe403 */
[----:B------:R-:W-:-:S02]  /*e580*/  CS2R R68, SRZ ;  /* 0x0000000000447805 */ /* 0x000fc4000001ff00 */
[----:B------:R-:W-:Y:S02]  /*e590*/  ISETP.GE.AND P5, PT, R228, UR4, PT ;  /* 0x00000004e4007c0c */ /* 0x000fe4000bfa6270 */
[----:B------:R-:W-:Y:S02]  /*e5a0*/  CS2R R70, SRZ ;  /* 0x0000000000467805 */ /* 0x000fe4000001ff00 */
[----:B------:R-:W-:Y:S01]  /*e5b0*/  ISETP.GE.AND P6, PT, R225, UR4, PT ;  /* 0x00000004e1007c0c */ /* 0x000fe2000bfc6270 */
[----:B------:R-:W-:Y:S01]  /*e5c0*/  ULDC.64 UR8, c[0x0][0x208] ;  /* 0x0000820000087ab9 */ /* 0x000fe20000000a00 */
[----:B------:R-:W-:Y:S02]  /*e5d0*/  LEA.HI.X R11, R95, UR5, R12, 0x1, P4 ;  /* 0x000000055f0b7c11 */ /* 0x000fe4000a0f0c0c */
[----:B------:R-:W-:-:S04]  /*e5e0*/  LEA R12, P4, R91, UR6, 0x1 ;  /* 0x000000065b0c7c11 */ /* 0x000fc8000f8808ff */
[----:B------:R-:W-:Y:S01]  /*e5f0*/  LEA.HI.X R13, R91, UR7, R0, 0x1, P4 ;  /* 0x000000075b0d7c11 */ /* 0x000fe2000a0f0c00 */
[----:B------:R1:W5:Y:S04]  /*e600*/  @!P5 LDG.E.128 R72, desc[UR8][R10.64] ;  /* 0x000000080a48d981 */ /* 0x000368000c1e1d00 */
[----:B------:R1:W5:Y:S04]  /*e610*/  @!P6 LDG.E.128 R76, desc[UR8][R10.64+0x80] ;  /* 0x000080080a4ce981 */ /* 0x000368000c1e1d00 */
[----:B------:R1:W5:Y:S04]  /*e620*/  @!P5 LDG.E.128 R64, desc[UR8][R12.64] ;  /* 0x000000080c40d981 */ /* 0x000368000c1e1d00 */
[----:B------:R1:W5:Y:S02]  /*e630*/  @!P6 LDG.E.128 R68, desc[UR8][R12.64+0x80] ;  /* 0x000080080c44e981 */ /* 0x000364000c1e1d00 */
.L_x_1515:
[----:B------:R-:W-:Y:S05]  /*e640*/  BSYNC B1 ;  /* 0x0000000000017941 */ /* 0x000fea0003800000 */
.L_x_1514:
[----:B------:R-:W2:Y:S04]  /*e650*/  LDL R90, [R1+0x4] ;  /* 0x00000400015a7983 */ /* 0x000ea80000100800 */
[----:B------:R-:W3:Y:S01]  /*e660*/  LDL R21, [R1+0x24] ;  /* 0x0000240001157983 */ /* 0x000ee20000100800 */
[----:B------:R-:W-:Y:S01]  /*e670*/  ISETP.NE.AND P4, PT, R23, 0x1, PT ;  /* 0x000000011700780c */ /* 0x000fe20003f85270 */
[----:B-1----:R-:W-:Y:S01]  /*e680*/  IMAD.MOV.U32 R11, RZ, RZ, R37 ;  /* 0x000000ffff0b7224 */ /* 0x002fe200078e0025 */
[----:B------:R-:W-:Y:S01]  /*e690*/  MOV R10, R36 ;  /* 0x00000024000a7202 */ /* 0x000fe20000000f00 */
[----:B------:R-:W4:Y:S01]  /*e6a0*/  LDL R23, [R1+0x68] ;  /* 0x0000680001177983 */ /* 0x000f220000100800 */
[----:B------:R-:W-:Y:S01]  /*e6b0*/  IMAD.MOV.U32 R0, RZ, RZ, R34 ;  /* 0x000000ffff007224 */ /* 0x000fe200078e0022 */
[----:B------:R-:W-:Y:S01]  /*e6c0*/  MOV R12, R49 ;  /* 0x00000031000c7202 */ /* 0x000fe20000000f00 */
[----:B------:R-:W-:Y:S01]  /*e6d0*/  IMAD.MOV.U32 R3, RZ, RZ, R35 ;  /* 0x000000ffff037224 */ /* 0x000fe200078e0023 */
[----:B------:R-:W-:Y:S01]  /*e6e0*/  PRMT R97, R10, 0x5410, R11 ;  /* 0x000054100a617816 */ /* 0x000fe2000000000b */
[----:B------:R-:W-:Y:S01]  /*e6f0*/  IMAD.MOV.U32 R10, RZ, RZ, R40 ;  /* 0x000000ffff0a7224 */ /* 0x000fe200078e0028 */
[----:B-----5:R-:W-:Y:S01]  /*e700*/  MOV R13, R52 ;  /* 0x00000034000d7202 */ /* 0x020fe20000000f00 */
[----:B------:R-:W-:Y:S01]  /*e710*/  IMAD.MOV.U32 R11, RZ, RZ, R41 ;  /* 0x000000ffff0b7224 */ /* 0x000fe200078e0029 */
[----:B------:R-:W-:Y:S01]  /*e720*/  PRMT R107, R0, 0x5410, R3 ;  /* 0x00005410006b7816 */ /* 0x000fe20000000003 */
[----:B------:R-:W-:Y:S01]  /*e730*/  IMAD.MOV.U32 R0, RZ, RZ, R38 ;  /* 0x000000ffff007224 */ /* 0x000fe200078e0026 */
[----:B------:R-:W-:Y:S01]  /*e740*/  MOV R3, R39 ;  /* 0x0000002700037202 */ /* 0x000fe20000000f00 */
[----:B------:R-:W-:Y:S01]  /*e750*/  ULDC.64 UR4, c[0x0][0x3c8] ;  /* 0x0000f20000047ab9 */ /* 0x000fe20000000a00 */
[----:B------:R-:W-:Y:S01]  /*e760*/  PRMT R108, R10, 0x5410, R11 ;  /* 0x000054100a6c7816 */ /* 0x000fe2000000000b */
[----:B------:R-:W-:Y:S01]  /*e770*/  IMAD.MOV.U32 R11, RZ, RZ, R48 ;  /* 0x000000ffff0b7224 */ /* 0x000fe200078e0030 */
[----:B------:R-:W-:Y:S01]  /*e780*/  PRMT R98, R0, 0x5410, R3 ;  /* 0x0000541000627816 */ /* 0x000fe20000000003 */
[----:B------:R-:W-:Y:S01]  /*e790*/  IMAD.MOV.U32 R10, RZ, RZ, R43 ;  /* 0x000000ffff0a7224 */ /* 0x000fe200078e002b */
[----:B------:R-:W1:Y:S01]  /*e7a0*/  @P4 LDC R0, c[0x0][0x42c] ;  /* 0x00010b00ff004b82 */ /* 0x000e620000000800 */
[----:B------:R-:W-:Y:S01]  /*e7b0*/  MOV R3, R42 ;  /* 0x0000002a00037202 */ /* 0x000fe20000000f00 */
[----:B------:R-:W-:Y:S01]  /*e7c0*/  ULDC.64 UR6, c[0x0][0x3e0] ;  /* 0x0000f80000067ab9 */ /* 0x000fe20000000a00 */
[----:B------:R-:W-:Y:S01]  /*e7d0*/  PRMT R99, R11, 0x5410, R12 ;  /* 0x000054100b637816 */ /* 0x000fe2000000000c */
[----:B------:R-:W-:Y:S01]  /*e7e0*/  IMAD.MOV.U32 R12, RZ, RZ, R51 ;  /* 0x000000ffff0c7224 */ /* 0x000fe200078e0033 */
[----:B------:R-:W-:Y:S01]  /*e7f0*/  PRMT R109, R3, 0x5410, R10 ;  /* 0x00005410036d7816 */ /* 0x000fe2000000000a */
[----:B------:R-:W-:Y:S01]  /*e800*/  IMAD.MOV.U32 R10, RZ, RZ, R50 ;  /* 0x000000ffff0a7224 */ /* 0x000fe200078e0032 */
[----:B0-----:R-:W-:Y:S01]  /*e810*/  PRMT R92, R92, 0x5410, R13 ;  /* 0x000054105c5c7816 */ /* 0x001fe2000000000d */
[----:B------:R-:W0:Y:S03]  /*e820*/  @P4 LDC R11, c[0x0][0x430] ;  /* 0x00010c00ff0b4b82 */ /* 0x000e260000000800 */
        /* <DEDUP_REMOVED lines=8> */
[----:B------:R-:W-:-:S04]  /*e8b0*/  MOV R13, R59 ;  /* 0x0000003b000d7202 */ /* 0x000fc80000000f00 */
[----:B------:R-:W-:Y:S01]  /*e8c0*/  PRMT R89, R12, 0x5410, R13 ;  /* 0x000054100c597816 */ /* 0x000fe2000000000d */
[----:B--2---:R-:W-:-:S04]  /*e8d0*/  IMAD R3, R90, 0x80, R18 ;  /* 0x000000805a037824 */ /* 0x004fc800078e0212 */
[----:B---3--:R-:W-:Y:S01]  /*e8e0*/  IMAD R3, R21, 0x20, R3 ;  /* 0x0000002015037824 */ /* 0x008fe200078e0203 */
[----:B------:R-:W-:-:S03]  /*e8f0*/  MOV R21, R56 ;  /* 0x0000003800157202 */ /* 0x000fc60000000f00 */
[----:B-1----:R-:W-:Y:S01]  /*e900*/  @P4 IMAD.HI.U32 R0, R3, R0, RZ ;  /* 0x0000000003004227 */ /* 0x002fe200078e00ff */
[----:B------:R-:W-:-:S04]  /*e910*/  PRMT R88, R21, 0x7610, R88 ;  /* 0x0000761015587816 */ /* 0x000fc80000000058 */
[----:B0-----:R-:W-:Y:S01]  /*e920*/  @P4 SHF.R.U32.HI R3, RZ, R11, R0 ;  /* 0x0000000bff034219 */ /* 0x001fe20000011600 */
[----:B------:R-:W-:Y:S01]  /*e930*/  IMAD.MOV.U32 R0, RZ, RZ, R61 ;  /* 0x000000ffff007224 */ /* 0x000fe200078e003d */
[----:B------:R-:W-:Y:S01]  /*e940*/  PRMT R88, R88, 0x5410, R10 ;  /* 0x0000541058587816 */ /* 0x000fe2000000000a */
[----:B------:R-:W-:Y:S01]  /*e950*/  IMAD.MOV.U32 R11, RZ, RZ, R63 ;  /* 0x000000ffff0b7224 */ /* 0x000fe200078e003f */
[----:B------:R-:W-:Y:S02]  /*e960*/  MOV R10, R62 ;  /* 0x0000003e000a7202 */ /* 0x000fe40000000f00 */
[----:B------:R-:W-:Y:S02]  /*e970*/  SHF.R.S32.HI R13, RZ, 0x1f, R3 ;  /* 0x0000001fff0d7819 */ /* 0x000fe40000011403 */
[----:B------:R-:W-:Y:S02]  /*e980*/  PRMT R95, R0, 0x5410, R10 ;  /* 0x00005410005f7816 */ /* 0x000fe4000000000a */
[----:B------:R-:W-:Y:S01]  /*e990*/  PRMT R96, R11, 0x7610, R96 ;  /* 0x000076100b607816 */ /* 0x000fe20000000060 */
[----:B------:R-:W-:-:S04]  /*e9a0*/  IMAD.WIDE.U32 R10, R3, R84, R86 ;  /* 0x00000054030a7225 */ /* 0x000fc800078e0056 */
[C---:B------:R-:W-:Y:S02]  /*e9b0*/  IMAD R84, R13.reuse, R84, RZ ;  /* 0x000000540d547224 */ /* 0x040fe400078e02ff */
[-C--:B------:R-:W-:Y:S02]  /*e9c0*/  IMAD R0, R13, R14.reuse, RZ ;  /* 0x0000000e0d007224 */ /* 0x080fe400078e02ff */
[----:B------:R-:W-:-:S04]  /*e9d0*/  IMAD.WIDE.U32 R12, R3, R14, R8 ;  /* 0x0000000e030c7225 */ /* 0x000fc800078e0008 */
[C---:B------:R-:W-:Y:S02]  /*e9e0*/  IMAD R9, R3.reuse, R85, R84 ;  /* 0x0000005503097224 */ /* 0x040fe400078e0254 */
[----:B------:R-:W-:Y:S02]  /*e9f0*/  IMAD R3, R3, R15, R0 ;  /* 0x0000000f03037224 */ /* 0x000fe400078e0200 */
[----:B------:R-:W-:Y:S01]  /*ea00*/  IMAD.MOV.U32 R21, RZ, RZ, R60 ;  /* 0x000000ffff157224 */ /* 0x000fe200078e003c */
[----:B------:R-:W-:Y:S01]  /*ea10*/  LEA R8, P4, R10, UR4, 0x1 ;  /* 0x000000040a087c11 */ /* 0x000fe2000f8808ff */
[----:B------:R-:W-:Y:S01]  /*ea20*/  IMAD.IADD R9, R11, 0x1, R9 ;  /* 0x000000010b097824 */ /* 0x000fe200078e0209 */
[----:B------:R-:W-:Y:S02]  /*ea30*/  IADD3 R3, R13, R3, RZ ;  /* 0x000000030d037210 */ /* 0x000fe40007ffe0ff */
[----:B------:R-:W-:Y:S01]  /*ea40*/  LEA R0, P5, R12, UR6, 0x1 ;  /* 0x000000060c007c11 */ /* 0x000fe2000f8a08ff */
[----:B------:R-:W-:Y:S01]  /*ea50*/  IMAD.MOV.U32 R15, RZ, RZ, R82 ;  /* 0x000000ffff0f7224 */ /* 0x000fe200078e0052 */
[----:B------:R-:W-:Y:S01]  /*ea60*/  PRMT R94, R94, 0x5410, R21 ;  /* 0x000054105e5e7816 */ /* 0x000fe20000000015 */
[----:B------:R-:W-:Y:S01]  /*ea70*/  IMAD.MOV.U32 R21, RZ, RZ, R80 ;  /* 0x000000ffff157224 */ /* 0x000fe200078e0050 */
[----:B------:R-:W-:Y:S01]  /*ea80*/  UMOV UR4, 0xffffffff ;  /* 0xffffffff00047882 */ /* 0x000fe20000000000 */
[----:B------:R-:W-:-:S02]  /*ea90*/  MOV R14, R81 ;  /* 0x00000051000e7202 */ /* 0x000fc40000000f00 */
[----:B------:R-:W-:Y:S02]  /*eaa0*/  LEA.HI.X R9, R10, UR5, R9, 0x1, P4 ;  /* 0x000000050a097c11 */ /* 0x000fe4000a0f0c09 */
[----:B------:R-:W-:Y:S02]  /*eab0*/  LEA.HI.X R3, R12, UR7, R3, 0x1, P5 ;  /* 0x000000070c037c11 */ /* 0x000fe4000a8f0c03 */
[----:B------:R-:W-:Y:S02]  /*eac0*/  PRMT R92, R21, 0x7610, R92 ;  /* 0x00007610155c7816 */ /* 0x000fe4000000005c */
[----:B------:R-:W-:Y:S02]  /*ead0*/  PRMT R91, R15, 0x5410, R14 ;  /* 0x000054100f5b7816 */ /* 0x000fe4000000000e */
[----:B----4-:R-:W-:Y:S01]  /*eae0*/  LEA.HI R10, R23, R23, RZ, 0x1 ;  /* 0x00000017170a7211 */ /* 0x010fe200078f08ff */
[----:B------:R-:W-:Y:S06]  /*eaf0*/  BRA.DIV UR4, `(.L_x_1516) ;  /* 0x000001a204f07947 */ /* 0x000fec000b800000 */
.L_x_1826:
[----:B------:R-:W-:-:S03]  /*eb00*/  UMOV UR4, 0xffffffff ;  /* 0xffffffff00047882 */ /* 0x000fc60000000000 */
[----:B------:R-:W-:Y:S05]  /*eb10*/  BRA.DIV UR4, `(.L_x_1517) ;  /* 0x000001a604107947 */ /* 0x000fea000b800000 */
.L_x_1829:
[----:B------:R-:W-:-:S03]  /*eb20*/  UMOV UR4, 0xffffffff ;  /* 0xffffffff00047882 */ /* 0x000fc60000000000 */
[----:B------:R-:W-:Y:S05]  /*eb30*/  BRA.DIV UR4, `(.L_x_1518) ;  /* 0x000001a604307947 */ /* 0x000fea000b800000 */
.L_x_1832:
[----:B------:R-:W-:-:S03]  /*eb40*/  UMOV UR4, 0xffffffff ;  /* 0xffffffff00047882 */ /* 0x000fc60000000000 */
[----:B------:R-:W-:Y:S05]  /*eb50*/  BRA.DIV UR4, `(.L_x_1519) ;  /* 0x000001a604507947 */ /* 0x000fea000b800000 */
.L_x_1835:
[----:B------:R-:W-:-:S03]  /*eb60*/  UMOV UR4, 0xffffffff ;  /* 0xffffffff00047882 */ /* 0x000fc60000000000 */
[----:B------:R-:W-:Y:S05]  /*eb70*/  BRA.DIV UR4, `(.L_x_1520) ;  /* 0x000001a604707947 */ /* 0x000fea000b800000 */
.L_x_1838:
[----:B------:R-:W-:-:S03]  /*eb80*/  UMOV UR4, 0xffffffff ;  /* 0xffffffff00047882 */ /* 0x000fc60000000000 */
[----:B------:R-:W-:Y:S05]  /*eb90*/  BRA.DIV UR4, `(.L_x_1521) ;  /* 0x000001a604907947 */ /* 0x000fea000b800000 */
.L_x_1841:
[----:B------:R-:W-:-:S03]  /*eba0*/  UMOV UR4, 0xffffffff ;  /* 0xffffffff00047882 */ /* 0x000fc60000000000 */
[----:B------:R-:W-:Y:S05]  /*ebb0*/  BRA.DIV UR4, `(.L_x_1522) ;  /* 0x000001a604b07947 */ /* 0x000fea000b800000 */
.L_x_1844:
[----:B------:R-:W-:-:S03]  /*ebc0*/  UMOV UR4, 0xffffffff ;  /* 0xffffffff00047882 */ /* 0x000fc60000000000 */
[----:B------:R-:W-:Y:S05]  /*ebd0*/  BRA.DIV UR4, `(.L_x_1523) ;  /* 0x000001a604d07947 */ /* 0x000fea000b800000 */
.L_x_1847:
[----:B------:R-:W-:-:S03]  /*ebe0*/  UMOV UR4, 0xffffffff ;  /* 0xffffffff00047882 */ /* 0x000fc60000000000 */
[----:B------:R-:W-:Y:S05]  /*ebf0*/  BRA.DIV UR4, `(.L_x_1524) ;  /* 0x000001a604f07947 */ /* 0x000fea000b800000 */
.L_x_1850:
[----:B------:R-:W-:-:S03]  /*ec00*/  UMOV UR4, 0xffffffff ;  /* 0xffffffff00047882 */ /* 0x000fc60000000000 */
[----:B------:R-:W-:Y:S05]  /*ec10*/  BRA.DIV UR4, `(.L_x_1525) ;  /* 0x000001aa04107947 */ /* 0x000fea000b800000 */
.L_x_1853:
[----:B------:R-:W-:-:S03]  /*ec20*/  UMOV UR4, 0xffffffff ;  /* 0xffffffff00047882 */ /* 0x000fc60000000000 */
[----:B------:R-:W-:Y:S05]  /*ec30*/  BRA.DIV UR4, `(.L_x_1526) ;  /* 0x000001aa04307947 */ /* 0x000fea000b800000 */
.L_x_1856:
[----:B------:R-:W-:-:S03]  /*ec40*/  UMOV UR4, 0xffffffff ;  /* 0xffffffff00047882 */ /* 0x000fc60000000000 */
[----:B------:R-:W-:Y:S05]  /*ec50*/  BRA.DIV UR4, `(.L_x_1527) ;  /* 0x000001aa04507947 */ /* 0x000fea000b800000 */
.L_x_1859:
[----:B------:R-:W-:-:S03]  /*ec60*/  UMOV UR4, 0xffffffff ;  /* 0xffffffff00047882 */ /* 0x000fc60000000000 */
[----:B------:R-:W-:Y:S05]  /*ec70*/  BRA.DIV UR4, `(.L_x_1528) ;  /* 0x000001aa04707947 */ /* 0x000fea000b800000 */
.L_x_1862:
[----:B------:R-:W-:Y:S01]  /*ec80*/  UMOV UR4, 0xffffffff ;  /* 0xffffffff00047882 */ /* 0x000fe20000000000 */
[----:B------:R-:W-:Y:S02]  /*ec90*/  LOP3.LUT R10, R10, 0xfffffffe, RZ, 0xc0, !PT ;  /* 0xfffffffe0a0a7812 */ /* 0x000fe400078ec0ff */
[----:B------:R-:W-:Y:S05]  /*eca0*/  BRA.DIV UR4, `(.L_x_1529) ;  /* 0x000001aa048c7947 */ /* 0x000fea000b800000 */
.L_x_1865:
[----:B------:R-:W-:Y:S01]  /*ecb0*/  UMOV UR4, 0xffffffff ;  /* 0xffffffff00047882 */ /* 0x000fe20000000000 */
[----:B------:R-:W-:Y:S02]  /*ecc0*/  IMAD.IADD R9, R23, 0x1, -R10 ;  /* 0x0000000117097824 */ /* 0x000fe400078e0a0a */
[----:B------:R-:W-:Y:S05]  /*ecd0*/  BRA.DIV UR4, `(.L_x_1530) ;  /* 0x000001aa04a87947 */ /* 0x000fea000b800000 */
.L_x_1868:
[----:B------:R-:W-:Y:S01]  /*ece0*/  UMOV UR4, 0xffffffff ;  /* 0xffffffff00047882 */ /* 0x000fe20000000000 */
[----:B------:R-:W-:Y:S01]  /*ecf0*/  SHF.L.U32 R9, R9, 0x1f, RZ ;  /* 0x0000001f09097819 */ /* 0x000fe200000006ff */
[----:B------:R-:W-:Y:S01]  /*ed00*/  IMAD.MOV.U32 R3, RZ, RZ, R83 ;  /* 0x000000ffff037224 */ /* 0x000fe200078e0053 */
[----:B------:R-:W-:Y:S06]  /*ed10*/  BRA.DIV UR4, `(.L_x_1531) ;  /* 0x000001aa04c07947 */ /* 0x000fec000b800000 */
.L_x_1871:
[----:B------:R-:W0:Y:S01]  /*ed20*/  SYNCS.PHASECHK.TRANS64.TRYWAIT P4, [R16+URZ+0x30800], R9 ;  /* 0x03080009100075a7 */ /* 0x000e22000808017f */
[----:B------:R-:W-:Y:S01]  /*ed30*/  PRMT R96, R96, 0x5410, R3 ;  /* 0x0000541060607816 */ /* 0x000fe20000000003 */
[----:B------:R-:W-:Y:S01]  /*ed40*/  IMAD.MOV.U32 R3, RZ, RZ, R65 ;  /* 0x000000ffff037224 */ /* 0x000fe200078e0041 */
[----:B------:R-:W-:Y:S01]  /*ed50*/  MOV R0, R64 ;  /* 0x0000004000007202 */ /* 0x000fe20000000f00 */
[----:B------:R-:W-:Y:S01]  /*ed60*/  IMAD.MOV.U32 R8, RZ, RZ, R66 ;  /* 0x000000ffff087224 */ /* 0x000fe200078e0042 */
[----:B------:R-:W-:Y:S01]  /*ed70*/  MOV R10, R67 ;  /* 0x00000043000a7202 */ /* 0x000fe20000000f00 */
[----:B------:R-:W-:Y:S01]  /*ed80*/  IMAD.MOV.U32 R11, RZ, RZ, R71 ;  /* 0x000000ffff0b7224 */ /* 0x000fe200078e0047 */
[----:B------:R-:W-:Y:S01]  /*ed90*/  PRMT R85, R0, 0x5410, R3 ;  /* 0x0000541000557816 */ /* 0x000fe20000000003 */
[----:B------:R-:W-:Y:S01]  /*eda0*/  IMAD.MOV.U32 R0, RZ, RZ, R68 ;  /* 0x000000ffff007224 */ /* 0x000fe200078e0044 */
[----:B------:R-:W-:Y:S01]  /*edb0*/  PRMT R86, R8, 0x5410, R10 ;  /* 0x0000541008567816 */ /* 0x000fe2000000000a */
[----:B------:R-:W-:Y:S01]  /*edc0*/  IMAD.MOV.U32 R8, RZ, RZ, R69 ;  /* 0x000000ffff087224 */ /* 0x000fe200078e0045 */
[----:B------:R-:W-:Y:S01]  /*edd0*/  MOV R10, R70 ;  /* 0x00000046000a7202 */ /* 0x000fe20000000f00 */
[----:B------:R-:W-:Y:S03]  /*ede0*/  BSSY B1, `(.L_x_1532) ;  /* 0x0000012000017945 */ /* 0x000fe60003800000 */
        /* <DEDUP_REMOVED lines=11> */
[----:B------:R-:W-:Y:S02]  /*eea0*/  SHF.R.S32.HI R0, RZ, 0x1f, R225 ;  /* 0x0000001fff007819 */ /* 0x000fe400000114e1 */
[----:B------:R-:W-:Y:S02]  /*eeb0*/  PRMT R23, R8, 0x5410, R10 ;  /* 0x0000541008177816 */ /* 0x000fe4000000000a */
[----:B------:R-:W-:-:S02]  /*eec0*/  PRMT R84, R11, 0x7610, R84 ;  /* 0x000076100b547816 */ /* 0x000fc40000000054 */
[----:B------:R-:W-:Y:S02]  /*eed0*/  LEA.HI R0, R0, R225, RZ, 0x3 ;  /* 0x000000e100007211 */ /* 0x000fe400078f18ff */
[----:B------:R-:W-:Y:S01]  /*eee0*/  MOV R8, R79 ;  /* 0x0000004f00087202 */ /* 0x000fe20000000f00 */
[----:B0-----:R-:W-:Y:S06]  /*eef0*/  @!P4 BRA `(.L_x_1533) ;  /* 0x000001a80070c947 */ /* 0x001fec0003800000 */
.L_x_1872:
[----:B------:R-:W-:Y:S05]  /*ef00*/  BSYNC B1 ;  /* 0x0000000000017941 */ /* 0x000fea0003800000 */
.L_x_1532:
[----:B------:R-:W-:Y:S01]  /*ef10*/  BSSY B1, `(.L_x_1534) ;  /* 0x00000cf000017945 */ /* 0x000fe20003800000 */
[----:B------:R-:W-:Y:S02]  /*ef20*/  PRMT R84, R84, 0x5410, R8 ;  /* 0x0000541054547816 */ /* 0x000fe40000000008 */
[----:B------:R-:W-:Y:S01]  /*ef30*/  SHF.R.S32.HI R0, RZ, 0x3, R0 ;  /* 0x00000003ff007819 */ /* 0x000fe20000011400 */
[----:B------:R-:W-:Y:S06]  /*ef40*/  @P0 BRA `(.L_x_1535) ;  /* 0x0000000c002c0947 */ /* 0x000fec0003800000 */
[----:B------:R1:W5:Y:S01]  /*ef50*/  LDL R131, [R1+0x38] ;  /* 0x0000380001837983 */ /* 0x0003620000100800 */
[----:B------:R-:W2:Y:S03]  /*ef60*/  LDC R111, c[0x0][0x3d4] ;  /* 0x0000f500ff6f7b82 */ /* 0x000ea60000000800 */
[----:B------:R1:W5:Y:S04]  /*ef70*/  LDL R130, [R1+0x44] ;  /* 0x0000440001827983 */ /* 0x0003680000100800 */
[----:B------:R1:W5:Y:S01]  /*ef80*/  LDL R129, [R1+0x48] ;  /* 0x0000480001817983 */ /* 0x0003620000100800 */
[----:B------:R-:W-:Y:S01]  /*ef90*/  BSSY B2, `(.L_x_1536) ;  /* 0x0000065000027945 */ /* 0x000fe20003800000 */
[----:B--2---:R-:W-:-:S02]  /*efa0*/  ISETP.GE.AND P0, PT, R228, R111, PT ;  /* 0x0000006fe400720c */ /* 0x004fc40003f06270 */
[----:B------:R-:W-:-:S11]  /*efb0*/  ISETP.GE.AND P4, PT, R225, R111, PT ;  /* 0x0000006fe100720c */ /* 0x000fd60003f86270 */
[----:B-1----:R-:W-:Y:S05]  /*efc0*/  @P0 BRA `(.L_x_1537) ;  /* 0x0000000400840947 */ /* 0x002fea0003800000 */
[----:B------:R-:W2:Y:S04]  /*efd0*/  LDL R10, [R1+0x24] ;  /* 0x00002400010a7983 */ /* 0x000ea80000100800 */
[----:B------:R-:W3:Y:S01]  /*efe0*/  LDL R132, [R1+0x4c] ;  /* 0x00004c0001847983 */ /* 0x000ee20000100800 */
[--C-:B------:R-:W-:Y:S01]  /*eff0*/  SHF.R.U64 R28, R28, 0x10, R29.reuse ;  /* 0x000000101c1c7819 */ /* 0x100fe2000000121d */
[----:B------:R-:W-:Y:S01]  /*f000*/  HADD2.F32 R123, -RZ, R115.H0_H0 ;  /* 0x20000073ff7b7230 */ /* 0x000fe20000004100 */
[----:B------:R-:W-:Y:S02]  /*f010*/  SHF.R.U32.HI R121, RZ, 0x10, R29 ;  /* 0x00000010ff797819 */ /* 0x000fe4000001161d */
[--C-:B------:R-:W-:Y:S02]  /*f020*/  SHF.R.U64 R29, R4, 0x10, R5.reuse ;  /* 0x00000010041d7819 */ /* 0x100fe40000001205 */
[----:B------:R-:W-:Y:S01]  /*f030*/  SHF.R.U32.HI R124, RZ, 0x10, R5 ;  /* 0x00000010ff7c7819 */ /* 0x000fe20000011605 */
[----:B------:R-:W-:Y:S01]  /*f040*/  HADD2.F32 R121, -RZ, R121.H0_H0 ;  /* 0x20000079ff797230 */ /* 0x000fe20000004100 */
[----:B------:R-:W-:Y:S01]  /*f050*/  SHF.R.U64 R5, R6, 0x10, R7 ;  /* 0x0000001006057819 */ /* 0x000fe20000001207 */
[----:B------:R-:W-:Y:S01]  /*f060*/  HADD2.F32 R29, -RZ, R29.H0_H0 ;  /* 0x2000001dff1d7230 */ /* 0x000fe20000004100 */
[--C-:B------:R-:W-:Y:S01]  /*f070*/  SHF.R.U64 R4, R30, 0x10, R31.reuse ;  /* 0x000000101e047819 */ /* 0x100fe2000000121f */
[----:B------:R-:W-:Y:S01]  /*f080*/  HADD2.F32 R124, -RZ, R124.H0_H0 ;  /* 0x2000007cff7c7230 */ /* 0x000fe20000004100 */
[----:B------:R-:W-:-:S02]  /*f090*/  SHF.R.U32.HI R30, RZ, 0x10, R31 ;  /* 0x00000010ff1e7819 */ /* 0x000fc4000001161f */
[----:B------:R-:W-:-:S03]  /*f0a0*/  SHF.R.U32.HI R127, RZ, 0x10, R7 ;  /* 0x00000010ff7f7819 */ /* 0x000fc60000011607 */
[----:B------:R-:W-:Y:S01]  /*f0b0*/  HADD2.F32 R30, -RZ, R30.H0_H0 ;  /* 0x2000001eff1e7230 */ /* 0x000fe20000004100 */
[----:B--2---:R-:W-:-:S04]  /*f0c0*/  LEA.HI R8, R111, R10, RZ, 0x1d ;  /* 0x0000000a6f087211 */ /* 0x004fc800078fe8ff */
[----:B------:R-:W-:Y:S01]  /*f0d0*/  SHF.R.S32.HI R11, RZ, 0x1f, R8 ;  /* 0x0000001fff0b7819 */ /* 0x000fe20000011408 */
[----:B0-----:R-:W-:-:S03]  /*f0e0*/  IMAD.SHL.U32 R9, R8, 0x8, RZ ;  /* 0x0000000808097824 */ /* 0x001fc600078e00ff */
[----:B------:R-:W-:Y:S02]  /*f0f0*/  LEA.HI R11, R11, R8, RZ, 0x3 ;  /* 0x000000080b0b7211 */ /* 0x000fe400078f18ff */
[----:B------:R-:W-:-:S03]  /*f100*/  LOP3.LUT R9, R9, 0x38, RZ, 0xc0, !PT ;  /* 0x0000003809097812 */ /* 0x000fc600078ec0ff */
[----:B------:R-:W-:Y:S01]  /*f110*/  IMAD.SHL.U32 R11, R11, 0x400, RZ ;  /* 0x000004000b0b7824 */ /* 0x000fe200078e00ff */
[----:B-----5:R-:W-:-:S04]  /*f120*/  LOP3.LUT R9, R9, 0x1c0, R131, 0xf8, !PT ;  /* 0x000001c009097812 */ /* 0x020fc800078ef883 */
[----:B------:R-:W-:Y:S02]  /*f130*/  LOP3.LUT R13, R9, R130, RZ, 0x3c, !PT ;  /* 0x00000082090d7212 */ /* 0x000fe400078e3cff */
[----:B------:R-:W-:Y:S02]  /*f140*/  LOP3.LUT R12, R11, 0x7fffe000, RZ, 0xc0, !PT ;  /* 0x7fffe0000b0c7812 */ /* 0x000fe400078ec0ff */
[----:B---3--:R-:W0:Y:S02]  /*f150*/  LDS.128 R8, [R132] ;  /* 0x0000000084087984 */ /* 0x008e240000000c00 */
[----:B------:R-:W-:-:S04]  /*f160*/  IADD3 R13, R13, R12, R129 ;  /* 0x0000000c0d0d7210 */ /* 0x000fc80007ffe081 */
[----:B------:R-:W-:-:S05]  /*f170*/  LEA R114, R13, R16, 0x1 ;  /* 0x000000100d727211 */ /* 0x000fca00078e08ff */
[----:B------:R-:W1:Y:S01]  /*f180*/  LDS.128 R12, [R114+0x10400] ;  /* 0x01040000720c7984 */ /* 0x000e620000000c00 */
[--C-:B0-----:R-:W-:Y:S02]  /*f190*/  HADD2.F32 R117, -RZ, R9.reuse.H0_H0 ;  /* 0x20000009ff757230 */ /* 0x101fe40000004100 */
[----:B------:R-:W-:Y:S02]  /*f1a0*/  HADD2.F32 R118, -RZ, R9.H1_H1 ;  /* 0x30000009ff767230 */ /* 0x000fe40000004100 */
[----:B------:R-:W-:Y:S02]  /*f1b0*/  HADD2.F32 R9, -RZ, R115.H1_H1 ;  /* 0x30000073ff097230 */ /* 0x000fe40000004100 */
[----:B------:R-:W-:Y:S02]  /*f1c0*/  HADD2.F32 R116, -RZ, R8.H0_H0 ;  /* 0x20000008ff747230 */ /* 0x000fe40000004100 */
[----:B------:R-:W-:Y:S02]  /*f1d0*/  HADD2.F32 R31, -RZ, R10.H0_H0 ;  /* 0x2000000aff1f7230 */ /* 0x000fe40000004100 */
[----:B------:R-:W-:-:S02]  /*f1e0*/  HADD2.F32 R7, -RZ, R11.H0_H0 ;  /* 0x2000000bff077230 */ /* 0x000fc40000004100 */
[--C-:B-1----:R-:W-:Y:S02]  /*f1f0*/  HADD2.F32 R6, -RZ, R13.reuse.H0_H0 ;  /* 0x2000000dff067230 */ /* 0x102fe40000004100 */
[----:B------:R-:W-:Y:S02]  /*f200*/  HADD2.F32 R115, -RZ, R13.H1_H1 ;  /* 0x3000000dff737230 */ /* 0x000fe40000004100 */
[----:B------:R-:W-:Y:S02]  /*f210*/  HADD2.F32 R13, -RZ, R12.H0_H0 ;  /* 0x2000000cff0d7230 */ /* 0x000fe40000004100 */
[C---:B------:R-:W-:Y:S01]  /*f220*/  FMUL.FTZ R122, R6.reuse, R123 ;  /* 0x0000007b067a7220 */ /* 0x040fe20000410000 */
[-C--:B------:R-:W-:Y:S01]  /*f230*/  FMUL.FTZ R126, R6, R9.reuse ;  /* 0x00000009067e7220 */ /* 0x080fe20000410000 */
[----:B------:R-:W-:Y:S01]  /*f240*/  FMUL.FTZ R125, R115, R124 ;  /* 0x0000007c737d7220 */ /* 0x000fe20000410000 */
[----:B------:R-:W-:Y:S02]  /*f250*/  HADD2.F32 R119, -RZ, R14.H0_H0 ;  /* 0x2000000eff777230 */ /* 0x000fe40000004100 */
[----:B------:R-:W-:Y:S01]  /*f260*/  FFMA.FTZ R6, R117, R9, -R122 ;  /* 0x0000000975067223 */ /* 0x000fe2000001087a */
[----:B------:R-:W-:-:S02]  /*f270*/  HADD2.F32 R122, -RZ, R113.H1_H1 ;  /* 0x30000071ff7a7230 */ /* 0x000fc40000004100 */
[----:B------:R-:W-:Y:S01]  /*f280*/  FFMA.FTZ R9, R117, R123, R126 ;  /* 0x0000007b75097223 */ /* 0x000fe2000001007e */
[----:B------:R-:W-:Y:S02]  /*f290*/  HADD2.F32 R113, -RZ, R113.H0_H0 ;  /* 0x20000071ff717230 */ /* 0x000fe40000004100 */
[----:B------:R-:W-:Y:S01]  /*f2a0*/  FMUL.FTZ R117, R115, R121 ;  /* 0x0000007973757220 */ /* 0x000fe20000410000 */
[--C-:B------:R-:W-:Y:S02]  /*f2b0*/  HADD2.F32 R126, -RZ, R112.reuse.H0_H0 ;  /* 0x20000070ff7e7230 */ /* 0x100fe40000004100 */
[C---:B------:R-:W-:Y:S01]  /*f2c0*/  FMUL.FTZ R115, R13.reuse, R122 ;  /* 0x0000007a0d737220 */ /* 0x040fe20000410000 */
[----:B------:R-:W-:Y:S02]  /*f2d0*/  HADD2.F32 R112, -RZ, R112.H1_H1 ;  /* 0x30000070ff707230 */ /* 0x000fe40000004100 */
[----:B------:R-:W-:Y:S01]  /*f2e0*/  FMUL.FTZ R13, R13, R113 ;  /* 0x000000710d0d7220 */ /* 0x000fe20000410000 */
[----:B------:R-:W-:-:S02]  /*f2f0*/  HADD2.F32 R120, -RZ, R15.H0_H0 ;  /* 0x2000000fff787230 */ /* 0x000fc40000004100 */
[----:B------:R-:W-:Y:S01]  /*f300*/  FFMA.FTZ R115, R116, R113, -R115 ;  /* 0x0000007174737223 */ /* 0x000fe20000010873 */
[----:B------:R-:W-:Y:S01]  /*f310*/  FFMA.FTZ R125, R118, R121, -R125 ;  /* 0x00000079767d7223 */ /* 0x000fe2000001087d */
[----:B------:R-:W-:Y:S01]  /*f320*/  FFMA.FTZ R116, R116, R122, R13 ;  /* 0x0000007a74747223 */ /* 0x000fe2000001000d */
[--C-:B------:R-:W-:Y:S02]  /*f330*/  HADD2.F32 R13, -RZ, R110.reuse.H1_H1 ;  /* 0x3000006eff0d7230 */ /* 0x100fe40000004100 */
[C---:B------:R-:W-:Y:S01]  /*f340*/  FMUL.FTZ R122, R119.reuse, R126 ;  /* 0x0000007e777a7220 */ /* 0x040fe20000410000 */
[----:B------:R-:W-:Y:S02]  /*f350*/  HADD2.F32 R110, -RZ, R110.H0_H0 ;  /* 0x2000006eff6e7230 */ /* 0x000fe40000004100 */
[----:B------:R-:W-:Y:S01]  /*f360*/  FFMA.FTZ R118, R118, R124, R117 ;  /* 0x0000007c76767223 */ /* 0x000fe20000010075 */
[-C--:B------:R-:W-:Y:S01]  /*f370*/  FMUL.FTZ R124, R119, R112.reuse ;  /* 0x00000070777c7220 */ /* 0x080fe20000410000 */
[----:B------:R-:W-:Y:S01]  /*f380*/  FFMA.FTZ R122, R31, R112, -R122 ;  /* 0x000000701f7a7223 */ /* 0x000fe2000001087a */
[----:B------:R-:W-:-:S02]  /*f390*/  HADD2.F32 R15, -RZ, R15.H1_H1 ;  /* 0x3000000fff0f7230 */ /* 0x000fc40000004100 */
[CC--:B------:R-:W-:Y:S01]  /*f3a0*/  FMUL.FTZ R128, R120.reuse, R110.reuse ;  /* 0x0000006e78807220 */ /* 0x0c0fe20000410000 */
[----:B------:R-:W-:Y:S02]  /*f3b0*/  HADD2.F32 R112, -RZ, R127.H0_H0 ;  /* 0x2000007fff707230 */ /* 0x000fe40000004100 */
[-C--:B------:R-:W-:Y:S01]  /*f3c0*/  FMUL.FTZ R113, R120, R13.reuse ;  /* 0x0000000d78717220 */ /* 0x080fe20000410000 */
[----:B------:R-:W-:Y:S02]  /*f3d0*/  HADD2.F32 R11, -RZ, R11.H1_H1 ;  /* 0x3000000bff0b7230 */ /* 0x000fe40000004100 */
[C---:B------:R-:W-:Y:S01]  /*f3e0*/  FFMA.FTZ R128, R7.reuse, R13, -R128 ;  /* 0x0000000d07807223 */ /* 0x040fe20000010880 */
[----:B------:R-:W-:Y:S02]  /*f3f0*/  HADD2.F32 R12, -RZ, R12.H1_H1 ;  /* 0x3000000cff0c7230 */ /* 0x000fe40000004100 */
[----:B------:R-:W-:Y:S01]  /*f400*/  FFMA.FTZ R113, R7, R110, R113 ;  /* 0x0000006e07717223 */ /* 0x000fe20000010071 */
[----:B------:R-:W-:-:S02]  /*f410*/  HADD2.F32 R14, -RZ, R14.H1_H1 ;  /* 0x3000000eff0e7230 */ /* 0x000fc40000004100 */
[C---:B------:R-:W-:Y:S01]  /*f420*/  FMUL.FTZ R120, R15.reuse, R112 ;  /* 0x000000700f787220 */ /* 0x040fe20000410000 */
[----:B------:R-:W-:Y:S01]  /*f430*/  FMUL.FTZ R110, R15, R30 ;  /* 0x0000001e0f6e7220 */ /* 0x000fe20000410000 */
[----:B------:R-:W-:Y:S02]  /*f440*/  HADD2.F32 R13, -RZ, R5.H0_H0 ;  /* 0x20000005ff0d7230 */ /* 0x000fe40000004100 */
[----:B------:R-:W-:Y:S01]  /*f450*/  FFMA.FTZ R124, R31, R126, R124 ;  /* 0x0000007e1f7c7223 */ /* 0x000fe2000001007c */
[----:B------:R-:W-:Y:S02]  /*f460*/  HADD2.F32 R7, -RZ, R28.H0_H0 ;  /* 0x2000001cff077230 */ /* 0x000fe40000004100 */
[C---:B------:R-:W-:Y:S01]  /*f470*/  FFMA.FTZ R31, R11.reuse, R30, -R120 ;  /* 0x0000001e0b1f7223 */ /* 0x040fe20000010878 */
[----:B------:R-:W-:Y:S02]  /*f480*/  HADD2.F32 R5, -RZ, R4.H0_H0 ;  /* 0x20000004ff057230 */ /* 0x000fe40000004100 */
[----:B------:R-:W-:Y:S01]  /*f490*/  FFMA.FTZ R110, R11, R112, R110 ;  /* 0x000000700b6e7223 */ /* 0x000fe2000001006e */
[----:B------:R-:W-:-:S02]  /*f4a0*/  HADD2.F32 R8, -RZ, R8.H1_H1 ;  /* 0x30000008ff087230 */ /* 0x000fc40000004100 */
[----:B------:R-:W-:Y:S01]  /*f4b0*/  FMUL.FTZ R11, R12, R29 ;  /* 0x0000001d0c0b7220 */ /* 0x000fe20000410000 */
[----:B------:R-:W-:Y:S02]  /*f4c0*/  HADD2.F32 R10, -RZ, R10.H1_H1 ;  /* 0x3000000aff0a7230 */ /* 0x000fe40000004100 */
        /* <DEDUP_REMOVED lines=17> */
.L_x_1537:
[----:B------:R-:W-:Y:S05]  /*f5e0*/  BSYNC B2 ;  /* 0x0000000000027941 */ /* 0x000fea0003800000 */
.L_x_1536:
[----:B------:R-:W-:Y:S05]  /*f5f0*/  @P4 BRA `(.L_x_1535) ;  /* 0x0000000400804947 */ /* 0x000fea0003800000 */
[----:B------:R-:W2:Y:S01]  /*f600*/  LDL R116, [R1+0x90] ;  /* 0x0000900001747983 */ /* 0x000ea20000100800 */
[----:B------:R-:W-:Y:S01]  /*f610*/  LEA.HI R111, R111, R0, RZ, 0x1d ;  /* 0x000000006f6f7211 */ /* 0x000fe200078fe8ff */
[----:B------:R-:W-:Y:S01]  /*f620*/  HADD2.F32 R31, -RZ, R105.H1_H1 ;  /* 0x30000069ff1f7230 */ /* 0x000fe20000004100 */
[----:B------:R-:W-:Y:S02]  /*f630*/  SHF.R.U32.HI R30, RZ, 0x10, R25 ;  /* 0x00000010ff1e7819 */ /* 0x000fe40000011619 */
[----:B-1----:R-:W-:Y:S01]  /*f640*/  SHF.R.S32.HI R6, RZ, 0x1f, R111 ;  /* 0x0000001fff067819 */ /* 0x002fe2000001146f */
[----:B------:R-:W-:Y:S01]  /*f650*/  IMAD.SHL.U32 R4, R111, 0x8, RZ ;  /* 0x000000086f047824 */ /* 0x000fe200078e00ff */
[--C-:B------:R-:W-:Y:S01]  /*f660*/  SHF.R.U64 R13, R44, 0x10, R45.reuse ;  /* 0x000000102c0d7819 */ /* 0x100fe2000000122d */
[----:B------:R-:W-:Y:S01]  /*f670*/  HADD2.F32 R30, -RZ, R30.H0_H0 ;  /* 0x2000001eff1e7230 */ /* 0x000fe20000004100 */
[----:B------:R-:W-:Y:S02]  /*f680*/  LEA.HI R6, R6, R111, RZ, 0x3 ;  /* 0x0000006f06067211 */ /* 0x000fe400078f18ff */
[----:B------:R-:W-:Y:S01]  /*f690*/  LOP3.LUT R4, R4, 0x38, RZ, 0xc0, !PT ;  /* 0x0000003804047812 */ /* 0x000fe200078ec0ff */
[----:B------:R-:W-:Y:S01]  /*f6a0*/  HADD2.F32 R13, -RZ, R13.H0_H0 ;  /* 0x2000000dff0d7230 */ /* 0x000fe20000004100 */
[----:B------:R-:W-:Y:S01]  /*f6b0*/  SHF.R.U32.HI R44, RZ, 0x10, R45 ;  /* 0x00000010ff2c7819 */ /* 0x000fe2000001162d */
[----:B------:R-:W-:Y:S01]  /*f6c0*/  IMAD.SHL.U32 R6, R6, 0x400, RZ ;  /* 0x0000040006067824 */ /* 0x000fe200078e00ff */
[----:B-----5:R-:W-:Y:S01]  /*f6d0*/  LOP3.LUT R4, R4, 0x1c0, R131, 0xf8, !PT ;  /* 0x000001c004047812 */ /* 0x020fe200078ef883 */
[--C-:B------:R-:W-:Y:S01]  /*f6e0*/  HADD2.F32 R45, -RZ, R102.reuse.H1_H1 ;  /* 0x30000066ff2d7230 */ /* 0x100fe20000004100 */
[----:B------:R-:W-:Y:S01]  /*f6f0*/  SHF.R.U64 R112, R26, 0x10, R27 ;  /* 0x000000101a707819 */ /* 0x000fe2000000121b */
[----:B------:R-:W-:Y:S01]  /*f700*/  HADD2.F32 R102, -RZ, R102.H0_H0 ;  /* 0x20000066ff667230 */ /* 0x000fe20000004100 */
[----:B0-----:R-:W-:-:S02]  /*f710*/  LOP3.LUT R9, R4, R130, RZ, 0x3c, !PT ;  /* 0x0000008204097212 */ /* 0x001fc400078e3cff */
[----:B------:R-:W-:Y:S02]  /*f720*/  LOP3.LUT R8, R6, 0x7fffe000, RZ, 0xc0, !PT ;  /* 0x7fffe00006087812 */ /* 0x000fe400078ec0ff */
[----:B------:R-:W-:Y:S02]  /*f730*/  SHF.R.U32.HI R110, RZ, 0x10, R27 ;  /* 0x00000010ff6e7819 */ /* 0x000fe4000001161b */
[----:B------:R-:W-:Y:S02]  /*f740*/  IADD3 R9, R9, R8, R129 ;  /* 0x0000000809097210 */ /* 0x000fe40007ffe081 */
[--C-:B------:R-:W-:Y:S02]  /*f750*/  SHF.R.U64 R115, R46, 0x10, R47.reuse ;  /* 0x000000102e737819 */ /* 0x100fe4000000122f */
[----:B------:R-:W-:Y:S02]  /*f760*/  LEA R12, R9, R16, 0x1 ;  /* 0x00000010090c7211 */ /* 0x000fe400078e08ff */
[----:B------:R-:W-:-:S02]  /*f770*/  SHF.R.U32.HI R114, RZ, 0x10, R47 ;  /* 0x00000010ff727819 */ /* 0x000fc4000001162f */
[----:B------:R-:W-:Y:S01]  /*f780*/  SHF.R.U64 R113, R24, 0x10, R25 ;  /* 0x0000001018717819 */ /* 0x000fe20000001219 */
[----:B------:R-:W0:Y:S02]  /*f790*/  LDS.128 R8, [R12+0x10400] ;  /* 0x010400000c087984 */ /* 0x000e240000000c00 */
[--C-:B0-----:R-:W-:Y:S02]  /*f7a0*/  HADD2.F32 R26, -RZ, R9.reuse.H0_H0 ;  /* 0x20000009ff1a7230 */ /* 0x101fe40000004100 */
[----:B------:R-:W-:Y:S02]  /*f7b0*/  HADD2.F32 R27, -RZ, R9.H1_H1 ;  /* 0x30000009ff1b7230 */ /* 0x000fe40000004100 */
[----:B------:R-:W-:Y:S02]  /*f7c0*/  HADD2.F32 R9, -RZ, R8.H0_H0 ;  /* 0x20000008ff097230 */ /* 0x000fe40000004100 */
[C---:B------:R-:W-:Y:S01]  /*f7d0*/  FMUL.FTZ R47, R26.reuse, R45 ;  /* 0x0000002d1a2f7220 */ /* 0x040fe20000410000 */
[----:B------:R-:W-:Y:S01]  /*f7e0*/  FMUL.FTZ R111, R26, R31 ;  /* 0x0000001f1a6f7220 */ /* 0x000fe20000410000 */
[----:B------:R-:W-:-:S02]  /*f7f0*/  HADD2.F32 R26, -RZ, R44.H0_H0 ;  /* 0x2000002cff1a7230 */ /* 0x000fc40000004100 */
[C---:B------:R-:W-:Y:S01]  /*f800*/  FMUL.FTZ R44, R27.reuse, R30 ;  /* 0x0000001e1b2c7220 */ /* 0x040fe20000410000 */
[----:B------:R-:W-:Y:S02]  /*f810*/  HADD2.F32 R28, -RZ, R10.H0_H0 ;  /* 0x2000000aff1c7230 */ /* 0x000fe40000004100 */
[----:B------:R-:W-:Y:S02]  /*f820*/  HADD2.F32 R29, -RZ, R11.H0_H0 ;  /* 0x2000000bff1d7230 */ /* 0x000fe40000004100 */
[----:B------:R-:W-:Y:S01]  /*f830*/  FMUL.FTZ R46, R27, R26 ;  /* 0x0000001a1b2e7220 */ /* 0x000fe20000410000 */
[----:B------:R-:W-:Y:S02]  /*f840*/  HADD2.F32 R27, -RZ, R103.H0_H0 ;  /* 0x20000067ff1b7230 */ /* 0x000fe40000004100 */
[----:B------:R-:W-:Y:S02]  /*f850*/  HADD2.F32 R11, -RZ, R11.H1_H1 ;  /* 0x3000000bff0b7230 */ /* 0x000fe40000004100 */
[----:B------:R-:W-:-:S02]  /*f860*/  HADD2.F32 R8, -RZ, R8.H1_H1 ;  /* 0x30000008ff087230 */ /* 0x000fc40000004100 */
[----:B------:R-:W-:Y:S01]  /*f870*/  HADD2.F32 R10, -RZ, R10.H1_H1 ;  /* 0x3000000aff0a7230 */ /* 0x000fe20000004100 */
[----:B--2---:R-:W0:Y:S02]  /*f880*/  LDS.128 R4, [R116] ;  /* 0x0000000074047984 */ /* 0x004e240000000c00 */
[--C-:B0-----:R-:W-:Y:S02]  /*f890*/  HADD2.F32 R14, -RZ, R5.reuse.H0_H0 ;  /* 0x20000005ff0e7230 */ /* 0x101fe40000004100 */
[----:B------:R-:W-:Y:S02]  /*f8a0*/  HADD2.F32 R15, -RZ, R5.H1_H1 ;  /* 0x30000005ff0f7230 */ /* 0x000fe40000004100 */
[----:B------:R-:W-:Y:S02]  /*f8b0*/  HADD2.F32 R5, -RZ, R4.H0_H0 ;  /* 0x20000004ff057230 */ /* 0x000fe40000004100 */
[C---:B------:R-:W-:Y:S01]  /*f8c0*/  FFMA.FTZ R47, R14.reuse, R31, -R47 ;  /* 0x0000001f0e2f7223 */ /* 0x040fe2000001082f */
[----:B------:R-:W-:Y:S01]  /*f8d0*/  FFMA.FTZ R111, R14, R45, R111 ;  /* 0x0000002d0e6f7223 */ /* 0x000fe2000001006f */
[----:B------:R-:W-:-:S02]  /*f8e0*/  HADD2.F32 R14, -RZ, R105.H0_H0 ;  /* 0x20000069ff0e7230 */ /* 0x000fc40000004100 */
[----:B------:R-:W-:Y:S01]  /*f8f0*/  FFMA.FTZ R44, R15, R26, -R44 ;  /* 0x0000001a0f2c7223 */ /* 0x000fe2000001082c */
[----:B------:R-:W-:Y:S01]  /*f900*/  FMUL.FTZ R26, R9, R102 ;  /* 0x00000066091a7220 */ /* 0x000fe20000410000 */
[----:B------:R-:W-:Y:S01]  /*f910*/  FFMA.FTZ R46, R15, R30, R46 ;  /* 0x0000001e0f2e7223 */ /* 0x000fe2000001002e */
[----:B------:R-:W-:Y:S02]  /*f920*/  HADD2.F32 R24, -RZ, R6.H0_H0 ;  /* 0x20000006ff187230 */ /* 0x000fe40000004100 */
[-C--:B------:R-:W-:Y:S01]  /*f930*/  FMUL.FTZ R31, R9, R14.reuse ;  /* 0x0000000e091f7220 */ /* 0x080fe20000410000 */
[C---:B------:R-:W-:Y:S01]  /*f940*/  FFMA.FTZ R15, R5.reuse, R14, -R26 ;  /* 0x0000000e050f7223 */ /* 0x040fe2000001081a */
[--C-:B------:R-:W-:Y:S02]  /*f950*/  HADD2.F32 R9, -RZ, R106.reuse.H0_H0 ;  /* 0x2000006aff097230 */ /* 0x100fe40000004100 */
[----:B------:R-:W-:Y:S02]  /*f960*/  HADD2.F32 R26, -RZ, R103.H1_H1 ;  /* 0x30000067ff1a7230 */ /* 0x000fe40000004100 */
[----:B------:R-:W-:Y:S01]  /*f970*/  FFMA.FTZ R31, R5, R102, R31 ;  /* 0x00000066051f7223 */ /* 0x000fe2000001001f */
[----:B------:R-:W-:-:S02]  /*f980*/  HADD2.F32 R106, -RZ, R106.H1_H1 ;  /* 0x3000006aff6a7230 */ /* 0x000fc40000004100 */
[C---:B------:R-:W-:Y:S01]  /*f990*/  FMUL.FTZ R5, R28.reuse, R27 ;  /* 0x0000001b1c057220 */ /* 0x040fe20000410000 */
[--C-:B------:R-:W-:Y:S02]  /*f9a0*/  HADD2.F32 R25, -RZ, R7.reuse.H0_H0 ;  /* 0x20000007ff197230 */ /* 0x100fe40000004100 */
[-C--:B------:R-:W-:Y:S01]  /*f9b0*/  FMUL.FTZ R45, R28, R9.reuse ;  /* 0x000000091c2d7220 */ /* 0x080fe20000410000 */
[C---:B------:R-:W-:Y:S01]  /*f9c0*/  FMUL.FTZ R102, R29.reuse, R26 ;  /* 0x0000001a1d667220 */ /* 0x040fe20000410000 */
[----:B------:R-:W-:Y:S02]  /*f9d0*/  HADD2.F32 R28, -RZ, R110.H0_H0 ;  /* 0x2000006eff1c7230 */ /* 0x000fe40000004100 */
[----:B------:R-:W-:Y:S01]  /*f9e0*/  FMUL.FTZ R29, R29, R106 ;  /* 0x0000006a1d1d7220 */ /* 0x000fe20000410000 */
[----:B------:R-:W-:Y:S02]  /*f9f0*/  HADD2.F32 R14, -RZ, R114.H0_H0 ;  /* 0x20000072ff0e7230 */ /* 0x000fe40000004100 */
[C---:B------:R-:W-:Y:S01]  /*fa00*/  FFMA.FTZ R30, R24.reuse, R9, -R5 ;  /* 0x00000009181e7223 */ /* 0x040fe20000010805 */
[----:B------:R-:W-:Y:S01]  /*fa10*/  FFMA.FTZ R45, R24, R27, R45 ;  /* 0x0000001b182d7223 */ /* 0x000fe2000001002d */
[----:B------:R-:W-:Y:S01]  /*fa20*/  FFMA.FTZ R29, R25, R26, R29 ;  /* 0x0000001a191d7223 */ /* 0x000fe2000001001d */
[----:B------:R-:W-:-:S02]  /*fa30*/  HADD2.F32 R7, -RZ, R7.H1_H1 ;  /* 0x30000007ff077230 */ /* 0x000fc40000004100 */
[C---:B------:R-:W-:Y:S01]  /*fa40*/  FMUL.FTZ R24, R11.reuse, R28 ;  /* 0x0000001c0b187220 */ /* 0x040fe20000410000 */
[----:B------:R-:W-:Y:S01]  /*fa50*/  FMUL.FTZ R26, R11, R14 ;  /* 0x0000000e0b1a7220 */ /* 0x000fe20000410000 */
[----:B------:R-:W-:Y:S02]  /*fa60*/  HADD2.F32 R9, -RZ, R113.H0_H0 ;  /* 0x20000071ff097230 */ /* 0x000fe40000004100 */
[----:B------:R-:W-:Y:S01]  /*fa70*/  FFMA.FTZ R102, R25, R106, -R102 ;  /* 0x0000006a19667223 */ /* 0x000fe20000010866 */
        /* <DEDUP_REMOVED lines=24> */
.L_x_1535:
[----:B------:R-:W-:Y:S05]  /*fc00*/  BSYNC B1 ;  /* 0x0000000000017941 */ /* 0x000fea0003800000 */
.L_x_1534:
[----:B------:R-:W-:Y:S04]  /*fc10*/  BSSY B1, `(.L_x_1538) ;  /* 0x00000cb000017945 */ /* 0x000fe80003800000 */
[----:B------:R-:W-:Y:S05]  /*fc20*/  @P1 BRA `(.L_x_1539) ;  /* 0x0000000c00241947 */ /* 0x000fea0003800000 */
[----:B------:R3:W5:Y:S01]  /*fc30*/  LDL R105, [R1+0x34] ;  /* 0x0000340001697983 */ /* 0x0007620000100800 */
[----:B------:R-:W4:Y:S03]  /*fc40*/  LDC R13, c[0x0][0x3d4] ;  /* 0x0000f500ff0d7b82 */ /* 0x000f260000000800 */
[----:B------:R3:W5:Y:S04]  /*fc50*/  LDL R103, [R1+0x3c] ;  /* 0x00003c0001677983 */ /* 0x0007680000100800 */
[----:B------:R3:W5:Y:S01]  /*fc60*/  LDL R102, [R1+0x40] ;  /* 0x0000400001667983 */ /* 0x0007620000100800 */
[----:B------:R-:W-:Y:S01]  /*fc70*/  BSSY B2, `(.L_x_1540) ;  /* 0x0000064000027945 */ /* 0x000fe20003800000 */
[----:B----4-:R-:W-:-:S02]  /*fc80*/  ISETP.GE.AND P0, PT, R228, R13, PT ;  /* 0x0000000de400720c */ /* 0x010fc40003f06270 */
[----:B------:R-:W-:-:S11]  /*fc90*/  ISETP.GE.AND P1, PT, R225, R13, PT ;  /* 0x0000000de100720c */ /* 0x000fd60003f26270 */
[----:B---3--:R-:W-:Y:S05]  /*fca0*/  @P0 BRA `(.L_x_1541) ;  /* 0x0000000400800947 */ /* 0x008fea0003800000 */
[----:B-12---:R-:W2:Y:S04]  /*fcb0*/  LDL R4, [R1+0x24] ;  /* 0x0000240001047983 */ /* 0x006ea80000100800 */
[----:B------:R-:W3:Y:S01]  /*fcc0*/  LDL R106, [R1+0x8c] ;  /* 0x00008c00016a7983 */ /* 0x000ee20000100800 */
[--C-:B------:R-:W-:Y:S01]  /*fcd0*/  SHF.R.U64 R45, R32, 0x10, R33.reuse ;  /* 0x00000010202d7819 */ /* 0x100fe20000001221 */
[--C-:B------:R-:W-:Y:S01]  /*fce0*/  HADD2.F32 R31, -RZ, R108.reuse.H1_H1 ;  /* 0x3000006cff1f7230 */ /* 0x100fe20000004100 */
[----:B------:R-:W-:Y:S01]  /*fcf0*/  SHF.R.U32.HI R32, RZ, 0x10, R33 ;  /* 0x00000010ff207819 */ /* 0x000fe20000011621 */
[--C-:B------:R-:W-:Y:S01]  /*fd00*/  HADD2.F32 R33, -RZ, R101.reuse.H1_H1 ;  /* 0x30000065ff217230 */ /* 0x100fe20000004100 */
[--C-:B------:R-:W-:Y:S01]  /*fd10*/  SHF.R.U64 R47, R40, 0x10, R41.reuse ;  /* 0x00000010282f7819 */ /* 0x100fe20000001229 */
[----:B------:R-:W-:Y:S01]  /*fd20*/  HADD2.F32 R108, -RZ, R108.H0_H0 ;  /* 0x2000006cff6c7230 */ /* 0x000fe20000004100 */
[----:B------:R-:W-:Y:S01]  /*fd30*/  SHF.R.U32.HI R40, RZ, 0x10, R41 ;  /* 0x00000010ff287819 */ /* 0x000fe20000011629 */
[----:B------:R-:W-:Y:S01]  /*fd40*/  HADD2.F32 R32, -RZ, R32.H0_H0 ;  /* 0x20000020ff207230 */ /* 0x000fe20000004100 */
[--C-:B------:R-:W-:Y:S01]  /*fd50*/  SHF.R.U64 R46, R42, 0x10, R43.reuse ;  /* 0x000000102a2e7819 */ /* 0x100fe2000000122b */
[----:B------:R-:W-:Y:S01]  /*fd60*/  HADD2.F32 R30, -RZ, R101.H0_H0 ;  /* 0x20000065ff1e7230 */ /* 0x000fe20000004100 */
[----:B------:R-:W-:-:S02]  /*fd70*/  SHF.R.U32.HI R44, RZ, 0x10, R43 ;  /* 0x00000010ff2c7819 */ /* 0x000fc4000001162b */
[--C-:B------:R-:W-:Y:S02]  /*fd80*/  SHF.R.U64 R43, R34, 0x10, R35.reuse ;  /* 0x00000010222b7819 */ /* 0x100fe40000001223 */
[----:B------:R-:W-:Y:S02]  /*fd90*/  SHF.R.U32.HI R42, RZ, 0x10, R35 ;  /* 0x00000010ff2a7819 */ /* 0x000fe40000011623 */
[----:B--2---:R-:W-:-:S04]  /*fda0*/  LEA.HI R4, R13, R4, RZ, 0x1d ;  /* 0x000000040d047211 */ /* 0x004fc800078fe8ff */
[----:B------:R-:W-:Y:S01]  /*fdb0*/  SHF.R.S32.HI R7, RZ, 0x1f, R4 ;  /* 0x0000001fff077819 */ /* 0x000fe20000011404 */
[----:B------:R-:W-:-:S03]  /*fdc0*/  IMAD.SHL.U32 R5, R4, 0x8, RZ ;  /* 0x0000000804057824 */ /* 0x000fc600078e00ff */
[----:B------:R-:W-:Y:S02]  /*fdd0*/  LEA.HI R7, R7, R4, RZ, 0x3 ;  /* 0x0000000407077211 */ /* 0x000fe400078f18ff */
[----:B-----5:R-:W-:-:S03]  /*fde0*/  LOP3.LUT R4, R105, 0x38, R5, 0xf8, !PT ;  /* 0x0000003869047812 */ /* 0x020fc600078ef805 */
[----:B------:R-:W-:Y:S01]  /*fdf0*/  IMAD.SHL.U32 R7, R7, 0x400, RZ ;  /* 0x0000040007077824 */ /* 0x000fe200078e00ff */
[----:B------:R-:W-:-:S04]  /*fe00*/  LOP3.LUT R8, R4, R103, RZ, 0x3c, !PT ;  /* 0x0000006704087212 */ /* 0x000fc800078e3cff */
[----:B0-----:R-:W-:Y:S02]  /*fe10*/  LOP3.LUT R9, R7, 0x7fffe000, RZ, 0xc0, !PT ;  /* 0x7fffe00007097812 */ /* 0x001fe400078ec0ff */
[----:B---3--:R-:W0:Y:S02]  /*fe20*/  LDS.128 R4, [R106] ;  /* 0x000000006a047984 */ /* 0x008e240000000c00 */
[----:B------:R-:W-:-:S04]  /*fe30*/  IADD3 R9, R8, R9, R102 ;  /* 0x0000000908097210 */ /* 0x000fc80007ffe066 */
[----:B------:R-:W-:-:S05]  /*fe40*/  LEA R12, R9, R16, 0x1 ;  /* 0x00000010090c7211 */ /* 0x000fca00078e08ff */
[----:B------:R-:W1:Y:S01]  /*fe50*/  LDS.128 R8, [R12+0x10400] ;  /* 0x010400000c087984 */ /* 0x000e620000000c00 */
[--C-:B0-----:R-:W-:Y:S02]  /*fe60*/  HADD2.F32 R14, -RZ, R5.reuse.H0_H0 ;  /* 0x20000005ff0e7230 */ /* 0x101fe40000004100 */
[----:B------:R-:W-:Y:S02]  /*fe70*/  HADD2.F32 R15, -RZ, R5.H1_H1 ;  /* 0x30000005ff0f7230 */ /* 0x000fe40000004100 */
[----:B------:R-:W-:Y:S02]  /*fe80*/  HADD2.F32 R5, -RZ, R4.H0_H0 ;  /* 0x20000004ff057230 */ /* 0x000fe40000004100 */
[----:B------:R-:W-:Y:S02]  /*fe90*/  HADD2.F32 R24, -RZ, R6.H0_H0 ;  /* 0x20000006ff187230 */ /* 0x000fe40000004100 */
[--C-:B------:R-:W-:Y:S02]  /*fea0*/  HADD2.F32 R25, -RZ, R7.reuse.H0_H0 ;  /* 0x20000007ff197230 */ /* 0x100fe40000004100 */
[----:B------:R-:W-:-:S02]  /*feb0*/  HADD2.F32 R7, -RZ, R7.H1_H1 ;  /* 0x30000007ff077230 */ /* 0x000fc40000004100 */
[--C-:B-1----:R-:W-:Y:S02]  /*fec0*/  HADD2.F32 R26, -RZ, R9.reuse.H0_H0 ;  /* 0x20000009ff1a7230 */ /* 0x102fe40000004100 */
[----:B------:R-:W-:Y:S02]  /*fed0*/  HADD2.F32 R27, -RZ, R9.H1_H1 ;  /* 0x30000009ff1b7230 */ /* 0x000fe40000004100 */
[----:B------:R-:W-:Y:S02]  /*fee0*/  HADD2.F32 R9, -RZ, R8.H0_H0 ;  /* 0x20000008ff097230 */ /* 0x000fe40000004100 */
[C---:B------:R-:W-:Y:S01]  /*fef0*/  FMUL.FTZ R35, R26.reuse, R33 ;  /* 0x000000211a237220 */ /* 0x040fe20000410000 */
[-C--:B------:R-:W-:Y:S01]  /*ff00*/  FMUL.FTZ R41, R26, R31.reuse ;  /* 0x0000001f1a297220 */ /* 0x080fe20000410000 */
[----:B------:R-:W-:Y:S02]  /*ff10*/  HADD2.F32 R26, -RZ, R40.H0_H0 ;  /* 0x20000028ff1a7230 */ /* 0x000fe40000004100 */
[----:B------:R-:W-:Y:S01]  /*ff20*/  FMUL.FTZ R34, R27, R32 ;  /* 0x000000201b227220 */ /* 0x000fe20000410000 */
[C---:B------:R-:W-:Y:S01]  /*ff30*/  FFMA.FTZ R35, R14.reuse, R31, -R35 ;  /* 0x0000001f0e237223 */ /* 0x040fe20000010823 */
[----:B------:R-:W-:Y:S01]  /*ff40*/  FMUL.FTZ R31, R9, R108 ;  /* 0x0000006c091f7220 */ /* 0x000fe20000410000 */
[----:B------:R-:W-:Y:S01]  /*ff50*/  FFMA.FTZ R41, R14, R33, R41 ;  /* 0x000000210e297223 */ /* 0x000fe20000010029 */
[----:B------:R-:W-:Y:S01]  /*ff60*/  FMUL.FTZ R40, R27, R26 ;  /* 0x0000001a1b287220 */ /* 0x000fe20000410000 */
[----:B------:R-:W-:Y:S01]  /*ff70*/  FMUL.FTZ R14, R9, R30 ;  /* 0x0000001e090e7220 */ /* 0x000fe20000410000 */
[----:B------:R-:W-:-:S02]  /*ff80*/  HADD2.F32 R28, -RZ, R10.H0_H0 ;  /* 0x2000000aff1c7230 */ /* 0x000fc40000004100 */
[----:B------:R-:W-:Y:S01]  /*ff90*/  FFMA.FTZ R31, R5, R30, R31 ;  /* 0x0000001e051f7223 */ /* 0x000fe2000001001f */
[----:B------:R-:W-:Y:S02]  /*ffa0*/  HADD2.F32 R27, -RZ, R107.H0_H0 ;  /* 0x2000006bff1b7230 */ /* 0x000fe40000004100 */
[C---:B------:R-:W-:Y:S01]  /*ffb0*/  FFMA.FTZ R34, R15.reuse, R26, -R34 ;  /* 0x0000001a0f227223 */ /* 0x040fe20000010822 */
[----:B------:R-:W-:Y:S02]  /*ffc0*/  HADD2.F32 R9, -RZ, R109.H0_H0 ;  /* 0x2000006dff097230 */ /* 0x000fe40000004100 */
[----:B------:R-:W-:Y:S01]  /*ffd0*/  FFMA.FTZ R40, R15, R32, R40 ;  /* 0x000000200f287223 */ /* 0x000fe20000010028 */
[----:B------:R-:W-:Y:S02]  /*ffe0*/  HADD2.F32 R29, -RZ, R11.H0_H0 ;  /* 0x2000000bff1d7230 */ /* 0x000fe40000004100 */
[----:B------:R-:W-:Y:S01]  /*fff0*/  FFMA.FTZ R108, R5, R108, -R14 ;  /* 0x0000006c056c7223 */ /* 0x000fe2000001080e */
[----:B------:R-:W-:-:S02]  /*10000*/  HADD2.F32 R30, -RZ, R107.H1_H1 ;  /* 0x3000006bff1e7230 */ /* 0x000fc40000004100 */
[C---:B------:R-:W-:Y:S01]  /*10010*/  FMUL.FTZ R5, R28.reuse, R27 ;  /* 0x0000001b1c057220 */ /* 0x040fe20000410000 */
[-C--:B------:R-:W-:Y:S01]  /*10020*/  FMUL.FTZ R15, R28, R9.reuse ;  /* 0x000000091c0f7220 */ /* 0x080fe20000410000 */
[----:B------:R-:W-:Y:S02]  /*10030*/  HADD2.F32 R14, -RZ, R109.H1_H1 ;  /* 0x3000006dff0e7230 */ /* 0x000fe40000004100 */
[----:B------:R-:W-:Y:S02]  /*10040*/  HADD2.F32 R28, -RZ, R42.H0_H0 ;  /* 0x2000002aff1c7230 */ /* 0x000fe40000004100 */
[----:B------:R-:W-:Y:S01]  /*10050*/  FMUL.FTZ R42, R29, R30 ;  /* 0x0000001e1d2a7220 */ /* 0x000fe20000410000 */
[----:B------:R-:W-:Y:S02]  /*10060*/  HADD2.F32 R11, -RZ, R11.H1_H1 ;  /* 0x3000000bff0b7230 */ /* 0x000fe40000004100 */
[----:B------:R-:W-:Y:S01]  /*10070*/  FFMA.FTZ R32, R24, R9, -R5 ;  /* 0x0000000918207223 */ /* 0x000fe20000010805 */
[----:B------:R-:W-:-:S02]  /*10080*/  HADD2.F32 R26, -RZ, R44.H0_H0 ;  /* 0x2000002cff1a7230 */ /* 0x000fc40000004100 */
[-C--:B------:R-:W-:Y:S01]  /*10090*/  FMUL.FTZ R29, R29, R14.reuse ;  /* 0x0000000e1d1d7220 */ /* 0x080fe20000410000 */
[----:B------:R-:W-:Y:S01]  /*100a0*/  FFMA.FTZ R42, R25, R14, -R42 ;  /* 0x0000000e192a7223 */ /* 0x000fe2000001082a */
[----:B------:R-:W-:Y:S01]  /*100b0*/  FFMA.FTZ R24, R24, R27, R15 ;  /* 0x0000001b18187223 */ /* 0x000fe2000001000f */
[C---:B------:R-:W-:Y:S01]  /*100c0*/  FMUL.FTZ R44, R11.reuse, R28 ;  /* 0x0000001c0b2c7220 */ /* 0x040fe20000410000 */
[----:B------:R-:W-:Y:S01]  /*100d0*/  FMUL.FTZ R14, R11, R26 ;  /* 0x0000001a0b0e7220 */ /* 0x000fe20000410000 */
[----:B------:R-:W-:Y:S02]  /*100e0*/  HADD2.F32 R8, -RZ, R8.H1_H1 ;  /* 0x30000008ff087230 */ /* 0x000fe40000004100 */
[----:B------:R-:W-:Y:S01]  /*100f0*/  FFMA.FTZ R29, R25, R30, R29 ;  /* 0x0000001e191d7223 */ /* 0x000fe2000001001d */
[----:B------:R-:W-:Y:S02]  /*10100*/  HADD2.F32 R10, -RZ, R10.H1_H1 ;  /* 0x3000000aff0a7230 */ /* 0x000fe40000004100 */
[----:B------:R-:W-:Y:S01]  /*10110*/  FFMA.FTZ R33, R7, R26, -R44 ;  /* 0x0000001a07217223 */ /* 0x000fe2000001082c */
[----:B------:R-:W-:-:S02]  /*10120*/  HADD2.F32 R11, -RZ, R45.H0_H0 ;  /* 0x2000002dff0b7230 */ /* 0x000fc40000004100 */
[----:B------:R-:W-:Y:S01]  /*10130*/  FFMA.FTZ R14, R7, R28, R14 ;  /* 0x0000001c070e7223 */ /* 0x000fe2000001000e */
[----:B------:R-:W-:Y:S02]  /*10140*/  HADD2.F32 R15, -RZ, R43.H0_H0 ;  /* 0x2000002bff0f7230 */ /* 0x000fe40000004100 */
[----:B------:R-:W-:Y:S02]  /*10150*/  HADD2.F32 R5, -RZ, R47.H0_H0 ;  /* 0x2000002fff057230 */ /* 0x000fe40000004100 */
[----:B------:R-:W-:Y:S01]  /*10160*/  FMUL.FTZ R7, R8, R11 ;  /* 0x0000000b08077220 */ /* 0x000fe20000410000 */
[----:B------:R-:W-:Y:S02]  /*10170*/  HADD2.F32 R9, -RZ, R46.H0_H0 ;  /* 0x2000002eff097230 */ /* 0x000fe40000004100 */
[----:B------:R-:W-:Y:S01]  /*10180*/  FMUL.FTZ R27, R10, R15 ;  /* 0x0000000f0a1b7220 */ /* 0x000fe20000410000 */
[----:B------:R-:W-:Y:S02]  /*10190*/  HADD2.F32 R4, -RZ, R4.H1_H1 ;  /* 0x30000004ff047230 */ /* 0x000fe40000004100 */
[----:B------:R-:W-:Y:S01]  /*101a0*/  FMUL.FTZ R8, R8, R5 ;  /* 0x0000000508087220 */ /* 0x000fe20000410000 */
[----:B------:R-:W-:-:S02]  /*101b0*/  HADD2.F32 R6, -RZ, R6.H1_H1 ;  /* 0x30000006ff067230 */ /* 0x000fc40000004100 */
[----:B------:R-:W-:Y:S01]  /*101c0*/  FMUL.FTZ R10, R10, R9 ;  /* 0x000000090a0a7220 */ /* 0x000fe20000410000 */
[C---:B------:R-:W-:Y:S01]  /*101d0*/  FFMA.FTZ R25, R4.reuse, R5, -R7 ;  /* 0x0000000504197223 */ /* 0x040fe20000010807 */
[----:B------:R-:W-:Y:S01]  /*101e0*/  FFMA.FTZ R8, R4, R11, R8 ;  /* 0x0000000b04087223 */ /* 0x000fe20000010008 */
[C---:B------:R-:W-:Y:S01]  /*101f0*/  FFMA.FTZ R27, R6.reuse, R9, -R27 ;  /* 0x00000009061b7223 */ /* 0x040fe2000001081b */
[----:B------:R-:W-:Y:S01]  /*10200*/  FFMA.FTZ R15, R6, R15, R10 ;  /* 0x0000000f060f7223 */ /* 0x000fe2000001000a */
[----:B------:R-:W-:Y:S02]  /*10210*/  F2FP.F16.F32.PACK_AB R7, R33, R42 ;  /* 0x0000002a2107723e */ /* 0x000fe400000000ff */
[----:B------:R-:W-:Y:S02]  /*10220*/  F2FP.F16.F32.PACK_AB R5, R34, R35 ;  /* 0x000000232205723e */ /* 0x000fe400000000ff */
[----:B------:R-:W-:Y:S02]  /*10230*/  F2FP.F16.F32.PACK_AB R4, R25, R108 ;  /* 0x0000006c1904723e */ /* 0x000fe400000000ff */
[----:B------:R-:W-:-:S02]  /*10240*/  F2FP.F16.F32.PACK_AB R6, R27, R32 ;  /* 0x000000201b06723e */ /* 0x000fc400000000ff */
[----:B------:R-:W-:Y:S02]  /*10250*/  F2FP.F16.F32.PACK_AB R11, R14, R29 ;  /* 0x0000001d0e0b723e */ /* 0x000fe400000000ff */
[----:B------:R-:W-:Y:S01]  /*10260*/  F2FP.F16.F32.PACK_AB R9, R40, R41 ;  /* 0x000000292809723e */ /* 0x000fe200000000ff */
[----:B------:R3:W-:Y:S01]  /*10270*/  STS.128 [R106], R4 ;  /* 0x000000046a007388 */ /* 0x0007e20000000c00 */
[----:B------:R-:W-:Y:S02]  /*10280*/  F2FP.F16.F32.PACK_AB R8, R8, R31 ;  /* 0x0000001f0808723e */ /* 0x000fe400000000ff */
[----:B------:R-:W-:-:S05]  /*10290*/  F2FP.F16.F32.PACK_AB R10, R15, R24 ;  /* 0x000000180f0a723e */ /* 0x000fca00000000ff */
[----:B------:R3:W-:Y:S02]  /*102a0*/  STS.128 [R12+0x10400], R8 ;  /* 0x010400080c007388 */ /* 0x0007e40000000c00 */
.L_x_1541:
[----:B------:R-:W-:Y:S05]  /*102b0*/  BSYNC B2 ;  /* 0x0000000000027941 */ /* 0x000fea0003800000 */
.L_x_1540:
[----:B------:R-:W-:Y:S05]  /*102c0*/  @P1 BRA `(.L_x_1539) ;  /* 0x00000004007c1947 */ /* 0x000fea0003800000 */
[----:B------:R-:W4:Y:S01]  /*102d0*/  LDL R45, [R1+0x88] ;  /* 0x00008800012d7983 */ /* 0x000f220000100800 */
[----:B------:R-:W-:Y:S01]  /*102e0*/  LEA.HI R13, R13, R0, RZ, 0x1d ;  /* 0x000000000d0d7211 */ /* 0x000fe200078fe8ff */
[----:B------:R-:W-:Y:S01]  /*102f0*/  HADD2.F32 R34, -RZ, R97.H1_H1 ;  /* 0x30000061ff227230 */ /* 0x000fe20000004100 */
[----:B------:R-:W-:Y:S01]  /*10300*/  SHF.R.U64 R44, R48, 0x10, R49 ;  /* 0x00000010302c7819 */ /* 0x000fe20000001231 */
[----:B------:R-:W-:Y:S01]  /*10310*/  HADD2.F32 R30, -RZ, R99.H1_H1 ;  /* 0x30000063ff1e7230 */ /* 0x000fe20000004100 */
[----:B-123--:R-:W-:Y:S01]  /*10320*/  SHF.R.S32.HI R6, RZ, 0x1f, R13 ;  /* 0x0000001fff067819 */ /* 0x00efe2000001140d */
[----:B------:R-:W-:Y:S01]  /*10330*/  IMAD.SHL.U32 R4, R13, 0x8, RZ ;  /* 0x000000080d047824 */ /* 0x000fe200078e00ff */
[----:B------:R-:W-:Y:S02]  /*10340*/  SHF.R.U32.HI R48, RZ, 0x10, R49 ;  /* 0x00000010ff307819 */ /* 0x000fe40000011631 */
[----:B------:R-:W-:Y:S02]  /*10350*/  LEA.HI R6, R6, R13, RZ, 0x3 ;  /* 0x0000000d06067211 */ /* 0x000fe400078f18ff */
[----:B-----5:R-:W-:-:S02]  /*10360*/  LOP3.LUT R4, R105, 0x38, R4, 0xf8, !PT ;  /* 0x0000003869047812 */ /* 0x020fc400078ef804 */
[--C-:B------:R-:W-:Y:S01]  /*10370*/  SHF.R.U32.HI R29, RZ, 0x10, R37.reuse ;  /* 0x00000010ff1d7819 */ /* 0x100fe20000011625 */
[----:B------:R-:W-:Y:S01]  /*10380*/  IMAD.SHL.U32 R6, R6, 0x400, RZ ;  /* 0x0000040006067824 */ /* 0x000fe200078e00ff */
[----:B------:R-:W-:Y:S02]  /*10390*/  LOP3.LUT R8, R4, R103, RZ, 0x3c, !PT ;  /* 0x0000006704087212 */ /* 0x000fe400078e3cff */
[----:B------:R-:W-:Y:S01]  /*103a0*/  SHF.R.U64 R41, R36, 0x10, R37 ;  /* 0x0000001024297819 */ /* 0x000fe20000001225 */
[----:B------:R-:W-:Y:S01]  /*103b0*/  HADD2.F32 R29, -RZ, R29.H0_H0 ;  /* 0x2000001dff1d7230 */ /* 0x000fe20000004100 */
[----:B0-----:R-:W-:Y:S02]  /*103c0*/  LOP3.LUT R9, R6, 0x7fffe000, RZ, 0xc0, !PT ;  /* 0x7fffe00006097812 */ /* 0x001fe400078ec0ff */
[----:B------:R-:W-:Y:S02]  /*103d0*/  SHF.R.U64 R37, R38, 0x10, R39 ;  /* 0x0000001026257819 */ /* 0x000fe40000001227 */
[----:B------:R-:W-:-:S02]  /*103e0*/  IADD3 R9, R8, R9, R102 ;  /* 0x0000000908097210 */ /* 0x000fc40007ffe066 */
[--C-:B------:R-:W-:Y:S02]  /*103f0*/  SHF.R.U64 R43, R50, 0x10, R51.reuse ;  /* 0x00000010322b7819 */ /* 0x100fe40000001233 */
[----:B------:R-:W-:Y:S02]  /*10400*/  LEA R12, R9, R16, 0x1 ;  /* 0x00000010090c7211 */ /* 0x000fe400078e08ff */
[----:B------:R-:W-:Y:S02]  /*10410*/  SHF.R.U32.HI R50, RZ, 0x10, R51 ;  /* 0x00000010ff327819 */ /* 0x000fe40000011633 */
[----:B------:R-:W-:Y:S01]  /*10420*/  SHF.R.U32.HI R39, RZ, 0x10, R39 ;  /* 0x00000010ff277819 */ /* 0x000fe20000011627 */
[----:B------:R-:W0:Y:S02]  /*10430*/  LDS.128 R8, [R12+0x10400] ;  /* 0x010400000c087984 */ /* 0x000e240000000c00 */
[--C-:B0-----:R-:W-:Y:S02]  /*10440*/  HADD2.F32 R25, -RZ, R9.reuse.H0_H0 ;  /* 0x20000009ff197230 */ /* 0x101fe40000004100 */
[----:B------:R-:W-:-:S02]  /*10450*/  HADD2.F32 R26, -RZ, R9.H1_H1 ;  /* 0x30000009ff1a7230 */ /* 0x000fc40000004100 */
[----:B------:R-:W-:Y:S02]  /*10460*/  HADD2.F32 R9, -RZ, R8.H0_H0 ;  /* 0x20000008ff097230 */ /* 0x000fe40000004100 */
[C---:B------:R-:W-:Y:S01]  /*10470*/  FMUL.FTZ R32, R25.reuse, R34 ;  /* 0x0000002219207220 */ /* 0x040fe20000410000 */
[----:B------:R-:W-:Y:S01]  /*10480*/  FMUL.FTZ R36, R25, R30 ;  /* 0x0000001e19247220 */ /* 0x000fe20000410000 */
[----:B------:R-:W-:Y:S02]  /*10490*/  HADD2.F32 R25, -RZ, R48.H0_H0 ;  /* 0x20000030ff197230 */ /* 0x000fe40000004100 */
[----:B------:R-:W-:Y:S01]  /*104a0*/  FMUL.FTZ R33, R26, R29 ;  /* 0x0000001d1a217220 */ /* 0x000fe20000410000 */
[----:B------:R-:W-:Y:S02]  /*104b0*/  HADD2.F32 R27, -RZ, R10.H0_H0 ;  /* 0x2000000aff1b7230 */ /* 0x000fe40000004100 */
[--C-:B------:R-:W-:Y:S02]  /*104c0*/  HADD2.F32 R28, -RZ, R11.reuse.H0_H0 ;  /* 0x2000000bff1c7230 */ /* 0x100fe40000004100 */
[----:B------:R-:W-:-:S02]  /*104d0*/  HADD2.F32 R11, -RZ, R11.H1_H1 ;  /* 0x3000000bff0b7230 */ /* 0x000fc40000004100 */
[----:B------:R-:W-:Y:S02]  /*104e0*/  HADD2.F32 R8, -RZ, R8.H1_H1 ;  /* 0x30000008ff087230 */ /* 0x000fe40000004100 */
[----:B------:R-:W-:Y:S01]  /*104f0*/  HADD2.F32 R10, -RZ, R10.H1_H1 ;  /* 0x3000000aff0a7230 */ /* 0x000fe20000004100 */
[----:B----4-:R-:W0:Y:S02]  /*10500*/  LDS.128 R4, [R45] ;  /* 0x000000002d047984 */ /* 0x010e240000000c00 */
[--C-:B0-----:R-:W-:Y:S02]  /*10510*/  HADD2.F32 R13, -RZ, R5.reuse.H0_H0 ;  /* 0x20000005ff0d7230 */ /* 0x101fe40000004100 */
[----:B------:R-:W-:Y:S02]  /*10520*/  HADD2.F32 R14, -RZ, R5.H1_H1 ;  /* 0x30000005ff0e7230 */ /* 0x000fe40000004100 */
[----:B------:R-:W-:Y:S02]  /*10530*/  HADD2.F32 R5, -RZ, R4.H0_H0 ;  /* 0x20000004ff057230 */ /* 0x000fe40000004100 */
[----:B------:R-:W-:Y:S01]  /*10540*/  FFMA.FTZ R31, R13, R30, -R32 ;  /* 0x0000001e0d1f7223 */ /* 0x000fe20000010820 */
[----:B------:R-:W-:-:S02]  /*10550*/  HADD2.F32 R32, -RZ, R97.H0_H0 ;  /* 0x20000061ff207230 */ /* 0x000fc40000004100 */
[----:B------:R-:W-:Y:S01]  /*10560*/  FFMA.FTZ R36, R13, R34, R36 ;  /* 0x000000220d247223 */ /* 0x000fe20000010024 */
[----:B------:R-:W-:Y:S02]  /*10570*/  HADD2.F32 R30, -RZ, R99.H0_H0 ;  /* 0x20000063ff1e7230 */ /* 0x000fe40000004100 */
[-C--:B------:R-:W-:Y:S01]  /*10580*/  FMUL.FTZ R13, R26, R25.reuse ;  /* 0x000000191a0d7220 */ /* 0x080fe20000410000 */
[----:B------:R-:W-:Y:S02]  /*10590*/  HADD2.F32 R26, -RZ, R98.H0_H0 ;  /* 0x20000062ff1a7230 */ /* 0x000fe40000004100 */
[C---:B------:R-:W-:Y:S01]  /*105a0*/  FMUL.FTZ R34, R9.reuse, R32 ;  /* 0x0000002009227220 */ /* 0x040fe20000410000 */
[C---:B------:R-:W-:Y:S01]  /*105b0*/  FFMA.FTZ R38, R14.reuse, R25, -R33 ;  /* 0x000000190e267223 */ /* 0x040fe20000010821 */
[----:B------:R-:W-:Y:S01]  /*105c0*/  FMUL.FTZ R9, R9, R30 ;  /* 0x0000001e09097220 */ /* 0x000fe20000410000 */
[----:B------:R-:W-:Y:S01]  /*105d0*/  FFMA.FTZ R29, R14, R29, R13 ;  /* 0x0000001d0e1d7223 */ /* 0x000fe2000001000d */
[----:B------:R-:W-:-:S02]  /*105e0*/  HADD2.F32 R14, -RZ, R100.H0_H0 ;  /* 0x20000064ff0e7230 */ /* 0x000fc40000004100 */
[C---:B------:R-:W-:Y:S01]  /*105f0*/  FFMA.FTZ R34, R5.reuse, R30, -R34 ;  /* 0x0000001e05227223 */ /* 0x040fe20000010822 */
[----:B------:R-:W-:Y:S01]  /*10600*/  FFMA.FTZ R32, R5, R32, R9 ;  /* 0x0000002005207223 */ /* 0x000fe20000010009 */
[----:B------:R-:W-:Y:S02]  /*10610*/  HADD2.F32 R15, -RZ, R6.H0_H0 ;  /* 0x20000006ff0f7230 */ /* 0x000fe40000004100 */
[C---:B------:R-:W-:Y:S01]  /*10620*/  FMUL.FTZ R30, R27.reuse, R26 ;  /* 0x0000001a1b1e7220 */ /* 0x040fe20000410000 */
[----:B------:R-:W-:Y:S02]  /*10630*/  HADD2.F32 R9, -RZ, R98.H1_H1 ;  /* 0x30000062ff097230 */ /* 0x000fe40000004100 */
[-C--:B------:R-:W-:Y:S01]  /*10640*/  FMUL.FTZ R40, R27, R14.reuse ;  /* 0x0000000e1b287220 */ /* 0x080fe20000410000 */
[----:B------:R-:W-:Y:S02]  /*10650*/  HADD2.F32 R5, -RZ, R100.H1_H1 ;  /* 0x30000064ff057230 */ /* 0x000fe40000004100 */
[----:B------:R-:W-:Y:S01]  /*10660*/  FFMA.FTZ R27, R15, R14, -R30 ;  /* 0x0000000e0f1b7223 */ /* 0x000fe2000001081e */
[----:B------:R-:W-:-:S02]  /*10670*/  HADD2.F32 R24, -RZ, R7.H0_H0 ;  /* 0x20000007ff187230 */ /* 0x000fc40000004100 */
[C---:B------:R-:W-:Y:S01]  /*10680*/  FMUL.FTZ R13, R28.reuse, R9 ;  /* 0x000000091c0d7220 */ /* 0x040fe20000410000 */
[----:B------:R-:W-:Y:S02]  /*10690*/  HADD2.F32 R30, -RZ, R39.H0_H0 ;  /* 0x20000027ff1e7230 */ /* 0x000fe40000004100 */
[-C--:B------:R-:W-:Y:S01]  /*106a0*/  FMUL.FTZ R28, R28, R5.reuse ;  /* 0x000000051c1c7220 */ /* 0x080fe20000410000 */
[----:B------:R-:W-:Y:S02]  /*106b0*/  HADD2.F32 R14, -RZ, R50.H0_H0 ;  /* 0x20000032ff0e7230 */ /* 0x000fe40000004100 */
[----:B------:R-:W-:Y:S01]  /*106c0*/  FFMA.FTZ R40, R15, R26, R40 ;  /* 0x0000001a0f287223 */ /* 0x000fe20000010028 */
[C---:B------:R-:W-:Y:S01]  /*106d0*/  FFMA.FTZ R26, R24.reuse, R5, -R13 ;  /* 0x00000005181a7223 */ /* 0x040fe2000001080d */
[----:B------:R-:W-:Y:S01]  /*106e0*/  FFMA.FTZ R28, R24, R9, R28 ;  /* 0x00000009181c7223 */ /* 0x000fe2000001001c */
[----:B------:R-:W-:Y:S02]  /*106f0*/  HADD2.F32 R7, -RZ, R7.H1_H1 ;  /* 0x30000007ff077230 */ /* 0x000fe40000004100 */
[C---:B------:R-:W-:Y:S01]  /*10700*/  FMUL.FTZ R42, R11.reuse, R30 ;  /* 0x0000001e0b2a7220 */ /* 0x040fe20000410000 */
[----:B------:R-:W-:Y:S01]  /*10710*/  FMUL.FTZ R24, R11, R14 ;  /* 0x0000000e0b187220 */ /* 0x000fe20000410000 */
[----:B------:R-:W-:-:S02]  /*10720*/  HADD2.F32 R11, -RZ, R41.H0_H0 ;  /* 0x20000029ff0b7230 */ /* 0x000fc40000004100 */
[----:B------:R-:W-:Y:S02]  /*10730*/  HADD2.F32 R13, -RZ, R37.H0_H0 ;  /* 0x20000025ff0d7230 */ /* 0x000fe40000004100 */
[C---:B------:R-:W-:Y:S01]  /*10740*/  FFMA.FTZ R35, R7.reuse, R14, -R42 ;  /* 0x0000000e07237223 */ /* 0x040fe2000001082a */
[----:B------:R-:W-:Y:S02]  /*10750*/  HADD2.F32 R5, -RZ, R44.H0_H0 ;  /* 0x2000002cff057230 */ /* 0x000fe40000004100 */
[----:B------:R-:W-:Y:S01]  /*10760*/  FFMA.FTZ R37, R7, R30, R24 ;  /* 0x0000001e07257223 */ /* 0x000fe20000010018 */
[----:B------:R-:W-:Y:S02]  /*10770*/  HADD2.F32 R9, -RZ, R43.H0_H0 ;  /* 0x2000002bff097230 */ /* 0x000fe40000004100 */
[----:B------:R-:W-:Y:S01]  /*10780*/  FMUL.FTZ R7, R8, R11 ;  /* 0x0000000b08077220 */ /* 0x000fe20000410000 */
[----:B------:R-:W-:Y:S02]  /*10790*/  HADD2.F32 R4, -RZ, R4.H1_H1 ;  /* 0x30000004ff047230 */ /* 0x000fe40000004100 */
[----:B------:R-:W-:Y:S01]  /*107a0*/  FMUL.FTZ R33, R10, R13 ;  /* 0x0000000d0a217220 */ /* 0x000fe20000410000 */
[----:B------:R-:W-:-:S02]  /*107b0*/  HADD2.F32 R6, -RZ, R6.H1_H1 ;  /* 0x30000006ff067230 */ /* 0x000fc40000004100 */
[----:B------:R-:W-:Y:S01]  /*107c0*/  FMUL.FTZ R8, R8, R5 ;  /* 0x0000000508087220 */ /* 0x000fe20000410000 */
[----:B------:R-:W-:Y:S01]  /*107d0*/  FMUL.FTZ R14, R10, R9 ;  /* 0x000000090a0e7220 */ /* 0x000fe20000410000 */
[----:B------:R-:W-:Y:S01]  /*107e0*/  FFMA.FTZ R15, R4, R5, -R7 ;  /* 0x00000005040f7223 */ /* 0x000fe20000010807 */
[----:B------:R-:W-:Y:S01]  /*107f0*/  F2FP.F16.F32.PACK_AB R7, R35, R26 ;  /* 0x0000001a2307723e */ /* 0x000fe200000000ff */
[----:B------:R-:W-:Y:S01]  /*10800*/  FFMA.FTZ R10, R6, R9, -R33 ;  /* 0x00000009060a7223 */ /* 0x000fe20000010821 */
[----:B------:R-:W-:Y:S01]  /*10810*/  FFMA.FTZ R25, R4, R11, R8 ;  /* 0x0000000b04197223 */ /* 0x000fe20000010008 */
[----:B------:R-:W-:Y:S01]  /*10820*/  FFMA.FTZ R13, R6, R13, R14 ;  /* 0x0000000d060d7223 */ /* 0x000fe2000001000e */
        /* <DEDUP_REMOVED lines=9> */
.L_x_1539:
[----:B------:R-:W-:Y:S05]  /*108c0*/  BSYNC B1 ;  /* 0x0000000000017941 */ /* 0x000fea0003800000 */
.L_x_1538:
[----:B------:R-:W-:Y:S04]  /*108d0*/  BSSY B1, `(.L_x_1542) ;  /* 0x00000cf000017945 */ /* 0x000fe80003800000 */
[----:B------:R-:W-:Y:S05]  /*108e0*/  @P2 BRA `(.L_x_1543) ;  /* 0x0000000c00342947 */ /* 0x000fea0003800000 */
[----:B------:R-:W0:Y:S01]  /*108f0*/  LDC R41, c[0x0][0x3d4] ;  /* 0x0000f500ff297b82 */ /* 0x000e220000000800 */
[----:B-1234-:R-:W-:Y:S01]  /*10900*/  SHF.R.S32.HI R5, RZ, 0x1f, R20 ;  /* 0x0000001fff057819 */ /* 0x01efe20000011414 */
[----:B------:R-:W-:Y:S01]  /*10910*/  IMAD.SHL.U32 R4, R20, 0x40, RZ ;  /* 0x0000004014047824 */ /* 0x000fe200078e00ff */
[----:B------:R-:W-:Y:S02]  /*10920*/  BSSY B2, `(.L_x_1544) ;  /* 0x0000069000027945 */ /* 0x000fe40003800000 */
[----:B------:R-:W-:Y:S02]  /*10930*/  LEA.HI R5, R5, R20, RZ, 0x3 ;  /* 0x0000001405057211 */ /* 0x000fe400078f18ff */
[----:B------:R-:W-:-:S03]  /*10940*/  LOP3.LUT R42, R4, 0x1c0, RZ, 0xc0, !PT ;  /* 0x000001c0042a7812 */ /* 0x000fc600078ec0ff */
[----:B------:R-:W-:Y:S01]  /*10950*/  IMAD.SHL.U32 R5, R5, 0x40, RZ ;  /* 0x0000004005057824 */ /* 0x000fe200078e00ff */
[----:B------:R-:W-:-:S04]  /*10960*/  SHF.R.U32.HI R43, RZ, 0x3, R42 ;  /* 0x00000003ff2b7819 */ /* 0x000fc8000001162a */
[----:B------:R-:W-:Y:S02]  /*10970*/  LOP3.LUT R44, R5, 0xfffffe00, RZ, 0xc0, !PT ;  /* 0xfffffe00052c7812 */ /* 0x000fe400078ec0ff */
[-C--:B0-----:R-:W-:Y:S02]  /*10980*/  ISETP.GE.AND P0, PT, R228, R41.reuse, PT ;  /* 0x00000029e400720c */ /* 0x081fe40003f06270 */
[----:B------:R-:W-:-:S11]  /*10990*/  ISETP.GE.AND P1, PT, R225, R41, PT ;  /* 0x00000029e100720c */ /* 0x000fd60003f26270 */
[----:B------:R-:W-:Y:S05]  /*109a0*/  @P0 BRA `(.L_x_1545) ;  /* 0x0000000400800947 */ /* 0x000fea0003800000 */
[----:B------:R-:W2:Y:S04]  /*109b0*/  LDL R6, [R1+0x24] ;  /* 0x0000240001067983 */ /* 0x000ea80000100800 */
[----:B------:R-:W3:Y:S01]  /*109c0*/  LDL R45, [R1+0x84] ;  /* 0x00008400012d7983 */ /* 0x000ee20000100800 */
[----:B------:R-:W-:Y:S01]  /*109d0*/  HADD2.F32 R29, -RZ, R93.H0_H0 ;  /* 0x2000005dff1d7230 */ /* 0x000fe20000004100 */
[----:B------:R-:W-:Y:S01]  /*109e0*/  SHF.R.U64 R40, R60, 0x10, R61 ;  /* 0x000000103c287819 */ /* 0x000fe2000000123d */
[----:B------:R-:W-:Y:S01]  /*109f0*/  HADD2.F32 R28, -RZ, R95.H0_H0 ;  /* 0x2000005fff1c7230 */ /* 0x000fe20000004100 */
[----:B------:R-:W-:Y:S01]  /*10a00*/  SHF.R.U32.HI R31, RZ, 0x10, R53 ;  /* 0x00000010ff1f7819 */ /* 0x000fe20000011635 */
[----:B------:R-:W-:Y:S01]  /*10a10*/  HADD2.F32 R93, -RZ, R93.H1_H1 ;  /* 0x3000005dff5d7230 */ /* 0x000fe20000004100 */
[----:B------:R-:W-:Y:S01]  /*10a20*/  SHF.R.U32.HI R60, RZ, 0x10, R61 ;  /* 0x00000010ff3c7819 */ /* 0x000fe2000001163d */
[----:B------:R-:W-:Y:S01]  /*10a30*/  HADD2.F32 R95, -RZ, R95.H1_H1 ;  /* 0x3000005fff5f7230 */ /* 0x000fe20000004100 */
[----:B------:R-:W-:Y:S01]  /*10a40*/  SHF.R.U64 R39, R62, 0x10, R63 ;  /* 0x000000103e277819 */ /* 0x000fe2000000123f */
[----:B------:R-:W-:Y:S01]  /*10a50*/  HADD2.F32 R31, -RZ, R31.H0_H0 ;  /* 0x2000001fff1f7230 */ /* 0x000fe20000004100 */
[----:B------:R-:W-:-:S02]  /*10a60*/  SHF.R.U64 R35, R54, 0x10, R55 ;  /* 0x0000001036237819 */ /* 0x000fc40000001237 */
[----:B------:R-:W-:Y:S02]  /*10a70*/  SHF.R.U32.HI R62, RZ, 0x10, R63 ;  /* 0x00000010ff3e7819 */ /* 0x000fe4000001163f */
[----:B------:R-:W-:Y:S02]  /*10a80*/  SHF.R.U32.HI R54, RZ, 0x10, R55 ;  /* 0x00000010ff367819 */ /* 0x000fe40000011637 */
[----:B------:R-:W-:Y:S02]  /*10a90*/  SHF.R.U64 R37, R52, 0x10, R53 ;  /* 0x0000001034257819 */ /* 0x000fe40000001235 */
[----:B--2---:R-:W-:-:S04]  /*10aa0*/  LEA.HI R4, R41, R6, RZ, 0x1d ;  /* 0x0000000629047211 */ /* 0x004fc800078fe8ff */
[----:B------:R-:W-:Y:S02]  /*10ab0*/  SHF.R.S32.HI R7, RZ, 0x1f, R4 ;  /* 0x0000001fff077819 */ /* 0x000fe40000011404 */
[----:B------:R-:W-:Y:S02]  /*10ac0*/  SHF.L.U32 R5, R4, 0x3, RZ ;  /* 0x0000000304057819 */ /* 0x000fe400000006ff */
[----:B------:R-:W-:Y:S02]  /*10ad0*/  LEA.HI R7, R7, R4, RZ, 0x3 ;  /* 0x0000000407077211 */ /* 0x000fe400078f18ff */
[----:B------:R-:W-:-:S03]  /*10ae0*/  LOP3.LUT R4, R42, 0x38, R5, 0xf8, !PT ;  /* 0x000000382a047812 */ /* 0x000fc600078ef805 */
[----:B------:R-:W-:Y:S01]  /*10af0*/  IMAD.SHL.U32 R7, R7, 0x400, RZ ;  /* 0x0000040007077824 */ /* 0x000fe200078e00ff */
[----:B------:R-:W-:-:S04]  /*10b00*/  LOP3.LUT R8, R4, R43, RZ, 0x3c, !PT ;  /* 0x0000002b04087212 */ /* 0x000fc800078e3cff */
[----:B------:R-:W-:Y:S02]  /*10b10*/  LOP3.LUT R9, R7, 0x7fffe000, RZ, 0xc0, !PT ;  /* 0x7fffe00007097812 */ /* 0x000fe400078ec0ff */
[----:B---3--:R-:W0:Y:S02]  /*10b20*/  LDS.128 R4, [R45] ;  /* 0x000000002d047984 */ /* 0x008e240000000c00 */
[----:B------:R-:W-:-:S05]  /*10b30*/  IADD3 R9, R8, R9, R44 ;  /* 0x0000000908097210 */ /* 0x000fca0007ffe02c */
[----:B------:R-:W-:-:S05]  /*10b40*/  IMAD R12, R9, 0x2, R16 ;  /* 0x00000002090c7824 */ /* 0x000fca00078e0210 */
        /* <DEDUP_REMOVED lines=15> */
[----:B------:R-:W-:-:S02]  /*10c40*/  HADD2.F32 R28, -RZ, R60.H0_H0 ;  /* 0x2000003cff1c7230 */ /* 0x000fc40000004100 */
[----:B------:R-:W-:Y:S01]  /*10c50*/  FFMA.FTZ R29, R13, R29, R24 ;  /* 0x0000001d0d1d7223 */ /* 0x000fe20000010018 */
[----:B------:R-:W-:Y:S02]  /*10c60*/  HADD2.F32 R30, -RZ, R92.H1_H1 ;  /* 0x3000005cff1e7230 */ /* 0x000fe40000004100 */
[--C-:B------:R-:W-:Y:S02]  /*10c70*/  HADD2.F32 R24, -RZ, R94.reuse.H1_H1 ;  /* 0x3000005eff187230 */ /* 0x100fe40000004100 */
[-C--:B------:R-:W-:Y:S01]  /*10c80*/  FMUL.FTZ R25, R25, R28.reuse ;  /* 0x0000001c19197220 */ /* 0x080fe20000410000 */
[C---:B------:R-:W-:Y:S01]  /*10c90*/  FFMA.FTZ R33, R14.reuse, R28, -R33 ;  /* 0x0000001c0e217223 */ /* 0x040fe20000010821 */
[C---:B------:R-:W-:Y:S01]  /*10ca0*/  FMUL.FTZ R28, R9.reuse, R30 ;  /* 0x0000001e091c7220 */ /* 0x040fe20000410000 */
[----:B------:R-:W-:Y:S02]  /*10cb0*/  HADD2.F32 R27, -RZ, R11.H0_H0 ;  /* 0x2000000bff1b7230 */ /* 0x000fe40000004100 */
[----:B------:R-:W-:Y:S01]  /*10cc0*/  FFMA.FTZ R34, R14, R31, R25 ;  /* 0x0000001f0e227223 */ /* 0x000fe20000010019 */
[----:B------:R-:W-:Y:S01]  /*10cd0*/  FMUL.FTZ R14, R26, R93 ;  /* 0x0000005d1a0e7220 */ /* 0x000fe20000410000 */
[----:B------:R-:W-:Y:S01]  /*10ce0*/  FMUL.FTZ R9, R9, R24 ;  /* 0x0000001809097220 */ /* 0x000fe20000410000 */
[----:B------:R-:W-:-:S02]  /*10cf0*/  HADD2.F32 R94, -RZ, R94.H0_H0 ;  /* 0x2000005eff5e7230 */ /* 0x000fc40000004100 */
[-C--:B------:R-:W-:Y:S01]  /*10d00*/  FMUL.FTZ R26, R26, R95.reuse ;  /* 0x0000005f1a1a7220 */ /* 0x080fe20000410000 */
[----:B------:R-:W-:Y:S01]  /*10d10*/  FFMA.FTZ R28, R5, R24, -R28 ;  /* 0x00000018051c7223 */ /* 0x000fe2000001081c */
[----:B------:R-:W-:Y:S01]  /*10d20*/  FFMA.FTZ R95, R15, R95, -R14 ;  /* 0x0000005f0f5f7223 */ /* 0x000fe2000001080e */
[----:B------:R-:W-:Y:S02]  /*10d30*/  HADD2.F32 R11, -RZ, R11.H1_H1 ;  /* 0x3000000bff0b7230 */ /* 0x000fe40000004100 */
[----:B------:R-:W-:Y:S01]  /*10d40*/  FFMA.FTZ R30, R5, R30, R9 ;  /* 0x0000001e051e7223 */ /* 0x000fe20000010009 */
[----:B------:R-:W-:Y:S02]  /*10d50*/  HADD2.F32 R24, -RZ, R54.H0_H0 ;  /* 0x20000036ff187230 */ /* 0x000fe40000004100 */
[----:B------:R-:W-:Y:S01]  /*10d60*/  FMUL.FTZ R9, R27, R94 ;  /* 0x0000005e1b097220 */ /* 0x000fe20000410000 */
[----:B------:R-:W-:Y:S02]  /*10d70*/  HADD2.F32 R14, -RZ, R62.H0_H0 ;  /* 0x2000003eff0e7230 */ /* 0x000fe40000004100 */
[----:B------:R-:W-:Y:S01]  /*10d80*/  FFMA.FTZ R26, R15, R93, R26 ;  /* 0x0000005d0f1a7223 */ /* 0x000fe2000001001a */
[----:B------:R-:W-:-:S02]  /*10d90*/  HADD2.F32 R5, -RZ, R96.H0_H0 ;  /* 0x20000060ff057230 */ /* 0x000fc40000004100 */
[C---:B------:R-:W-:Y:S01]  /*10da0*/  FMUL.FTZ R36, R11.reuse, R24 ;  /* 0x000000180b247220 */ /* 0x040fe20000410000 */
[----:B------:R-:W-:Y:S02]  /*10db0*/  HADD2.F32 R8, -RZ, R8.H1_H1 ;  /* 0x30000008ff087230 */ /* 0x000fe40000004100 */
[-C--:B------:R-:W-:Y:S01]  /*10dc0*/  FMUL.FTZ R38, R11, R14.reuse ;  /* 0x0000000e0b267220 */ /* 0x080fe20000410000 */
[----:B------:R-:W-:Y:S02]  /*10dd0*/  HADD2.F32 R10, -RZ, R10.H1_H1 ;  /* 0x3000000aff0a7230 */ /* 0x000fe40000004100 */
[-C--:B------:R-:W-:Y:S01]  /*10de0*/  FMUL.FTZ R27, R27, R5.reuse ;  /* 0x000000051b1b7220 */ /* 0x080fe20000410000 */
[----:B------:R-:W-:Y:S01]  /*10df0*/  FFMA.FTZ R31, R20, R5, -R9 ;  /* 0x00000005141f7223 */ /* 0x000fe20000010809 */
[----:B------:R-:W-:Y:S02]  /*10e00*/  HADD2.F32 R11, -RZ, R37.H0_H0 ;  /* 0x20000025ff0b7230 */ /* 0x000fe40000004100 */
[----:B------:R-:W-:Y:S01]  /*10e10*/  FFMA.FTZ R36, R7, R14, -R36 ;  /* 0x0000000e07247223 */ /* 0x000fe20000010824 */
[----:B------:R-:W-:-:S02]  /*10e20*/  HADD2.F32 R13, -RZ, R35.H0_H0 ;  /* 0x20000023ff0d7230 */ /* 0x000fc40000004100 */
[----:B------:R-:W-:Y:S01]  /*10e30*/  FFMA.FTZ R20, R20, R94, R27 ;  /* 0x0000005e14147223 */ /* 0x000fe2000001001b */
        /* <DEDUP_REMOVED lines=23> */
.L_x_1545:
[----:B------:R-:W-:Y:S05]  /*10fb0*/  BSYNC B2 ;  /* 0x0000000000027941 */ /* 0x000fea0003800000 */
.L_x_1544:
[----:B------:R-:W-:Y:S05]  /*10fc0*/  @P1 BRA `(.L_x_1543) ;  /* 0x00000004007c1947 */ /* 0x000fea0003800000 */
[----:B------:R-:W2:Y:S01]  /*10fd0*/  LDL R39, [R1+0x80] ;  /* 0x0000800001277983 */ /* 0x000ea20000100800 */
[----:B------:R-:W-:Y:S01]  /*10fe0*/  LEA.HI R41, R41, R0, RZ, 0x1d ;  /* 0x0000000029297211 */ /* 0x000fe200078fe8ff */
[--C-:B------:R-:W-:Y:S01]  /*10ff0*/  HADD2.F32 R28, -RZ, R91.reuse.H1_H1 ;  /* 0x3000005bff1c7230 */ /* 0x100fe20000004100 */
[----:B------:R-:W-:Y:S01]  /*11000*/  SHF.R.U64 R38, R80, 0x10, R81 ;  /* 0x0000001050267819 */ /* 0x000fe20000001251 */
[--C-:B------:R-:W-:Y:S01]  /*11010*/  HADD2.F32 R29, -RZ, R88.reuse.H1_H1 ;  /* 0x30000058ff1d7230 */ /* 0x100fe20000004100 */
[----:B0-----:R-:W-:Y:S01]  /*11020*/  SHF.R.S32.HI R6, RZ, 0x1f, R41 ;  /* 0x0000001fff067819 */ /* 0x001fe20000011429 */
[----:B------:R-:W-:Y:S01]  /*11030*/  HADD2.F32 R88, -RZ, R88.H0_H0 ;  /* 0x20000058ff587230 */ /* 0x000fe20000004100 */
[----:B------:R-:W-:Y:S01]  /*11040*/  SHF.L.U32 R4, R41, 0x3, RZ ;  /* 0x0000000329047819 */ /* 0x000fe200000006ff */
[----:B------:R-:W-:Y:S01]  /*11050*/  HADD2.F32 R92, -RZ, R92.H0_H0 ;  /* 0x2000005cff5c7230 */ /* 0x000fe20000004100 */
[----:B------:R-:W-:Y:S01]  /*11060*/  LEA.HI R6, R6, R41, RZ, 0x3 ;  /* 0x0000002906067211 */ /* 0x000fe200078f18ff */
[----:B------:R-:W-:Y:S01]  /*11070*/  HADD2.F32 R91, -RZ, R91.H0_H0 ;  /* 0x2000005bff5b7230 */ /* 0x000fe20000004100 */
[----:B------:R-:W-:Y:S01]  /*11080*/  LOP3.LUT R4, R42, 0x38, R4, 0xf8, !PT ;  /* 0x000000382a047812 */ /* 0x000fe200078ef804 */
[----:B------:R-:W-:Y:S01]  /*11090*/  HADD2.F32 R96, -RZ, R96.H1_H1 ;  /* 0x30000060ff607230 */ /* 0x000fe20000004100 */
[----:B------:R-:W-:Y:S01]  /*110a0*/  SHF.R.U32.HI R30, RZ, 0x10, R57 ;  /* 0x00000010ff1e7819 */ /* 0x000fe20000011639 */
[----:B------:R-:W-:Y:S01]  /*110b0*/  IMAD.SHL.U32 R6, R6, 0x400, RZ ;  /* 0x0000040006067824 */ /* 0x000fe200078e00ff */
[----:B------:R-:W-:-:S02]  /*110c0*/  LOP3.LUT R8, R4, R43, RZ, 0x3c, !PT ;  /* 0x0000002b04087212 */ /* 0x000fc400078e3cff */
[----:B------:R-:W-:Y:S01]  /*110d0*/  SHF.R.U32.HI R80, RZ, 0x10, R81 ;  /* 0x00000010ff507819 */ /* 0x000fe20000011651 */
[----:B------:R-:W-:Y:S01]  /*110e0*/  HADD2.F32 R30, -RZ, R30.H0_H0 ;  /* 0x2000001eff1e7230 */ /* 0x000fe20000004100 */
[----:B------:R-:W-:Y:S02]  /*110f0*/  LOP3.LUT R9, R6, 0x7fffe000, RZ, 0xc0, !PT ;  /* 0x7fffe00006097812 */ /* 0x000fe400078ec0ff */
[----:B------:R-:W-:Y:S02]  /*11100*/  SHF.R.U64 R37, R82, 0x10, R83 ;  /* 0x0000001052257819 */ /* 0x000fe40000001253 */
[----:B------:R-:W-:Y:S02]  /*11110*/  IADD3 R9, R8, R9, R44 ;  /* 0x0000000908097210 */ /* 0x000fe40007ffe02c */
[----:B------:R-:W-:Y:S02]  /*11120*/  SHF.R.U64 R35, R58, 0x10, R59 ;  /* 0x000000103a237819 */ /* 0x000fe4000000123b */
[----:B------:R-:W-:Y:S01]  /*11130*/  SHF.R.U32.HI R82, RZ, 0x10, R83 ;  /* 0x00000010ff527819 */ /* 0x000fe20000011653 */
[----:B------:R-:W-:Y:S01]  /*11140*/  IMAD R12, R9, 0x2, R16 ;  /* 0x00000002090c7824 */ /* 0x000fe200078e0210 */
[----:B------:R-:W-:-:S02]  /*11150*/  SHF.R.U32.HI R58, RZ, 0x10, R59 ;  /* 0x00000010ff3a7819 */ /* 0x000fc4000001163b */
[----:B------:R-:W-:Y:S02]  /*11160*/  SHF.R.U64 R36, R56, 0x10, R57 ;  /* 0x0000001038247819 */ /* 0x000fe40000001239 */
        /* <DEDUP_REMOVED lines=9> */
[--C-:B------:R-:W-:Y:S02]  /*11200*/  HADD2.F32 R27, -RZ, R11.reuse.H0_H0 ;  /* 0x2000000bff1b7230 */ /* 0x100fe40000004100 */
[----:B------:R-:W-:Y:S01]  /*11210*/  FMUL.FTZ R25, R25, R24 ;  /* 0x0000001819197220 */ /* 0x000fe20000410000 */
[----:B------:R-:W-:Y:S02]  /*11220*/  HADD2.F32 R11, -RZ, R11.H1_H1 ;  /* 0x3000000bff0b7230 */ /* 0x000fe40000004100 */
[----:B------:R-:W-:Y:S02]  /*11230*/  HADD2.F32 R8, -RZ, R8.H1_H1 ;  /* 0x30000008ff087230 */ /* 0x000fe40000004100 */
[----:B------:R-:W-:Y:S01]  /*11240*/  HADD2.F32 R10, -RZ, R10.H1_H1 ;  /* 0x3000000aff0a7230 */ /* 0x000fe20000004100 */
[----:B--2---:R-:W0:Y:S02]  /*11250*/  LDS.128 R4, [R39] ;  /* 0x0000000027047984 */ /* 0x004e240000000c00 */
[----:B0-----:R-:W-:-:S02]  /*11260*/  HADD2.F32 R13, -RZ, R5.H0_H0 ;  /* 0x20000005ff0d7230 */ /* 0x001fc40000004100 */
[----:B------:R-:W-:Y:S02]  /*11270*/  HADD2.F32 R14, -RZ, R5.H1_H1 ;  /* 0x30000005ff0e7230 */ /* 0x000fe40000004100 */
[----:B------:R-:W-:Y:S02]  /*11280*/  HADD2.F32 R5, -RZ, R4.H0_H0 ;  /* 0x20000004ff057230 */ /* 0x000fe40000004100 */
[C---:B------:R-:W-:Y:S01]  /*11290*/  FFMA.FTZ R32, R13.reuse, R28, -R32 ;  /* 0x0000001c0d207223 */ /* 0x040fe20000010820 */
[----:B------:R-:W-:Y:S01]  /*112a0*/  FFMA.FTZ R34, R13, R29, R34 ;  /* 0x0000001d0d227223 */ /* 0x000fe20000010022 */
[--C-:B------:R-:W-:Y:S02]  /*112b0*/  HADD2.F32 R13, -RZ, R89.reuse.H0_H0 ;  /* 0x20000059ff0d7230 */ /* 0x100fe40000004100 */
[C---:B------:R-:W-:Y:S01]  /*112c0*/  FFMA.FTZ R31, R14.reuse, R24, -R31 ;  /* 0x000000180e1f7223 */ /* 0x040fe2000001081f */
[----:B------:R-:W-:Y:S02]  /*112d0*/  HADD2.F32 R15, -RZ, R6.H0_H0 ;  /* 0x20000006ff0f7230 */ /* 0x000fe40000004100 */
[C---:B------:R-:W-:Y:S01]  /*112e0*/  FMUL.FTZ R24, R9.reuse, R88 ;  /* 0x0000005809187220 */ /* 0x040fe20000410000 */
[----:B------:R-:W-:Y:S01]  /*112f0*/  FFMA.FTZ R29, R14, R30, R25 ;  /* 0x0000001e0e1d7223 */ /* 0x000fe20000010019 */
[----:B------:R-:W-:Y:S01]  /*11300*/  FMUL.FTZ R9, R9, R92 ;  /* 0x0000005c09097220 */ /* 0x000fe20000410000 */
[----:B------:R-:W-:Y:S01]  /*11310*/  FMUL.FTZ R14, R26, R13 ;  /* 0x0000000d1a0e7220 */ /* 0x000fe20000410000 */
[----:B------:R-:W-:-:S02]  /*11320*/  HADD2.F32 R89, -RZ, R89.H1_H1 ;  /* 0x30000059ff597230 */ /* 0x000fc40000004100 */
[-C--:B------:R-:W-:Y:S01]  /*11330*/  FMUL.FTZ R26, R26, R91.reuse ;  /* 0x0000005b1a1a7220 */ /* 0x080fe20000410000 */
[--C-:B------:R-:W-:Y:S02]  /*11340*/  HADD2.F32 R20, -RZ, R7.reuse.H0_H0 ;  /* 0x20000007ff147230 */ /* 0x100fe40000004100 */
[C---:B------:R-:W-:Y:S01]  /*11350*/  FFMA.FTZ R92, R5.reuse, R92, -R24 ;  /* 0x0000005c055c7223 */ /* 0x040fe20000010818 */
[----:B------:R-:W-:Y:S01]  /*11360*/  FFMA.FTZ R88, R5, R88, R9 ;  /* 0x0000005805587223 */ /* 0x000fe20000010009 */
[----:B------:R-:W-:Y:S01]  /*11370*/  FFMA.FTZ R91, R15, R91, -R14 ;  /* 0x0000005b0f5b7223 */ /* 0x000fe2000001080e */
[----:B------:R-:W-:Y:S02]  /*11380*/  HADD2.F32 R24, -RZ, R58.H0_H0 ;  /* 0x2000003aff187230 */ /* 0x000fe40000004100 */
[C---:B------:R-:W-:Y:S01]  /*11390*/  FMUL.FTZ R5, R27.reuse, R89 ;  /* 0x000000591b057220 */ /* 0x040fe20000410000 */
[----:B------:R-:W-:Y:S02]  /*113a0*/  HADD2.F32 R14, -RZ, R82.H0_H0 ;  /* 0x20000052ff0e7230 */ /* 0x000fe40000004100 */
[----:B------:R-:W-:Y:S01]  /*113b0*/  FMUL.FTZ R28, R27, R96 ;  /* 0x000000601b1c7220 */ /* 0x000fe20000410000 */
[----:B------:R-:W-:-:S02]  /*113c0*/  HADD2.F32 R7, -RZ, R7.H1_H1 ;  /* 0x30000007ff077230 */ /* 0x000fc40000004100 */
[C---:B------:R-:W-:Y:S01]  /*113d0*/  FFMA.FTZ R96, R20.reuse, R96, -R5 ;  /* 0x0000006014607223 */ /* 0x040fe20000010805 */
[----:B------:R-:W-:Y:S01]  /*113e0*/  FFMA.FTZ R26, R15, R13, R26 ;  /* 0x0000000d0f1a7223 */ /* 0x000fe2000001001a */
[----:B------:R-:W-:Y:S01]  /*113f0*/  FFMA.FTZ R28, R20, R89, R28 ;  /* 0x00000059141c7223 */ /* 0x000fe2000001001c */
[C---:B------:R-:W-:Y:S01]  /*11400*/  FMUL.FTZ R30, R11.reuse, R24 ;  /* 0x000000180b1e7220 */ /* 0x040fe20000410000 */
[-C--:B------:R-:W-:Y:S01]  /*11410*/  FMUL.FTZ R20, R11, R14.reuse ;  /* 0x0000000e0b147220 */ /* 0x080fe20000410000 */
[----:B------:R-:W-:Y:S02]  /*11420*/  HADD2.F32 R11, -RZ, R36.H0_H0 ;  /* 0x20000024ff0b7230 */ /* 0x000fe40000004100 */
[----:B------:R-:W-:Y:S02]  /*11430*/  HADD2.F32 R13, -RZ, R35.H0_H0 ;  /* 0x20000023ff0d7230 */ /* 0x000fe40000004100 */
[----:B------:R-:W-:Y:S01]  /*11440*/  FFMA.FTZ R33, R7, R14, -R30 ;  /* 0x0000000e07217223 */ /* 0x000fe2000001081e */
[----:B------:R-:W-:-:S02]  /*11450*/  HADD2.F32 R5, -RZ, R38.H0_H0 ;  /* 0x20000026ff057230 */ /* 0x000fc40000004100 */
[----:B------:R-:W-:Y:S01]  /*11460*/  FFMA.FTZ R35, R7, R24, R20 ;  /* 0x0000001807237223 */ /* 0x000fe20000010014 */
[----:B------:R-:W-:Y:S02]  /*11470*/  HADD2.F32 R9, -RZ, R37.H0_H0 ;  /* 0x20000025ff097230 */ /* 0x000fe40000004100 */
[----:B------:R-:W-:Y:S01]  /*11480*/  FMUL.FTZ R7, R8, R11 ;  /* 0x0000000b08077220 */ /* 0x000fe20000410000 */
[----:B------:R-:W-:Y:S02]  /*11490*/  HADD2.F32 R4, -RZ, R4.H1_H1 ;  /* 0x30000004ff047230 */ /* 0x000fe40000004100 */
[----:B------:R-:W-:Y:S01]  /*114a0*/  FMUL.FTZ R27, R10, R13 ;  /* 0x0000000d0a1b7220 */ /* 0x000fe20000410000 */
[----:B------:R-:W-:Y:S02]  /*114b0*/  HADD2.F32 R6, -RZ, R6.H1_H1 ;  /* 0x30000006ff067230 */ /* 0x000fe40000004100 */
[----:B------:R-:W-:Y:S01]  /*114c0*/  FMUL.FTZ R8, R8, R5 ;  /* 0x0000000508087220 */ /* 0x000fe20000410000 */
[----:B------:R-:W-:Y:S01]  /*114d0*/  FMUL.FTZ R14, R10, R9 ;  /* 0x000000090a0e7220 */ /* 0x000fe20000410000 */
[----:B------:R-:W-:Y:S01]  /*114e0*/  FFMA.FTZ R15, R4, R5, -R7 ;  /* 0x00000005040f7223 */ /* 0x000fe20000010807 */
[----:B------:R-:W-:Y:S01]  /*114f0*/  F2FP.F16.F32.PACK_AB R7, R33, R96 ;  /* 0x000000602107723e */ /* 0x000fe200000000ff */
[----:B------:R-:W-:Y:S01]  /*11500*/  FFMA.FTZ R10, R6, R9, -R27 ;  /* 0x00000009060a7223 */ /* 0x000fe2000001081b */
        /* <DEDUP_REMOVED lines=11> */
.L_x_1543:
[----:B------:R-:W-:Y:S05]  /*115c0*/  BSYNC B1 ;  /* 0x0000000000017941 */ /* 0x000fea0003800000 */
.L_x_1542:
[----:B------:R-:W-:Y:S05]  /*115d0*/  @P3 BRA `(.L_x_1501) ;  /* 0x0000000c00383947 */ /* 0x000fea0003800000 */
[----:B01234-:R-:W2:Y:S01]  /*115e0*/  LDL R6, [R1+0x6c] ;  /* 0x00006c0001067983 */ /* 0x01fea20000100800 */
[----:B------:R-:W0:Y:S01]  /*115f0*/  LDC R43, c[0x0][0x3d4] ;  /* 0x0000f500ff2b7b82 */ /* 0x000e220000000800 */
[----:B------:R-:W-:Y:S01]  /*11600*/  BSSY B1, `(.L_x_1546) ;  /* 0x000006b000017945 */ /* 0x000fe20003800000 */
[-C--:B0-----:R-:W-:Y:S02]  /*11610*/  ISETP.GE.AND P0, PT, R228, R43.reuse, PT ;  /* 0x0000002be400720c */ /* 0x081fe40003f06270 */
[----:B------:R-:W-:Y:S02]  /*11620*/  ISETP.GE.AND P1, PT, R225, R43, PT ;  /* 0x0000002be100720c */ /* 0x000fe40003f26270 */
[----:B--2---:R-:W-:Y:S02]  /*11630*/  SHF.R.S32.HI R5, RZ, 0x1f, R6 ;  /* 0x0000001fff057819 */ /* 0x004fe40000011406 */
[----:B------:R-:W-:Y:S02]  /*11640*/  SHF.L.U32 R4, R6, 0x6, RZ ;  /* 0x0000000606047819 */ /* 0x000fe400000006ff */
[----:B------:R-:W-:-:S02]  /*11650*/  LEA.HI R5, R5, R6, RZ, 0x3 ;  /* 0x0000000605057211 */ /* 0x000fc400078f18ff */
[----:B------:R-:W-:-:S03]  /*11660*/  LOP3.LUT R42, R4, 0x1c0, RZ, 0xc0, !PT ;  /* 0x000001c0042a7812 */ /* 0x000fc600078ec0ff */
[----:B------:R-:W-:Y:S01]  /*11670*/  IMAD.SHL.U32 R5, R5, 0x40, RZ ;  /* 0x0000004005057824 */ /* 0x000fe200078e00ff */
[----:B------:R-:W-:-:S04]  /*11680*/  SHF.R.U32.HI R45, RZ, 0x3, R42 ;  /* 0x00000003ff2d7819 */ /* 0x000fc8000001162a */
[----:B------:R-:W-:Y:S01]  /*11690*/  LOP3.LUT R44, R5, 0xfffffe00, RZ, 0xc0, !PT ;  /* 0xfffffe00052c7812 */ /* 0x000fe200078ec0ff */
[----:B------:R-:W-:Y:S06]  /*116a0*/  @P0 BRA `(.L_x_1547) ;  /* 0x0000000400800947 */ /* 0x000fec0003800000 */
[----:B------:R-:W2:Y:S04]  /*116b0*/  LDL R6, [R1+0x24] ;  /* 0x0000240001067983 */ /* 0x000ea80000100800 */
[----:B------:R-:W3:Y:S01]  /*116c0*/  LDL R46, [R1+0x7c] ;  /* 0x00007c00012e7983 */ /* 0x000ee20000100800 */
[----:B------:R-:W-:Y:S01]  /*116d0*/  HADD2.F32 R29, -RZ, R85.H1_H1 ;  /* 0x30000055ff1d7230 */ /* 0x000fe20000004100 */
[----:B------:R-:W-:Y:S01]  /*116e0*/  SHF.R.U32.HI R31, RZ, 0x10, R65 ;  /* 0x00000010ff1f7819 */ /* 0x000fe20000011641 */
[----:B------:R-:W-:Y:S01]  /*116f0*/  HADD2.F32 R28, -RZ, R87.H1_H1 ;  /* 0x30000057ff1c7230 */ /* 0x000fe20000004100 */
[--C-:B------:R-:W-:Y:S02]  /*11700*/  SHF.R.U64 R41, R72, 0x10, R73.reuse ;  /* 0x0000001048297819 */ /* 0x100fe40000001249 */
[----:B------:R-:W-:Y:S01]  /*11710*/  SHF.R.U32.HI R72, RZ, 0x10, R73 ;  /* 0x00000010ff487819 */ /* 0x000fe20000011649 */
[----:B------:R-:W-:Y:S01]  /*11720*/  HADD2.F32 R31, -RZ, R31.H0_H0 ;  /* 0x2000001fff1f7230 */ /* 0x000fe20000004100 */
[----:B------:R-:W-:-:S02]  /*11730*/  SHF.R.U64 R40, R74, 0x10, R75 ;  /* 0x000000104a287819 */ /* 0x000fc4000000124b */
[----:B------:R-:W-:Y:S02]  /*11740*/  SHF.R.U64 R37, R66, 0x10, R67 ;  /* 0x0000001042257819 */ /* 0x000fe40000001243 */
[----:B------:R-:W-:Y:S02]  /*11750*/  SHF.R.U32.HI R74, RZ, 0x10, R75 ;  /* 0x00000010ff4a7819 */ /* 0x000fe4000001164b */
[----:B------:R-:W-:Y:S02]  /*11760*/  SHF.R.U32.HI R66, RZ, 0x10, R67 ;  /* 0x00000010ff427819 */ /* 0x000fe40000011643 */
[----:B------:R-:W-:Y:S02]  /*11770*/  SHF.R.U64 R39, R64, 0x10, R65 ;  /* 0x0000001040277819 */ /* 0x000fe40000001241 */
[----:B--2---:R-:W-:-:S04]  /*11780*/  LEA.HI R4, R43, R6, RZ, 0x1d ;  /* 0x000000062b047211 */ /* 0x004fc800078fe8ff */
[----:B------:R-:W-:Y:S01]  /*11790*/  SHF.R.S32.HI R7, RZ, 0x1f, R4 ;  /* 0x0000001fff077819 */ /* 0x000fe20000011404 */
[----:B------:R-:W-:-:S03]  /*117a0*/  IMAD.SHL.U32 R5, R4, 0x8, RZ ;  /* 0x0000000804057824 */ /* 0x000fc600078e00ff */
[----:B------:R-:W-:Y:S02]  /*117b0*/  LEA.HI R7, R7, R4, RZ, 0x3 ;  /* 0x0000000407077211 */ /* 0x000fe400078f18ff */
[----:B------:R-:W-:Y:S02]  /*117c0*/  LOP3.LUT R4, R42, 0x38, R5, 0xf8, !PT ;  /* 0x000000382a047812 */ /* 0x000fe400078ef805 */
[----:B------:R-:W-:Y:S02]  /*117d0*/  SHF.L.U32 R7, R7, 0xa, RZ ;  /* 0x0000000a07077819 */ /* 0x000fe400000006ff */
[----:B------:R-:W-:Y:S02]  /*117e0*/  LOP3.LUT R8, R4, R45, RZ, 0x3c, !PT ;  /* 0x0000002d04087212 */ /* 0x000fe400078e3cff */
        /* <DEDUP_REMOVED lines=21> */
[----:B------:R-:W-:Y:S02]  /*11940*/  HADD2.F32 R30, -RZ, R85.H0_H0 ;  /* 0x20000055ff1e7230 */ /* 0x000fe40000004100 */
[----:B------:R-:W-:Y:S02]  /*11950*/  HADD2.F32 R24, -RZ, R87.H0_H0 ;  /* 0x20000057ff187230 */ /* 0x000fe40000004100 */
[-C--:B------:R-:W-:Y:S01]  /*11960*/  FMUL.FTZ R35, R25, R28.reuse ;  /* 0x0000001c19237220 */ /* 0x080fe20000410000 */
[----:B------:R-:W-:Y:S02]  /*11970*/  HADD2.F32 R13, -RZ, R86.H0_H0 ;  /* 0x20000056ff0d7230 */ /* 0x000fe40000004100 */
[----:B------:R-:W-:Y:S01]  /*11980*/  FFMA.FTZ R33, R14, R28, -R33 ;  /* 0x0000001c0e217223 */ /* 0x000fe20000010821 */
[C---:B------:R-:W-:Y:S01]  /*11990*/  FMUL.FTZ R28, R9.reuse, R30 ;  /* 0x0000001e091c7220 */ /* 0x040fe20000410000 */
[----:B------:R-:W-:Y:S01]  /*119a0*/  FMUL.FTZ R25, R9, R24 ;  /* 0x0000001809197220 */ /* 0x000fe20000410000 */
[----:B------:R-:W-:-:S02]  /*119b0*/  HADD2.F32 R9, -RZ, R90.H0_H0 ;  /* 0x2000005aff097230 */ /* 0x000fc40000004100 */
[----:B------:R-:W-:Y:S01]  /*119c0*/  FFMA.FTZ R34, R14, R31, R35 ;  /* 0x0000001f0e227223 */ /* 0x000fe20000010023 */
[C---:B------:R-:W-:Y:S01]  /*119d0*/  FMUL.FTZ R14, R26.reuse, R13 ;  /* 0x0000000d1a0e7220 */ /* 0x040fe20000410000 */
[--C-:B------:R-:W-:Y:S02]  /*119e0*/  HADD2.F32 R27, -RZ, R11.reuse.H0_H0 ;  /* 0x2000000bff1b7230 */ /* 0x100fe40000004100 */
[C---:B------:R-:W-:Y:S01]  /*119f0*/  FFMA.FTZ R25, R5.reuse, R30, R25 ;  /* 0x0000001e05197223 */ /* 0x040fe20000010019 */
[----:B------:R-:W-:Y:S02]  /*11a00*/  HADD2.F32 R86, -RZ, R86.H1_H1 ;  /* 0x30000056ff567230 */ /* 0x000fe40000004100 */
[-C--:B------:R-:W-:Y:S01]  /*11a10*/  FMUL.FTZ R30, R26, R9.reuse ;  /* 0x000000091a1e7220 */ /* 0x080fe20000410000 */
[----:B------:R-:W-:Y:S01]  /*11a20*/  FFMA.FTZ R28, R5, R24, -R28 ;  /* 0x00000018051c7223 */ /* 0x000fe2000001081c */
[----:B------:R-:W-:Y:S01]  /*11a30*/  FFMA.FTZ R26, R15, R9, -R14 ;  /* 0x000000090f1a7223 */ /* 0x000fe2000001080e */
[----:B------:R-:W-:-:S02]  /*11a40*/  HADD2.F32 R11, -RZ, R11.H1_H1 ;  /* 0x3000000bff0b7230 */ /* 0x000fc40000004100 */
[----:B------:R-:W-:Y:S01]  /*11a50*/  FMUL.FTZ R5, R27, R86 ;  /* 0x000000561b057220 */ /* 0x000fe20000410000 */
[----:B------:R-:W-:Y:S02]  /*11a60*/  HADD2.F32 R90, -RZ, R90.H1_H1 ;  /* 0x3000005aff5a7230 */ /* 0x000fe40000004100 */
[----:B------:R-:W-:Y:S01]  /*11a70*/  FFMA.FTZ R30, R15, R13, R30 ;  /* 0x0000000d0f1e7223 */ /* 0x000fe2000001001e */
[----:B------:R-:W-:Y:S02]  /*11a80*/  HADD2.F32 R24, -RZ, R66.H0_H0 ;  /* 0x20000042ff187230 */ /* 0x000fe40000004100 */
[----:B------:R-:W-:Y:S02]  /*11a90*/  HADD2.F32 R14, -RZ, R74.H0_H0 ;  /* 0x2000004aff0e7230 */ /* 0x000fe40000004100 */
[----:B------:R-:W-:Y:S01]  /*11aa0*/  FMUL.FTZ R27, R27, R90 ;  /* 0x0000005a1b1b7220 */ /* 0x000fe20000410000 */
[----:B------:R-:W-:Y:S02]  /*11ab0*/  HADD2.F32 R8, -RZ, R8.H1_H1 ;  /* 0x30000008ff087230 */ /* 0x000fe40000004100 */
[----:B------:R-:W-:Y:S01]  /*11ac0*/  FMUL.FTZ R36, R11, R24 ;  /* 0x000000180b247220 */ /* 0x000fe20000410000 */
[----:B------:R-:W-:-:S02]  /*11ad0*/  HADD2.F32 R10, -RZ, R10.H1_H1 ;  /* 0x3000000aff0a7230 */ /* 0x000fc40000004100 */
[----:B------:R-:W-:Y:S01]  /*11ae0*/  FMUL.FTZ R38, R11, R14 ;  /* 0x0000000e0b267220 */ /* 0x000fe20000410000 */
[C---:B------:R-:W-:Y:S01]  /*11af0*/  FFMA.FTZ R90, R20.reuse, R90, -R5 ;  /* 0x0000005a145a7223 */ /* 0x040fe20000010805 */
[----:B------:R-:W-:Y:S02]  /*11b00*/  HADD2.F32 R11, -RZ, R39.H0_H0 ;  /* 0x20000027ff0b7230 */ /* 0x000fe40000004100 */
[----:B------:R-:W-:Y:S01]  /*11b10*/  FFMA.FTZ R20, R20, R86, R27 ;  /* 0x0000005614147223 */ /* 0x000fe2000001001b */
[----:B------:R-:W-:Y:S02]  /*11b20*/  HADD2.F32 R13, -RZ, R37.H0_H0 ;  /* 0x20000025ff0d7230 */ /* 0x000fe40000004100 */
[C---:B------:R-:W-:Y:S01]  /*11b30*/  FFMA.FTZ R31, R7.reuse, R14, -R36 ;  /* 0x0000000e071f7223 */ /* 0x040fe20000010824 */
[----:B------:R-:W-:Y:S02]  /*11b40*/  HADD2.F32 R5, -RZ, R41.H0_H0 ;  /* 0x20000029ff057230 */ /* 0x000fe40000004100 */
[----:B------:R-:W-:Y:S01]  /*11b50*/  FFMA.FTZ R35, R7, R24, R38 ;  /* 0x0000001807237223 */ /* 0x000fe20000010026 */
[----:B------:R-:W-:-:S02]  /*11b60*/  HADD2.F32 R9, -RZ, R40.H0_H0 ;  /* 0x20000028ff097230 */ /* 0x000fc40000004100 */
        /* <DEDUP_REMOVED lines=20> */
.L_x_1547:
[----:B------:R-:W-:Y:S05]  /*11cb0*/  BSYNC B1 ;  /* 0x0000000000017941 */ /* 0x000fea0003800000 */
.L_x_1546:
[----:B------:R-:W-:Y:S05]  /*11cc0*/  @P1 BRA `(.L_x_1501) ;  /* 0x00000004007c1947 */ /* 0x000fea0003800000 */
[----:B------:R-:W2:Y:S01]  /*11cd0*/  LDL R39, [R1+0x78] ;  /* 0x0000780001277983 */ /* 0x000ea20000100800 */
[----:B------:R-:W-:Y:S01]  /*11ce0*/  LEA.HI R0, R43, R0, RZ, 0x1d ;  /* 0x000000002b007211 */ /* 0x000fe200078fe8ff */
[----:B------:R-:W-:Y:S01]  /*11cf0*/  HADD2.F32 R27, -RZ, R23.H1_H1 ;  /* 0x30000017ff1b7230 */ /* 0x000fe20000004100 */
[----:B------:R-:W-:Y:S01]  /*11d00*/  SHF.R.U32.HI R30, RZ, 0x10, R69 ;  /* 0x00000010ff1e7819 */ /* 0x000fe20000011645 */
[--C-:B------:R-:W-:Y:S01]  /*11d10*/  HADD2.F32 R29, -RZ, R3.reuse.H1_H1 ;  /* 0x30000003ff1d7230 */ /* 0x100fe20000004100 */
[----:B0-----:R-:W-:Y:S01]  /*11d20*/  SHF.R.S32.HI R5, RZ, 0x1f, R0 ;  /* 0x0000001fff057819 */ /* 0x001fe20000011400 */
[----:B------:R-:W-:Y:S01]  /*11d30*/  IMAD.SHL.U32 R4, R0, 0x8, RZ ;  /* 0x0000000800047824 */ /* 0x000fe200078e00ff */
[----:B------:R-:W-:Y:S01]  /*11d40*/  SHF.R.U64 R38, R76, 0x10, R77 ;  /* 0x000000104c267819 */ /* 0x000fe2000000124d */
[----:B------:R-:W-:Y:S01]  /*11d50*/  HADD2.F32 R30, -RZ, R30.H0_H0 ;  /* 0x2000001eff1e7230 */ /* 0x000fe20000004100 */
[----:B------:R-:W-:Y:S01]  /*11d60*/  LEA.HI R5, R5, R0, RZ, 0x3 ;  /* 0x0000000005057211 */ /* 0x000fe200078f18ff */
[----:B------:R-:W-:Y:S01]  /*11d70*/  HADD2.F32 R28, -RZ, R3.H0_H0 ;  /* 0x20000003ff1c7230 */ /* 0x000fe20000004100 */
[----:B------:R-:W-:Y:S01]  /*11d80*/  LOP3.LUT R0, R42, 0x38, R4, 0xf8, !PT ;  /* 0x000000382a007812 */ /* 0x000fe200078ef804 */
[--C-:B------:R-:W-:Y:S01]  /*11d90*/  HADD2.F32 R3, -RZ, R84.reuse.H0_H0 ;  /* 0x20000054ff037230 */ /* 0x100fe20000004100 */
[----:B------:R-:W-:Y:S01]  /*11da0*/  SHF.L.U32 R5, R5, 0xa, RZ ;  /* 0x0000000a05057819 */ /* 0x000fe200000006ff */
[----:B------:R-:W-:Y:S01]  /*11db0*/  HADD2.F32 R84, -RZ, R84.H1_H1 ;  /* 0x30000054ff547230 */ /* 0x000fe20000004100 */
[----:B------:R-:W-:-:S02]  /*11dc0*/  LOP3.LUT R0, R0, R45, RZ, 0x3c, !PT ;  /* 0x0000002d00007212 */ /* 0x000fc400078e3cff */
[----:B------:R-:W-:Y:S02]  /*11dd0*/  LOP3.LUT R9, R5, 0x7fffe000, RZ, 0xc0, !PT ;  /* 0x7fffe00005097812 */ /* 0x000fe400078ec0ff */
[----:B------:R-:W-:Y:S02]  /*11de0*/  SHF.R.U32.HI R76, RZ, 0x10, R77 ;  /* 0x00000010ff4c7819 */ /* 0x000fe4000001164d */
[----:B------:R-:W-:Y:S02]  /*11df0*/  IADD3 R9, R0, R9, R44 ;  /* 0x0000000900097210 */ /* 0x000fe40007ffe02c */
[----:B------:R-:W-:Y:S02]  /*11e00*/  SHF.R.U64 R37, R78, 0x10, R79 ;  /* 0x000000104e257819 */ /* 0x000fe4000000124f */
[----:B------:R-:W-:Y:S01]  /*11e10*/  SHF.R.U64 R35, R70, 0x10, R71 ;  /* 0x0000001046237819 */ /* 0x000fe20000001247 */
[----:B------:R-:W-:Y:S01]  /*11e20*/  IMAD R0, R9, 0x2, R16 ;  /* 0x0000000209007824 */ /* 0x000fe200078e0210 */
[----:B------:R-:W-:-:S02]  /*11e30*/  SHF.R.U32.HI R78, RZ, 0x10, R79 ;  /* 0x00000010ff4e7819 */ /* 0x000fc4000001164f */
[----:B------:R-:W-:Y:S02]  /*11e40*/  SHF.R.U32.HI R70, RZ, 0x10, R71 ;  /* 0x00000010ff467819 */ /* 0x000fe40000011647 */
[----:B------:R-:W0:Y:S01]  /*11e50*/  LDS.128 R8, [R0+0x10400] ;  /* 0x0104000000087984 */ /* 0x000e220000000c00 */
[----:B------:R-:W-:Y:S01]  /*11e60*/  SHF.R.U64 R36, R68, 0x10, R69 ;  /* 0x0000001044247819 */ /* 0x000fe20000001245 */
        /* <DEDUP_REMOVED lines=20> */
[----:B------:R-:W-:Y:S02]  /*11fb0*/  HADD2.F32 R12, -RZ, R23.H0_H0 ;  /* 0x20000017ff0c7230 */ /* 0x000fe40000004100 */
[C---:B------:R-:W-:Y:S01]  /*11fc0*/  FFMA.FTZ R32, R13.reuse, R20, -R32 ;  /* 0x000000140d207223 */ /* 0x040fe20000010820 */
[----:B------:R-:W-:Y:S02]  /*11fd0*/  HADD2.F32 R20, -RZ, R21.H0_H0 ;  /* 0x20000015ff147230 */ /* 0x000fe40000004100 */
[----:B------:R-:W-:Y:S01]  /*11fe0*/  FFMA.FTZ R34, R13, R30, R34 ;  /* 0x0000001e0d227223 */ /* 0x000fe20000010022 */
[----:B------:R-:W-:-:S02]  /*11ff0*/  HADD2.F32 R14, -RZ, R6.H0_H0 ;  /* 0x20000006ff0e7230 */ /* 0x000fc40000004100 */
[-C--:B------:R-:W-:Y:S01]  /*12000*/  FMUL.FTZ R9, R9, R12.reuse ;  /* 0x0000000c09097220 */ /* 0x080fe20000410000 */
[C---:B------:R-:W-:Y:S01]  /*12010*/  FFMA.FTZ R13, R5.reuse, R12, -R24 ;  /* 0x0000000c050d7223 */ /* 0x040fe20000010818 */
[----:B------:R-:W-:Y:S02]  /*12020*/  HADD2.F32 R21, -RZ, R21.H1_H1 ;  /* 0x30000015ff157230 */ /* 0x000fe40000004100 */
[----:B------:R-:W-:Y:S01]  /*12030*/  FFMA.FTZ R28, R5, R28, R9 ;  /* 0x0000001c051c7223 */ /* 0x000fe20000010009 */
[C---:B------:R-:W-:Y:S01]  /*12040*/  FMUL.FTZ R5, R25.reuse, R20 ;  /* 0x0000001419057220 */ /* 0x040fe20000410000 */
[----:B------:R-:W-:Y:S01]  /*12050*/  FMUL.FTZ R25, R25, R3 ;  /* 0x0000000319197220 */ /* 0x000fe20000410000 */
[----:B------:R-:W-:Y:S02]  /*12060*/  HADD2.F32 R24, -RZ, R70.H0_H0 ;  /* 0x20000046ff187230 */ /* 0x000fe40000004100 */
[----:B------:R-:W-:Y:S01]  /*12070*/  FMUL.FTZ R30, R26, R21 ;  /* 0x000000151a1e7220 */ /* 0x000fe20000410000 */
[----:B------:R-:W-:-:S02]  /*12080*/  HADD2.F32 R12, -RZ, R78.H0_H0 ;  /* 0x2000004eff0c7230 */ /* 0x000fc40000004100 */
[C---:B------:R-:W-:Y:S01]  /*12090*/  FFMA.FTZ R23, R14.reuse, R3, -R5 ;  /* 0x000000030e177223 */ /* 0x040fe20000010805 */
[--C-:B------:R-:W-:Y:S02]  /*120a0*/  HADD2.F32 R15, -RZ, R7.reuse.H0_H0 ;  /* 0x20000007ff0f7230 */ /* 0x100fe40000004100 */
[----:B------:R-:W-:Y:S01]  /*120b0*/  FFMA.FTZ R25, R14, R20, R25 ;  /* 0x000000140e197223 */ /* 0x000fe20000010019 */
[----:B------:R-:W-:Y:S02]  /*120c0*/  HADD2.F32 R7, -RZ, R7.H1_H1 ;  /* 0x30000007ff077230 */ /* 0x000fe40000004100 */
[----:B------:R-:W-:Y:S01]  /*120d0*/  FMUL.FTZ R26, R26, R84 ;  /* 0x000000541a1a7220 */ /* 0x000fe20000410000 */
[C---:B------:R-:W-:Y:S01]  /*120e0*/  FMUL.FTZ R14, R11.reuse, R24 ;  /* 0x000000180b0e7220 */ /* 0x040fe20000410000 */
[----:B------:R-:W-:Y:S01]  /*120f0*/  FMUL.FTZ R20, R11, R12 ;  /* 0x0000000c0b147220 */ /* 0x000fe20000410000 */
[----:B------:R-:W-:Y:S02]  /*12100*/  HADD2.F32 R9, -RZ, R36.H0_H0 ;  /* 0x20000024ff097230 */ /* 0x000fe40000004100 */
[----:B------:R-:W-:Y:S01]  /*12110*/  FFMA.FTZ R26, R15, R21, R26 ;  /* 0x000000150f1a7223 */ /* 0x000fe2000001001a */
[----:B------:R-:W-:-:S02]  /*12120*/  HADD2.F32 R11, -RZ, R35.H0_H0 ;  /* 0x20000023ff0b7230 */ /* 0x000fc40000004100 */
[----:B------:R-:W-:Y:S01]  /*12130*/  FFMA.FTZ R30, R15, R84, -R30 ;  /* 0x000000540f1e7223 */ /* 0x000fe2000001081e */
[----:B------:R-:W-:Y:S02]  /*12140*/  HADD2.F32 R3, -RZ, R38.H0_H0 ;  /* 0x20000026ff037230 */ /* 0x000fe40000004100 */
[C---:B------:R-:W-:Y:S01]  /*12150*/  FFMA.FTZ R21, R7.reuse, R12, -R14 ;  /* 0x0000000c07157223 */ /* 0x040fe2000001080e */
[----:B------:R-:W-:Y:S02]  /*12160*/  HADD2.F32 R5, -RZ, R37.H0_H0 ;  /* 0x20000025ff057230 */ /* 0x000fe40000004100 */
[----:B------:R-:W-:Y:S01]  /*12170*/  FFMA.FTZ R27, R7, R24, R20 ;  /* 0x00000018071b7223 */ /* 0x000fe20000010014 */
[----:B------:R-:W-:Y:S02]  /*12180*/  HADD2.F32 R4, -RZ, R4.H1_H1 ;  /* 0x30000004ff047230 */ /* 0x000fe40000004100 */
[----:B------:R-:W-:Y:S01]  /*12190*/  FMUL.FTZ R7, R8, R9 ;  /* 0x0000000908077220 */ /* 0x000fe20000410000 */
[----:B------:R-:W-:-:S02]  /*121a0*/  HADD2.F32 R6, -RZ, R6.H1_H1 ;  /* 0x30000006ff067230 */ /* 0x000fc40000004100 */
[----:B------:R-:W-:Y:S01]  /*121b0*/  FMUL.FTZ R15, R10, R11 ;  /* 0x0000000b0a0f7220 */ /* 0x000fe20000410000 */
[----:B------:R-:W-:Y:S01]  /*121c0*/  FMUL.FTZ R12, R8, R3 ;  /* 0x00000003080c7220 */ /* 0x000fe20000410000 */
[----:B------:R-:W-:Y:S01]  /*121d0*/  FMUL.FTZ R14, R10, R5 ;  /* 0x000000050a0e7220 */ /* 0x000fe20000410000 */
[----:B------:R-:W-:Y:S01]  /*121e0*/  FFMA.FTZ R8, R4, R3, -R7 ;  /* 0x0000000304087223 */ /* 0x000fe20000010807 */
[----:B------:R-:W-:Y:S01]  /*121f0*/  FFMA.FTZ R10, R6, R5, -R15 ;  /* 0x00000005060a7223 */ /* 0x000fe2000001080f */
[----:B------:R-:W-:Y:S01]  /*12200*/  FFMA.FTZ R3, R4, R9, R12 ;  /* 0x0000000904037223 */ /* 0x000fe2000001000c */
[----:B------:R-:W-:Y:S01]  /*12210*/  FFMA.FTZ R14, R6, R11, R14 ;  /* 0x0000000b060e7223 */ /* 0x000fe2000001000e */
[----:B------:R-:W-:Y:S02]  /*12220*/  F2FP.F16.F32.PACK_AB R7, R21, R30 ;  /* 0x0000001e1507723e */ /* 0x000fe400000000ff */
[----:B------:R-:W-:Y:S02]  /*12230*/  F2FP.F16.F32.PACK_AB R5, R32, R31 ;  /* 0x0000001f2005723e */ /* 0x000fe400000000ff */
[----:B------:R-:W-:-:S02]  /*12240*/  F2FP.F16.F32.PACK_AB R4, R8, R13 ;  /* 0x0000000d0804723e */ /* 0x000fc400000000ff */
[----:B------:R-:W-:Y:S02]  /*12250*/  F2FP.F16.F32.PACK_AB R6, R10, R23 ;  /* 0x000000170a06723e */ /* 0x000fe400000000ff */
[----:B------:R-:W-:Y:S02]  /*12260*/  F2FP.F16.F32.PACK_AB R11, R27, R26 ;  /* 0x0000001a1b0b723e */ /* 0x000fe400000000ff */
[----:B------:R-:W-:Y:S01]  /*12270*/  F2FP.F16.F32.PACK_AB R9, R34, R33 ;  /* 0x000000212209723e */ /* 0x000fe200000000ff */
[----:B------:R0:W-:Y:S01]  /*12280*/  STS.128 [R39], R4 ;  /* 0x0000000427007388 */ /* 0x0001e20000000c00 */
[----:B------:R-:W-:Y:S02]  /*12290*/  F2FP.F16.F32.PACK_AB R8, R3, R28 ;  /* 0x0000001c0308723e */ /* 0x000fe400000000ff */
[----:B------:R-:W-:-:S05]  /*122a0*/  F2FP.F16.F32.PACK_AB R10, R14, R25 ;  /* 0x000000190e0a723e */ /* 0x000fca00000000ff */
[----:B------:R0:W-:Y:S02]  /*122b0*/  STS.128 [R0+0x10400], R8 ;  /* 0x0104000800007388 */ /* 0x0001e40000000c00 */
.L_x_1501:
[----:B------:R-:W-:Y:S05]  /*122c0*/  BSYNC B0 ;  /* 0x0000000000007941 */ /* 0x000fea0003800000 */
.L_x_1449:
[----:B------:R-:W-:Y:S01]  /*122d0*/  @!PT LDS RZ, [RZ] ;  /* 0x00000000fffff984 */ /* 0x000fe20000000800 */
[----:B------:R-:W-:Y:S01]  /*122e0*/  @!PT LDS RZ, [RZ] ;  /* 0x00000000fffff984 */ /* 0x000fe20000000800 */
[----:B------:R-:W-:Y:S01]  /*122f0*/  @!PT LDS RZ, [RZ] ;  /* 0x00000000fffff984 */ /* 0x000fe20000000800 */
[----:B------:R-:W-:Y:S01]  /*12300*/  @!PT LDS RZ, [RZ] ;  /* 0x00000000fffff984 */ /* 0x000fe20000000800 */
[----:B------:R1:W-:Y:S06]  /*12310*/  MEMBAR.ALL.CTA ;  /* 0x0000000000007992 */ /* 0x0003ec0000008000 */
[----:B-1----:R-:W1:Y:S01]  /*12320*/  FENCE.VIEW.ASYNC.S ;  /* 0x00000000000073c6 */ /* 0x002e620000000000 */
[----:B------:R-:W-:Y:S05]  /*12330*/  WARPSYNC.ALL ;  /* 0x0000000000007948 */ /* 0x000fea0003800000 */
[----:B-1----:R-:W-:Y:S06]  /*12340*/  BAR.SYNC.DEFER_BLOCKING 0xd, 0x100 ;  /* 0x0344000000007b1d */ /* 0x002fec0000010000 */
.L_x_1446:
[----:B------:R-:W-:-:S13]  /*12350*/  ISETP.NE.AND P0, PT, R236, 0x3, PT ;  /* 0x00000003ec00780c */ /* 0x000fda0003f05270 */
[----:B------:R-:W-:Y:S05]  /*12360*/  @!P0 BRA `(.L_x_1548) ;  /* 0x0000000000048947 */ /* 0x000fea0003800000 */
[----:B------:R-:W-:Y:S01]  /*12370*/  BPT.TRAP 0x1 ;  /* 0x000000040000795c */ /* 0x000fe20000300000 */
.L_x_1548:
[----:B------:R-:W-:Y:S01]  /*12380*/  IMAD R23, R22, 0x8, R16 ;  /* 0x0000000816177824 */ /* 0x000fe200078e0210 */
[----:B0-----:R-:W-:-:S04]  /*12390*/  SHF.L.U32 R0, R218, 0x1f, RZ ;  /* 0x0000001fda007819 */ /* 0x001fc800000006ff */
[----:B------:R0:W0:Y:S01]  /*123a0*/  SYNCS.PHASECHK.TRANS64.TRYWAIT P2, [R23+URZ+0x30830], R0 ;  /* 0x03083000170075a7 */ /* 0x000022000804017f */
[----:B------:R-:W-:Y:S05]  /*123b0*/  @!P0 BRA `(.L_x_1549) ;  /* 0x0000000000048947 */ /* 0x000fea0003800000 */
[----:B------:R-:W-:Y:S01]  /*123c0*/  BPT.TRAP 0x1 ;  /* 0x000000040000795c */ /* 0x000fe20000300000 */
.L_x_1549:
[----:B-1----:R-:W1:Y:S02]  /*123d0*/  S2R R3, SR_TID.X ;  /* 0x0000000000037919 */ /* 0x002e640000002100 */
[----:B-1----:R-:W-:-:S04]  /*123e0*/  LOP3.LUT R3, R3, 0x7f, RZ, 0xc0, !PT ;  /* 0x0000007f03037812 */ /* 0x002fc800078ec0ff */
[----:B------:R-:W-:Y:S01]  /*123f0*/  ISETP.NE.AND P1, PT, R3, RZ, PT ;  /* 0x000000ff0300720c */ /* 0x000fe20003f25270 */
[----:B0-----:R-:W-:-:S12]  /*12400*/  @P2 BRA `(.L_x_1550) ;  /* 0x0000000000082947 */ /* 0x001fd80003800000 */
[----:B------:R-:W0:Y:S02]  /*12410*/  SYNCS.PHASECHK.TRANS64.TRYWAIT P2, [R23+URZ+0x30830], R0 ;  /* 0x03083000170075a7 */ /* 0x000e24000804017f */
[----:B0-----:R-:W-:Y:S05]  /*12420*/  @!P2 BRA `(.L_x_1551) ;  /* 0x000001740038a947 */ /* 0x001fea0003800000 */
.L_x_1550:
[----:B------:R-:W-:Y:S05]  /*12430*/  WARPSYNC.ALL ;  /* 0x0000000000007948 */ /* 0x000fea0003800000 */
[----:B0-----:R-:W-:Y:S02]  /*12440*/  IADD3 R0, R16, 0x20400, RZ ;  /* 0x0002040010007810 */ /* 0x001fe40007ffe0ff */
[----:B--234-:R-:W-:Y:S02]  /*12450*/  LOP3.LUT R6, R2, 0x10000, RZ, 0xfc, !PT ;  /* 0x0001000002067812 */ /* 0x01cfe400078efcff */
[----:B------:R-:W-:-:S04]  /*12460*/  SHF.R.U32.HI R0, RZ, 0x4, R0 ;  /* 0x00000004ff007819 */ /* 0x000fc80000011600 */
[----:B------:R-:W-:-:S04]  /*12470*/  LOP3.LUT R0, R0, 0x3fff, RZ, 0xc0, !PT ;  /* 0x00003fff00007812 */ /* 0x000fc800078ec0ff */
[----:B------:R-:W-:Y:S01]  /*12480*/  LOP3.LUT R4, R0, 0x10000, RZ, 0xfc, !PT ;  /* 0x0001000000047812 */ /* 0x000fe200078efcff */
[----:B------:R-:W-:Y:S01]  /*12490*/  IMAD.MOV.U32 R7, RZ, RZ, 0x40000040 ;  /* 0x40000040ff077424 */ /* 0x000fe200078e00ff */
[----:B------:R-:W-:-:S03]  /*124a0*/  MOV R3, 0x40000040 ;  /* 0x4000004000037802 */ /* 0x000fc60000000f00 */
[----:B------:R-:W-:Y:S01]  /*124b0*/  IMAD R2, R22, 0x800, R4 ;  /* 0x0000080016027824 */ /* 0x000fe200078e0204 */
[----:B------:R-:W-:Y:S01]  /*124c0*/  R2UR UR4, R6 ;  /* 0x00000000060472ca */ /* 0x000fe200000e0000 */
[----:B-----5:R-:W-:Y:S01]  /*124d0*/  WARPGROUP.ARRIVE ;  /* 0x00000000000079c5 */ /* 0x020fe20000000000 */
[----:B------:R-:W-:Y:S01]  /*124e0*/  R2UR UR5, R7 ;  /* 0x00000000070572ca */ /* 0x000fe200000e0000 */
[----:B------:R0:W-:Y:S01]  /*124f0*/  STL [R1+0xc], R4 ;  /* 0x00000c0401007387 */ /* 0x0001e20000100800 */
[----:B------:R-:W-:Y:S02]  /*12500*/  R2UR UR6, R2 ;  /* 0x00000000020672ca */ /* 0x000fe400000e0000 */
[----:B------:R-:W-:Y:S01]  /*12510*/  R2UR UR7, R3 ;  /* 0x00000000030772ca */ /* 0x000fe200000e0000 */
[----:B------:R-:W-:Y:S01]  /*12520*/  VIADD R222, R6, 0x2 ;  /* 0x0000000206de7836 */ /* 0x000fe20000000000 */
[----:B------:R-:W-:Y:S01]  /*12530*/  MOV R223, 0x40000040 ;  /* 0x4000004000df7802 */ /* 0x000fe20000000f00 */
[----:B------:R-:W-:-:S02]  /*12540*/  IMAD.MOV.U32 R5, RZ, RZ, 0x40000040 ;  /* 0x40000040ff057424 */ /* 0x000fc400078e00ff */
[----:B------:R-:W-:Y:S01]  /*12550*/  IMAD.MOV.U32 R221, RZ, RZ, 0x40000040 ;  /* 0x40000040ffdd7424 */ /* 0x000fe200078e00ff */
[----:B------:R-:W-:Y:S01]  /*12560*/  IADD3 R216, R6, 0x6, RZ ;  /* 0x0000000606d87810 */ /* 0x000fe20007ffe0ff */
[----:B0-----:R-:W-:Y:S02]  /*12570*/  VIADD R4, R2, 0x2 ;  /* 0x0000000202047836 */ /* 0x001fe40000000000 */
[----:B------:R-:W-:Y:S01]  /*12580*/  IMAD.MOV.U32 R217, RZ, RZ, 0x40000040 ;  /* 0x40000040ffd97424 */ /* 0x000fe200078e00ff */
[----:B------:R-:W-:Y:S01]  /*12590*/  MOV R215, 0x40000040 ;  /* 0x4000004000d77802 */ /* 0x000fe20000000f00 */
[----:B------:R-:W-:Y:S02]  /*125a0*/  VIADD R220, R6, 0x4 ;  /* 0x0000000406dc7836 */ /* 0x000fe40000000000 */
[----:B------:R-:W-:Y:S01]  /*125b0*/  IMAD.MOV.U32 R213, RZ, RZ, 0x40000040 ;  /* 0x40000040ffd57424 */ /* 0x000fe200078e00ff */
[----:B------:R-:W-:Y:S01]  /*125c0*/  HGMMA.64x64x16.F32 R24, gdesc[UR4], RZ, !UPT, gsb0 ;  /* 0x00e00000041879f0 */ /* 0x000fe2000c0008ff */
[----:B------:R-:W-:Y:S01]  /*125d0*/  R2UR UR4, R222 ;  /* 0x00000000de0472ca */ /* 0x000fe200000e0000 */
[C---:B------:R-:W-:Y:S01]  /*125e0*/  VIADD R214, R6.reuse, 0x400 ;  /* 0x0000040006d67836 */ /* 0x040fe20000000000 */
[----:B------:R-:W-:Y:S01]  /*125f0*/  R2UR UR5, R223 ;  /* 0x00000000df0572ca */ /* 0x000fe200000e0000 */
[----:B------:R-:W-:Y:S01]  /*12600*/  VIADD R212, R6, 0x402 ;  /* 0x0000040206d47836 */ /* 0x000fe20000000000 */
[----:B------:R-:W-:Y:S01]  /*12610*/  R2UR UR6, R4 ;  /* 0x00000000040672ca */ /* 0x000fe200000e0000 */
[----:B------:R-:W-:Y:S01]  /*12620*/  IMAD.MOV.U32 R211, RZ, RZ, 0x40000040 ;  /* 0x40000040ffd37424 */ /* 0x000fe200078e00ff */
[----:B------:R-:W-:Y:S01]  /*12630*/  R2UR UR7, R5 ;  /* 0x00000000050772ca */ /* 0x000fe200000e0000 */
[C---:B------:R-:W-:Y:S01]  /*12640*/  VIADD R206, R6.reuse, 0x406 ;  /* 0x0000040606ce7836 */ /* 0x040fe20000000000 */
[----:B------:R-:W-:-:S02]  /*12650*/  IADD3 R210, R6, 0x404, RZ ;  /* 0x0000040406d27810 */ /* 0x000fc40007ffe0ff */
[----:B------:R-:W-:Y:S01]  /*12660*/  MOV R207, 0x40000040 ;  /* 0x4000004000cf7802 */ /* 0x000fe20000000f00 */
[C---:B------:R-:W-:Y:S02]  /*12670*/  VIADD R204, R6.reuse, 0x800 ;  /* 0x0000080006cc7836 */ /* 0x040fe40000000000 */
[----:B------:R-:W-:Y:S01]  /*12680*/  IMAD.MOV.U32 R205, RZ, RZ, 0x40000040 ;  /* 0x40000040ffcd7424 */ /* 0x000fe200078e00ff */
[C---:B------:R-:W-:Y:S01]  /*12690*/  IADD3 R202, R6.reuse, 0x802, RZ ;  /* 0x0000080206ca7810 */ /* 0x040fe20007ffe0ff */
[----:B------:R-:W-:Y:S01]  /*126a0*/  IMAD.MOV.U32 R203, RZ, RZ, 0x40000040 ;  /* 0x40000040ffcb7424 */ /* 0x000fe200078e00ff */
[----:B------:R-:W-:Y:S01]  /*126b0*/  MOV R201, 0x40000040 ;  /* 0x4000004000c97802 */ /* 0x000fe20000000f00 */
[C---:B------:R-:W-:Y:S02]  /*126c0*/  VIADD R200, R6.reuse, 0x804 ;  /* 0x0000080406c87836 */ /* 0x040fe40000000000 */
[----:B------:R-:W-:Y:S01]  /*126d0*/  IMAD.MOV.U32 R21, RZ, RZ, 0x40000040 ;  /* 0x40000040ff157424 */ /* 0x000fe200078e00ff */
[C---:B------:R-:W-:Y:S01]  /*126e0*/  IADD3 R14, R6.reuse, 0xc00, RZ ;  /* 0x00000c00060e7810 */ /* 0x040fe20007ffe0ff */
[C---:B------:R-:W-:Y:S01]  /*126f0*/  VIADD R20, R6.reuse, 0x806 ;  /* 0x0000080606147836 */ /* 0x040fe20000000000 */
[----:B------:R-:W2:Y:S01]  /*12700*/  LDL R65, [R1+0x54] ;  /* 0x0000540001417983 */ /* 0x000ea20000100800 */
[----:B------:R-:W-:Y:S01]  /*12710*/  IMAD.MOV.U32 R15, RZ, RZ, 0x40000040 ;  /* 0x40000040ff0f7424 */ /* 0x000fe200078e00ff */
[----:B------:R-:W-:Y:S01]  /*12720*/  MOV R13, 0x40000040 ;  /* 0x40000040000d7802 */ /* 0x000fe20000000f00 */
[----:B------:R-:W-:Y:S01]  /*12730*/  VIADD R12, R6, 0xc02 ;  /* 0x00000c02060c7836 */ /* 0x000fe20000000000 */
[----:B------:R-:W2:Y:S01]  /*12740*/  LDL R70, [R1+0x4] ;  /* 0x0000040001467983 */ /* 0x000ea20000100800 */
[----:B------:R-:W-:Y:S01]  /*12750*/  IMAD.MOV.U32 R5, RZ, RZ, 0x40000040 ;  /* 0x40000040ff057424 */ /* 0x000fe200078e00ff */
[----:B------:R-:W-:Y:S01]  /*12760*/  IADD3 R4, R2, 0x4, RZ ;  /* 0x0000000402047810 */ /* 0x000fe20007ffe0ff */
[C---:B------:R-:W-:Y:S01]  /*12770*/  VIADD R10, R6.reuse, 0xc04 ;  /* 0x00000c04060a7836 */ /* 0x040fe20000000000 */
[----:B------:R-:W-:Y:S01]  /*12780*/  IADD3 R8, R6, 0xc06, RZ ;  /* 0x00000c0606087810 */ /* 0x000fe20007ffe0ff */
[----:B------:R-:W-:Y:S01]  /*12790*/  IMAD.MOV.U32 R11, RZ, RZ, 0x40000040 ;  /* 0x40000040ff0b7424 */ /* 0x000fe200078e00ff */
[----:B------:R-:W-:Y:S01]  /*127a0*/  MOV R3, 0x40000040 ;  /* 0x4000004000037802 */ /* 0x000fe20000000f00 */
[----:B------:R-:W-:-:S02]  /*127b0*/  IMAD.MOV.U32 R9, RZ, RZ, 0x40000040 ;  /* 0x40000040ff097424 */ /* 0x000fc400078e00ff */
[----:B------:R-:W-:-:S05]  /*127c0*/  @!P1 VIADD R23, R23, 0x30840 ;  /* 0x0003084017179836 */ /* 0x000fca0000000000 */
[----:B------:R-:W-:Y:S01]  /*127d0*/  @!P1 PRMT R23, RZ, 0x654, R23 ;  /* 0x00000654ff179816 */ /* 0x000fe20000000017 */
[----:B------:R-:W-:Y:S02]  /*127e0*/  WARPGROUP.DEPBAR.LE gsb0, 0x0 ;  /* 0x00008000000079c5 */ /* 0x000fe40000010000 */
[----:B------:R-:W-:-:S06]  /*127f0*/  WARPGROUP.ARRIVE ;  /* 0x00000000000079c5 */ /* 0x000fcc0000000000 */
[----:B------:R-:W-:Y:S01]  /*12800*/  HGMMA.64x64x16.F32 R24, gdesc[UR4], R24, gsb0 ;  /* 0x00e00000041879f0 */ /* 0x000fe20008000818 */
[----:B------:R-:W-:Y:S02]  /*12810*/  R2UR UR4, R220 ;  /* 0x00000000dc0472ca */ /* 0x000fe400000e0000 */
[----:B------:R-:W-:Y:S02]  /*12820*/  R2UR UR5, R221 ;  /* 0x00000000dd0572ca */ /* 0x000fe400000e0000 */
[----:B------:R-:W-:Y:S01]  /*12830*/  R2UR UR6, R4 ;  /* 0x00000000040672ca */ /* 0x000fe200000e0000 */
[----:B------:R-:W-:Y:S01]  /*12840*/  VIADD R4, R2, 0x6 ;  /* 0x0000000602047836 */ /* 0x000fe20000000000 */
[----:B------:R-:W-:Y:S02]  /*12850*/  R2UR UR7, R5 ;  /* 0x00000000050772ca */ /* 0x000fe400000e0000 */
[----:B------:R-:W-:Y:S01]  /*12860*/  MOV R5, 0x40000040 ;  /* 0x4000004000057802 */ /* 0x000fe20000000f00 */
[----:B------:R-:W-:-:S02]  /*12870*/  WARPGROUP.DEPBAR.LE gsb0, 0x0 ;  /* 0x00008000000079c5 */ /* 0x000fc40000010000 */
[----:B------:R-:W-:-:S08]  /*12880*/  WARPGROUP.ARRIVE ;  /* 0x00000000000079c5 */ /* 0x000fd00000000000 */
[----:B------:R-:W-:Y:S01]  /*12890*/  HGMMA.64x64x16.F32 R24, gdesc[UR4], R24, gsb0 ;  /* 0x00e00000041879f0 */ /* 0x000fe20008000818 */
[----:B------:R-:W-:Y:S02]  /*128a0*/  R2UR UR4, R216 ;  /* 0x00000000d80472ca */ /* 0x000fe400000e0000 */
[----:B------:R-:W-:Y:S02]  /*128b0*/  R2UR UR5, R217 ;  /* 0x00000000d90572ca */ /* 0x000fe400000e0000 */
[----:B------:R-:W-:Y:S01]  /*128c0*/  R2UR UR6, R4 ;  /* 0x00000000040672ca */ /* 0x000fe200000e0000 */
[----:B------:R-:W-:Y:S01]  /*128d0*/  VIADD R4, R2, 0x200 ;  /* 0x0000020002047836 */ /* 0x000fe20000000000 */
[----:B------:R-:W-:Y:S01]  /*128e0*/  R2UR UR7, R5 ;  /* 0x00000000050772ca */ /* 0x000fe200000e0000 */
[----:B------:R-:W-:Y:S01]  /*128f0*/  IMAD.MOV.U32 R5, RZ, RZ, 0x40000040 ;  /* 0x40000040ff057424 */ /* 0x000fe200078e00ff */
[----:B------:R-:W-:Y:S02]  /*12900*/  WARPGROUP.DEPBAR.LE gsb0, 0x0 ;  /* 0x00008000000079c5 */ /* 0x000fe40000010000 */
[----:B------:R-:W-:-:S09]  /*12910*/  WARPGROUP.ARRIVE ;  /* 0x00000000000079c5 */ /* 0x000fd20000000000 */
[----:B------:R-:W-:Y:S01]  /*12920*/  HGMMA.64x64x16.F32 R24, gdesc[UR4], R24, gsb0 ;  /* 0x00e00000041879f0 */ /* 0x000fe20008000818 */
[----:B------:R-:W-:Y:S02]  /*12930*/  R2UR UR4, R214 ;  /* 0x00000000d60472ca */ /* 0x000fe400000e0000 */
[----:B------:R-:W-:Y:S02]  /*12940*/  R2UR UR5, R215 ;  /* 0x00000000d70572ca */ /* 0x000fe400000e0000 */
[----:B------:R-:W-:Y:S02]  /*12950*/  R2UR UR6, R4 ;  /* 0x00000000040672ca */ /* 0x000fe400000e0000 */
[----:B------:R-:W-:Y:S01]  /*12960*/  R2UR UR7, R5 ;  /* 0x00000000050772ca */ /* 0x000fe200000e0000 */
[----:B------:R-:W-:Y:S01]  /*12970*/  IMAD.MOV.U32 R5, RZ, RZ, 0x40000040 ;  /* 0x40000040ff057424 */ /* 0x000fe200078e00ff */
[----:B------:R-:W-:Y:S01]  /*12980*/  IADD3 R4, R2, 0x202, RZ ;  /* 0x0000020202047810 */ /* 0x000fe20007ffe0ff */
[----:B--2---:R-:W-:Y:S01]  /*12990*/  IMAD R231, R70, 0x80, R65 ;  /* 0x0000008046e77824 */ /* 0x004fe200078e0241 */
[----:B------:R-:W-:-:S02]  /*129a0*/  WARPGROUP.DEPBAR.LE gsb0, 0x0 ;  /* 0x00008000000079c5 */ /* 0x000fc40000010000 */
[----:B------:R-:W-:-:S07]  /*129b0*/  WARPGROUP.ARRIVE ;  /* 0x00000000000079c5 */ /* 0x000fce0000000000 */
        /* <DEDUP_REMOVED lines=25> */
[----:B------:R-:W-:-:S02]  /*12b50*/  WARPGROUP.DEPBAR.LE gsb0, 0x0 ;  /* 0x00008000000079c5 */ /* 0x000fc40000010000 */
[----:B------:R-:W-:-:S08]  /*12b60*/  WARPGROUP.ARRIVE ;  /* 0x00000000000079c5 */ /* 0x000fd00000000000 */
        /* <DEDUP_REMOVED lines=51> */
[C---:B------:R-:W-:Y:S01]  /*12ea0*/  IADD3 R4, R2.reuse, 0x604, RZ ;  /* 0x0000060402047810 */ /* 0x040fe20007ffe0ff */
[----:B------:R-:W-:Y:S01]  /*12eb0*/  VIADD R2, R2, 0x606 ;  /* 0x0000060602027836 */ /* 0x000fe20000000000 */
[----:B------:R-:W-:-:S02]  /*12ec0*/  WARPGROUP.DEPBAR.LE gsb0, 0x0 ;  /* 0x00008000000079c5 */ /* 0x000fc40000010000 */
[----:B------:R-:W-:-:S07]  /*12ed0*/  WARPGROUP.ARRIVE ;  /* 0x00000000000079c5 */ /* 0x000fce0000000000 */
[----:B------:R-:W-:Y:S01]  /*12ee0*/  HGMMA.64x64x16.F32 R24, gdesc[UR4], R24, gsb0 ;  /* 0x00e00000041879f0 */ /* 0x000fe20008000818 */
[----:B------:R-:W-:Y:S02]  /*12ef0*/  R2UR UR4, R10 ;  /* 0x000000000a0472ca */ /* 0x000fe400000e0000 */
[----:B------:R-:W-:Y:S02]  /*12f00*/  R2UR UR5, R11 ;  /* 0x000000000b0572ca */ /* 0x000fe400000e0000 */
[----:B------:R-:W-:Y:S02]  /*12f10*/  R2UR UR6, R4 ;  /* 0x00000000040672ca */ /* 0x000fe400000e0000 */
[----:B------:R-:W-:Y:S01]  /*12f20*/  R2UR UR7, R5 ;  /* 0x00000000050772ca */ /* 0x000fe200000e0000 */
[----:B------:R-:W-:Y:S02]  /*12f30*/  WARPGROUP.DEPBAR.LE gsb0, 0x0 ;  /* 0x00008000000079c5 */ /* 0x000fe40000010000 */
[----:B------:R-:W-:-:S10]  /*12f40*/  WARPGROUP.ARRIVE ;  /* 0x00000000000079c5 */ /* 0x000fd40000000000 */
        /* <DEDUP_REMOVED lines=16> */
[----:B------:R-:W-:-:S02]  /*13050*/  IMAD.MOV.U32 R27, RZ, RZ, -0x40 ;  /* 0xffffffc0ff1b7424 */ /* 0x000fc400078e00ff */
        /* <DEDUP_REMOVED lines=14> */
[----:B------:R3:W4:Y:S01]  /*13140*/  MUFU.TANH R61, R38 ;  /* 0x00000026003d7308 */ /* 0x0007220000002400 */
[----:B-1----:R-:W1:Y:S01]  /*13150*/  LDC.64 R24, c[0x0][0x9e0] ;  /* 0x00027800ff187b82 */ /* 0x002e620000000a00 */
[----:B------:R-:W-:Y:S01]  /*13160*/  FMUL.FTZ R44, R44, UR4 ;  /* 0x000000042c2c7c20 */ /* 0x000fe20008410000 */
[----:B------:R-:W-:Y:S01]  /*13170*/  FMUL.FTZ R46, R46, UR4 ;  /* 0x000000042e2e7c20 */ /* 0x000fe20008410000 */
[----:B------:R-:W-:Y:S01]  /*13180*/  FMUL.FTZ R48, R48, UR4 ;  /* 0x0000000430307c20 */ /* 0x000fe20008410000 */
[----:B------:R-:W-:Y:S01]  /*13190*/  FMUL.FTZ R49, R49, UR4 ;  /* 0x0000000431317c20 */ /* 0x000fe20008410000 */
[----:B------:R-:W-:Y:S01]  /*131a0*/  FMUL.FTZ R5, R50, UR4 ;  /* 0x0000000432057c20 */ /* 0x000fe20008410000 */
[----:B------:R-:W-:Y:S01]  /*131b0*/  FMUL.FTZ R4, R51, UR4 ;  /* 0x0000000433047c20 */ /* 0x000fe20008410000 */
[----:B------:R0:W1:Y:S01]  /*131c0*/  MUFU.TANH R58, R28 ;  /* 0x0000001c003a7308 */ /* 0x0000620000002400 */
[----:B---3--:R-:W-:-:S02]  /*131d0*/  IMAD R38, R104, R27, 0x40 ;  /* 0x0000004068267424 */ /* 0x008fc400078e021b */
[----:B------:R-:W-:Y:S01]  /*131e0*/  FMUL.FTZ R52, R52, UR4 ;  /* 0x0000000434347c20 */ /* 0x000fe20008410000 */
[----:B------:R-:W-:Y:S01]  /*131f0*/  FMUL.FTZ R53, R53, UR4 ;  /* 0x0000000435357c20 */ /* 0x000fe20008410000 */
[----:B------:R-:W-:Y:S01]  /*13200*/  FMUL.FTZ R34, R34, UR4 ;  /* 0x0000000422227c20 */ /* 0x000fe20008410000 */
[----:B------:R-:W-:Y:S01]  /*13210*/  FMUL.FTZ R43, R43, UR4 ;  /* 0x000000042b2b7c20 */ /* 0x000fe20008410000 */
[----:B------:R-:W-:Y:S01]  /*13220*/  IADD3 R27, R219, R38, RZ ;  /* 0x00000026db1b7210 */ /* 0x000fe20007ffe0ff */
[----:B------:R-:W-:Y:S01]  /*13230*/  FMUL.FTZ R45, R45, UR4 ;  /* 0x000000042d2d7c20 */ /* 0x000fe20008410000 */
[----:B------:R3:W1:Y:S01]  /*13240*/  MUFU.TANH R31, R32 ;  /* 0x00000020001f7308 */ /* 0x0006620000002400 */
[----:B0-----:R-:W-:Y:S01]  /*13250*/  FMUL.FTZ R28, R54, UR4 ;  /* 0x00000004361c7c20 */ /* 0x001fe20008410000 */
[----:B------:R-:W-:Y:S01]  /*13260*/  FMUL.FTZ R47, R47, UR4 ;  /* 0x000000042f2f7c20 */ /* 0x000fe20008410000 */
[----:B------:R0:W-:Y:S01]  /*13270*/  @!P1 SYNCS.ARRIVE.TRANS64.RED.A1T0 RZ, [R23+URZ], RZ ;  /* 0x000000ff17ff99a7 */ /* 0x0001e2000810043f */
[----:B------:R-:W-:Y:S01]  /*13280*/  FMUL.FTZ R39, R39, UR4 ;  /* 0x0000000427277c20 */ /* 0x000fe20008410000 */
[----:B------:R-:W-:Y:S01]  /*13290*/  IMAD.U32 R26, RZ, RZ, UR8 ;  /* 0x00000008ff1a7e24 */ /* 0x000fe2000f8e00ff */
[----:B------:R-:W-:-:S02]  /*132a0*/  LEA R50, R104, 0xffffffc0, 0x6 ;  /* 0xffffffc068327811 */ /* 0x000fc400078e30ff */
[----:B------:R-:W0:Y:S01]  /*132b0*/  MUFU.TANH R60, R35 ;  /* 0x00000023003c7308 */ /* 0x000e220000002400 */
[----:B---3--:R-:W-:Y:S01]  /*132c0*/  FMUL.FTZ R32, R55, UR4 ;  /* 0x0000000437207c20 */ /* 0x008fe20008410000 */
[----:B-1----:R-:W-:Y:S01]  /*132d0*/  ISETP.GE.AND P2, PT, R25, 0x1, PT ;  /* 0x000000011900780c */ /* 0x002fe20003f46270 */
[----:B------:R1:W-:Y:S01]  /*132e0*/  STL [R1+0x28], R26 ;  /* 0x0000281a01007387 */ /* 0x0003e20000100800 */
[----:B0-----:R-:W-:-:S04]  /*132f0*/  IADD3 R23, -R224, 0x1, R27 ;  /* 0x00000001e0177810 */ /* 0x001fc80007ffe11b */
[----:B------:R-:W0:Y:S01]  /*13300*/  MUFU.TANH R0, R0 ;  /* 0x0000000000007308 */ /* 0x000e220000002400 */
[----:B------:R-:W-:-:S04]  /*13310*/  IMAD R23, R234, -0x2, R23 ;  /* 0xfffffffeea177824 */ /* 0x000fc800078e0217 */
[C---:B------:R-:W-:Y:S01]  /*13320*/  IMAD.IADD R54, R23.reuse, 0x1, R24 ;  /* 0x0000000117367824 */ /* 0x040fe200078e0218 */
[----:B------:R-:W-:Y:S02]  /*13330*/  IADD3 R66, R23, UR8, RZ ;  /* 0x0000000817427c10 */ /* 0x000fe4000fffe0ff */
[----:B------:R-:W3:Y:S08]  /*13340*/  MUFU.TANH R2, R2 ;  /* 0x0000000200027308 */ /* 0x000ef00000002400 */
        /* <DEDUP_REMOVED lines=23> */
[----:B------:R2:W0:Y:S02]  /*134c0*/  MUFU.TANH R62, R39 ;  /* 0x00000027003e7308 */ /* 0x0004240000002400 */
[----:B--2---:R-:W-:-:S02]  /*134d0*/  IMAD R39, R234, -0x2, R27 ;  /* 0xfffffffeea277824 */ /* 0x004fc400078e021b */
[----:B------:R-:W-:-:S03]  /*134e0*/  IMAD.IADD R27, R66, 0x1, R231 ;  /* 0x00000001421b7824 */ /* 0x000fc600078e02e7 */
[----:B-1----:R-:W-:Y:S01]  /*134f0*/  VIADDMNMX R26, R231, R54, R39, PT ;  /* 0x00000036e71a7246 */ /* 0x002fe20003800127 */
[----:B---34-:R-:W-:Y:S06]  /*13500*/  @!P2 BRA `(.L_x_1552) ;  /* 0x000000000050a947 */ /* 0x018fec0003800000 */
[----:B------:R-:W-:Y:S01]  /*13510*/  IADD3 R23, -R224, R219, R231 ;  /* 0x000000dbe0177210 */ /* 0x000fe20007ffe1e7 */
[----:B------:R-:W-:Y:S03]  /*13520*/  BSSY B0, `(.L_x_1553) ;  /* 0x000000e000007945 */ /* 0x000fe60003800000 */
[----:B------:R-:W-:-:S13]  /*13530*/  ISETP.GT.AND P3, PT, R23, -0x1, PT ;  /* 0xffffffff1700780c */ /* 0x000fda0003f64270 */
[----:B------:R-:W-:Y:S05]  /*13540*/  @P3 BRA `(.L_x_1554) ;  /* 0x00000000001c3947 */ /* 0x000fea0003800000 */
[----:B------:R-:W-:Y:S02]  /*13550*/  ISETP.NE.AND P3, PT, R25, 0x1, PT ;  /* 0x000000011900780c */ /* 0x000fe40003f65270 */
[----:B------:R-:W-:-:S11]  /*13560*/  LOP3.LUT R23, RZ, R23, RZ, 0x33, !PT ;  /* 0x00000017ff177212 */ /* 0x000fd600078e33ff */
[----:B------:R-:W1:Y:S02]  /*13570*/  @P3 LDC.64 R68, c[0x0][0x9e8] ;  /* 0x00027a00ff443b82 */ /* 0x000e640000000a00 */
[----:B-1----:R-:W-:-:S05]  /*13580*/  @P3 IMAD.HI.U32 R34, R23, R68, RZ ;  /* 0x0000004417223227 */ /* 0x002fca00078e00ff */
[----:B------:R-:W-:-:S04]  /*13590*/  @P3 SHF.R.U32.HI R23, RZ, R69, R34 ;  /* 0x00000045ff173219 */ /* 0x000fc80000011622 */
[----:B------:R-:W-:Y:S01]  /*135a0*/  LOP3.LUT R23, RZ, R23, RZ, 0x33, !PT ;  /* 0x00000017ff177212 */ /* 0x000fe200078e33ff */
[----:B------:R-:W-:Y:S06]  /*135b0*/  BRA `(.L_x_1555) ;  /* 0x0000000000107947 */ /* 0x000fec0003800000 */
.L_x_1554:
[----:B------:R-:W-:-:S13]  /*135c0*/  ISETP.NE.AND P3, PT, R25, 0x1, PT ;  /* 0x000000011900780c */ /* 0x000fda0003f65270 */
[----:B------:R-:W1:Y:S02]  /*135d0*/  @P3 LDC.64 R68, c[0x0][0x9e8] ;  /* 0x00027a00ff443b82 */ /* 0x000e640000000a00 */
[----:B-1----:R-:W-:-:S05]  /*135e0*/  @P3 IMAD.HI.U32 R34, R23, R68, RZ ;  /* 0x0000004417223227 */ /* 0x002fca00078e00ff */
[----:B------:R-:W-:-:S07]  /*135f0*/  @P3 SHF.R.U32.HI R23, RZ, R69, R34 ;  /* 0x00000045ff173219 */ /* 0x000fce0000011622 */
.L_x_1555:
[----:B------:R-:W-:Y:S05]  /*13600*/  BSYNC B0 ;  /* 0x0000000000007941 */ /* 0x000fea0003800000 */
.L_x_1553:
[----:B------:R-:W-:-:S04]  /*13610*/  IMAD R23, R23, R25, -R50 ;  /* 0x0000001917177224 */ /* 0x000fc800078e0a32 */
[----:B------:R-:W-:-:S05]  /*13620*/  IMAD R34, R234, -0x2, R23 ;  /* 0xfffffffeea227824 */ /* 0x000fca00078e0217 */
[----:B------:R-:W-:Y:S02]  /*13630*/  VIMNMX R27, R27, R34, !PT ;  /* 0x000000221b1b7248 */ /* 0x000fe40007fe0100 */
[----:B------:R-:W-:-:S07]  /*13640*/  VIADDMNMX R26, R34, R25, R26, PT ;  /* 0x00000019221a7246 */ /* 0x000fce000380011a */
.L_x_1552:
[C---:B------:R-:W-:Y:S02]  /*13650*/  ISETP.GE.AND P3, PT, R38.reuse, 0x2, PT ;  /* 0x000000022600780c */ /* 0x040fe40003f66270 */
[----:B------:R-:W-:Y:S02]  /*13660*/  ISETP.GE.AND P4, PT, R38, 0x9, PT ;  /* 0x000000092600780c */ /* 0x000fe40003f86270 */
[C---:B------:R-:W-:Y:S02]  /*13670*/  ISETP.GT.AND P6, PT, R27.reuse, 0x1, !P3 ;  /* 0x000000011b00780c */ /* 0x040fe40005fc4270 */
[----:B------:R-:W-:Y:S02]  /*13680*/  ISETP.GT.AND P5, PT, R27, 0x8, !P4 ;  /* 0x000000081b00780c */ /* 0x000fe400067a4270 */
[C---:B------:R-:W-:Y:S02]  /*13690*/  ISETP.LT.OR P6, PT, R26.reuse, 0x2, P6 ;  /* 0x000000021a00780c */ /* 0x040fe400037c1670 */
[----:B------:R-:W-:-:S02]  /*136a0*/  ISETP.LT.OR P5, PT, R26, 0x9, P5 ;  /* 0x000000091a00780c */ /* 0x000fc40002fa1670 */
[----:B------:R-:W-:Y:S02]  /*136b0*/  FSEL R67, R57, -INF , !P6 ;  /* 0xff80000039437808 */ /* 0x000fe40007000000 */
[----:B------:R-:W-:Y:S02]  /*136c0*/  ISETP.GE.AND P6, PT, R38, 0xa, PT ;  /* 0x0000000a2600780c */ /* 0x000fe40003fc6270 */
[----:B------:R-:W-:Y:S02]  /*136d0*/  FSEL R69, R58, -INF , !P5 ;  /* 0xff8000003a457808 */ /* 0x000fe40006800000 */
[----:B------:R-:W-:Y:S02]  /*136e0*/  ISETP.GT.AND P5, PT, R27, 0x9, !P6 ;  /* 0x000000091b00780c */ /* 0x000fe400077a4270 */
[----:B------:R-:W-:Y:S02]  /*136f0*/  P2R R43, PR, RZ, 0x40 ;  /* 0x00000040ff2b7803 */ /* 0x000fe40000000000 */
[----:B------:R-:W-:-:S02]  /*13700*/  ISETP.LT.OR P5, PT, R26, 0xa, P5 ;  /* 0x0000000a1a00780c */ /* 0x000fc40002fa1670 */
[----:B------:R-:W-:Y:S02]  /*13710*/  ISETP.GE.AND P6, PT, R38, 0x11, PT ;  /* 0x000000112600780c */ /* 0x000fe40003fc6270 */
[----:B0-----:R-:W-:Y:S02]  /*13720*/  FSEL R71, R29, -INF , !P5 ;  /* 0xff8000001d477808 */ /* 0x001fe40006800000 */
        /* <DEDUP_REMOVED lines=10> */
[C---:B------:R-:W-:Y:S02]  /*137d0*/  ISETP.GT.AND P5, PT, R27.reuse, 0x18, !P6 ;  /* 0x000000181b00780c */ /* 0x040fe400077a4270 */
        /* <DEDUP_REMOVED lines=37> */
[----:B------:R-:W-:Y:S02]  /*13a30*/  IADD3 R36, R66, 0x8, R231 ;  /* 0x0000000842247810 */ /* 0x000fe40007ffe0e7 */
        /* <DEDUP_REMOVED lines=12> */
[----:B------:R-:W-:-:S04]  /*13b00*/  ISETP.GT.AND P6, PT, R27, 0x39, !P6 ;  /* 0x000000391b00780c */ /* 0x000fc800077c4270 */
[----:B------:R-:W-:Y:S02]  /*13b10*/  ISETP.LT.OR P6, PT, R26, 0x3a, P6 ;  /* 0x0000003a1a00780c */ /* 0x000fe400037c1670 */
[----:B------:R-:W-:Y:S02]  /*13b20*/  IADD3 R26, R231, 0x8, RZ ;  /* 0x00000008e71a7810 */ /* 0x000fe40007ffe0ff */
[----:B------:R-:W-:Y:S02]  /*13b30*/  FSEL R29, R53, -INF , !P6 ;  /* 0xff800000351d7808 */ /* 0x000fe40007000000 */
[----:B------:R-:W-:Y:S01]  /*13b40*/  VIADDMNMX R34, R26, R54, R39, PT ;  /* 0x000000361a227246 */ /* 0x000fe20003800127 */
[----:B------:R-:W-:Y:S06]  /*13b50*/  @!P2 BRA `(.L_x_1556) ;  /* 0x000000000054a947 */ /* 0x000fec0003800000 */
[----:B------:R-:W-:Y:S01]  /*13b60*/  IADD3 R27, R219, 0x8, R231 ;  /* 0x00000008db1b7810 */ /* 0x000fe20007ffe0e7 */
[----:B------:R-:W-:Y:S04]  /*13b70*/  BSSY B0, `(.L_x_1557) ;  /* 0x000000f000007945 */ /* 0x000fe80003800000 */
[----:B------:R-:W-:-:S05]  /*13b80*/  IMAD.IADD R38, R27, 0x1, -R224 ;  /* 0x000000011b267824 */ /* 0x000fca00078e0ae0 */
        /* <DEDUP_REMOVED lines=9> */
.L_x_1558:
[----:B------:R-:W-:-:S13]  /*13c20*/  ISETP.NE.AND P6, PT, R25, 0x1, PT ;  /* 0x000000011900780c */ /* 0x000fda0003fc5270 */
[----:B------:R-:W0:Y:S02]  /*13c30*/  @P6 LDC.64 R26, c[0x0][0x9e8] ;  /* 0x00027a00ff1a6b82 */ /* 0x000e240000000a00 */
[----:B0-----:R-:W-:-:S05]  /*13c40*/  @P6 IMAD.HI.U32 R26, R38, R26, RZ ;  /* 0x0000001a261a6227 */ /* 0x001fca00078e00ff */
[----:B------:R-:W-:-:S07]  /*13c50*/  @P6 SHF.R.U32.HI R38, RZ, R27, R26 ;  /* 0x0000001bff266219 */ /* 0x000fce000001161a */
.L_x_1559:
[----:B------:R-:W-:Y:S05]  /*13c60*/  BSYNC B0 ;  /* 0x0000000000007941 */ /* 0x000fea0003800000 */
.L_x_1557:
[----:B------:R-:W-:-:S04]  /*13c70*/  IMAD R27, R38, R25, -R50 ;  /* 0x00000019261b7224 */ /* 0x000fc800078e0a32 */
[----:B------:R-:W-:-:S05]  /*13c80*/  IMAD R27, R234, -0x2, R27 ;  /* 0xfffffffeea1b7824 */ /* 0x000fca00078e021b */
[----:B------:R-:W-:Y:S02]  /*13c90*/  VIMNMX R36, R36, R27, !PT ;  /* 0x0000001b24247248 */ /* 0x000fe40007fe0100 */
[----:B------:R-:W-:-:S07]  /*13ca0*/  VIADDMNMX R34, R27, R25, R34, PT ;  /* 0x000000191b227246 */ /* 0x000fce0003800122 */
.L_x_1556:
[C---:B------:R-:W-:Y:S01]  /*13cb0*/  ISETP.GT.AND P3, PT, R36.reuse, 0x1, !P3 ;  /* 0x000000012400780c */ /* 0x040fe20005f64270 */
[----:B------:R-:W-:Y:S01]  /*13cc0*/  ULDC UR4, c[0x0][0x988] ;  /* 0x0002620000047ab9 */ /* 0x000fe20000000800 */
[----:B------:R-:W-:Y:S02]  /*13cd0*/  ISETP.GT.AND P4, PT, R36, 0x8, !P4 ;  /* 0x000000082400780c */ /* 0x000fe40006784270 */
[C---:B------:R-:W-:Y:S02]  /*13ce0*/  ISETP.LT.OR P3, PT, R34.reuse, 0x2, P3 ;  /* 0x000000022200780c */ /* 0x040fe40001f61670 */
[----:B------:R-:W-:Y:S02]  /*13cf0*/  ISETP.LT.OR P4, PT, R34, 0x9, P4 ;  /* 0x000000092200780c */ /* 0x000fe40002781670 */
[----:B------:R-:W-:Y:S01]  /*13d00*/  FSEL R26, R2, -INF , !P3 ;  /* 0xff800000021a7808 */ /* 0x000fe20005800000 */
[----:B------:R-:W-:Y:S01]  /*13d10*/  IMAD.U32 R2, RZ, RZ, UR4 ;  /* 0x00000004ff027e24 */ /* 0x000fe2000f8e00ff */
[----:B------:R-:W-:-:S02]  /*13d20*/  ISETP.NE.AND P3, PT, R43, RZ, PT ;  /* 0x000000ff2b00720c */ /* 0x000fc40003f65270 */
[----:B------:R-:W-:Y:S02]  /*13d30*/  FSEL R39, R3, -INF , !P4 ;  /* 0xff80000003277808 */ /* 0x000fe40006000000 */
[----:B------:R-:W-:Y:S02]  /*13d40*/  ISETP.GT.AND P3, PT, R36, 0x9, !P3 ;  /* 0x000000092400780c */ /* 0x000fe40005f64270 */
[----:B------:R-:W-:Y:S02]  /*13d50*/  ISETP.NE.AND P4, PT, R41, RZ, PT ;  /* 0x000000ff2900720c */ /* 0x000fe40003f85270 */
[----:B------:R-:W-:Y:S02]  /*13d60*/  ISETP.LT.OR P3, PT, R34, 0xa, P3 ;  /* 0x0000000a2200780c */ /* 0x000fe40001f61670 */
[----:B------:R-:W-:Y:S02]  /*13d70*/  ISETP.NE.AND P6, PT, R40, RZ, PT ;  /* 0x000000ff2800720c */ /* 0x000fe40003fc5270 */
[----:B------:R-:W-:-:S02]  /*13d80*/  FSEL R41, R30, -INF , !P3 ;  /* 0xff8000001e297808 */ /* 0x000fc40005800000 */
[----:B------:R-:W-:Y:S02]  /*13d90*/  ISETP.NE.AND P3, PT, R45, RZ, PT ;  /* 0x000000ff2d00720c */ /* 0x000fe40003f65270 */
[C---:B------:R-:W-:Y:S02]  /*13da0*/  ISETP.GT.AND P5, PT, R36.reuse, 0x38, !P5 ;  /* 0x000000382400780c */ /* 0x040fe40006fa4270 */
[----:B------:R-:W-:Y:S02]  /*13db0*/  ISETP.GT.AND P3, PT, R36, 0x10, !P3 ;  /* 0x000000102400780c */ /* 0x000fe40005f64270 */
[C---:B------:R-:W-:Y:S02]  /*13dc0*/  ISETP.LT.OR P5, PT, R34.reuse, 0x39, P5 ;  /* 0x000000392200780c */ /* 0x040fe40002fa1670 */
[----:B------:R-:W-:Y:S02]  /*13dd0*/  ISETP.LT.OR P3, PT, R34, 0x11, P3 ;  /* 0x000000112200780c */ /* 0x000fe40001f61670 */
[----:B------:R-:W-:-:S02]  /*13de0*/  IADD3 R152, R219, -R224, RZ ;  /* 0x800000e0db987210 */ /* 0x000fc40007ffe0ff */
[----:B------:R-:W-:Y:S02]  /*13df0*/  FSEL R43, R59, -INF , !P3 ;  /* 0xff8000003b2b7808 */ /* 0x000fe40005800000 */
[----:B------:R-:W-:Y:S01]  /*13e00*/  ISETP.NE.AND P3, PT, R47, RZ, PT ;  /* 0x000000ff2f00720c */ /* 0x000fe20003f65270 */
[----:B------:R-:W-:Y:S03]  /*13e10*/  STL [R1+0x8], R152 ;  /* 0x0000089801007387 */ /* 0x000fe60000100800 */
[----:B------:R-:W-:-:S04]  /*13e20*/  ISETP.GT.AND P3, PT, R36, 0x11, !P3 ;  /* 0x000000112400780c */ /* 0x000fc80005f64270 */
[----:B------:R-:W-:-:S04]  /*13e30*/  ISETP.LT.OR P3, PT, R34, 0x12, P3 ;  /* 0x000000122200780c */ /* 0x000fc80001f61670 */
[----:B------:R-:W-:Y:S02]  /*13e40*/  FSEL R45, R60, -INF , !P3 ;  /* 0xff8000003c2d7808 */ /* 0x000fe40005800000 */
[----:B------:R-:W-:-:S04]  /*13e50*/  ISETP.NE.AND P3, PT, R51, RZ, PT ;  /* 0x000000ff3300720c */ /* 0x000fc80003f65270 */
[----:B------:R-:W-:-:S04]  /*13e60*/  ISETP.GT.AND P3, PT, R36, 0x18, !P3 ;  /* 0x000000182400780c */ /* 0x000fc80005f64270 */
[----:B------:R-:W-:-:S04]  /*13e70*/  ISETP.LT.OR P3, PT, R34, 0x19, P3 ;  /* 0x000000192200780c */ /* 0x000fc80001f61670 */
[----:B------:R-:W-:Y:S02]  /*13e80*/  FSEL R47, R61, -INF , !P3 ;  /* 0xff8000003d2f7808 */ /* 0x000fe40005800000 */
[----:B------:R-:W-:Y:S02]  /*13e90*/  ISETP.NE.AND P3, PT, R55, RZ, PT ;  /* 0x000000ff3700720c */ /* 0x000fe40003f65270 */
[----:B------:R-:W-:Y:S02]  /*13ea0*/  FSEL R61, R28, -INF , !P5 ;  /* 0xff8000001c3d7808 */ /* 0x000fe40006800000 */
[----:B------:R-:W-:-:S04]  /*13eb0*/  ISETP.GT.AND P3, PT, R36, 0x19, !P3 ;  /* 0x000000192400780c */ /* 0x000fc80005f64270 */
[----:B------:R-:W-:-:S04]  /*13ec0*/  ISETP.LT.OR P3, PT, R34, 0x1a, P3 ;  /* 0x0000001a2200780c */ /* 0x000fc80001f61670 */
[----:B------:R-:W-:Y:S02]  /*13ed0*/  FSEL R49, R62, -INF , !P3 ;  /* 0xff8000003e317808 */ /* 0x000fe40005800000 */
[----:B------:R-:W-:-:S04]  /*13ee0*/  ISETP.NE.AND P3, PT, R57, RZ, PT ;  /* 0x000000ff3900720c */ /* 0x000fc80003f65270 */
        /* <DEDUP_REMOVED lines=11> */
[----:B------:R-:W-:Y:S02]  /*13fa0*/  ISETP.GT.AND P3, PT, R36, 0x29, !P4 ;  /* 0x000000292400780c */ /* 0x000fe40006764270 */
[----:B------:R-:W-:Y:S02]  /*13fb0*/  ISETP.NE.AND P4, PT, R48, RZ, PT ;  /* 0x000000ff3000720c */ /* 0x000fe40003f85270 */
[----:B------:R-:W-:Y:S02]  /*13fc0*/  ISETP.LT.OR P3, PT, R34, 0x2a, P3 ;  /* 0x0000002a2200780c */ /* 0x000fe40001f61670 */
[----:B------:R-:W-:Y:S02]  /*13fd0*/  ISETP.GT.AND P4, PT, R36, 0x31, !P4 ;  /* 0x000000312400780c */ /* 0x000fe40006784270 */
[----:B------:R-:W-:-:S02]  /*13fe0*/  FSEL R57, R64, -INF , !P3 ;  /* 0xff80000040397808 */ /* 0x000fc40005800000 */
[----:B------:R-:W-:Y:S02]  /*13ff0*/  ISETP.GT.AND P3, PT, R36, RZ, !P6 ;  /* 0x000000ff2400720c */ /* 0x000fe40007764270 */
[----:B------:R-:W-:Y:S02]  /*14000*/  ISETP.NE.AND P6, PT, R52, RZ, PT ;  /* 0x000000ff3400720c */ /* 0x000fe40003fc5270 */
[C---:B------:R-:W-:Y:S02]  /*14010*/  ISETP.LT.OR P3, PT, R34.reuse, 0x1, P3 ;  /* 0x000000012200780c */ /* 0x040fe40001f61670 */
[----:B------:R-:W-:Y:S02]  /*14020*/  ISETP.LT.OR P4, PT, R34, 0x32, P4 ;  /* 0x000000322200780c */ /* 0x000fe40002781670 */
[----:B------:R-:W-:Y:S02]  /*14030*/  FSEL R27, R0, -INF , !P3 ;  /* 0xff800000001b7808 */ /* 0x000fe40005800000 */
[----:B------:R-:W-:-:S02]  /*14040*/  FMNMX.FTZ R0, R65, R67, !PT ;  /* 0x0000004341007209 */ /* 0x000fc40007810000 */
[----:B------:R-:W-:Y:S02]  /*14050*/  ISETP.GT.AND P6, PT, R36, 0x39, !P6 ;  /* 0x000000392400780c */ /* 0x000fe400077c4270 */
[----:B------:R-:W-:Y:S02]  /*14060*/  FMNMX.FTZ R0, R69, R0, !PT ;  /* 0x0000000045007209 */ /* 0x000fe40007810000 */
[----:B------:R-:W-:Y:S02]  /*14070*/  FSEL R59, R4, -INF , !P4 ;  /* 0xff800000043b7808 */ /* 0x000fe40006000000 */
[----:B------:R-:W-:Y:S02]  /*14080*/  FMNMX.FTZ R0, R71, R0, !PT ;  /* 0x0000000047007209 */ /* 0x000fe40007810000 */
[----:B------:R-:W-:Y:S02]  /*14090*/  ISETP.LT.OR P6, PT, R34, 0x3a, P6 ;  /* 0x0000003a2200780c */ /* 0x000fe400037c1670 */
[----:B------:R-:W-:-:S02]  /*140a0*/  FMNMX.FTZ R0, R73, R0, !PT ;  /* 0x0000000049007209 */ /* 0x000fc40007810000 */
[----:B------:R-:W-:Y:S02]  /*140b0*/  FSEL R63, R32, -INF , !P6 ;  /* 0xff800000203f7808 */ /* 0x000fe40007000000 */
        /* <DEDUP_REMOVED lines=10> */
[----:B------:R-:W-:-:S05]  /*14160*/  FMNMX.FTZ R30, R29, R0, !PT ;  /* 0x000000001d1e7209 */ /* 0x000fca0007810000 */
[----:B------:R-:W0:Y:S02]  /*14170*/  SHFL.BFLY PT, R3, R30, 0x2, 0x1f ;  /* 0x0c401f001e037f89 */ /* 0x000e2400000e0000 */
[----:B0-----:R-:W-:-:S05]  /*14180*/  FMNMX.FTZ R38, R30, R3, !PT ;  /* 0x000000031e267209 */ /* 0x001fca0007810000 */
[----:B------:R-:W0:Y:S02]  /*14190*/  SHFL.BFLY PT, R3, R38, 0x1, 0x1f ;  /* 0x0c201f0026037f89 */ /* 0x000e2400000e0000 */
[----:B0-----:R-:W-:-:S04]  /*141a0*/  FMNMX.FTZ R3, R38, R3, !PT ;  /* 0x0000000326037209 */ /* 0x001fc80007810000 */
[C---:B------:R-:W-:Y:S01]  /*141b0*/  FSETP.NEU.FTZ.AND P3, PT, R3.reuse, -INF , PT ;  /* 0xff8000000300780b */ /* 0x040fe20003f7d000 */
[----:B------:R-:W-:-:S05]  /*141c0*/  FMUL.FTZ R0, R3, R2 ;  /* 0x0000000203007220 */ /* 0x000fca0000410000 */
[----:B------:R-:W-:Y:S02]  /*141d0*/  FSEL R40, R0, RZ, P3 ;  /* 0x000000ff00287208 */ /* 0x000fe40001800000 */
[----:B------:R-:W-:Y:S02]  /*141e0*/  FMNMX.FTZ R0, R27, R26, !PT ;  /* 0x0000001a1b007209 */ /* 0x000fe40007810000 */
[----:B------:R-:W-:Y:S01]  /*141f0*/  ISETP.NE.AND P3, PT, R44, RZ, PT ;  /* 0x000000ff2c00720c */ /* 0x000fe20003f65270 */
[--C-:B------:R-:W-:Y:S01]  /*14200*/  FFMA.FTZ R30, R65, R2, -R40.reuse ;  /* 0x00000002411e7223 */ /* 0x100fe20000010828 */
[----:B------:R-:W-:Y:S01]  /*14210*/  FMNMX.FTZ R0, R39, R0, !PT ;  /* 0x0000000027007209 */ /* 0x000fe20007810000 */
[-CC-:B------:R-:W-:Y:S01]  /*14220*/  FFMA.FTZ R4, R67, R2.reuse, -R40.reuse ;  /* 0x0000000243047223 */ /* 0x180fe20000010828 */
[----:B------:R-:W-:Y:S01]  /*14230*/  ISETP.GT.AND P3, PT, R36, 0x30, !P3 ;  /* 0x000000302400780c */ /* 0x000fe20005f64270 */
[--C-:B------:R-:W-:Y:S01]  /*14240*/  FFMA.FTZ R36, R75, R2, -R40.reuse ;  /* 0x000000024b247223 */ /* 0x100fe20000010828 */
[----:B------:R-:W-:Y:S01]  /*14250*/  FMNMX.FTZ R0, R41, R0, !PT ;  /* 0x0000000029007209 */ /* 0x000fe20007810000 */
[----:B------:R-:W-:Y:S01]  /*14260*/  MUFU.EX2 R67, R4 ;  /* 0x0000000400437308 */ /* 0x000fe20000000800 */
[----:B------:R-:W-:Y:S01]  /*14270*/  ISETP.LT.OR P3, PT, R34, 0x31, P3 ;  /* 0x000000312200780c */ /* 0x000fe20001f61670 */
[--C-:B------:R-:W-:Y:S01]  /*14280*/  FFMA.FTZ R28, R69, R2, -R40.reuse ;  /* 0x00000002451c7223 */ /* 0x100fe20000010828 */
[----:B------:R-:W-:Y:S01]  /*14290*/  FMNMX.FTZ R0, R43, R0, !PT ;  /* 0x000000002b007209 */ /* 0x000fe20007810000 */
[-CC-:B------:R-:W-:Y:S01]  /*142a0*/  FFMA.FTZ R32, R71, R2.reuse, -R40.reuse ;  /* 0x0000000247207223 */ /* 0x180fe20000010828 */
[----:B------:R-:W-:Y:S01]  /*142b0*/  FSEL R5, R5, -INF , !P3 ;  /* 0xff80000005057808 */ /* 0x000fe20005800000 */
[--C-:B------:R-:W-:Y:S01]  /*142c0*/  FFMA.FTZ R34, R73, R2, -R40.reuse ;  /* 0x0000000249227223 */ /* 0x100fe20000010828 */
[----:B------:R-:W-:Y:S01]  /*142d0*/  FMNMX.FTZ R0, R45, R0, !PT ;  /* 0x000000002d007209 */ /* 0x000fe20007810000 */
[----:B------:R-:W0:Y:S01]  /*142e0*/  MUFU.EX2 R30, R30 ;  /* 0x0000001e001e7308 */ /* 0x000e220000000800 */
        /* <DEDUP_REMOVED lines=12> */
[----:B------:R-:W-:-:S02]  /*143b0*/  FFMA.FTZ R23, R23, R2, -R40 ;  /* 0x0000000217177223 */ /* 0x000fc40000010828 */
[----:B------:R-:W-:Y:S01]  /*143c0*/  FMNMX.FTZ R0, R53, R0, !PT ;  /* 0x0000000035007209 */ /* 0x000fe20007810000 */
[----:B------:R-:W1:Y:S01]  /*143d0*/  MUFU.EX2 R69, R32 ;  /* 0x0000002000457308 */ /* 0x000e620000000800 */
[----:B0-----:R-:W-:Y:S02]  /*143e0*/  F2FP.F16.F32.PACK_AB R196, R67, R30 ;  /* 0x0000001e43c4723e */ /* 0x001fe400000000ff */
        /* <DEDUP_REMOVED lines=9> */
[----:B------:R1:W-:Y:S04]  /*14480*/  MUFU.EX2 R186, R29 ;  /* 0x0000001d00ba7308 */ /* 0x0003e80000000800 */
[----:B------:R-:W2:Y:S04]  /*14490*/  SHFL.BFLY PT, R65, R0, 0x2, 0x1f ;  /* 0x0c401f0000417f89 */ /* 0x000ea800000e0000 */
[----:B------:R-:W-:Y:S01]  /*144a0*/  MUFU.EX2 R38, R38 ;  /* 0x0000002600267308 */ /* 0x000fe20000000800 */
[----:B-1----:R-:W-:Y:S01]  /*144b0*/  FADD.FTZ R29, R30, R67 ;  /* 0x000000431e1d7221 */ /* 0x002fe20000010000 */
[----:B0-----:R-:W-:-:S03]  /*144c0*/  F2FP.F16.F32.PACK_AB R192, R71, R34 ;  /* 0x0000002247c0723e */ /* 0x001fc600000000ff */
[----:B------:R-:W-:-:S03]  /*144d0*/  FADD.FTZ R46, R28, R29 ;  /* 0x0000001d1c2e7221 */ /* 0x000fc60000010000 */
[----:B------:R-:W0:Y:S01]  /*144e0*/  MUFU.EX2 R73, R42 ;  /* 0x0000002a00497308 */ /* 0x000e220000000800 */
[----:B------:R-:W-:-:S04]  /*144f0*/  FADD.FTZ R29, R69, R46 ;  /* 0x0000002e451d7221 */ /* 0x000fc80000010000 */
[----:B------:R-:W-:-:S03]  /*14500*/  FADD.FTZ R48, R34, R29 ;  /* 0x0000001d22307221 */ /* 0x000fc60000010000 */
[----:B------:R-:W1:Y:S01]  /*14510*/  MUFU.EX2 R44, R44 ;  /* 0x0000002c002c7308 */ /* 0x000e620000000800 */
[----:B--2---:R-:W-:Y:S01]  /*14520*/  FMNMX.FTZ R65, R0, R65, !PT ;  /* 0x0000004100417209 */ /* 0x004fe20007810000 */
[----:B------:R-:W-:-:S06]  /*14530*/  FFMA.FTZ R0, R83, R2, -R40 ;  /* 0x0000000253007223 */ /* 0x000fcc0000010828 */
[----:B------:R2:W-:Y:S01]  /*14540*/  MUFU.EX2 R184, R31 ;  /* 0x0000001f00b87308 */ /* 0x0005e20000000800 */
[----:B------:R-:W3:Y:S01]  /*14550*/  SHFL.BFLY PT, R4, R65, 0x1, 0x1f ;  /* 0x0c201f0041047f89 */ /* 0x000ee200000e0000 */
[----:B0-----:R-:W-:-:S06]  /*14560*/  F2FP.F16.F32.PACK_AB R194, R73, R38 ;  /* 0x0000002649c2723e */ /* 0x001fcc00000000ff */
[----:B------:R-:W0:Y:S01]  /*14570*/  MUFU.EX2 R75, R0 ;  /* 0x00000000004b7308 */ /* 0x000e220000000800 */
[----:B--2---:R-:W-:-:S04]  /*14580*/  FADD.FTZ R31, R71, R48 ;  /* 0x00000030471f7221 */ /* 0x004fc80000010000 */
[----:B------:R-:W-:-:S03]  /*14590*/  FADD.FTZ R50, R38, R31 ;  /* 0x0000001f26327221 */ /* 0x000fc60000010000 */
[----:B------:R-:W2:Y:S01]  /*145a0*/  MUFU.EX2 R37, R37 ;  /* 0x0000002500257308 */ /* 0x000ea20000000800 */
[----:B------:R-:W-:-:S04]  /*145b0*/  FADD.FTZ R31, R73, R50 ;  /* 0x00000032491f7221 */ /* 0x000fc80000010000 */
[----:B-1----:R-:W-:-:S03]  /*145c0*/  FADD.FTZ R50, R44, R31 ;  /* 0x0000001f2c327221 */ /* 0x002fc60000010000 */
[----:B------:R-:W1:Y:S01]  /*145d0*/  MUFU.EX2 R190, R35 ;  /* 0x0000002300be7308 */ /* 0x000e620000000800 */
[----:B---3--:R-:W-:Y:S01]  /*145e0*/  FMNMX.FTZ R4, R65, R4, !PT ;  /* 0x0000000441047209 */ /* 0x008fe20007810000 */
[C---:B0-----:R-:W-:Y:S01]  /*145f0*/  FADD.FTZ R50, R75.reuse, R50 ;  /* 0x000000324b327221 */ /* 0x041fe20000010000 */
[----:B------:R-:W-:Y:S02]  /*14600*/  F2FP.F16.F32.PACK_AB R188, R75, R44 ;  /* 0x0000002c4bbc723e */ /* 0x000fe400000000ff */
[C---:B------:R-:W-:Y:S01]  /*14610*/  FSETP.NEU.FTZ.AND P3, PT, R4.reuse, -INF , PT ;  /* 0xff8000000400780b */ /* 0x040fe20003f7d000 */
[----:B------:R-:W-:Y:S02]  /*14620*/  FMUL.FTZ R0, R4, R2 ;  /* 0x0000000204007220 */ /* 0x000fe40000410000 */
[----:B------:R-:W0:Y:S01]  /*14630*/  MUFU.EX2 R33, R33 ;  /* 0x0000002100217308 */ /* 0x000e220000000800 */
[----:B--2---:R-:W-:Y:S02]  /*14640*/  FADD.FTZ R31, R37, R50 ;  /* 0x00000032251f7221 */ /* 0x004fe40000010000 */
[----:B------:R-:W-:-:S05]  /*14650*/  FSEL R0, R0, RZ, P3 ;  /* 0x000000ff00007208 */ /* 0x000fca0001800000 */
        /* <DEDUP_REMOVED lines=15> */
[C---:B-1----:R-:W-:Y:S01]  /*14750*/  FADD.FTZ R30, R190.reuse, R31 ;  /* 0x0000001fbe1e7221 */ /* 0x042fe20000010000 */
[-CC-:B------:R-:W-:Y:S01]  /*14760*/  FFMA.FTZ R59, R59, R2.reuse, -R0.reuse ;  /* 0x000000023b3b7223 */ /* 0x180fe20000010800 */
[-CC-:B------:R-:W-:Y:S01]  /*14770*/  FFMA.FTZ R61, R61, R2.reuse, -R0.reuse ;  /* 0x000000023d3d7223 */ /* 0x180fe20000010800 */
[----:B------:R-:W-:Y:S01]  /*14780*/  FFMA.FTZ R63, R63, R2, -R0 ;  /* 0x000000023f3f7223 */ /* 0x000fe20000010800 */
[----:B0-----:R-:W-:Y:S01]  /*14790*/  FADD.FTZ R31, R33, R30 ;  /* 0x0000001e211f7221 */ /* 0x001fe20000010000 */
[----:B------:R-:W-:-:S02]  /*147a0*/  F2FP.F16.F32.PACK_AB R190, R190, R37 ;  /* 0x00000025bebe723e */ /* 0x000fc400000000ff */
[----:B------:R-:W0:Y:S01]  /*147b0*/  MUFU.EX2 R39, R39 ;  /* 0x0000002700277308 */ /* 0x000e220000000800 */
[C---:B------:R-:W-:Y:S01]  /*147c0*/  FADD.FTZ R30, R184.reuse, R31 ;  /* 0x0000001fb81e7221 */ /* 0x040fe20000010000 */
[----:B------:R-:W-:-:S06]  /*147d0*/  F2FP.F16.F32.PACK_AB R184, R184, R33 ;  /* 0x00000021b8b8723e */ /* 0x000fcc00000000ff */
[----:B------:R-:W1:Y:S01]  /*147e0*/  MUFU.EX2 R32, R41 ;  /* 0x0000002900207308 */ /* 0x000e620000000800 */
[----:B--2---:R-:W-:Y:S01]  /*147f0*/  FADD.FTZ R46, R27, R26 ;  /* 0x0000001a1b2e7221 */ /* 0x004fe20000010000 */
[----:B------:R-:W-:Y:S01]  /*14800*/  F2FP.F16.F32.PACK_AB R197, R26, R27 ;  /* 0x0000001b1ac5723e */ /* 0x000fe200000000ff */
[----:B------:R-:W-:-:S05]  /*14810*/  IMAD R27, R70, 0x80, R152 ;  /* 0x00000080461b7824 */ /* 0x000fca00078e0298 */
[----:B------:R-:W2:Y:S01]  /*14820*/  MUFU.EX2 R43, R43 ;  /* 0x0000002b002b7308 */ /* 0x000ea20000000800 */
[----:B0-----:R-:W-:Y:S01]  /*14830*/  FADD.FTZ R29, R39, R46 ;  /* 0x0000002e271d7221 */ /* 0x001fe20000010000 */
[----:B------:R-:W-:-:S06]  /*14840*/  IADD3 R24, R27, R24, RZ ;  /* 0x000000181b187210 */ /* 0x000fcc0007ffe0ff */
        /* <DEDUP_REMOVED lines=21> */
[----:B0-----:R-:W-:-:S04]  /*149a0*/  FADD.FTZ R227, R23, R30 ;  /* 0x0000001e17e37221 */ /* 0x001fc80000010000 */
[C---:B------:R-:W-:Y:S01]  /*149b0*/  FADD.FTZ R227, R186.reuse, R227 ;  /* 0x000000e3bae37221 */ /* 0x040fe20000010000 */
[----:B------:R-:W-:Y:S02]  /*149c0*/  F2FP.F16.F32.PACK_AB R186, R186, R23 ;  /* 0x00000017baba723e */ /* 0x000fe400000000ff */
[----:B------:R-:W0:Y:S01]  /*149d0*/  MUFU.EX2 R0, R59 ;  /* 0x0000003b00007308 */ /* 0x000e220000000800 */
[C---:B-1----:R-:W-:Y:S01]  /*149e0*/  FADD.FTZ R30, R46.reuse, R29 ;  /* 0x0000001d2e1e7221 */ /* 0x042fe20000010000 */
[----:B------:R-:W-:-:S06]  /*149f0*/  F2FP.F16.F32.PACK_AB R191, R46, R55 ;  /* 0x000000372ebf723e */ /* 0x000fcc00000000ff */
[----:B------:R-:W1:Y:S01]  /*14a00*/  MUFU.EX2 R61, R61 ;  /* 0x0000003d003d7308 */ /* 0x000e620000000800 */
[----:B--2---:R-:W-:-:S07]  /*14a10*/  FADD.FTZ R23, R5, R30 ;  /* 0x0000001e05177221 */ /* 0x004fce0000010000 */
[----:B------:R-:W2:Y:S01]  /*14a20*/  MUFU.EX2 R28, R63 ;  /* 0x0000003f001c7308 */ /* 0x000ea20000000800 */
[C---:B0-----:R-:W-:Y:S01]  /*14a30*/  FADD.FTZ R26, R0.reuse, R23 ;  /* 0x00000017001a7221 */ /* 0x041fe20000010000 */
[----:B------:R-:W-:Y:S01]  /*14a40*/  F2FP.F16.F32.PACK_AB R185, R0, R5 ;  /* 0x0000000500b9723e */ /* 0x000fe200000000ff */
[----:B------:R-:W-:Y:S02]  /*14a50*/  VIADD R5, R104, 0xfffffffe ;  /* 0xfffffffe68057836 */ /* 0x000fe40000000000 */
[----:B-1----:R-:W-:-:S04]  /*14a60*/  FADD.FTZ R23, R61, R26 ;  /* 0x0000001a3d177221 */ /* 0x002fc80000010000 */
[C---:B--2---:R-:W-:Y:S01]  /*14a70*/  FADD.FTZ R226, R28.reuse, R23 ;  /* 0x000000171ce27221 */ /* 0x044fe20000010000 */
[----:B------:R-:W-:Y:S01]  /*14a80*/  F2FP.F16.F32.PACK_AB R187, R28, R61 ;  /* 0x0000003d1cbb723e */ /* 0x000fe200000000ff */
        /* <DEDUP_REMOVED lines=12> */
.L_x_1562:
[----:B------:R-:W-:-:S13]  /*14b50*/  ISETP.NE.AND P3, PT, R25, 0x1, PT ;  /* 0x000000011900780c */ /* 0x000fda0003f65270 */
[----:B------:R-:W0:Y:S02]  /*14b60*/  @P3 LDC.64 R26, c[0x0][0x9e8] ;  /* 0x00027a00ff1a3b82 */ /* 0x000e240000000a00 */
[----:B0-----:R-:W-:-:S05]  /*14b70*/  @P3 IMAD.HI.U32 R26, R0, R26, RZ ;  /* 0x0000001a001a3227 */ /* 0x001fca00078e00ff */
[----:B------:R-:W-:-:S07]  /*14b80*/  @P3 SHF.R.U32.HI R0, RZ, R27, R26 ;  /* 0x0000001bff003219 */ /* 0x000fce000001161a */
.L_x_1563:
[----:B------:R-:W-:Y:S05]  /*14b90*/  BSYNC B0 ;  /* 0x0000000000007941 */ /* 0x000fea0003800000 */
.L_x_1561:
[----:B------:R-:W-:-:S05]  /*14ba0*/  IMAD R25, R0, R25, R25 ;  /* 0x0000001900197224 */ /* 0x000fca00078e0219 */
[----:B------:R-:W-:-:S07]  /*14bb0*/  VIMNMX R24, R24, R25, PT ;  /* 0x0000001918187248 */ /* 0x000fce0003fe0100 */
.L_x_1560:
[----:B------:R-:W2:Y:S01]  /*14bc0*/  LDL R25, [R1+0x50] ;  /* 0x0000500001197983 */ /* 0x000ea20000100800 */
[----:B------:R-:W-:Y:S01]  /*14bd0*/  SHF.R.S32.HI R23, RZ, 0x1f, R24 ;  /* 0x0000001fff177819 */ /* 0x000fe20000011418 */
[----:B------:R-:W-:Y:S01]  /*14be0*/  BSSY B1, `(.L_x_1564) ;  /* 0x000033d000017945 */ /* 0x000fe20003800000 */
[----:B------:R-:W-:Y:S02]  /*14bf0*/  MOV R0, 0x3f800000 ;  /* 0x3f80000000007802 */ /* 0x000fe40000000f00 */
[----:B------:R-:W-:Y:S02]  /*14c00*/  CS2R R150, SRZ ;  /* 0x0000000000967805 */ /* 0x000fe4000001ff00 */
[----:B------:R-:W-:Y:S01]  /*14c10*/  LEA.HI R24, R23, R24, RZ, 0x6 ;  /* 0x0000001817187211 */ /* 0x000fe200078f30ff */
[----:B------:R-:W-:Y:S01]  /*14c20*/  IMAD.MOV.U32 R23, RZ, RZ, 0x3f800000 ;  /* 0x3f800000ff177424 */ /* 0x000fe200078e00ff */
[----:B------:R-:W-:Y:S02]  /*14c30*/  CS2R R148, SRZ ;  /* 0x0000000000947805 */ /* 0x000fe4000001ff00 */
[----:B------:R-:W-:-:S02]  /*14c40*/  CS2R R146, SRZ ;  /* 0x0000000000927805 */ /* 0x000fc4000001ff00 */
[----:B------:R-:W-:Y:S02]  /*14c50*/  SHF.R.S32.HI R24, RZ, 0x6, R24 ;  /* 0x00000006ff187819 */ /* 0x000fe40000011418 */
        /* <DEDUP_REMOVED lines=60> */
[----:B--2---:R-:W-:-:S04]  /*15020*/  VIMNMX R25, R25, R24, !PT ;  /* 0x0000001819197248 */ /* 0x004fc80007fe0100 */
[----:B------:R-:W-:Y:S01]  /*15030*/  ISETP.GE.AND P3, PT, R5, R25, PT ;  /* 0x000000190500720c */ /* 0x000fe20003f66270 */
[----:B------:R0:W-:Y:S02]  /*15040*/  STL [R1+0x30], R25 ;  /* 0x0000301901007387 */ /* 0x0001e40000100800 */
[----:B0-----:R-:W-:-:S10]  /*15050*/  CS2R R24, SRZ ;  /* 0x0000000000187805 */ /* 0x001fd4000001ff00 */
[----:B------:R-:W-:Y:S05]  /*15060*/  @!P3 BRA `(.L_x_1565) ;  /* 0x0000002c00d0b947 */ /* 0x000fea0003800000 */
[----:B------:R-:W-:Y:S01]  /*15070*/  IMAD.IADD R2, R231, 0x1, R152 ;  /* 0x00000001e7027824 */ /* 0x000fe200078e0298 */
[----:B------:R-:W-:Y:S01]  /*15080*/  BSSY B0, `(.L_x_1566) ;  /* 0x00002ee000007945 */ /* 0x000fe20003800000 */
[----:B------:R-:W-:Y:S01]  /*15090*/  MOV R0, 0x3f800000 ;  /* 0x3f80000000007802 */ /* 0x000fe20000000f00 */
[----:B------:R-:W-:Y:S02]  /*150a0*/  IMAD.MOV.U32 R151, RZ, RZ, RZ ;  /* 0x000000ffff977224 */ /* 0x000fe400078e00ff */
[----:B------:R0:W-:Y:S01]  /*150b0*/  STL [R1+0x2c], R2 ;  /* 0x00002c0201007387 */ /* 0x0001e20000100800 */
[----:B------:R-:W-:-:S07]  /*150c0*/  VIADD R230, R2, 0x8 ;  /* 0x0000000802e67836 */ /* 0x000fce0000000000 */
.L_x_1585:
[----:B------:R-:W-:-:S04]  /*150d0*/  IADD3 R229, R22, 0x1, RZ ;  /* 0x0000000116e57810 */ /* 0x000fc80007ffe0ff */
[----:B------:R-:W-:-:S04]  /*150e0*/  ISETP.NE.AND P3, PT, R229, 0x2, PT ;  /* 0x00000002e500780c */ /* 0x000fc80003f65270 */
[----:B------:R-:W-:Y:S02]  /*150f0*/  SEL R232, RZ, 0x1, P3 ;  /* 0x00000001ffe87807 */ /* 0x000fe40001800000 */
[----:B------:R-:W-:Y:S02]  /*15100*/  SEL R229, R229, RZ, P3 ;  /* 0x000000ffe5e57207 */ /* 0x000fe40001800000 */
[----:B------:R-:W-:Y:S01]  /*15110*/  LOP3.LUT R232, R218, R232, RZ, 0x3c, !PT ;  /* 0x000000e8dae87212 */ /* 0x000fe200078e3cff */
[----:B------:R-:W-:Y:S06]  /*15120*/  @!P0 BRA `(.L_x_1567) ;  /* 0x0000000000048947 */ /* 0x000fec0003800000 */
[----:B------:R-:W-:Y:S01]  /*15130*/  BPT.TRAP 0x1 ;  /* 0x000000040000795c */ /* 0x000fe20000300000 */
.L_x_1567:
[----:B0-----:R-:W-:Y:S01]  /*15140*/  IMAD R2, R229, 0x8, R16 ;  /* 0x00000008e5027824 */ /* 0x001fe200078e0210 */
[----:B------:R-:W-:-:S04]  /*15150*/  SHF.L.U32 R152, R232, 0x1f, RZ ;  /* 0x0000001fe8987819 */ /* 0x000fc800000006ff */
[----:B------:R0:W1:Y:S01]  /*15160*/  SYNCS.PHASECHK.TRANS64.TRYWAIT P3, [R2+URZ+0x30830], R152 ;  /* 0x03083098020075a7 */ /* 0x000062000806017f */
[----:B------:R-:W-:Y:S05]  /*15170*/  @!P0 BRA `(.L_x_1568) ;  /* 0x0000000000048947 */ /* 0x000fea0003800000 */
[----:B------:R-:W-:Y:S01]  /*15180*/  BPT.TRAP 0x1 ;  /* 0x000000040000795c */ /* 0x000fe20000300000 */
.L_x_1568:
[----:B------:R-:W2:Y:S01]  /*15190*/  LDL R153, [R1+0xc] ;  /* 0x00000c0001997983 */ /* 0x000ea20000100800 */
[----:B------:R-:W-:Y:S01]  /*151a0*/  BSSY B2, `(.L_x_1569) ;  /* 0x0000007000027945 */ /* 0x000fe20003800000 */
[----:B--2---:R-:W-:-:S04]  /*151b0*/  IMAD R158, R229, 0x800, R153 ;  /* 0x00000800e59e7824 */ /* 0x004fc800078e0299 */
[C---:B------:R-:W-:Y:S01]  /*151c0*/  VIADD R155, R158.reuse, 0x4 ;  /* 0x000000049e9b7836 */ /* 0x040fe20000000000 */
[----:B------:R-:W-:Y:S01]  /*151d0*/  IADD3 R156, R158, 0x2, RZ ;  /* 0x000000029e9c7810 */ /* 0x000fe20007ffe0ff */
[----:B-1----:R-:W-:Y:S06]  /*151e0*/  @P3 BRA `(.L_x_1570) ;  /* 0x0000000000083947 */ /* 0x002fec0003800000 */
[----:B------:R-:W1:Y:S02]  /*151f0*/  SYNCS.PHASECHK.TRANS64.TRYWAIT P3, [R2+URZ+0x30830], R152 ;  /* 0x03083098020075a7 */ /* 0x000e64000806017f */
[----:B-1----:R-:W-:Y:S05]  /*15200*/  @!P3 BRA `(.L_x_1571) ;  /* 0x0000014400d4b947 */ /* 0x002fea0003800000 */
.L_x_1570:
[----:B------:R-:W-:Y:S05]  /*15210*/  BSYNC B2 ;  /* 0x0000000000027941 */ /* 0x000fea0003800000 */
.L_x_1569:
[----:B01----:R-:W-:Y:S01]  /*15220*/  IMAD.MOV.U32 R152, RZ, RZ, R158 ;  /* 0x000000ffff987224 */ /* 0x003fe200078e009e */
[----:B------:R-:W-:Y:S01]  /*15230*/  MOV R153, 0x40000040 ;  /* 0x4000004000997802 */ /* 0x000fe20000000f00 */
[----:B------:R-:W-:Y:S01]  /*15240*/  VIADD R154, R158, 0x6 ;  /* 0x000000069e9a7836 */ /* 0x000fe20000000000 */
[----:B------:R-:W-:Y:S01]  /*15250*/  MOV R157, 0x40000040 ;  /* 0x40000040009d7802 */ /* 0x000fe20000000f00 */
[-C--:B------:R-:W-:Y:S01]  /*15260*/  FMUL.FTZ R24, R24, R23.reuse ;  /* 0x0000001718187220 */ /* 0x080fe20000410000 */
[----:B------:R-:W-:Y:S01]  /*15270*/  R2UR UR6, R152 ;  /* 0x00000000980672ca */ /* 0x000fe200000e0000 */
[----:B------:R-:W-:Y:S01]  /*15280*/  IMAD.MOV.U32 R152, RZ, RZ, R156 ;  /* 0x000000ffff987224 */ /* 0x000fe200078e009c */
[----:B------:R-:W-:Y:S01]  /*15290*/  R2UR UR10, R154 ;  /* 0x000000009a0a72ca */ /* 0x000fe200000e0000 */
[----:B------:R-:W-:Y:S01]  /*152a0*/  VIADD R156, R158, 0x204 ;  /* 0x000002049e9c7836 */ /* 0x000fe20000000000 */
[----:B------:R-:W-:Y:S01]  /*152b0*/  R2UR UR5, R153 ;  /* 0x00000000990572ca */ /* 0x000fe200000e0000 */
[-C--:B------:R-:W-:Y:S01]  /*152c0*/  FMUL.FTZ R25, R25, R23.reuse ;  /* 0x0000001719197220 */ /* 0x080fe20000410000 */
[----:B------:R-:W-:Y:S01]  /*152d0*/  R2UR UR4, R152 ;  /* 0x00000000980472ca */ /* 0x000fe200000e0000 */
[----:B------:R-:W-:Y:S01]  /*152e0*/  FMUL.FTZ R28, R28, R23 ;  /* 0x000000171c1c7220 */ /* 0x000fe20000410000 */
[----:B------:R-:W-:Y:S01]  /*152f0*/  MOV R152, R155 ;  /* 0x0000009b00987202 */ /* 0x000fe20000000f00 */
[----:B------:R-:W-:Y:S01]  /*15300*/  IMAD.MOV.U32 R155, RZ, RZ, 0x40000040 ;  /* 0x40000040ff9b7424 */ /* 0x000fe200078e00ff */
[----:B------:R-:W-:Y:S01]  /*15310*/  R2UR UR22, R156 ;  /* 0x000000009c1672ca */ /* 0x000fe200000e0000 */
[----:B------:R-:W-:Y:S01]  /*15320*/  VIADD R156, R158, 0x400 ;  /* 0x000004009e9c7836 */ /* 0x000fe20000000000 */
[----:B------:R-:W-:Y:S01]  /*15330*/  R2UR UR8, R152 ;  /* 0x00000000980872ca */ /* 0x000fe200000e0000 */
[C---:B------:R-:W-:Y:S01]  /*15340*/  VIADD R152, R158.reuse, 0x200 ;  /* 0x000002009e987836 */ /* 0x040fe20000000000 */
[----:B------:R-:W-:Y:S01]  /*15350*/  R2UR UR11, R155 ;  /* 0x000000009b0b72ca */ /* 0x000fe200000e0000 */
[-C--:B------:R-:W-:Y:S01]  /*15360*/  FMUL.FTZ R29, R29, R23.reuse ;  /* 0x000000171d1d7220 */ /* 0x080fe20000410000 */
[----:B------:R-:W-:Y:S01]  /*15370*/  IADD3 R154, R158, 0x202, RZ ;  /* 0x000002029e9a7810 */ /* 0x000fe20007ffe0ff */
[-C--:B------:R-:W-:Y:S01]  /*15380*/  FMUL.FTZ R32, R32, R23.reuse ;  /* 0x0000001720207220 */ /* 0x080fe20000410000 */
[----:B------:R-:W-:Y:S01]  /*15390*/  R2UR UR14, R152 ;  /* 0x00000000980e72ca */ /* 0x000fe200000e0000 */
[----:B------:R-:W-:Y:S01]  /*153a0*/  VIADD R152, R158, 0x206 ;  /* 0x000002069e987836 */ /* 0x000fe20000000000 */
[----:B------:R-:W-:Y:S01]  /*153b0*/  R2UR UR18, R154 ;  /* 0x000000009a1272ca */ /* 0x000fe200000e0000 */
[----:B------:R-:W-:Y:S01]  /*153c0*/  VIADD R154, R158, 0x402 ;  /* 0x000004029e9a7836 */ /* 0x000fe20000000000 */
[----:B------:R-:W-:Y:S01]  /*153d0*/  R2UR UR30, R156 ;  /* 0x000000009c1e72ca */ /* 0x000fe200000e0000 */
[----:B------:R-:W-:Y:S01]  /*153e0*/  VIADD R156, R158, 0x406 ;  /* 0x000004069e9c7836 */ /* 0x000fe20000000000 */
[----:B------:R-:W-:Y:S01]  /*153f0*/  R2UR UR26, R152 ;  /* 0x00000000981a72ca */ /* 0x000fe200000e0000 */
[-C--:B------:R-:W-:Y:S01]  /*15400*/  FMUL.FTZ R33, R33, R23.reuse ;  /* 0x0000001721217220 */ /* 0x080fe20000410000 */
[----:B------:R-:W-:Y:S01]  /*15410*/  IADD3 R152, R158, 0x404, RZ ;  /* 0x000004049e987810 */ /* 0x000fe20007ffe0ff */
[-C--:B------:R-:W-:Y:S01]  /*15420*/  FMUL.FTZ R36, R36, R23.reuse ;  /* 0x0000001724247220 */ /* 0x080fe20000410000 */
[----:B------:R-:W-:Y:S01]  /*15430*/  MOV R159, UR11 ;  /* 0x0000000b009f7c02 */ /* 0x000fe20008000f00 */
[----:B------:R-:W-:Y:S01]  /*15440*/  UMOV UR11, UR5 ;  /* 0x00000005000b7c82 */ /* 0x000fe20008000000 */
[----:B------:R-:W-:Y:S01]  /*15450*/  R2UR UR38, R152 ;  /* 0x00000000982672ca */ /* 0x000fe200000e0000 */
[----:B------:R-:W-:Y:S01]  /*15460*/  VIADD R152, R158, 0x600 ;  /* 0x000006009e987836 */ /* 0x000fe20000000000 */
[----:B------:R-:W-:Y:S01]  /*15470*/  MOV R235, UR10 ;  /* 0x0000000a00eb7c02 */ /* 0x000fe20008000f00 */
[----:B------:R-:W-:Y:S01]  /*15480*/  UMOV UR10, UR4 ;  /* 0x00000004000a7c82 */ /* 0x000fe20008000000 */
[----:B------:R-:W-:Y:S01]  /*15490*/  R2UR UR7, R153 ;  /* 0x00000000990772ca */ /* 0x000fe200000e0000 */
[-C--:B------:R-:W-:Y:S01]  /*154a0*/  FMUL.FTZ R37, R37, R23.reuse ;  /* 0x0000001725257220 */ /* 0x080fe20000410000 */
[----:B------:R-:W-:Y:S01]  /*154b0*/  R2UR UR34, R154 ;  /* 0x000000009a2272ca */ /* 0x000fe200000e0000 */
[----:B------:R-:W-:Y:S01]  /*154c0*/  VIADD R154, R158, 0x604 ;  /* 0x000006049e9a7836 */ /* 0x000fe20000000000 */
[----:B------:R-:W-:Y:S01]  /*154d0*/  R2UR UR42, R156 ;  /* 0x000000009c2a72ca */ /* 0x000fe200000e0000 */
[-C--:B------:R-:W-:Y:S01]  /*154e0*/  FMUL.FTZ R40, R40, R23.reuse ;  /* 0x0000001728287220 */ /* 0x080fe20000410000 */
[----:B------:R-:W-:Y:S01]  /*154f0*/  R2UR UR46, R152 ;  /* 0x00000000982e72ca */ /* 0x000fe200000e0000 */
[----:B------:R-:W-:Y:S01]  /*15500*/  VIADD R152, R158, 0x606 ;  /* 0x000006069e987836 */ /* 0x000fe20000000000 */
[----:B------:R-:W-:Y:S01]  /*15510*/  R2UR UR4, R6 ;  /* 0x00000000060472ca */ /* 0x000fe200000e0000 */
[-C--:B------:R-:W-:Y:S01]  /*15520*/  FMUL.FTZ R41, R41, R23.reuse ;  /* 0x0000001729297220 */ /* 0x080fe20000410000 */
[----:B------:R-:W-:Y:S01]  /*15530*/  R2UR UR5, R7 ;  /* 0x00000000070572ca */ /* 0x000fe200000e0000 */
[-C--:B------:R-:W-:Y:S01]  /*15540*/  FMUL.FTZ R44, R44, R23.reuse ;  /* 0x000000172c2c7220 */ /* 0x080fe20000410000 */
[----:B------:R-:W-:Y:S01]  /*15550*/  IADD3 R156, R158, 0x602, RZ ;  /* 0x000006029e9c7810 */ /* 0x000fe20007ffe0ff */
        /* <DEDUP_REMOVED lines=53> */
[C---:B------:R-:W-:Y:S01]  /*158b0*/  R2UR UR9, R153.reuse ;  /* 0x00000000990972ca */ /* 0x040fe200000e0000 */
[-C--:B------:R-:W-:Y:S01]  /*158c0*/  FMUL.FTZ R26, R26, R0.reuse ;  /* 0x000000001a1a7220 */ /* 0x080fe20000410000 */
[----:B------:R-:W-:Y:S01]  /*158d0*/  R2UR UR15, R153 ;  /* 0x00000000990f72ca */ /* 0x000fe200000e0000 */
        /* <DEDUP_REMOVED lines=29> */
[----:B------:R-:W-:Y:S01]  /*15ab0*/  MOV R23, R159 ;  /* 0x0000009f00177202 */ /* 0x000fe20000000f00 */
[-C--:B------:R-:W-:Y:S01]  /*15ac0*/  FMUL.FTZ R58, R58, R0.reuse ;  /* 0x000000003a3a7220 */ /* 0x080fe20000410000 */
[----:B------:R-:W-:Y:S01]  /*15ad0*/  WARPGROUP.ARRIVE ;  /* 0x00000000000079c5 */ /* 0x000fe20000000000 */
[----:B------:R-:W-:Y:S01]  /*15ae0*/  R2UR UR12, R214 ;  /* 0x00000000d60c72ca */ /* 0x000fe200000e0000 */
[-C--:B------:R-:W-:Y:S01]  /*15af0*/  FMUL.FTZ R59, R59, R0.reuse ;  /* 0x000000003b3b7220 */ /* 0x080fe20000410000 */
[----:B------:R-:W-:Y:S01]  /*15b00*/  R2UR UR13, R215 ;  /* 0x00000000d70d72ca */ /* 0x000fe200000e0000 */
[-C--:B------:R-:W-:Y:S01]  /*15b10*/  FMUL.FTZ R62, R62, R0.reuse ;  /* 0x000000003e3e7220 */ /* 0x080fe20000410000 */
[----:B------:R-:W-:Y:S01]  /*15b20*/  R2UR UR16, R212 ;  /* 0x00000000d41072ca */ /* 0x000fe200000e0000 */
[----:B------:R-:W-:Y:S01]  /*15b30*/  HGMMA.64x64x16.F32 R152, gdesc[UR4], RZ, !UPT, gsb0 ;  /* 0x00e00000049879f0 */ /* 0x000fe2000c0008ff */
[----:B------:R-:W-:Y:S01]  /*15b40*/  UMOV UR6, UR8 ;  /* 0x0000000800067c82 */ /* 0x000fe20008000000 */
[----:B------:R-:W-:Y:S01]  /*15b50*/  UMOV UR7, UR9 ;  /* 0x0000000900077c82 */ /* 0x000fe20008000000 */
        /* <DEDUP_REMOVED lines=73> */
[----:B------:R-:W-:Y:S02]  /*15ff0*/  R2UR UR11, R23 ;  /* 0x00000000170b72ca */ /* 0x000fe400000e0000 */
[----:B------:R-:W-:Y:S02]  /*16000*/  R2UR UR10, R235 ;  /* 0x00000000eb0a72ca */ /* 0x000fe400000e0000 */
[----:B------:R-:W-:Y:S02]  /*16010*/  R2UR UR8, R216 ;  /* 0x00000000d80872ca */ /* 0x000fe400000e0000 */
[----:B------:R-:W-:Y:S01]  /*16020*/  R2UR UR9, R217 ;  /* 0x00000000d90972ca */ /* 0x000fe200000e0000 */
        /* <DEDUP_REMOVED lines=45> */
.L_x_1572:
[----:B------:R-:W-:Y:S01]  /*16300*/  SHF.L.U32 R23, R218, 0x1f, RZ ;  /* 0x0000001fda177819 */ /* 0x000fe200000006ff */
[----:B------:R-:W-:-:S04]  /*16310*/  IMAD R0, R22, 0x8, R16 ;  /* 0x0000000816007824 */ /* 0x000fc800078e0210 */
[----:B------:R0:W1:Y:S01]  /*16320*/  SYNCS.PHASECHK.TRANS64.TRYWAIT P3, [R0+URZ+0x30850], R23 ;  /* 0x03085017000075a7 */ /* 0x000062000806017f */
[----:B------:R-:W-:Y:S05]  /*16330*/  @!P0 BRA `(.L_x_1573) ;  /* 0x0000000000048947 */ /* 0x000fea0003800000 */
[----:B------:R-:W-:Y:S01]  /*16340*/  BPT.TRAP 0x1 ;  /* 0x000000040000795c */ /* 0x000fe20000300000 */
.L_x_1573:
[----:B------:R-:W-:Y:S04]  /*16350*/  BSSY B2, `(.L_x_1574) ;  /* 0x0000004000027945 */ /* 0x000fe80003800000 */
[----:B-1----:R-:W-:Y:S05]  /*16360*/  @P3 BRA `(.L_x_1575) ;  /* 0x0000000000083947 */ /* 0x002fea0003800000 */
[----:B------:R-:W1:Y:S02]  /*16370*/  SYNCS.PHASECHK.TRANS64.TRYWAIT P3, [R0+URZ+0x30850], R23 ;  /* 0x03085017000075a7 */ /* 0x000e64000806017f */
[----:B-1----:R-:W-:Y:S05]  /*16380*/  @!P3 BRA `(.L_x_1576) ;  /* 0x000001340088b947 */ /* 0x002fea0003800000 */
.L_x_1575:
[----:B------:R-:W-:Y:S05]  /*16390*/  BSYNC B2 ;  /* 0x0000000000027941 */ /* 0x000fea0003800000 */
.L_x_1574:
[----:B01----:R-:W-:Y:S01]  /*163a0*/  VIADD R23, R16, 0x400 ;  /* 0x0000040010177836 */ /* 0x003fe20000000000 */
[----:B------:R-:W-:Y:S01]  /*163b0*/  WARPGROUP.ARRIVE ;  /* 0x00000000000079c5 */ /* 0x000fe20000000000 */
[----:B------:R-:W2:Y:S01]  /*163c0*/  LDL R218, [R1+0x28] ;  /* 0x0000280001da7983 */ /* 0x000ea20000100800 */
[----:B------:R-:W-:Y:S01]  /*163d0*/  @!P1 VIADD R2, R2, 0x30840 ;  /* 0x0003084002029836 */ /* 0x000fe20000000000 */
[----:B------:R-:W-:Y:S01]  /*163e0*/  ULDC UR5, c[0x0][0x9d8] ;  /* 0x0002760000057ab9 */ /* 0x000fe20000000800 */
[----:B------:R-:W-:Y:S01]  /*163f0*/  SHF.R.U32.HI R23, RZ, 0x4, R23 ;  /* 0x00000004ff177819 */ /* 0x000fe20000011617 */
[----:B------:R-:W-:Y:S01]  /*16400*/  FMUL.FTZ R161, R161, UR5 ;  /* 0x00000005a1a17c20 */ /* 0x000fe20008410000 */
[----:B------:R-:W-:Y:S01]  /*16410*/  FMUL.FTZ R169, R169, UR5 ;  /* 0x00000005a9a97c20 */ /* 0x000fe20008410000 */
[----:B------:R-:W-:Y:S01]  /*16420*/  @!P1 PRMT R2, RZ, 0x654, R2 ;  /* 0x00000654ff029816 */ /* 0x000fe20000000002 */
[----:B------:R-:W-:Y:S01]  /*16430*/  FMUL.FTZ R173, R173, UR5 ;  /* 0x00000005adad7c20 */ /* 0x000fe20008410000 */
[----:B------:R-:W-:Y:S01]  /*16440*/  LOP3.LUT R23, R23, 0x3fff, RZ, 0xc0, !PT ;  /* 0x00003fff17177812 */ /* 0x000fe200078ec0ff */
[----:B------:R-:W-:Y:S01]  /*16450*/  FMUL.FTZ R177, R177, UR5 ;  /* 0x00000005b1b17c20 */ /* 0x000fe20008410000 */
[----:B------:R-:W0:Y:S02]  /*16460*/  MUFU.TANH R161, R161 ;  /* 0x000000a100a17308 */ /* 0x000e240000002400 */
[----:B------:R-:W-:-:S04]  /*16470*/  LOP3.LUT R23, R23, 0x2000000, RZ, 0xfc, !PT ;  /* 0x0200000017177812 */ /* 0x000fc800078efcff */
[----:B------:R-:W-:Y:S01]  /*16480*/  LEA R22, R22, R23, 0xb ;  /* 0x0000001716167211 */ /* 0x000fe200078e58ff */
[----:B------:R-:W-:Y:S01]  /*16490*/  IMAD.MOV.U32 R23, RZ, RZ, 0x40000040 ;  /* 0x40000040ff177424 */ /* 0x000fe200078e00ff */
[----:B------:R-:W1:Y:S02]  /*164a0*/  MUFU.TANH R169, R169 ;  /* 0x000000a900a97308 */ /* 0x000e640000002400 */
[----:B------:R-:W-:Y:S02]  /*164b0*/  R2UR UR6, R22 ;  /* 0x00000000160672ca */ /* 0x000fe400000e0000 */
[----:B------:R-:W-:Y:S01]  /*164c0*/  R2UR UR7, R23 ;  /* 0x00000000170772ca */ /* 0x000fe200000e0000 */
[----:B------:R-:W-:-:S03]  /*164d0*/  IMAD.MOV.U32 R23, RZ, RZ, 0x40000040 ;  /* 0x40000040ff177424 */ /* 0x000fc600078e00ff */
[----:B------:R-:W3:Y:S08]  /*164e0*/  MUFU.TANH R173, R173 ;  /* 0x000000ad00ad7308 */ /* 0x000ef00000002400 */
[----:B------:R-:W4:Y:S01]  /*164f0*/  MUFU.TANH R177, R177 ;  /* 0x000000b100b17308 */ /* 0x000f220000002400 */
[----:B------:R-:W-:Y:S01]  /*16500*/  HGMMA.64x256x16.F32 R24, R196, gdesc[UR4].tnspB, R24, gsb0 ;  /* 0x43e00004c4187df0 */ /* 0x000fe20008000818 */
[----:B--2---:R-:W-:-:S02]  /*16510*/  R2UR UR4, R218 ;  /* 0x00000000da0472ca */ /* 0x004fc400000e0000 */
[----:B------:R-:W-:Y:S02]  /*16520*/  WARPGROUP.DEPBAR.LE gsb0, 0x0 ;  /* 0x00008000000079c5 */ /* 0x000fe40000010000 */
[----:B------:R-:W-:Y:S01]  /*16530*/  VIADD R196, R22, 0x80 ;  /* 0x0000008016c47836 */ /* 0x000fe20000000000 */
[----:B------:R-:W-:Y:S01]  /*16540*/  MOV R197, 0x40000040 ;  /* 0x4000004000c57802 */ /* 0x000fe20000000f00 */
[----:B------:R-:W-:-:S03]  /*16550*/  WARPGROUP.ARRIVE ;  /* 0x00000000000079c5 */ /* 0x000fc60000000000 */
[----:B------:R-:W-:Y:S02]  /*16560*/  R2UR UR6, R196 ;  /* 0x00000000c40672ca */ /* 0x000fe400000e0000 */
[----:B------:R-:W-:-:S15]  /*16570*/  R2UR UR7, R197 ;  /* 0x00000000c50772ca */ /* 0x000fde00000e0000 */
[----:B------:R-:W-:-:S01]  /*16580*/  NOP ;  /* 0x0000000000007918 */ /* 0x000fc20000000000 */
[----:B------:R-:W-:Y:S03]  /*16590*/  HGMMA.64x256x16.F32 R24, R192, gdesc[UR4].tnspB, R24, gsb0 ;  /* 0x43e00004c0187df0 */ /* 0x000fe60008000818 */
[----:B------:R-:W-:Y:S02]  /*165a0*/  WARPGROUP.DEPBAR.LE gsb0, 0x0 ;  /* 0x00008000000079c5 */ /* 0x000fe40000010000 */
[C---:B------:R-:W-:Y:S01]  /*165b0*/  VIADD R192, R22.reuse, 0x100 ;  /* 0x0000010016c07836 */ /* 0x040fe20000000000 */
[----:B------:R-:W-:Y:S01]  /*165c0*/  WARPGROUP.ARRIVE ;  /* 0x00000000000079c5 */ /* 0x000fe20000000000 */
[----:B------:R-:W-:Y:S01]  /*165d0*/  IMAD.MOV.U32 R193, RZ, RZ, 0x40000040 ;  /* 0x40000040ffc17424 */ /* 0x000fe200078e00ff */
[----:B------:R-:W-:Y:S02]  /*165e0*/  IADD3 R22, R22, 0x180, RZ ;  /* 0x0000018016167810 */ /* 0x000fe40007ffe0ff */
[----:B------:R-:W-:-:S02]  /*165f0*/  R2UR UR6, R192 ;  /* 0x00000000c00672ca */ /* 0x000fc400000e0000 */
[----:B------:R-:W-:-:S15]  /*16600*/  R2UR UR7, R193 ;  /* 0x00000000c10772ca */ /* 0x000fde00000e0000 */
[----:B------:R-:W-:-:S01]  /*16610*/  NOP ;  /* 0x0000000000007918 */ /* 0x000fc20000000000 */
        /* <DEDUP_REMOVED lines=17> */
[----:B------:R-:W2:Y:S08]  /*16730*/  MUFU.TANH R23, R23 ;  /* 0x0000001700177308 */ /* 0x000eb00000002400 */
        /* <DEDUP_REMOVED lines=14> */
[----:B------:R-:W-:-:S06]  /*16820*/  WARPGROUP.ARRIVE ;  /* 0x00000000000079c5 */ /* 0x000fcc0000000000 */
[----:B------:R-:W-:Y:S03]  /*16830*/  HGMMA.64x256x16.F32 R24, R184, gdesc[UR4].tnspB, R24, gsb0 ;  /* 0x43e00004b8187df0 */ /* 0x000fe60008000818 */
[----:B------:R-:W-:Y:S02]  /*16840*/  WARPGROUP.DEPBAR.LE gsb0, 0x0 ;  /* 0x00008000000079c5 */ /* 0x000fe40000010000 */
[----:B------:R5:W-:Y:S01]  /*16850*/  @!P1 SYNCS.ARRIVE.TRANS64.RED.A1T0 RZ, [R2+URZ], RZ ;  /* 0x000000ff02ff99a7 */ /* 0x000be2000810043f */
[----:B------:R-:W-:Y:S01]  /*16860*/  FMUL.FTZ R185, R164, UR5 ;  /* 0x00000005a4b97c20 */ /* 0x000fe20008410000 */
[----:B------:R-:W-:Y:S01]  /*16870*/  FMUL.FTZ R164, R167, UR5 ;  /* 0x00000005a7a47c20 */ /* 0x000fe20008410000 */
[----:B------:R-:W-:Y:S01]  /*16880*/  FMUL.FTZ R186, R165, UR5 ;  /* 0x00000005a5ba7c20 */ /* 0x000fe20008410000 */
[----:B------:R-:W-:Y:S01]  /*16890*/  FMUL.FTZ R167, R168, UR5 ;  /* 0x00000005a8a77c20 */ /* 0x000fe20008410000 */
[----:B------:R-:W-:Y:S01]  /*168a0*/  FMUL.FTZ R165, R170, UR5 ;  /* 0x00000005aaa57c20 */ /* 0x000fe20008410000 */
[----:B------:R-:W-:Y:S01]  /*168b0*/  FMUL.FTZ R187, R172, UR5 ;  /* 0x00000005acbb7c20 */ /* 0x000fe20008410000 */
[----:B------:R-:W-:Y:S01]  /*168c0*/  FMUL.FTZ R168, R174, UR5 ;  /* 0x00000005aea87c20 */ /* 0x000fe20008410000 */
[----:B-----5:R-:W-:Y:S01]  /*168d0*/  SHF.L.U32 R2, R5, 0x6, RZ ;  /* 0x0000000605027819 */ /* 0x020fe200000006ff */
[----:B------:R-:W-:Y:S01]  /*168e0*/  FMUL.FTZ R170, R175, UR5 ;  /* 0x00000005afaa7c20 */ /* 0x000fe20008410000 */
[----:B------:R-:W-:Y:S01]  /*168f0*/  FMUL.FTZ R174, R176, UR5 ;  /* 0x00000005b0ae7c20 */ /* 0x000fe20008410000 */
[----:B------:R-:W-:Y:S01]  /*16900*/  FMUL.FTZ R172, R179, UR5 ;  /* 0x00000005b3ac7c20 */ /* 0x000fe20008410000 */
[----:B------:R-:W-:Y:S01]  /*16910*/  IADD3 R156, R219, 0x1, -R2 ;  /* 0x00000001db9c7810 */ /* 0x000fe20007ffe802 */
[----:B------:R-:W-:Y:S01]  /*16920*/  FMUL.FTZ R184, R157, UR5 ;  /* 0x000000059db87c20 */ /* 0x000fe20008410000 */
[----:B------:R-:W-:Y:S01]  /*16930*/  FMUL.FTZ R179, R181, UR5 ;  /* 0x00000005b5b37c20 */ /* 0x000fe20008410000 */
[----:B------:R-:W-:Y:S01]  /*16940*/  FMUL.FTZ R175, R182, UR5 ;  /* 0x00000005b6af7c20 */ /* 0x000fe20008410000 */
[----:B------:R-:W-:Y:S01]  /*16950*/  FMUL.FTZ R176, R183, UR5 ;  /* 0x00000005b7b07c20 */ /* 0x000fe20008410000 */
[----:B------:R-:W-:Y:S01]  /*16960*/  IMAD.IADD R156, R156, 0x1, -R224 ;  /* 0x000000019c9c7824 */ /* 0x000fe200078e0ae0 */
[----:B------:R-:W0:Y:S01]  /*16970*/  MUFU.TANH R185, R185 ;  /* 0x000000b900b97308 */ /* 0x000e220000002400 */
[----:B------:R-:W-:-:S02]  /*16980*/  ULDC UR5, c[0x0][0x9e0] ;  /* 0x0002780000057ab9 */ /* 0x000fc40000000800 */
[----:B------:R-:W-:-:S04]  /*16990*/  IMAD R156, R234, -0x2, R156 ;  /* 0xfffffffeea9c7824 */ /* 0x000fc800078e029c */
[C---:B------:R-:W-:Y:S01]  /*169a0*/  VIADD R183, R156.reuse, UR5 ;  /* 0x000000059cb77c36 */ /* 0x040fe20008000000 */
[----:B------:R-:W0:Y:S01]  /*169b0*/  MUFU.TANH R184, R184 ;  /* 0x000000b800b87308 */ /* 0x000e220000002400 */
[----:B------:R-:W-:Y:S02]  /*169c0*/  IADD3 R182, R156, UR4, RZ ;  /* 0x000000049cb67c10 */ /* 0x000fe4000fffe0ff */
[----:B------:R-:W-:-:S03]  /*169d0*/  IMAD.IADD R181, R231, 0x1, R183 ;  /* 0x00000001e7b57824 */ /* 0x000fc600078e02b7 */
        /* <DEDUP_REMOVED lines=14> */
[----:B------:R-:W2:Y:S01]  /*16ac0*/  LDL R218, [R1+0x8] ;  /* 0x0000080001da7983 */ /* 0x000ea20000100800 */
[----:B------:R-:W-:Y:S01]  /*16ad0*/  BSSY B2, `(.L_x_1578) ;  /* 0x0000013000027945 */ /* 0x000fe20003800000 */
[----:B--2---:R-:W-:-:S04]  /*16ae0*/  IADD3 R188, R231, R218, RZ ;  /* 0x000000dae7bc7210 */ /* 0x004fc80007ffe0ff */
[----:B------:R-:W-:-:S13]  /*16af0*/  ISETP.GT.AND P3, PT, R188, -0x1, PT ;  /* 0xffffffffbc00780c */ /* 0x000fda0003f64270 */
[----:B------:R-:W-:Y:S05]  /*16b00*/  @P3 BRA `(.L_x_1579) ;  /* 0x0000000000243947 */ /* 0x000fea0003800000 */
[----:B------:R-:W-:Y:S01]  /*16b10*/  ULDC UR4, c[0x0][0x9e4] ;  /* 0x0002790000047ab9 */ /* 0x000fe20000000800 */
[----:B------:R-:W-:Y:S01]  /*16b20*/  LOP3.LUT R188, RZ, R188, RZ, 0x33, !PT ;  /* 0x000000bcffbc7212 */ /* 0x000fe200078e33ff */
[----:B------:R-:W-:-:S05]  /*16b30*/  IMAD.U32 R189, RZ, RZ, UR4 ;  /* 0x00000004ffbd7e24 */ /* 0x000fca000f8e00ff */
[----:B------:R-:W-:-:S13]  /*16b40*/  ISETP.NE.AND P3, PT, R189, 0x1, PT ;  /* 0x00000001bd00780c */ /* 0x000fda0003f65270 */
[----:B------:R-:W1:Y:S02]  /*16b50*/  @P3 LDC.64 R156, c[0x0][0x9e8] ;  /* 0x00027a00ff9c3b82 */ /* 0x000e640000000a00 */
[----:B-1----:R-:W-:-:S05]  /*16b60*/  @P3 IMAD.HI.U32 R156, R188, R156, RZ ;  /* 0x0000009cbc9c3227 */ /* 0x002fca00078e00ff */
[----:B------:R-:W-:-:S04]  /*16b70*/  @P3 SHF.R.U32.HI R188, RZ, R157, R156 ;  /* 0x0000009dffbc3219 */ /* 0x000fc8000001169c */
[----:B------:R-:W-:Y:S01]  /*16b80*/  LOP3.LUT R188, RZ, R188, RZ, 0x33, !PT ;  /* 0x000000bcffbc7212 */ /* 0x000fe200078e33ff */
[----:B------:R-:W-:Y:S06]  /*16b90*/  BRA `(.L_x_1580) ;  /* 0x0000000000187947 */ /* 0x000fec0003800000 */
.L_x_1579:
[----:B------:R-:W-:Y:S02]  /*16ba0*/  ULDC UR4, c[0x0][0x9e4] ;  /* 0x0002790000047ab9 */ /* 0x000fe40000000800 */
[----:B------:R-:W-:-:S05]  /*16bb0*/  IMAD.U32 R189, RZ, RZ, UR4 ;  /* 0x00000004ffbd7e24 */ /* 0x000fca000f8e00ff */
[----:B------:R-:W-:-:S13]  /*16bc0*/  ISETP.NE.AND P3, PT, R189, 0x1, PT ;  /* 0x00000001bd00780c */ /* 0x000fda0003f65270 */
[----:B------:R-:W1:Y:S02]  /*16bd0*/  @P3 LDC.64 R156, c[0x0][0x9e8] ;  /* 0x00027a00ff9c3b82 */ /* 0x000e640000000a00 */
[----:B-1----:R-:W-:-:S05]  /*16be0*/  @P3 IMAD.HI.U32 R156, R188, R156, RZ ;  /* 0x0000009cbc9c3227 */ /* 0x002fca00078e00ff */
[----:B------:R-:W-:-:S07]  /*16bf0*/  @P3 SHF.R.U32.HI R188, RZ, R157, R156 ;  /* 0x0000009dffbc3219 */ /* 0x000fce000001169c */
.L_x_1580:
[----:B------:R-:W-:Y:S05]  /*16c00*/  BSYNC B2 ;  /* 0x0000000000027941 */ /* 0x000fea0003800000 */
.L_x_1578:
[----:B------:R-:W-:-:S04]  /*16c10*/  IMAD R188, R188, R189, -R2 ;  /* 0x000000bdbcbc7224 */ /* 0x000fc800078e0a02 */
[----:B------:R-:W-:-:S05]  /*16c20*/  IMAD R188, R234, -0x2, R188 ;  /* 0xfffffffeeabc7824 */ /* 0x000fca00078e02bc */
[----:B------:R-:W-:Y:S02]  /*16c30*/  VIMNMX R180, R180, R188, !PT ;  /* 0x000000bcb4b47248 */ /* 0x000fe40007fe0100 */
[----:B------:R-:W-:-:S07]  /*16c40*/  VIADDMNMX R181, R188, R189, R181, PT ;  /* 0x000000bdbcb57246 */ /* 0x000fce00038001b5 */
.L_x_1577:
[----:B------:R-:W-:Y:S02]  /*16c50*/  ISETP.GT.AND P3, PT, R5, -0x1, PT ;  /* 0xffffffff0500780c */ /* 0x000fe40003f64270 */
[----:B------:R-:W-:Y:S02]  /*16c60*/  IADD3 R183, R183, 0x8, R231 ;  /* 0x00000008b7b77810 */ /* 0x000fe40007ffe0e7 */
[C---:B------:R-:W-:Y:S02]  /*16c70*/  ISETP.GT.AND P4, PT, R180.reuse, RZ, P3 ;  /* 0x000000ffb400720c */ /* 0x040fe40001f84270 */
[C---:B------:R-:W-:Y:S02]  /*16c80*/  ISETP.GT.AND P6, PT, R180.reuse, 0x1, P3 ;  /* 0x00000001b400780c */ /* 0x040fe40001fc4270 */
[----:B------:R-:W-:Y:S02]  /*16c90*/  ISETP.LT.OR P5, PT, R181, 0x1, P4 ;  /* 0x00000001b500780c */ /* 0x000fe400027a1670 */
[----:B------:R-:W-:-:S02]  /*16ca0*/  ISETP.GT.AND P4, PT, R180, 0x8, P3 ;  /* 0x00000008b400780c */ /* 0x000fc40001f84270 */
[----:B------:R-:W-:Y:S02]  /*16cb0*/  FSEL R23, R23, -INF , !P5 ;  /* 0xff80000017177808 */ /* 0x000fe40006800000 */
[----:B------:R-:W-:Y:S02]  /*16cc0*/  ISETP.GT.AND P5, PT, R180, 0x9, P3 ;  /* 0x00000009b400780c */ /* 0x000fe40001fa4270 */
[C---:B------:R-:W-:Y:S02]  /*16cd0*/  ISETP.LT.OR P6, PT, R181.reuse, 0x2, P6 ;  /* 0x00000002b500780c */ /* 0x040fe400037c1670 */
[C---:B------:R-:W-:Y:S02]  /*16ce0*/  ISETP.LT.OR P4, PT, R181.reuse, 0x9, P4 ;  /* 0x00000009b500780c */ /* 0x040fe40002781670 */
[----:B------:R-:W-:Y:S02]  /*16cf0*/  ISETP.LT.OR P5, PT, R181, 0xa, P5 ;  /* 0x0000000ab500780c */ /* 0x000fe40002fa1670 */
[----:B0-----:R-:W-:-:S02]  /*16d00*/  FSEL R152, R152, -INF , !P6 ;  /* 0xff80000098987808 */ /* 0x001fc40007000000 */
[----:B------:R-:W-:Y:S02]  /*16d10*/  FSEL R154, R154, -INF , !P4 ;  /* 0xff8000009a9a7808 */ /* 0x000fe40006000000 */
[----:B------:R-:W-:Y:S02]  /*16d20*/  FSEL R184, R184, -INF , !P5 ;  /* 0xff800000b8b87808 */ /* 0x000fe40006800000 */
[C---:B------:R-:W-:Y:S02]  /*16d30*/  ISETP.GT.AND P6, PT, R180.reuse, 0x10, P3 ;  /* 0x00000010b400780c */ /* 0x040fe40001fc4270 */
[C---:B------:R-:W-:Y:S02]  /*16d40*/  ISETP.GT.AND P4, PT, R180.reuse, 0x11, P3 ;  /* 0x00000011b400780c */ /* 0x040fe40001f84270 */
        /* <DEDUP_REMOVED lines=10> */
[C---:B------:R-:W-:Y:S02]  /*16df0*/  ISETP.LT.OR P6, PT, R181.reuse, 0x1a, P6 ;  /* 0x0000001ab500780c */ /* 0x040fe400037c1670 */
[C---:B------:R-:W-:Y:S02]  /*16e00*/  ISETP.LT.OR P4, PT, R181.reuse, 0x21, P4 ;  /* 0x00000021b500780c */ /* 0x040fe40002781670 */
[----:B------:R-:W-:Y:S02]  /*16e10*/  ISETP.LT.OR P5, PT, R181, 0x22, P5 ;  /* 0x00000022b500780c */ /* 0x000fe40002fa1670 */
[----:B------:R-:W-:-:S02]  /*16e20*/  FSEL R186, R186, -INF , !P6 ;  /* 0xff800000baba7808 */ /* 0x000fc40007000000 */
        /* <DEDUP_REMOVED lines=17> */
[----:B------:R-:W-:-:S02]  /*16f40*/  IADD3 R182, R182, 0x8, R231 ;  /* 0x00000008b6b67810 */ /* 0x000fc40007ffe0e7 */
[----:B------:R-:W-:Y:S02]  /*16f50*/  FSEL R177, R177, -INF , !P6 ;  /* 0xff800000b1b17808 */ /* 0x000fe40007000000 */
[----:B------:R-:W-:Y:S02]  /*16f60*/  FSEL R178, R178, -INF , !P4 ;  /* 0xff800000b2b27808 */ /* 0x000fe40006000000 */
[----:B------:R-:W-:Y:S01]  /*16f70*/  FSEL R179, R179, -INF , !P5 ;  /* 0xff800000b3b37808 */ /* 0x000fe20006800000 */
[----:B------:R-:W-:Y:S06]  /*16f80*/  @!P2 BRA `(.L_x_1581) ;  /* 0x000000000068a947 */ /* 0x000fec0003800000 */
[----:B------:R-:W-:Y:S01]  /*16f90*/  ISETP.GT.AND P4, PT, R230, -0x1, PT ;  /* 0xffffffffe600780c */ /* 0x000fe20003f84270 */
[----:B------:R-:W-:-:S12]  /*16fa0*/  BSSY B2, `(.L_x_1582) ;  /* 0x0000014000027945 */ /* 0x000fd80003800000 */
[----:B------:R-:W-:Y:S05]  /*16fb0*/  @P4 BRA `(.L_x_1583) ;  /* 0x00000000002c4947 */ /* 0x000fea0003800000 */
[----:B------:R-:W2:Y:S01]  /*16fc0*/  LDL R188, [R1+0x2c] ;  /* 0x00002c0001bc7983 */ /* 0x000ea20000100800 */
[----:B------:R-:W-:Y:S02]  /*16fd0*/  ULDC UR4, c[0x0][0x9e4] ;  /* 0x0002790000047ab9 */ /* 0x000fe40000000800 */
[----:B------:R-:W-:-:S04]  /*16fe0*/  MOV R180, UR4 ;  /* 0x0000000400b47c02 */ /* 0x000fc80008000f00 */
[----:B------:R-:W-:-:S13]  /*16ff0*/  ISETP.NE.AND P4, PT, R180, 0x1, PT ;  /* 0x00000001b400780c */ /* 0x000fda0003f85270 */
[----:B------:R-:W0:Y:S01]  /*17000*/  @P4 LDC.64 R156, c[0x0][0x9e8] ;  /* 0x00027a00ff9c4b82 */ /* 0x000e220000000a00 */
[----:B--2---:R-:W-:-:S05]  /*17010*/  VIADD R181, R188, 0x8 ;  /* 0x00000008bcb57836 */ /* 0x004fca0000000000 */
[----:B------:R-:W-:-:S05]  /*17020*/  LOP3.LUT R181, RZ, R181, RZ, 0x33, !PT ;  /* 0x000000b5ffb57212 */ /* 0x000fca00078e33ff */
[----:B0-----:R-:W-:-:S05]  /*17030*/  @P4 IMAD.HI.U32 R156, R181, R156, RZ ;  /* 0x0000009cb59c4227 */ /* 0x001fca00078e00ff */
[----:B------:R-:W-:-:S04]  /*17040*/  @P4 SHF.R.U32.HI R181, RZ, R157, R156 ;  /* 0x0000009dffb54219 */ /* 0x000fc8000001169c */
[----:B------:R-:W-:Y:S01]  /*17050*/  LOP3.LUT R181, RZ, R181, RZ, 0x33, !PT ;  /* 0x000000b5ffb57212 */ /* 0x000fe200078e33ff */
[----:B------:R-:W-:Y:S06]  /*17060*/  BRA `(.L_x_1584) ;  /* 0x00000000001c7947 */ /* 0x000fec0003800000 */
.L_x_1583:
[----:B------:R-:W-:Y:S01]  /*17070*/  ULDC UR4, c[0x0][0x9e4] ;  /* 0x0002790000047ab9 */ /* 0x000fe20000000800 */
[----:B------:R-:W-:Y:S01]  /*17080*/  MOV R181, R230 ;  /* 0x000000e600b57202 */ /* 0x000fe20000000f00 */
[----:B------:R-:W-:-:S05]  /*17090*/  IMAD.U32 R180, RZ, RZ, UR4 ;  /* 0x00000004ffb47e24 */ /* 0x000fca000f8e00ff */
[----:B------:R-:W-:-:S13]  /*170a0*/  ISETP.NE.AND P4, PT, R180, 0x1, PT ;  /* 0x00000001b400780c */ /* 0x000fda0003f85270 */
[----:B------:R-:W0:Y:S02]  /*170b0*/  @P4 LDC.64 R156, c[0x0][0x9e8] ;  /* 0x00027a00ff9c4b82 */ /* 0x000e240000000a00 */
[----:B0-----:R-:W-:-:S05]  /*170c0*/  @P4 IMAD.HI.U32 R156, R230, R156, RZ ;  /* 0x0000009ce69c4227 */ /* 0x001fca00078e00ff */
[----:B------:R-:W-:-:S07]  /*170d0*/  @P4 SHF.R.U32.HI R181, RZ, R157, R156 ;  /* 0x0000009dffb54219 */ /* 0x000fce000001169c */
.L_x_1584:
[----:B------:R-:W-:Y:S05]  /*170e0*/  BSYNC B2 ;  /* 0x0000000000027941 */ /* 0x000fea0003800000 */
.L_x_1582:
[----:B------:R-:W-:-:S04]  /*170f0*/  IMAD R2, R181, R180, -R2 ;  /* 0x000000b4b5027224 */ /* 0x000fc800078e0a02 */
[----:B------:R-:W-:-:S05]  /*17100*/  IMAD R2, R234, -0x2, R2 ;  /* 0xfffffffeea027824 */ /* 0x000fca00078e0202 */
[----:B------:R-:W-:Y:S02]  /*17110*/  VIMNMX R182, R182, R2, !PT ;  /* 0x00000002b6b67248 */ /* 0x000fe40007fe0100 */
[----:B------:R-:W-:-:S07]  /*17120*/  VIADDMNMX R183, R2, R180, R183, PT ;  /* 0x000000b402b77246 */ /* 0x000fce00038001b7 */
.L_x_1581:
[----:B------:R-:W-:Y:S01]  /*17130*/  @!P1 VIADD R0, R0, 0x30860 ;  /* 0x0003086000009836 */ /* 0x000fe20000000000 */
[----:B------:R-:W2:Y:S01]  /*17140*/  LDL R180, [R1+0x30] ;  /* 0x0000300001b47983 */ /* 0x000ea20000100800 */
[----:B------:R-:W-:Y:S01]  /*17150*/  ULDC UR4, c[0x0][0x988] ;  /* 0x0002620000047ab9 */ /* 0x000fe20000000800 */
[C---:B------:R-:W-:Y:S01]  /*17160*/  ISETP.GT.AND P6, PT, R182.reuse, 0x9, P3 ;  /* 0x00000009b600780c */ /* 0x040fe20001fc4270 */
[----:B------:R-:W-:Y:S01]  /*17170*/  IMAD.MOV.U32 R218, RZ, RZ, R232 ;  /* 0x000000ffffda7224 */ /* 0x000fe200078e00e8 */
[----:B------:R-:W-:Y:S02]  /*17180*/  @!P1 PRMT R0, RZ, 0x654, R0 ;  /* 0x00000654ff009816 */ /* 0x000fe40000000000 */
[----:B------:R-:W-:Y:S02]  /*17190*/  ISETP.LT.OR P6, PT, R183, 0xa, P6 ;  /* 0x0000000ab700780c */ /* 0x000fe400037c1670 */
[----:B------:R0:W-:Y:S01]  /*171a0*/  @!P1 SYNCS.ARRIVE.TRANS64.RED.A1T0 RZ, [R0+URZ], RZ ;  /* 0x000000ff00ff99a7 */ /* 0x0001e2000810043f */
[----:B------:R-:W-:-:S02]  /*171b0*/  ISETP.GT.AND P5, PT, R182, 0x1, P3 ;  /* 0x00000001b600780c */ /* 0x000fc40001fa4270 */
[----:B------:R-:W-:Y:S02]  /*171c0*/  FSEL R158, R158, -INF , !P6 ;  /* 0xff8000009e9e7808 */ /* 0x000fe40007000000 */
[----:B------:R-:W-:Y:S02]  /*171d0*/  ISETP.GT.AND P6, PT, R182, 0x18, P3 ;  /* 0x00000018b600780c */ /* 0x000fe40001fc4270 */
[----:B------:R-:W-:Y:S02]  /*171e0*/  ISETP.LT.OR P5, PT, R183, 0x2, P5 ;  /* 0x00000002b700780c */ /* 0x000fe40002fa1670 */
[----:B0-----:R-:W-:Y:S02]  /*171f0*/  FMNMX.FTZ R0, R23, R3, !PT ;  /* 0x0000000317007209 */ /* 0x001fe40007810000 */
[----:B------:R-:W-:Y:S02]  /*17200*/  ISETP.LT.OR P6, PT, R183, 0x19, P6 ;  /* 0x00000019b700780c */ /* 0x000fe400037c1670 */
[----:B------:R-:W-:-:S02]  /*17210*/  FMNMX.FTZ R0, R152, R0, !PT ;  /* 0x0000000098007209 */ /* 0x000fc40007810000 */
[----:B------:R-:W-:Y:S02]  /*17220*/  FSEL R163, R163, -INF , !P6 ;  /* 0xff800000a3a37808 */ /* 0x000fe40007000000 */
[----:B------:R-:W-:Y:S02]  /*17230*/  FMNMX.FTZ R0, R154, R0, !PT ;  /* 0x000000009a007209 */ /* 0x000fe40007810000 */
[----:B------:R-:W-:Y:S02]  /*17240*/  ISETP.GT.AND P6, PT, R182, 0x21, P3 ;  /* 0x00000021b600780c */ /* 0x000fe40001fc4270 */
[----:B------:R-:W-:Y:S02]  /*17250*/  FMNMX.FTZ R0, R184, R0, !PT ;  /* 0x00000000b8007209 */ /* 0x000fe40007810000 */
[----:B------:R-:W-:Y:S02]  /*17260*/  ISETP.LT.OR P6, PT, R183, 0x22, P6 ;  /* 0x00000022b700780c */ /* 0x000fe400037c1670 */
[----:B------:R-:W-:-:S02]  /*17270*/  FMNMX.FTZ R0, R159, R0, !PT ;  /* 0x000000009f007209 */ /* 0x000fc40007810000 */
[----:B------:R-:W-:Y:S02]  /*17280*/  FSEL R166, R166, -INF , !P6 ;  /* 0xff800000a6a67808 */ /* 0x000fe40007000000 */
[----:B------:R-:W-:Y:S02]  /*17290*/  FMNMX.FTZ R0, R161, R0, !PT ;  /* 0x00000000a1007209 */ /* 0x000fe40007810000 */
[----:B------:R-:W-:Y:S02]  /*172a0*/  ISETP.GT.AND P6, PT, R182, RZ, P3 ;  /* 0x000000ffb600720c */ /* 0x000fe40001fc4270 */
[----:B------:R-:W-:Y:S02]  /*172b0*/  FMNMX.FTZ R0, R185, R0, !PT ;  /* 0x00000000b9007209 */ /* 0x000fe40007810000 */
[----:B------:R-:W-:Y:S02]  /*172c0*/  ISETP.LT.OR P6, PT, R183, 0x1, P6 ;  /* 0x00000001b700780c */ /* 0x000fe400037c1670 */
[----:B------:R-:W-:-:S02]  /*172d0*/  FMNMX.FTZ R0, R186, R0, !PT ;  /* 0x00000000ba007209 */ /* 0x000fc40007810000 */
[----:B------:R-:W-:Y:S02]  /*172e0*/  FSEL R22, R22, -INF , !P6 ;  /* 0xff80000016167808 */ /* 0x000fe40007000000 */
[----:B------:R-:W-:Y:S02]  /*172f0*/  FMNMX.FTZ R0, R167, R0, !PT ;  /* 0x00000000a7007209 */ /* 0x000fe40007810000 */
[----:B------:R-:W-:Y:S02]  /*17300*/  FSEL R153, R153, -INF , !P5 ;  /* 0xff80000099997808 */ /* 0x000fe40006800000 */
[----:B------:R-:W-:Y:S02]  /*17310*/  FMNMX.FTZ R0, R169, R0, !PT ;  /* 0x00000000a9007209 */ /* 0x000fe40007810000 */
[----:B------:R-:W-:Y:S02]  /*17320*/  ISETP.GT.AND P5, PT, R182, 0x10, P3 ;  /* 0x00000010b600780c */ /* 0x000fe40001fa4270 */
[----:B------:R-:W-:-:S02]  /*17330*/  FMNMX.FTZ R0, R187, R0, !PT ;  /* 0x00000000bb007209 */ /* 0x000fc40007810000 */
[----:B------:R-:W-:Y:S02]  /*17340*/  ISETP.LT.OR P5, PT, R183, 0x11, P5 ;  /* 0x00000011b700780c */ /* 0x000fe40002fa1670 */
        /* <DEDUP_REMOVED lines=9> */
[C---:B------:R-:W-:Y:S02]  /*173e0*/  ISETP.GT.AND P5, PT, R182.reuse, 0x28, P3 ;  /* 0x00000028b600780c */ /* 0x040fe40001fa4270 */
[----:B------:R-:W-:Y:S01]  /*173f0*/  ISETP.GT.AND P6, PT, R182, 0x38, P3 ;  /* 0x00000038b600780c */ /* 0x000fe20001fc4270 */
[----:B------:R-:W0:Y:S01]  /*17400*/  SHFL.BFLY PT, R2, R0, 0x2, 0x1f ;  /* 0x0c401f0000027f89 */ /* 0x000e2200000e0000 */
[----:B------:R-:W-:-:S02]  /*17410*/  ISETP.LT.OR P5, PT, R183, 0x29, P5 ;  /* 0x00000029b700780c */ /* 0x000fc40002fa1670 */
[----:B------:R-:W-:Y:S02]  /*17420*/  ISETP.LT.OR P6, PT, R183, 0x39, P6 ;  /* 0x00000039b700780c */ /* 0x000fe400037c1670 */
[----:B------:R-:W-:Y:S02]  /*17430*/  FSEL R168, R168, -INF , !P5 ;  /* 0xff800000a8a87808 */ /* 0x000fe40006800000 */
[----:B------:R-:W-:Y:S02]  /*17440*/  ISETP.GT.AND P5, PT, R182, 0x30, P3 ;  /* 0x00000030b600780c */ /* 0x000fe40001fa4270 */
[----:B------:R-:W-:Y:S02]  /*17450*/  FSEL R175, R175, -INF , !P6 ;  /* 0xff800000afaf7808 */ /* 0x000fe40007000000 */
[----:B------:R-:W-:-:S04]  /*17460*/  ISETP.LT.OR P5, PT, R183, 0x31, P5 ;  /* 0x00000031b700780c */ /* 0x000fc80002fa1670 */
[----:B------:R-:W-:Y:S02]  /*17470*/  FSEL R171, R171, -INF , !P5 ;  /* 0xff800000abab7808 */ /* 0x000fe40006800000 */
[----:B0-----:R-:W-:-:S05]  /*17480*/  FMNMX.FTZ R2, R0, R2, !PT ;  /* 0x0000000200027209 */ /* 0x001fca0007810000 */
[----:B------:R-:W0:Y:S02]  /*17490*/  SHFL.BFLY PT, R156, R2, 0x1, 0x1f ;  /* 0x0c201f00029c7f89 */ /* 0x000e2400000e0000 */
[----:B0-----:R-:W-:Y:S01]  /*174a0*/  FMNMX.FTZ R156, R2, R156, !PT ;  /* 0x0000009c029c7209 */ /* 0x001fe20007810000 */
[----:B------:R-:W-:-:S03]  /*174b0*/  IMAD.U32 R2, RZ, RZ, UR4 ;  /* 0x00000004ff027e24 */ /* 0x000fc6000f8e00ff */
[----:B------:R-:W-:-:S04]  /*174c0*/  FSETP.NEU.FTZ.AND P4, PT, R156, -INF , PT ;  /* 0xff8000009c00780b */ /* 0x000fc80003f9d000 */
[----:B------:R-:W-:-:S05]  /*174d0*/  FSEL R0, R156, RZ, P4 ;  /* 0x000000ff9c007208 */ /* 0x000fca0002000000 */
[----:B------:R-:W-:Y:S01]  /*174e0*/  FADD.FTZ R3, -R0, R3 ;  /* 0x0000000300037221 */ /* 0x000fe20000010100 */
[----:B------:R-:W-:-:S03]  /*174f0*/  FMUL.FTZ R0, R156, R2 ;  /* 0x000000029c007220 */ /* 0x000fc60000410000 */
[----:B------:R-:W-:Y:S02]  /*17500*/  FMUL.FTZ R3, R3, R2 ;  /* 0x0000000203037220 */ /* 0x000fe40000410000 */
[----:B------:R-:W-:Y:S02]  /*17510*/  FSEL R0, R0, RZ, P4 ;  /* 0x000000ff00007208 */ /* 0x000fe40002000000 */
[----:B------:R-:W-:-:S03]  /*17520*/  ISETP.GT.AND P4, PT, R182, 0x8, P3 ;  /* 0x00000008b600780c */ /* 0x000fc60001f84270 */
[-CC-:B------:R-:W-:Y:S01]  /*17530*/  FFMA.FTZ R23, R23, R2.reuse, -R0.reuse ;  /* 0x0000000217177223 */ /* 0x180fe20000010800 */
[-CC-:B------:R-:W-:Y:S01]  /*17540*/  FFMA.FTZ R152, R152, R2.reuse, -R0.reuse ;  /* 0x0000000298987223 */ /* 0x180fe20000010800 */
[----:B------:R-:W-:Y:S01]  /*17550*/  ISETP.LT.OR P4, PT, R183, 0x9, P4 ;  /* 0x00000009b700780c */ /* 0x000fe20002781670 */
[-CC-:B------:R-:W-:Y:S01]  /*17560*/  FFMA.FTZ R154, R154, R2.reuse, -R0.reuse ;  /* 0x000000029a9a7223 */ /* 0x180fe20000010800 */
[----:B------:R-:W-:Y:S01]  /*17570*/  MUFU.EX2 R196, R23 ;  /* 0x0000001700c47308 */ /* 0x000fe20000000800 */
[-CC-:B------:R-:W-:Y:S01]  /*17580*/  FFMA.FTZ R184, R184, R2.reuse, -R0.reuse ;  /* 0x00000002b8b87223 */ /* 0x180fe20000010800 */
[----:B------:R-:W-:Y:S01]  /*17590*/  FSEL R155, R155, -INF , !P4 ;  /* 0xff8000009b9b7808 */ /* 0x000fe20006000000 */
[-CC-:B------:R-:W-:Y:S01]  /*175a0*/  FFMA.FTZ R159, R159, R2.reuse, -R0.reuse ;  /* 0x000000029f9f7223 */ /* 0x180fe20000010800 */
[----:B------:R-:W-:Y:S01]  /*175b0*/  ISETP.GT.AND P4, PT, R182, 0x11, P3 ;  /* 0x00000011b600780c */ /* 0x000fe20001f84270 */
[-CC-:B------:R-:W-:Y:S01]  /*175c0*/  FFMA.FTZ R161, R161, R2.reuse, -R0.reuse ;  /* 0x00000002a1a17223 */ /* 0x180fe20000010800 */
[-CC-:B------:R-:W-:Y:S01]  /*175d0*/  FFMA.FTZ R185, R185, R2.reuse, -R0.reuse ;  /* 0x00000002b9b97223 */ /* 0x180fe20000010800 */
[-CC-:B------:R-:W-:Y:S01]  /*175e0*/  FFMA.FTZ R186, R186, R2.reuse, -R0.reuse ;  /* 0x00000002baba7223 */ /* 0x180fe20000010800 */
[----:B------:R-:W0:Y:S01]  /*175f0*/  MUFU.EX2 R23, R3 ;  /* 0x0000000300177308 */ /* 0x000e220000000800 */
[----:B------:R-:W-:Y:S01]  /*17600*/  ISETP.LT.OR P4, PT, R183, 0x12, P4 ;  /* 0x00000012b700780c */ /* 0x000fe20002781670 */
[-CC-:B------:R-:W-:Y:S01]  /*17610*/  FFMA.FTZ R167, R167, R2.reuse, -R0.reuse ;  /* 0x00000002a7a77223 */ /* 0x180fe20000010800 */
[-CC-:B------:R-:W-:Y:S01]  /*17620*/  FFMA.FTZ R169, R169, R2.reuse, -R0.reuse ;  /* 0x00000002a9a97223 */ /* 0x180fe20000010800 */
[-CC-:B------:R-:W-:Y:S01]  /*17630*/  FFMA.FTZ R187, R187, R2.reuse, -R0.reuse ;  /* 0x00000002bbbb7223 */ /* 0x180fe20000010800 */
[----:B------:R-:W-:Y:S01]  /*17640*/  FSEL R162, R162, -INF , !P4 ;  /* 0xff800000a2a27808 */ /* 0x000fe20006000000 */
[-CC-:B------:R-:W-:Y:S01]  /*17650*/  FFMA.FTZ R173, R173, R2.reuse, -R0.reuse ;  /* 0x00000002adad7223 */ /* 0x180fe20000010800 */
[----:B------:R-:W-:Y:S01]  /*17660*/  ISETP.GT.AND P4, PT, R182, 0x20, P3 ;  /* 0x00000020b600780c */ /* 0x000fe20001f84270 */
[----:B------:R-:W1:Y:S01]  /*17670*/  MUFU.EX2 R152, R152 ;  /* 0x0000009800987308 */ /* 0x000e620000000800 */
[-CC-:B------:R-:W-:Y:S01]  /*17680*/  FFMA.FTZ R174, R174, R2.reuse, -R0.reuse ;  /* 0x00000002aeae7223 */ /* 0x180fe20000010800 */
[-CC-:B------:R-:W-:Y:S01]  /*17690*/  FFMA.FTZ R177, R177, R2.reuse, -R0.reuse ;  /* 0x00000002b1b17223 */ /* 0x180fe20000010800 */
[----:B------:R-:W-:Y:S01]  /*176a0*/  ISETP.LT.OR P4, PT, R183, 0x21, P4 ;  /* 0x00000021b700780c */ /* 0x000fe20002781670 */
[-CC-:B------:R-:W-:Y:S01]  /*176b0*/  FFMA.FTZ R178, R178, R2.reuse, -R0.reuse ;  /* 0x00000002b2b27223 */ /* 0x180fe20000010800 */
[----:B------:R-:W-:-:S02]  /*176c0*/  FFMA.FTZ R0, R179, R2, -R0 ;  /* 0x00000002b3007223 */ /* 0x000fc40000010800 */
[----:B------:R-:W-:Y:S01]  /*176d0*/  FSEL R165, R165, -INF , !P4 ;  /* 0xff800000a5a57808 */ /* 0x000fe20006000000 */
[----:B------:R-:W-:Y:S01]  /*176e0*/  MUFU.EX2 R154, R154 ;  /* 0x0000009a009a7308 */ /* 0x000fe20000000800 */
[----:B0-----:R-:W-:Y:S01]  /*176f0*/  FFMA.FTZ R3, R23, R227, R196 ;  /* 0x000000e317037223 */ /* 0x001fe200000100c4 */
[----:B------:R-:W-:-:S04]  /*17700*/  ISETP.GT.AND P4, PT, R182, 0x29, P3 ;  /* 0x00000029b600780c */ /* 0x000fc80001f84270 */
[----:B------:R-:W-:Y:S02]  /*17710*/  ISETP.LT.OR P4, PT, R183, 0x2a, P4 ;  /* 0x0000002ab700780c */ /* 0x000fe40002781670 */
[----:B------:R-:W0:Y:S01]  /*17720*/  MUFU.EX2 R184, R184 ;  /* 0x000000b800b87308 */ /* 0x000e220000000800 */
[C---:B-1----:R-:W-:Y:S01]  /*17730*/  FADD.FTZ R3, R152.reuse, R3 ;  /* 0x0000000398037221 */ /* 0x042fe20000010000 */
[----:B------:R-:W-:Y:S02]  /*17740*/  F2FP.F16.F32.PACK_AB R196, R152, R196 ;  /* 0x000000c498c4723e */ /* 0x000fe400000000ff */
[----:B------:R-:W-:Y:S02]  /*17750*/  FMNMX.FTZ R152, R22, R4, !PT ;  /* 0x0000000416987209 */ /* 0x000fe40007810000 */
[----:B------:R-:W-:Y:S02]  /*17760*/  FSEL R170, R170, -INF , !P4 ;  /* 0xff800000aaaa7808 */ /* 0x000fe40006000000 */
[----:B------:R-:W-:Y:S01]  /*17770*/  FMNMX.FTZ R152, R153, R152, !PT ;  /* 0x0000009899987209 */ /* 0x000fe20007810000 */
[----:B------:R-:W-:Y:S01]  /*17780*/  MUFU.EX2 R159, R159 ;  /* 0x0000009f009f7308 */ /* 0x000fe20000000800 */
[----:B------:R-:W-:-:S02]  /*17790*/  ISETP.GT.AND P4, PT, R182, 0x31, P3 ;  /* 0x00000031b600780c */ /* 0x000fc40001f84270 */
[----:B------:R-:W-:Y:S02]  /*177a0*/  FMNMX.FTZ R152, R155, R152, !PT ;  /* 0x000000989b987209 */ /* 0x000fe40007810000 */
[----:B------:R-:W-:Y:S02]  /*177b0*/  ISETP.LT.OR P4, PT, R183, 0x32, P4 ;  /* 0x00000032b700780c */ /* 0x000fe40002781670 */
[----:B------:R-:W-:Y:S01]  /*177c0*/  FMNMX.FTZ R152, R158, R152, !PT ;  /* 0x000000989e987209 */ /* 0x000fe20007810000 */
[----:B------:R-:W1:Y:S01]  /*177d0*/  MUFU.EX2 R161, R161 ;  /* 0x000000a100a17308 */ /* 0x000e620000000800 */
[----:B------:R-:W-:Y:S02]  /*177e0*/  ISETP.GT.AND P3, PT, R182, 0x39, P3 ;  /* 0x00000039b600780c */ /* 0x000fe40001f64270 */
[----:B------:R-:W-:Y:S02]  /*177f0*/  FMNMX.FTZ R152, R160, R152, !PT ;  /* 0x00000098a0987209 */ /* 0x000fe40007810000 */
[----:B------:R-:W-:-:S02]  /*17800*/  FSEL R172, R172, -INF , !P4 ;  /* 0xff800000acac7808 */ /* 0x000fc40006000000 */
[----:B------:R-:W-:Y:S01]  /*17810*/  FMNMX.FTZ R152, R162, R152, !PT ;  /* 0x00000098a2987209 */ /* 0x000fe20007810000 */
[----:B------:R-:W-:Y:S01]  /*17820*/  MUFU.EX2 R185, R185 ;  /* 0x000000b900b97308 */ /* 0x000fe20000000800 */
[----:B------:R-:W-:Y:S02]  /*17830*/  ISETP.LT.OR P3, PT, R183, 0x3a, P3 ;  /* 0x0000003ab700780c */ /* 0x000fe40001f61670 */
[----:B------:R-:W-:Y:S02]  /*17840*/  FMNMX.FTZ R152, R163, R152, !PT ;  /* 0x00000098a3987209 */ /* 0x000fe40007810000 */
[----:B------:R-:W-:Y:S02]  /*17850*/  FSEL R176, R176, -INF , !P3 ;  /* 0xff800000b0b07808 */ /* 0x000fe40005800000 */
[----:B------:R-:W-:Y:S01]  /*17860*/  FMNMX.FTZ R152, R164, R152, !PT ;  /* 0x00000098a4987209 */ /* 0x000fe20007810000 */
[----:B------:R-:W3:Y:S01]  /*17870*/  MUFU.EX2 R186, R186 ;  /* 0x000000ba00ba7308 */ /* 0x000ee20000000800 */
[----:B0-----:R-:W-:-:S02]  /*17880*/  F2FP.F16.F32.PACK_AB R198, R184, R154 ;  /* 0x0000009ab8c6723e */ /* 0x001fc400000000ff */
[----:B------:R-:W-:Y:S02]  /*17890*/  FMNMX.FTZ R152, R165, R152, !PT ;  /* 0x00000098a5987209 */ /* 0x000fe40007810000 */
[----:B-1----:R-:W-:Y:S02]  /*178a0*/  F2FP.F16.F32.PACK_AB R192, R161, R159 ;  /* 0x0000009fa1c0723e */ /* 0x002fe400000000ff */
[----:B------:R-:W-:Y:S01]  /*178b0*/  FMNMX.FTZ R152, R166, R152, !PT ;  /* 0x00000098a6987209 */ /* 0x000fe20007810000 */
[----:B------:R-:W-:Y:S03]  /*178c0*/  MUFU.EX2 R167, R167 ;  /* 0x000000a700a77308 */ /* 0x000fe60000000800 */
[----:B------:R-:W-:-:S04]  /*178d0*/  FMNMX.FTZ R152, R168, R152, !PT ;  /* 0x00000098a8987209 */ /* 0x000fc80007810000 */
[----:B------:R-:W-:Y:S01]  /*178e0*/  FMNMX.FTZ R152, R170, R152, !PT ;  /* 0x00000098aa987209 */ /* 0x000fe20007810000 */
[----:B------:R-:W0:Y:S01]  /*178f0*/  MUFU.EX2 R169, R169 ;  /* 0x000000a900a97308 */ /* 0x000e220000000800 */
[----:B---3--:R-:W-:Y:S02]  /*17900*/  F2FP.F16.F32.PACK_AB R194, R186, R185 ;  /* 0x000000b9bac2723e */ /* 0x008fe400000000ff */
[----:B------:R-:W-:-:S04]  /*17910*/  FMNMX.FTZ R152, R171, R152, !PT ;  /* 0x00000098ab987209 */ /* 0x000fc80007810000 */
[----:B------:R-:W-:Y:S01]  /*17920*/  FMNMX.FTZ R152, R172, R152, !PT ;  /* 0x00000098ac987209 */ /* 0x000fe20007810000 */
[----:B------:R-:W-:Y:S03]  /*17930*/  MUFU.EX2 R187, R187 ;  /* 0x000000bb00bb7308 */ /* 0x000fe60000000800 */
[----:B------:R-:W-:-:S04]  /*17940*/  FMNMX.FTZ R152, R175, R152, !PT ;  /* 0x00000098af987209 */ /* 0x000fc80007810000 */
[----:B------:R-:W-:Y:S01]  /*17950*/  FMNMX.FTZ R157, R176, R152, !PT ;  /* 0x00000098b09d7209 */ /* 0x000fe20007810000 */
[----:B------:R-:W1:Y:S01]  /*17960*/  MUFU.EX2 R173, R173 ;  /* 0x000000ad00ad7308 */ /* 0x000e620000000800 */
[----:B0-----:R-:W-:-:S03]  /*17970*/  F2FP.F16.F32.PACK_AB R188, R169, R167 ;  /* 0x000000a7a9bc723e */ /* 0x001fc600000000ff */
[----:B------:R-:W0:Y:S04]  /*17980*/  SHFL.BFLY PT, R152, R157, 0x2, 0x1f ;  /* 0x0c401f009d987f89 */ /* 0x000e2800000e0000 */
[----:B------:R-:W-:Y:S08]  /*17990*/  MUFU.EX2 R174, R174 ;  /* 0x000000ae00ae7308 */ /* 0x000ff00000000800 */
[----:B------:R-:W3:Y:S01]  /*179a0*/  MUFU.EX2 R177, R177 ;  /* 0x000000b100b17308 */ /* 0x000ee20000000800 */
[----:B-1----:R-:W-:-:S07]  /*179b0*/  F2FP.F16.F32.PACK_AB R190, R173, R187 ;  /* 0x000000bbadbe723e */ /* 0x002fce00000000ff */
[----:B------:R-:W-:Y:S01]  /*179c0*/  MUFU.EX2 R178, R178 ;  /* 0x000000b200b27308 */ /* 0x000fe20000000800 */
[----:B0-----:R-:W-:-:S05]  /*179d0*/  FMNMX.FTZ R157, R157, R152, !PT ;  /* 0x000000989d9d7209 */ /* 0x001fca0007810000 */
[----:B------:R-:W0:Y:S02]  /*179e0*/  SHFL.BFLY PT, R152, R157, 0x1, 0x1f ;  /* 0x0c201f009d987f89 */ /* 0x000e2400000e0000 */
[----:B0-----:R-:W-:Y:S02]  /*179f0*/  FMNMX.FTZ R152, R157, R152, !PT ;  /* 0x000000989d987209 */ /* 0x001fe40007810000 */
[----:B------:R0:W1:Y:S02]  /*17a00*/  MUFU.EX2 R157, R0 ;  /* 0x00000000009d7308 */ /* 0x0000640000000800 */
[C---:B------:R-:W-:Y:S01]  /*17a10*/  FSETP.NEU.FTZ.AND P3, PT, R152.reuse, -INF , PT ;  /* 0xff8000009800780b */ /* 0x040fe20003f7d000 */
[----:B------:R-:W-:-:S05]  /*17a20*/  FMUL.FTZ R179, R152, R2 ;  /* 0x0000000298b37220 */ /* 0x000fca0000410000 */
[----:B------:R-:W-:Y:S01]  /*17a30*/  FSEL R179, R179, RZ, P3 ;  /* 0x000000ffb3b37208 */ /* 0x000fe20001800000 */
[----:B0-----:R-:W-:Y:S01]  /*17a40*/  FADD.FTZ R0, R154, R3 ;  /* 0x000000039a007221 */ /* 0x001fe20000010000 */
[----:B------:R-:W-:Y:S02]  /*17a50*/  FSEL R3, R152, RZ, P3 ;  /* 0x000000ff98037208 */ /* 0x000fe40001800000 */
[----:B--2---:R-:W-:Y:S01]  /*17a60*/  ISETP.GT.AND P3, PT, R5, R180, PT ;  /* 0x000000b40500720c */ /* 0x004fe20003f64270 */
[----:B------:R-:W-:Y:S01]  /*17a70*/  FADD.FTZ R0, R184, R0 ;  /* 0x00000000b8007221 */ /* 0x000fe20000010000 */
[-CC-:B------:R-:W-:Y:S01]  /*17a80*/  FFMA.FTZ R22, R22, R2.reuse, -R179.reuse ;  /* 0x0000000216167223 */ /* 0x180fe200000108b3 */
[----:B------:R-:W-:Y:S01]  /*17a90*/  FADD.FTZ R3, -R3, R4 ;  /* 0x0000000403037221 */ /* 0x000fe20000010100 */
[-CC-:B------:R-:W-:Y:S01]  /*17aa0*/  FFMA.FTZ R153, R153, R2.reuse, -R179.reuse ;  /* 0x0000000299997223 */ /* 0x180fe200000108b3 */
[----:B------:R-:W-:Y:S01]  /*17ab0*/  FADD.FTZ R0, R159, R0 ;  /* 0x000000009f007221 */ /* 0x000fe20000010000 */
[-CC-:B------:R-:W-:Y:S01]  /*17ac0*/  FFMA.FTZ R155, R155, R2.reuse, -R179.reuse ;  /* 0x000000029b9b7223 */ /* 0x180fe200000108b3 */
[-C--:B------:R-:W-:Y:S01]  /*17ad0*/  FMUL.FTZ R3, R3, R2.reuse ;  /* 0x0000000203037220 */ /* 0x080fe20000410000 */
[----:B------:R-:W-:Y:S01]  /*17ae0*/  MUFU.EX2 R22, R22 ;  /* 0x0000001600167308 */ /* 0x000fe20000000800 */
[----:B------:R-:W-:Y:S01]  /*17af0*/  FADD.FTZ R0, R161, R0 ;  /* 0x00000000a1007221 */ /* 0x000fe20000010000 */
[-CC-:B------:R-:W-:Y:S01]  /*17b00*/  FFMA.FTZ R158, R158, R2.reuse, -R179.reuse ;  /* 0x000000029e9e7223 */ /* 0x180fe200000108b3 */
[-CC-:B------:R-:W-:Y:S01]  /*17b10*/  FFMA.FTZ R160, R160, R2.reuse, -R179.reuse ;  /* 0x00000002a0a07223 */ /* 0x180fe200000108b3 */
[-CC-:B------:R-:W-:Y:S01]  /*17b20*/  FFMA.FTZ R162, R162, R2.reuse, -R179.reuse ;  /* 0x00000002a2a27223 */ /* 0x180fe200000108b3 */
[----:B------:R-:W-:Y:S01]  /*17b30*/  FADD.FTZ R4, R185, R0 ;  /* 0x00000000b9047221 */ /* 0x000fe20000010000 */
        /* <DEDUP_REMOVED lines=8> */
[----:B------:R-:W-:Y:S01]  /*17bc0*/  FADD.FTZ R4, R186, R4 ;  /* 0x00000004ba047221 */ /* 0x000fe20000010000 */
[-CC-:B------:R-:W-:Y:S01]  /*17bd0*/  FFMA.FTZ R172, R172, R2.reuse, -R179.reuse ;  /* 0x00000002acac7223 */ /* 0x180fe200000108b3 */
[----:B------:R-:W2:Y:S01]  /*17be0*/  MUFU.EX2 R153, R153 ;  /* 0x0000009900997308 */ /* 0x000ea20000000800 */
[-CC-:B------:R-:W-:Y:S01]  /*17bf0*/  FFMA.FTZ R175, R175, R2.reuse, -R179.reuse ;  /* 0x00000002afaf7223 */ /* 0x180fe200000108b3 */
[----:B------:R-:W-:Y:S01]  /*17c00*/  FADD.FTZ R4, R167, R4 ;  /* 0x00000004a7047221 */ /* 0x000fe20000010000 */
[----:B------:R-:W-:Y:S01]  /*17c10*/  FFMA.FTZ R176, R176, R2, -R179 ;  /* 0x00000002b0b07223 */ /* 0x000fe200000108b3 */
[----:B---3--:R-:W-:-:S02]  /*17c20*/  F2FP.F16.F32.PACK_AB R184, R177, R174 ;  /* 0x000000aeb1b8723e */ /* 0x008fc400000000ff */
[----:B------:R-:W-:Y:S01]  /*17c30*/  FADD.FTZ R4, R169, R4 ;  /* 0x00000004a9047221 */ /* 0x000fe20000010000 */
[----:B-1----:R-:W-:Y:S01]  /*17c40*/  F2FP.F16.F32.PACK_AB R186, R157, R178 ;  /* 0x000000b29dba723e */ /* 0x002fe200000000ff */
[----:B------:R-:W1:Y:S01]  /*17c50*/  MUFU.EX2 R155, R155 ;  /* 0x0000009b009b7308 */ /* 0x000e620000000800 */
[----:B0-----:R-:W-:Y:S01]  /*17c60*/  FFMA.FTZ R226, R0, R226, R22 ;  /* 0x000000e200e27223 */ /* 0x001fe20000010016 */
[----:B------:R-:W-:Y:S01]  /*17c70*/  FADD.FTZ R4, R187, R4 ;  /* 0x00000004bb047221 */ /* 0x000fe20000010000 */
[----:B------:R-:W-:Y:S02]  /*17c80*/  IADD3 R5, R5, -0x1, RZ ;  /* 0xffffffff05057810 */ /* 0x000fe40007ffe0ff */
[----:B------:R-:W-:Y:S01]  /*17c90*/  MOV R3, R156 ;  /* 0x0000009c00037202 */ /* 0x000fe20000000f00 */
[----:B------:R-:W-:Y:S02]  /*17ca0*/  FADD.FTZ R4, R173, R4 ;  /* 0x00000004ad047221 */ /* 0x000fe40000010000 */
[----:B------:R-:W0:Y:S01]  /*17cb0*/  MUFU.EX2 R158, R158 ;  /* 0x0000009e009e7308 */ /* 0x000e220000000800 */
[C---:B--2---:R-:W-:Y:S01]  /*17cc0*/  FADD.FTZ R226, R153.reuse, R226 ;  /* 0x000000e299e27221 */ /* 0x044fe20000010000 */
[----:B------:R-:W-:Y:S01]  /*17cd0*/  FADD.FTZ R4, R174, R4 ;  /* 0x00000004ae047221 */ /* 0x000fe20000010000 */
[----:B------:R-:W-:Y:S01]  /*17ce0*/  F2FP.F16.F32.PACK_AB R197, R153, R22 ;  /* 0x0000001699c5723e */ /* 0x000fe200000000ff */
[----:B------:R-:W-:-:S02]  /*17cf0*/  IMAD.MOV.U32 R22, RZ, RZ, R229 ;  /* 0x000000ffff167224 */ /* 0x000fc400078e00e5 */
[----:B------:R-:W-:Y:S02]  /*17d00*/  FADD.FTZ R4, R177, R4 ;  /* 0x00000004b1047221 */ /* 0x000fe40000010000 */
[----:B------:R-:W2:Y:S01]  /*17d10*/  MUFU.EX2 R160, R160 ;  /* 0x000000a000a07308 */ /* 0x000ea20000000800 */
[----:B-1----:R-:W-:Y:S01]  /*17d20*/  FADD.FTZ R226, R155, R226 ;  /* 0x000000e29be27221 */ /* 0x002fe20000010000 */
[----:B------:R-:W-:-:S04]  /*17d30*/  FADD.FTZ R4, R178, R4 ;  /* 0x00000004b2047221 */ /* 0x000fc80000010000 */
[----:B------:R-:W-:Y:S01]  /*17d40*/  FADD.FTZ R227, R157, R4 ;  /* 0x000000049de37221 */ /* 0x000fe20000010000 */
[----:B------:R-:W-:Y:S01]  /*17d50*/  IMAD.MOV.U32 R4, RZ, RZ, R152 ;  /* 0x000000ffff047224 */ /* 0x000fe200078e0098 */
[----:B------:R-:W1:Y:S01]  /*17d60*/  MUFU.EX2 R162, R162 ;  /* 0x000000a200a27308 */ /* 0x000e620000000800 */
[C---:B0-----:R-:W-:Y:S01]  /*17d70*/  FADD.FTZ R226, R158.reuse, R226 ;  /* 0x000000e29ee27221 */ /* 0x041fe20000010000 */
[----:B------:R-:W-:-:S06]  /*17d80*/  F2FP.F16.F32.PACK_AB R199, R158, R155 ;  /* 0x0000009b9ec7723e */ /* 0x000fcc00000000ff */
[----:B------:R-:W0:Y:S01]  /*17d90*/  MUFU.EX2 R163, R163 ;  /* 0x000000a300a37308 */ /* 0x000e220000000800 */
[----:B--2---:R-:W-:-:S07]  /*17da0*/  FADD.FTZ R226, R160, R226 ;  /* 0x000000e2a0e27221 */ /* 0x004fce0000010000 */
[----:B------:R-:W2:Y:S01]  /*17db0*/  MUFU.EX2 R164, R164 ;  /* 0x000000a400a47308 */ /* 0x000ea20000000800 */
[C---:B-1----:R-:W-:Y:S01]  /*17dc0*/  FADD.FTZ R226, R162.reuse, R226 ;  /* 0x000000e2a2e27221 */ /* 0x042fe20000010000 */
[----:B------:R-:W-:-:S06]  /*17dd0*/  F2FP.F16.F32.PACK_AB R193, R162, R160 ;  /* 0x000000a0a2c1723e */ /* 0x000fcc00000000ff */
[----:B------:R-:W1:Y:S01]  /*17de0*/  MUFU.EX2 R165, R165 ;  /* 0x000000a500a57308 */ /* 0x000e620000000800 */
[----:B0-----:R-:W-:-:S07]  /*17df0*/  FADD.FTZ R226, R163, R226 ;  /* 0x000000e2a3e27221 */ /* 0x001fce0000010000 */
[----:B------:R-:W0:Y:S01]  /*17e00*/  MUFU.EX2 R166, R166 ;  /* 0x000000a600a67308 */ /* 0x000e220000000800 */
[C---:B--2---:R-:W-:Y:S01]  /*17e10*/  FADD.FTZ R226, R164.reuse, R226 ;  /* 0x000000e2a4e27221 */ /* 0x044fe20000010000 */
[----:B------:R-:W-:-:S06]  /*17e20*/  F2FP.F16.F32.PACK_AB R195, R164, R163 ;  /* 0x000000a3a4c3723e */ /* 0x000fcc00000000ff */
[----:B------:R-:W2:Y:S01]  /*17e30*/  MUFU.EX2 R168, R168 ;  /* 0x000000a800a87308 */ /* 0x000ea20000000800 */
[----:B-1----:R-:W-:-:S07]  /*17e40*/  FADD.FTZ R226, R165, R226 ;  /* 0x000000e2a5e27221 */ /* 0x002fce0000010000 */
        /* <DEDUP_REMOVED lines=12> */
[----:B------:R-:W-:-:S03]  /*17f10*/  F2FP.F16.F32.PACK_AB R185, R172, R171 ;  /* 0x000000abacb9723e */ /* 0x000fc600000000ff */
[----:B-1----:R-:W-:-:S04]  /*17f20*/  FADD.FTZ R226, R175, R226 ;  /* 0x000000e2afe27221 */ /* 0x002fc80000010000 */
[C---:B0-----:R-:W-:Y:S01]  /*17f30*/  FADD.FTZ R226, R176.reuse, R226 ;  /* 0x000000e2b0e27221 */ /* 0x041fe20000010000 */
[----:B------:R-:W-:Y:S01]  /*17f40*/  F2FP.F16.F32.PACK_AB R187, R176, R175 ;  /* 0x000000afb0bb723e */ /* 0x000fe200000000ff */
[----:B------:R-:W-:Y:S06]  /*17f50*/  @P3 BRA `(.L_x_1585) ;  /* 0xffffffd0005c3947 */ /* 0x000fec000383ffff */
[----:B------:R-:W-:Y:S05]  /*17f60*/  BSYNC B0 ;  /* 0x0000000000007941 */ /* 0x000fea0003800000 */
.L_x_1566:
[----:B------:R-:W-:Y:S01]  /*17f70*/  IMAD.MOV.U32 R4, RZ, RZ, R152 ;  /* 0x000000ffff047224 */ /* 0x000fe200078e0098 */
[----:B------:R-:W-:Y:S01]  /*17f80*/  MOV R3, R156 ;  /* 0x0000009c00037202 */ /* 0x000fe20000000f00 */
[----:B------:R-:W-:Y:S02]  /*17f90*/  IMAD.MOV.U32 R22, RZ, RZ, R229 ;  /* 0x000000ffff167224 */ /* 0x000fe400078e00e5 */
[----:B------:R-:W-:-:S07]  /*17fa0*/  IMAD.MOV.U32 R218, RZ, RZ, R232 ;  /* 0x000000ffffda7224 */ /* 0x000fce00078e00e8 */
.L_x_1565:
[----:B------:R-:W-:Y:S05]  /*17fb0*/  BSYNC B1 ;  /* 0x0000000000017941 */ /* 0x000fea0003800000 */
.L_x_1564:
[----:B------:R-:W2:Y:S01]  /*17fc0*/  LDL R152, [R1+0x4] ;  /* 0x0000040001987983 */ /* 0x000ea20000100800 */
[----:B------:R-:W0:Y:S01]  /*17fd0*/  LDC R156, c[0x0][0x9e4] ;  /* 0x00027900ff9c7b82 */ /* 0x000e220000000800 */
[----:B------:R-:W-:Y:S01]  /*17fe0*/  IADD3 R155, R219, 0x80, -R224 ;  /* 0x00000080db9b7810 */ /* 0x000fe20007ffe8e0 */
[----:B------:R-:W-:Y:S01]  /*17ff0*/  ULDC UR4, c[0x0][0x9dc] ;  /* 0x0002770000047ab9 */ /* 0x000fe20000000800 */
[----:B0-----:R-:W-:Y:S02]  /*18000*/  ISETP.GE.AND P5, PT, R156, 0x1, PT ;  /* 0x000000019c00780c */ /* 0x001fe40003fa6270 */
[----:B--2---:R-:W-:-:S05]  /*18010*/  LEA R155, R152, R155, 0x7 ;  /* 0x0000009b989b7211 */ /* 0x004fca00078e38ff */
[----:B------:R-:W-:-:S06]  /*18020*/  VIADD R154, R155, -UR4 ;  /* 0x800000049b9a7c36 */ /* 0x000fcc0008000000 */
[----:B------:R-:W-:Y:S05]  /*18030*/  @!P5 BRA `(.L_x_1586) ;  /* 0x000000000044d947 */ /* 0x000fea0003800000 */
        /* <DEDUP_REMOVED lines=10> */
.L_x_1588:
[----:B------:R-:W-:-:S13]  /*180e0*/  ISETP.NE.AND P2, PT, R156, 0x1, PT ;  /* 0x000000019c00780c */ /* 0x000fda0003f45270 */
[----:B------:R-:W0:Y:S02]  /*180f0*/  @P2 LDC.64 R152, c[0x0][0x9e8] ;  /* 0x00027a00ff982b82 */ /* 0x000e240000000a00 */
[----:B0-----:R-:W-:-:S05]  /*18100*/  @P2 IMAD.HI.U32 R152, R155, R152, RZ ;  /* 0x000000989b982227 */ /* 0x001fca00078e00ff */
[----:B------:R-:W-:-:S07]  /*18110*/  @P2 SHF.R.U32.HI R155, RZ, R153, R152 ;  /* 0x00000099ff9b2219 */ /* 0x000fce0000011698 */
.L_x_1589:
[----:B------:R-:W-:Y:S05]  /*18120*/  BSYNC B0 ;  /* 0x0000000000007941 */ /* 0x000fea0003800000 */
.L_x_1587:
[----:B------:R-:W-:-:S05]  /*18130*/  IMAD R155, R155, R156, RZ ;  /* 0x0000009c9b9b7224 */ /* 0x000fca00078e02ff */
[----:B------:R-:W-:-:S07]  /*18140*/  VIMNMX R154, R154, R155, !PT ;  /* 0x0000009b9a9a7248 */ /* 0x000fce0007fe0100 */
.L_x_1586:
[----:B------:R-:W2:Y:S01]  /*18150*/  LDL R153, [R1+0x50] ;  /* 0x0000500001997983 */ /* 0x000ea20000100800 */
[----:B------:R-:W-:Y:S01]  /*18160*/  VIADD R154, R154, 0x3f ;  /* 0x0000003f9a9a7836 */ /* 0x000fe20000000000 */
[----:B------:R-:W-:Y:S04]  /*18170*/  BSSY B0, `(.L_x_1590) ;  /* 0x000024e000007945 */ /* 0x000fe80003800000 */
[----:B------:R-:W-:-:S04]  /*18180*/  SHF.R.S32.HI R152, RZ, 0x1f, R154 ;  /* 0x0000001fff987819 */ /* 0x000fc8000001149a */
[----:B------:R-:W-:-:S04]  /*18190*/  LEA.HI R152, R152, R154, RZ, 0x6 ;  /* 0x0000009a98987211 */ /* 0x000fc800078f30ff */
[----:B------:R-:W-:-:S04]  /*181a0*/  SHF.R.S32.HI R152, RZ, 0x6, R152 ;  /* 0x00000006ff987819 */ /* 0x000fc80000011498 */
[----:B--2---:R-:W-:-:S04]  /*181b0*/  VIMNMX R153, R153, R152, !PT ;  /* 0x0000009899997248 */ /* 0x004fc80007fe0100 */
[----:B------:R-:W-:Y:S01]  /*181c0*/  ISETP.GE.AND P2, PT, R5, R153, PT ;  /* 0x000000990500720c */ /* 0x000fe20003f46270 */
[----:B------:R0:W-:-:S12]  /*181d0*/  STL [R1], R153 ;  /* 0x0000009901007387 */ /* 0x0001d80000100800 */
[----:B0-----:R-:W-:Y:S05]  /*181e0*/  @!P2 BRA `(.L_x_1591) ;  /* 0x000000240018a947 */ /* 0x001fea0003800000 */
[----:B------:R-:W-:Y:S01]  /*181f0*/  BSSY B1, `(.L_x_1592) ;  /* 0x0000244000017945 */ /* 0x000fe20003800000 */
[----:B------:R-:W-:Y:S01]  /*18200*/  IMAD.MOV.U32 R231, RZ, RZ, R5 ;  /* 0x000000ffffe77224 */ /* 0x000fe200078e0005 */
[----:B------:R-:W-:Y:S01]  /*18210*/  MOV R230, R4 ;  /* 0x0000000400e67202 */ /* 0x000fe20000000f00 */
[----:B------:R-:W-:Y:S01]  /*18220*/  IMAD.MOV.U32 R229, RZ, RZ, R3 ;  /* 0x000000ffffe57224 */ /* 0x000fe200078e0003 */
[----:B------:R-:W-:Y:S01]  /*18230*/  MOV R232, R218 ;  /* 0x000000da00e87202 */ /* 0x000fe20000000f00 */
[----:B------:R-:W-:-:S07]  /*18240*/  IMAD.MOV.U32 R5, RZ, RZ, R22 ;  /* 0x000000ffff057224 */ /* 0x000fce00078e0016 */
.L_x_1603:
[----:B------:R-:W-:-:S05]  /*18250*/  VIADD R22, R5, 0x1 ;  /* 0x0000000105167836 */ /* 0x000fca0000000000 */
[----:B------:R-:W-:-:S04]  /*18260*/  ISETP.NE.AND P2, PT, R22, 0x2, PT ;  /* 0x000000021600780c */ /* 0x000fc80003f45270 */
[----:B------:R-:W-:Y:S02]  /*18270*/  SEL R218, RZ, 0x1, P2 ;  /* 0x00000001ffda7807 */ /* 0x000fe40001000000 */
[----:B------:R-:W-:Y:S02]  /*18280*/  SEL R22, R22, RZ, P2 ;  /* 0x000000ff16167207 */ /* 0x000fe40001000000 */
[----:B------:R-:W-:Y:S01]  /*18290*/  LOP3.LUT R218, R232, R218, RZ, 0x3c, !PT ;  /* 0x000000dae8da7212 */ /* 0x000fe200078e3cff */
[----:B------:R-:W-:Y:S06]  /*182a0*/  @!P0 BRA `(.L_x_1593) ;  /* 0x0000000000048947 */ /* 0x000fec0003800000 */
[----:B------:R-:W-:Y:S01]  /*182b0*/  BPT.TRAP 0x1 ;  /* 0x000000040000795c */ /* 0x000fe20000300000 */
.L_x_1593:
[----:B------:R-:W-:Y:S02]  /*182c0*/  LEA R2, R22, R16, 0x3 ;  /* 0x0000001016027211 */ /* 0x000fe400078e18ff */
[----:B------:R-:W-:-:S04]  /*182d0*/  SHF.L.U32 R3, R218, 0x1f, RZ ;  /* 0x0000001fda037819 */ /* 0x000fc800000006ff */
[----:B------:R0:W1:Y:S01]  /*182e0*/  SYNCS.PHASECHK.TRANS64.TRYWAIT P2, [R2+URZ+0x30830], R3 ;  /* 0x03083003020075a7 */ /* 0x000062000804017f */
[----:B------:R-:W-:Y:S05]  /*182f0*/  @!P0 BRA `(.L_x_1594) ;  /* 0x0000000000048947 */ /* 0x000fea0003800000 */
[----:B------:R-:W-:Y:S01]  /*18300*/  BPT.TRAP 0x1 ;  /* 0x000000040000795c */ /* 0x000fe20000300000 */
.L_x_1594:
        /* <DEDUP_REMOVED lines=8> */
.L_x_1596:
[----:B------:R-:W-:Y:S05]  /*18390*/  BSYNC B2 ;  /* 0x0000000000027941 */ /* 0x000fea0003800000 */
.L_x_1595:
[----:B01----:R-:W-:Y:S01]  /*183a0*/  IMAD.MOV.U32 R2, RZ, RZ, R156 ;  /* 0x000000ffff027224 */ /* 0x003fe200078e009c */
[C---:B------:R-:W-:Y:S01]  /*183b0*/  IADD3 R152, R156.reuse, 0x6, RZ ;  /* 0x000000069c987810 */ /* 0x040fe20007ffe0ff */
[----:B------:R-:W-:Y:S01]  /*183c0*/  IMAD.MOV.U32 R3, RZ, RZ, 0x40000040 ;  /* 0x40000040ff037424 */ /* 0x000fe200078e00ff */
[----:B------:R-:W-:Y:S01]  /*183d0*/  IADD3 R154, R156, 0x204, RZ ;  /* 0x000002049c9a7810 */ /* 0x000fe20007ffe0ff */
[----:B------:R-:W-:Y:S01]  /*183e0*/  IMAD.MOV.U32 R155, RZ, RZ, 0x40000040 ;  /* 0x40000040ff9b7424 */ /* 0x000fe200078e00ff */
[----:B------:R-:W-:Y:S01]  /*183f0*/  R2UR UR6, R2 ;  /* 0x00000000020672ca */ /* 0x000fe200000e0000 */
[----:B------:R-:W-:Y:S01]  /*18400*/  IMAD.MOV.U32 R2, RZ, RZ, R153 ;  /* 0x000000ffff027224 */ /* 0x000fe200078e0099 */
[----:B------:R-:W-:Y:S01]  /*18410*/  R2UR UR10, R152 ;  /* 0x00000000980a72ca */ /* 0x000fe200000e0000 */
[----:B------:R-:W-:Y:S01]  /*18420*/  IMAD.MOV.U32 R153, RZ, RZ, 0x40000040 ;  /* 0x40000040ff997424 */ /* 0x000fe200078e00ff */
[----:B------:R-:W-:Y:S01]  /*18430*/  R2UR UR5, R3 ;  /* 0x00000000030572ca */ /* 0x000fe200000e0000 */
[----:B------:R-:W-:Y:S01]  /*18440*/  VIADD R152, R156, 0x202 ;  /* 0x000002029c987836 */ /* 0x000fe20000000000 */
[----:B------:R-:W-:Y:S01]  /*18450*/  R2UR UR4, R2 ;  /* 0x00000000020472ca */ /* 0x000fe200000e0000 */
[----:B------:R-:W-:Y:S01]  /*18460*/  IMAD.MOV.U32 R2, RZ, RZ, R4 ;  /* 0x000000ffff027224 */ /* 0x000fe200078e0004 */
[----:B------:R-:W-:Y:S01]  /*18470*/  R2UR UR11, R153 ;  /* 0x00000000990b72ca */ /* 0x000fe200000e0000 */
[-C--:B------:R-:W-:Y:S01]  /*18480*/  FMUL.FTZ R24, R24, R23.reuse ;  /* 0x0000001718187220 */ /* 0x080fe20000410000 */
[----:B------:R-:W-:Y:S01]  /*18490*/  R2UR UR22, R154 ;  /* 0x000000009a1672ca */ /* 0x000fe200000e0000 */
[-C--:B------:R-:W-:Y:S01]  /*184a0*/  FMUL.FTZ R25, R25, R23.reuse ;  /* 0x0000001719197220 */ /* 0x080fe20000410000 */
[----:B------:R-:W-:Y:S01]  /*184b0*/  R2UR UR8, R2 ;  /* 0x00000000020872ca */ /* 0x000fe200000e0000 */
[-C--:B------:R-:W-:Y:S01]  /*184c0*/  FMUL.FTZ R28, R28, R23.reuse ;  /* 0x000000171c1c7220 */ /* 0x080fe20000410000 */
[C---:B------:R-:W-:Y:S01]  /*184d0*/  IADD3 R2, R156.reuse, 0x200, RZ ;  /* 0x000002009c027810 */ /* 0x040fe20007ffe0ff */
        /* <DEDUP_REMOVED lines=8> */
[-C--:B------:R-:W-:Y:S01]  /*18560*/  FMUL.FTZ R33, R33, R23.reuse ;  /* 0x0000001721217220 */ /* 0x080fe20000410000 */
[----:B------:R-:W-:Y:S01]  /*18570*/  R2UR UR26, R2 ;  /* 0x00000000021a72ca */ /* 0x000fe200000e0000 */
[C---:B------:R-:W-:Y:S01]  /*18580*/  VIADD R2, R156.reuse, 0x404 ;  /* 0x000004049c027836 */ /* 0x040fe20000000000 */
[----:B------:R-:W-:Y:S01]  /*18590*/  IADD3 R154, R156, 0x406, RZ ;  /* 0x000004069c9a7810 */ /* 0x000fe20007ffe0ff */
[-C--:B------:R-:W-:Y:S01]  /*185a0*/  FMUL.FTZ R36, R36, R23.reuse ;  /* 0x0000001724247220 */ /* 0x080fe20000410000 */
[----:B------:R-:W-:Y:S01]  /*185b0*/  MOV R235, UR11 ;  /* 0x0000000b00eb7c02 */ /* 0x000fe20008000f00 */
[----:B------:R-:W-:Y:S01]  /*185c0*/  UMOV UR11, UR5 ;  /* 0x00000005000b7c82 */ /* 0x000fe20008000000 */
[----:B------:R-:W-:Y:S01]  /*185d0*/  MOV R4, UR10 ;  /* 0x0000000a00047c02 */ /* 0x000fe20008000f00 */
[----:B------:R-:W-:Y:S01]  /*185e0*/  UMOV UR10, UR4 ;  /* 0x00000004000a7c82 */ /* 0x000fe20008000000 */
[----:B------:R-:W-:Y:S01]  /*185f0*/  R2UR UR38, R2 ;  /* 0x00000000022672ca */ /* 0x000fe200000e0000 */
[----:B------:R-:W-:Y:S01]  /*18600*/  VIADD R2, R156, 0x600 ;  /* 0x000006009c027836 */ /* 0x000fe20000000000 */
[----:B------:R-:W-:Y:S01]  /*18610*/  R2UR UR7, R3 ;  /* 0x00000000030772ca */ /* 0x000fe200000e0000 */
[-C--:B------:R-:W-:Y:S01]  /*18620*/  FMUL.FTZ R37, R37, R23.reuse ;  /* 0x0000001725257220 */ /* 0x080fe20000410000 */
        /* <DEDUP_REMOVED lines=10> */
[----:B------:R-:W-:Y:S01]  /*186d0*/  R2UR UR46, R2 ;  /* 0x00000000022e72ca */ /* 0x000fe200000e0000 */
[----:B------:R-:W-:Y:S01]  /*186e0*/  VIADD R2, R156, 0x606 ;  /* 0x000006069c027836 */ /* 0x000fe20000000000 */
        /* <DEDUP_REMOVED lines=26> */
[----:B------:R-:W-:Y:S01]  /*18890*/  R2UR UR8, R222 ;  /* 0x00000000de0872ca */ /* 0x000fe200000e0000 */
[-C--:B------:R-:W-:Y:S01]  /*188a0*/  FMUL.FTZ R69, R69, R23.reuse ;  /* 0x0000001745457220 */ /* 0x080fe20000410000 */
[----:B------:R-:W-:Y:S01]  /*188b0*/  R2UR UR4, R220 ;  /* 0x00000000dc0472ca */ /* 0x000fe200000e0000 */
[-C--:B------:R-:W-:Y:S01]  /*188c0*/  FMUL.FTZ R72, R72, R23.reuse ;  /* 0x0000001748487220 */ /* 0x080fe20000410000 */
[----:B------:R-:W-:Y:S01]  /*188d0*/  R2UR UR5, R221 ;  /* 0x00000000dd0572ca */ /* 0x000fe200000e0000 */
[-C--:B------:R-:W-:Y:S01]  /*188e0*/  FMUL.FTZ R73, R73, R23.reuse ;  /* 0x0000001749497220 */ /* 0x080fe20000410000 */
        /* <DEDUP_REMOVED lines=184> */
.L_x_1598:
[----:B------:R-:W-:Y:S01]  /*19470*/  SHF.L.U32 R0, R232, 0x1f, RZ ;  /* 0x0000001fe8007819 */ /* 0x000fe200000006ff */
[----:B------:R-:W-:-:S04]  /*19480*/  IMAD R232, R5, 0x8, R16 ;  /* 0x0000000805e87824 */ /* 0x000fc800078e0210 */
[----:B------:R0:W1:Y:S01]  /*19490*/  SYNCS.PHASECHK.TRANS64.TRYWAIT P2, [R232+URZ+0x30850], R0 ;  /* 0x03085000e80075a7 */ /* 0x000062000804017f */
[----:B------:R-:W-:Y:S05]  /*194a0*/  @!P0 BRA `(.L_x_1599) ;  /* 0x0000000000048947 */ /* 0x000fea0003800000 */
[----:B------:R-:W-:Y:S01]  /*194b0*/  BPT.TRAP 0x1 ;  /* 0x000000040000795c */ /* 0x000fe20000300000 */
.L_x_1599:
[----:B------:R-:W-:Y:S04]  /*194c0*/  BSSY B2, `(.L_x_1600) ;  /* 0x0000004000027945 */ /* 0x000fe80003800000 */
[----:B-1----:R-:W-:Y:S05]  /*194d0*/  @P2 BRA `(.L_x_1601) ;  /* 0x0000000000082947 */ /* 0x002fea0003800000 */
[----:B------:R-:W1:Y:S02]  /*194e0*/  SYNCS.PHASECHK.TRANS64.TRYWAIT P2, [R232+URZ+0x30850], R0 ;  /* 0x03085000e80075a7 */ /* 0x000e64000804017f */
[----:B-1----:R-:W-:Y:S05]  /*194f0*/  @!P2 BRA `(.L_x_1602) ;  /* 0x000001040054a947 */ /* 0x002fea0003800000 */
.L_x_1601:
[----:B------:R-:W-:Y:S05]  /*19500*/  BSYNC B2 ;  /* 0x0000000000027941 */ /* 0x000fea0003800000 */
.L_x_1600:
[----:B01----:R-:W-:Y:S01]  /*19510*/  IADD3 R0, R16, 0x400, RZ ;  /* 0x0000040010007810 */ /* 0x003fe20007ffe0ff */
[----:B------:R-:W-:Y:S01]  /*19520*/  IMAD.MOV.U32 R3, RZ, RZ, 0x40000040 ;  /* 0x40000040ff037424 */ /* 0x000fe200078e00ff */
[----:B------:R-:W-:Y:S01]  /*19530*/  WARPGROUP.ARRIVE ;  /* 0x00000000000079c5 */ /* 0x000fe20000000000 */
[----:B------:R-:W-:Y:S01]  /*19540*/  ULDC UR4, c[0x0][0x9d8] ;  /* 0x0002760000047ab9 */ /* 0x000fe20000000800 */
[----:B------:R-:W-:Y:S01]  /*19550*/  SHF.R.U32.HI R0, RZ, 0x4, R0 ;  /* 0x00000004ff007819 */ /* 0x000fe20000011600 */
[----:B------:R-:W2:Y:S01]  /*19560*/  LDL R235, [R1] ;  /* 0x0000000001eb7983 */ /* 0x000ea20000100800 */
[----:B------:R-:W-:Y:S01]  /*19570*/  R2UR UR7, R3 ;  /* 0x00000000030772ca */ /* 0x000fe200000e0000 */
[----:B------:R-:W-:Y:S01]  /*19580*/  IMAD.MOV.U32 R3, RZ, RZ, 0x40000040 ;  /* 0x40000040ff037424 */ /* 0x000fe200078e00ff */
[----:B------:R-:W-:Y:S01]  /*19590*/  LOP3.LUT R0, R0, 0x3fff, RZ, 0xc0, !PT ;  /* 0x00003fff00007812 */ /* 0x000fe200078ec0ff */
[----:B------:R-:W-:Y:S01]  /*195a0*/  FMUL.FTZ R162, R162, UR4 ;  /* 0x00000004a2a27c20 */ /* 0x000fe20008410000 */
[----:B------:R-:W-:Y:S01]  /*195b0*/  FMUL.FTZ R163, R163, UR4 ;  /* 0x00000004a3a37c20 */ /* 0x000fe20008410000 */
[----:B------:R-:W-:Y:S01]  /*195c0*/  FMUL.FTZ R166, R166, UR4 ;  /* 0x00000004a6a67c20 */ /* 0x000fe20008410000 */
[----:B------:R-:W-:Y:S01]  /*195d0*/  LOP3.LUT R0, R0, 0x2000000, RZ, 0xfc, !PT ;  /* 0x0200000000007812 */ /* 0x000fe200078efcff */
[----:B------:R-:W-:Y:S01]  /*195e0*/  FMUL.FTZ R167, R167, UR4 ;  /* 0x00000004a7a77c20 */ /* 0x000fe20008410000 */
[----:B------:R-:W-:Y:S01]  /*195f0*/  FMUL.FTZ R170, R170, UR4 ;  /* 0x00000004aaaa7c20 */ /* 0x000fe20008410000 */
[----:B------:R-:W-:Y:S01]  /*19600*/  MUFU.TANH R162, R162 ;  /* 0x000000a200a27308 */ /* 0x000fe20000002400 */
[----:B------:R-:W-:Y:S01]  /*19610*/  FMUL.FTZ R171, R171, UR4 ;  /* 0x00000004abab7c20 */ /* 0x000fe20008410000 */
[----:B------:R-:W-:-:S02]  /*19620*/  IMAD R2, R5, 0x800, R0 ;  /* 0x0000080005027824 */ /* 0x000fc400078e0200 */
[----:B------:R-:W-:Y:S01]  /*19630*/  FMUL.FTZ R0, R152, UR4 ;  /* 0x0000000498007c20 */ /* 0x000fe20008410000 */
[----:B------:R-:W-:Y:S02]  /*19640*/  IMAD.MOV.U32 R5, RZ, RZ, 0x40000040 ;  /* 0x40000040ff057424 */ /* 0x000fe400078e00ff */
[----:B------:R-:W-:Y:S01]  /*19650*/  FMUL.FTZ R152, R155, UR4 ;  /* 0x000000049b987c20 */ /* 0x000fe20008410000 */
[----:B------:R-:W-:Y:S01]  /*19660*/  FMUL.FTZ R155, R157, UR4 ;  /* 0x000000049d9b7c20 */ /* 0x000fe20008410000 */
[----:B------:R-:W-:Y:S01]  /*19670*/  R2UR UR6, R2 ;  /* 0x00000000020672ca */ /* 0x000fe200000e0000 */
[----:B------:R-:W-:Y:S01]  /*19680*/  FMUL.FTZ R157, R160, UR4 ;  /* 0x00000004a09d7c20 */ /* 0x000fe20008410000 */
[----:B------:R-:W-:Y:S01]  /*19690*/  IADD3 R4, R2, 0x80, RZ ;  /* 0x0000008002047810 */ /* 0x000fe20007ffe0ff */
[----:B------:R-:W-:Y:S01]  /*196a0*/  MUFU.TANH R0, R0 ;  /* 0x0000000000007308 */ /* 0x000fe20000002400 */
[----:B------:R-:W-:Y:S01]  /*196b0*/  FMUL.FTZ R160, R165, UR4 ;  /* 0x00000004a5a07c20 */ /* 0x000fe20008410000 */
[----:B------:R-:W-:Y:S01]  /*196c0*/  FMUL.FTZ R165, R172, UR4 ;  /* 0x00000004aca57c20 */ /* 0x000fe20008410000 */
[----:B------:R-:W-:Y:S01]  /*196d0*/  FMUL.FTZ R172, R180, UR4 ;  /* 0x00000004b4ac7c20 */ /* 0x000fe20008410000 */
[----:B------:R-:W-:Y:S01]  /*196e0*/  FMUL.FTZ R174, R174, UR4 ;  /* 0x00000004aeae7c20 */ /* 0x000fe20008410000 */
[----:B------:R-:W-:Y:S01]  /*196f0*/  FMUL.FTZ R175, R175, UR4 ;  /* 0x00000004afaf7c20 */ /* 0x000fe20008410000 */
[----:B------:R-:W-:Y:S01]  /*19700*/  FMUL.FTZ R180, R183, UR4 ;  /* 0x00000004b7b47c20 */ /* 0x000fe20008410000 */
[----:B------:R-:W-:Y:S01]  /*19710*/  @!P1 IADD3 R232, R232, 0x30860, RZ ;  /* 0x00030860e8e89810 */ /* 0x000fe20007ffe0ff */
[----:B------:R-:W-:Y:S02]  /*19720*/  MUFU.TANH R155, R155 ;  /* 0x0000009b009b7308 */ /* 0x000fe40000002400 */
[----:B------:R-:W-:Y:S01]  /*19730*/  HGMMA.64x256x16.F32 R24, R196, gdesc[UR4].tnspB, R24, gsb0 ;  /* 0x43e00004c4187df0 */ /* 0x000fe20008000818 */
[----:B------:R-:W-:Y:S01]  /*19740*/  R2UR UR6, R4 ;  /* 0x00000000040672ca */ /* 0x000fe200000e0000 */
[C---:B------:R-:W-:Y:S01]  /*19750*/  VIADD R4, R2.reuse, 0x100 ;  /* 0x0000010002047836 */ /* 0x040fe20000000000 */
[----:B------:R-:W-:Y:S01]  /*19760*/  R2UR UR7, R5 ;  /* 0x00000000050772ca */ /* 0x000fe200000e0000 */
[----:B------:R-:W-:Y:S01]  /*19770*/  VIADD R2, R2, 0x180 ;  /* 0x0000018002027836 */ /* 0x000fe20000000000 */
[----:B------:R-:W-:Y:S01]  /*19780*/  MOV R5, 0x40000040 ;  /* 0x4000004000057802 */ /* 0x000fe20000000f00 */
        /* <DEDUP_REMOVED lines=16> */
[C---:B--2---:R-:W-:Y:S01]  /*19890*/  ISETP.GT.AND P2, PT, R231.reuse, R235, PT ;  /* 0x000000ebe700720c */ /* 0x044fe20003f44270 */
[----:B------:R-:W-:-:S04]  /*198a0*/  VIADD R231, R231, 0xffffffff ;  /* 0xffffffffe7e77836 */ /* 0x000fc80000000000 */
        /* <DEDUP_REMOVED lines=21> */
[----:B------:R-:W-:-:S03]  /*19a00*/  ULDC UR4, c[0x0][0x988] ;  /* 0x0002620000047ab9 */ /* 0x000fc60000000800 */
        /* <DEDUP_REMOVED lines=8> */
[----:B------:R-:W0:Y:S08]  /*19a90*/  MUFU.TANH R5, R5 ;  /* 0x0000000500057308 */ /* 0x000e300000002400 */
[----:B------:R-:W1:Y:S08]  /*19aa0*/  MUFU.TANH R153, R153 ;  /* 0x0000009900997308 */ /* 0x000e700000002400 */
[----:B------:R-:W2:Y:S01]  /*19ab0*/  MUFU.TANH R156, R156 ;  /* 0x0000009c009c7308 */ /* 0x000ea20000002400 */
[----:B0-----:R-:W-:-:S04]  /*19ac0*/  FMNMX.FTZ R23, R5, R230, !PT ;  /* 0x000000e605177209 */ /* 0x001fc80007810000 */
[----:B------:R-:W-:-:S03]  /*19ad0*/  FMNMX.FTZ R23, R152, R23, !PT ;  /* 0x0000001798177209 */ /* 0x000fc60007810000 */
[----:B------:R-:W0:Y:S01]  /*19ae0*/  MUFU.TANH R177, R177 ;  /* 0x000000b100b17308 */ /* 0x000e220000002400 */
[----:B-1----:R-:W-:-:S07]  /*19af0*/  FMNMX.FTZ R23, R153, R23, !PT ;  /* 0x0000001799177209 */ /* 0x002fce0007810000 */
[----:B------:R-:W1:Y:S01]  /*19b00*/  MUFU.TANH R178, R178 ;  /* 0x000000b200b27308 */ /* 0x000e620000002400 */
[----:B--2---:R-:W-:-:S04]  /*19b10*/  FMNMX.FTZ R23, R156, R23, !PT ;  /* 0x000000179c177209 */ /* 0x004fc80007810000 */
[----:B------:R-:W-:-:S03]  /*19b20*/  FMNMX.FTZ R23, R162, R23, !PT ;  /* 0x00000017a2177209 */ /* 0x000fc60007810000 */
[----:B------:R-:W2:Y:S01]  /*19b30*/  MUFU.TANH R179, R179 ;  /* 0x000000b300b37308 */ /* 0x000ea20000002400 */
[----:B------:R-:W-:-:S04]  /*19b40*/  FMNMX.FTZ R23, R163, R23, !PT ;  /* 0x00000017a3177209 */ /* 0x000fc80007810000 */
[----:B------:R-:W-:-:S04]  /*19b50*/  FMNMX.FTZ R23, R166, R23, !PT ;  /* 0x00000017a6177209 */ /* 0x000fc80007810000 */
[----:B------:R-:W-:-:S04]  /*19b60*/  FMNMX.FTZ R182, R167, R23, !PT ;  /* 0x00000017a7b67209 */ /* 0x000fc80007810000 */
[----:B------:R-:W-:-:S04]  /*19b70*/  FMNMX.FTZ R182, R170, R182, !PT ;  /* 0x000000b6aab67209 */ /* 0x000fc80007810000 */
[----:B------:R-:W-:-:S04]  /*19b80*/  FMNMX.FTZ R182, R171, R182, !PT ;  /* 0x000000b6abb67209 */ /* 0x000fc80007810000 */
[----:B------:R-:W-:-:S04]  /*19b90*/  FMNMX.FTZ R182, R174, R182, !PT ;  /* 0x000000b6aeb67209 */ /* 0x000fc80007810000 */
[----:B------:R-:W-:-:S04]  /*19ba0*/  FMNMX.FTZ R182, R175, R182, !PT ;  /* 0x000000b6afb67209 */ /* 0x000fc80007810000 */
[----:B0-----:R-:W-:-:S04]  /*19bb0*/  FMNMX.FTZ R182, R177, R182, !PT ;  /* 0x000000b6b1b67209 */ /* 0x001fc80007810000 */
[----:B-1----:R-:W-:Y:S01]  /*19bc0*/  FMNMX.FTZ R182, R178, R182, !PT ;  /* 0x000000b6b2b67209 */ /* 0x002fe20007810000 */
[----:B------:R-:W-:Y:S02]  /*19bd0*/  WARPGROUP.DEPBAR.LE gsb0, 0x0 ;  /* 0x00008000000079c5 */ /* 0x000fe40000010000 */
[----:B------:R-:W-:-:S06]  /*19be0*/  WARPGROUP.ARRIVE ;  /* 0x00000000000079c5 */ /* 0x000fcc0000000000 */
[----:B------:R-:W-:Y:S01]  /*19bf0*/  HGMMA.64x256x16.F32 R24, R188, gdesc[UR4].tnspB, R24, gsb0 ;  /* 0x43e00004bc187df0 */ /* 0x000fe20008000818 */
[----:B------:R-:W-:Y:S02]  /*19c00*/  R2UR UR6, R2 ;  /* 0x00000000020672ca */ /* 0x000fe400000e0000 */
[----:B------:R-:W-:Y:S02]  /*19c10*/  R2UR UR7, R3 ;  /* 0x00000000030772ca */ /* 0x000fe400000e0000 */
        /* <DEDUP_REMOVED lines=19> */
[----:B0-----:R-:W-:Y:S02]  /*19d50*/  FMNMX.FTZ R3, R3, R2, !PT ;  /* 0x0000000203037209 */ /* 0x001fe40007810000 */
[----:B------:R-:W-:-:S03]  /*19d60*/  MOV R2, UR4 ;  /* 0x0000000400027c02 */ /* 0x000fc60008000f00 */
[----:B------:R-:W-:Y:S01]  /*19d70*/  FADD.FTZ R181, -R3, R229 ;  /* 0x000000e503b57221 */ /* 0x000fe20000010100 */
[----:B------:R-:W-:-:S03]  /*19d80*/  IMAD.MOV.U32 R229, RZ, RZ, R3 ;  /* 0x000000ffffe57224 */ /* 0x000fc600078e0003 */
[----:B------:R-:W-:-:S04]  /*19d90*/  FMUL.FTZ R181, R181, R2 ;  /* 0x00000002b5b57220 */ /* 0x000fc80000410000 */
[----:B------:R0:W-:Y:S02]  /*19da0*/  MUFU.EX2 R23, R181 ;  /* 0x000000b500177308 */ /* 0x0001e40000000800 */
[----:B0-----:R-:W-:-:S04]  /*19db0*/  FMUL.FTZ R181, R3, R2 ;  /* 0x0000000203b57220 */ /* 0x001fc80000410000 */
        /* <DEDUP_REMOVED lines=10> */
[----:B------:R-:W-:-:S04]  /*19e60*/  FFMA.FTZ R159, R176, R2, -R181 ;  /* 0x00000002b09f7223 */ /* 0x000fc800000108b5 */
        /* <DEDUP_REMOVED lines=9> */
[----:B------:R-:W-:Y:S01]  /*19f00*/  WARPGROUP.ARRIVE ;  /* 0x00000000000079c5 */ /* 0x000fe20000000000 */
[-CC-:B------:R-:W-:Y:S01]  /*19f10*/  FFMA.FTZ R188, R161, R2.reuse, -R181.reuse ;  /* 0x00000002a1bc7223 */ /* 0x180fe200000108b5 */
[----:B------:R-:W-:-:S04]  /*19f20*/  FFMA.FTZ R190, R165, R2, -R181 ;  /* 0x00000002a5be7223 */ /* 0x000fc800000108b5 */
[----:B------:R-:W-:Y:S01]  /*19f30*/  HGMMA.64x256x16.F32 R24, R184, gdesc[UR4].tnspB, R24, gsb0 ;  /* 0x43e00004b8187df0 */ /* 0x000fe20008000818 */
[----:B------:R-:W-:Y:S08]  /*19f40*/  MUFU.EX2 R188, R188 ;  /* 0x000000bc00bc7308 */ /* 0x000ff00000000800 */
[----:B------:R-:W-:Y:S01]  /*19f50*/  MUFU.EX2 R190, R190 ;  /* 0x000000be00be7308 */ /* 0x000fe20000000800 */
[----:B------:R-:W-:-:S02]  /*19f60*/  WARPGROUP.DEPBAR.LE gsb0, 0x0 ;  /* 0x00008000000079c5 */ /* 0x000fc40000010000 */
[--C-:B------:R-:W-:Y:S01]  /*19f70*/  FFMA.FTZ R185, R0, R2, -R181.reuse ;  /* 0x0000000200b97223 */ /* 0x100fe200000108b5 */
[----:B--2---:R-:W-:Y:S01]  /*19f80*/  FMNMX.FTZ R0, R179, R182, !PT ;  /* 0x000000b6b3007209 */ /* 0x004fe20007810000 */
[----:B------:R-:W-:-:S03]  /*19f90*/  FFMA.FTZ R184, R169, R2, -R181 ;  /* 0x00000002a9b87223 */ /* 0x000fc600000108b5 */
[----:B------:R0:W-:Y:S01]  /*19fa0*/  MUFU.EX2 R182, R155 ;  /* 0x0000009b00b67308 */ /* 0x0001e20000000800 */
[----:B------:R-:W-:Y:S01]  /*19fb0*/  FFMA.FTZ R186, R172, R2, -R181 ;  /* 0x00000002acba7223 */ /* 0x000fe200000108b5 */
[----:B------:R-:W-:-:S05]  /*19fc0*/  FMNMX.FTZ R0, R180, R0, !PT ;  /* 0x00000000b4007209 */ /* 0x000fca0007810000 */
[----:B------:R-:W1:Y:S01]  /*19fd0*/  SHFL.BFLY PT, R4, R0, 0x2, 0x1f ;  /* 0x0c401f0000047f89 */ /* 0x000e6200000e0000 */
[----:B------:R-:W-:Y:S01]  /*19fe0*/  MUFU.EX2 R185, R185 ;  /* 0x000000b900b97308 */ /* 0x000fe20000000800 */
[----:B0-----:R-:W-:-:S07]  /*19ff0*/  FFMA.FTZ R155, R164, R2, -R181 ;  /* 0x00000002a49b7223 */ /* 0x001fce00000108b5 */
[----:B------:R-:W-:Y:S08]  /*1a000*/  MUFU.EX2 R155, R155 ;  /* 0x0000009b009b7308 */ /* 0x000ff00000000800 */
[----:B------:R-:W-:Y:S01]  /*1a010*/  MUFU.EX2 R184, R184 ;  /* 0x000000b800b87308 */ /* 0x000fe20000000800 */
[----:B-1----:R-:W-:-:S07]  /*1a020*/  FMNMX.FTZ R0, R0, R4, !PT ;  /* 0x0000000400007209 */ /* 0x002fce0007810000 */
[----:B------:R-:W-:Y:S01]  /*1a030*/  MUFU.EX2 R186, R186 ;  /* 0x000000ba00ba7308 */ /* 0x000fe20000000800 */
[----:B------:R-:W0:Y:S02]  /*1a040*/  SHFL.BFLY PT, R4, R0, 0x1, 0x1f ;  /* 0x0c201f0000047f89 */ /* 0x000e2400000e0000 */
[----:B0-----:R-:W-:-:S05]  /*1a050*/  FMNMX.FTZ R4, R0, R4, !PT ;  /* 0x0000000400047209 */ /* 0x001fca0007810000 */
[C---:B------:R-:W-:Y:S01]  /*1a060*/  FADD.FTZ R0, -R4.reuse, R230 ;  /* 0x000000e604007221 */ /* 0x040fe20000010100 */
[-C--:B------:R-:W-:Y:S01]  /*1a070*/  FMUL.FTZ R160, R4, R2.reuse ;  /* 0x0000000204a07220 */ /* 0x080fe20000410000 */
[----:B------:R-:W-:Y:S02]  /*1a080*/  IMAD.MOV.U32 R230, RZ, RZ, R4 ;  /* 0x000000ffffe67224 */ /* 0x000fe400078e0004 */
[-C--:B------:R-:W-:Y:S01]  /*1a090*/  FMUL.FTZ R0, R0, R2.reuse ;  /* 0x0000000200007220 */ /* 0x080fe20000410000 */
[-CC-:B------:R-:W-:Y:S01]  /*1a0a0*/  FFMA.FTZ R197, R5, R2.reuse, -R160.reuse ;  /* 0x0000000205c57223 */ /* 0x180fe200000108a0 */
[-CC-:B------:R-:W-:Y:S01]  /*1a0b0*/  FFMA.FTZ R5, R152, R2.reuse, -R160.reuse ;  /* 0x0000000298057223 */ /* 0x180fe200000108a0 */
[-CC-:B------:R-:W-:Y:S01]  /*1a0c0*/  FFMA.FTZ R199, R153, R2.reuse, -R160.reuse ;  /* 0x0000000299c77223 */ /* 0x180fe200000108a0 */
[-C--:B------:R-:W-:Y:S01]  /*1a0d0*/  FFMA.FTZ R152, R156, R2.reuse, -R160 ;  /* 0x000000029c987223 */ /* 0x080fe200000108a0 */
[----:B------:R-:W-:Y:S01]  /*1a0e0*/  @!P1 IMAD R153, R22, 0x8, R16 ;  /* 0x0000000816999824 */ /* 0x000fe200078e0210 */
[----:B------:R-:W-:Y:S01]  /*1a0f0*/  MUFU.EX2 R0, R0 ;  /* 0x0000000000007308 */ /* 0x000fe20000000800 */
[-CC-:B------:R-:W-:Y:S01]  /*1a100*/  FFMA.FTZ R193, R162, R2.reuse, -R160.reuse ;  /* 0x00000002a2c17223 */ /* 0x180fe200000108a0 */
[----:B------:R-:W-:Y:S01]  /*1a110*/  FFMA.FTZ R163, R163, R2, -R160 ;  /* 0x00000002a3a37223 */ /* 0x000fe200000108a0 */
[----:B------:R-:W-:-:S02]  /*1a120*/  @!P1 VIADD R156, R153, 0x30840 ;  /* 0x00030840999c9836 */ /* 0x000fc40000000000 */
[-CC-:B------:R-:W-:Y:S01]  /*1a130*/  FFMA.FTZ R195, R166, R2.reuse, -R160.reuse ;  /* 0x00000002a6c37223 */ /* 0x180fe200000108a0 */
[-CC-:B------:R-:W-:Y:S01]  /*1a140*/  FFMA.FTZ R189, R170, R2.reuse, -R160.reuse ;  /* 0x00000002aabd7223 */ /* 0x180fe200000108a0 */
[-CC-:B------:R-:W-:Y:S01]  /*1a150*/  FFMA.FTZ R161, R171, R2.reuse, -R160.reuse ;  /* 0x00000002aba17223 */ /* 0x180fe200000108a0 */
[-C--:B------:R-:W-:Y:S01]  /*1a160*/  FFMA.FTZ R191, R174, R2.reuse, -R160 ;  /* 0x00000002aebf7223 */ /* 0x080fe200000108a0 */
[----:B------:R-:W0:Y:S01]  /*1a170*/  MUFU.EX2 R197, R197 ;  /* 0x000000c500c57308 */ /* 0x000e220000000800 */
[----:B------:R-:W-:Y:S01]  /*1a180*/  @!P1 PRMT R156, RZ, 0x654, R156 ;  /* 0x00000654ff9c9816 */ /* 0x000fe2000000009c */
[-CC-:B------:R-:W-:Y:S01]  /*1a190*/  FFMA.FTZ R162, R175, R2.reuse, -R160.reuse ;  /* 0x00000002afa27223 */ /* 0x180fe200000108a0 */
[-CC-:B------:R-:W-:Y:S01]  /*1a1a0*/  FFMA.FTZ R177, R177, R2.reuse, -R160.reuse ;  /* 0x00000002b1b17223 */ /* 0x180fe200000108a0 */
[-CC-:B------:R-:W-:Y:S01]  /*1a1b0*/  FFMA.FTZ R178, R178, R2.reuse, -R160.reuse ;  /* 0x00000002b2b27223 */ /* 0x180fe200000108a0 */
[----:B------:R1:W-:Y:S01]  /*1a1c0*/  @!P1 SYNCS.ARRIVE.TRANS64.RED.A1T0 RZ, [R156+URZ], RZ ;  /* 0x000000ff9cff99a7 */ /* 0x0003e2000810043f */
[----:B------:R-:W-:-:S02]  /*1a1d0*/  FFMA.FTZ R179, R179, R2, -R160 ;  /* 0x00000002b3b37223 */ /* 0x000fc400000108a0 */
[----:B------:R-:W2:Y:S01]  /*1a1e0*/  MUFU.EX2 R5, R5 ;  /* 0x0000000500057308 */ /* 0x000ea20000000800 */
[-CC-:B-1----:R-:W-:Y:S01]  /*1a1f0*/  FFMA.FTZ R156, R167, R2.reuse, -R160.reuse ;  /* 0x00000002a79c7223 */ /* 0x182fe200000108a0 */
[----:B------:R-:W-:Y:S01]  /*1a200*/  FFMA.FTZ R160, R180, R2, -R160 ;  /* 0x00000002b4a07223 */ /* 0x000fe200000108a0 */
[----:B------:R1:W-:Y:S05]  /*1a210*/  @!P1 SYNCS.ARRIVE.TRANS64.RED.A1T0 RZ, [R232+URZ], RZ ;  /* 0x000000ffe8ff99a7 */ /* 0x0003ea000810043f */
[----:B------:R-:W3:Y:S01]  /*1a220*/  MUFU.EX2 R199, R199 ;  /* 0x000000c700c77308 */ /* 0x000ee20000000800 */
[----:B0-----:R-:W-:Y:S01]  /*1a230*/  FFMA.FTZ R226, R0, R226, R197 ;  /* 0x000000e200e27223 */ /* 0x001fe200000100c5 */
[----:B-1----:R-:W-:-:S06]  /*1a240*/  IMAD.MOV.U32 R232, RZ, RZ, R218 ;  /* 0x000000ffffe87224 */ /* 0x002fcc00078e00da */
[----:B------:R-:W0:Y:S01]  /*1a250*/  MUFU.EX2 R152, R152 ;  /* 0x0000009800987308 */ /* 0x000e220000000800 */
[C---:B--2---:R-:W-:Y:S01]  /*1a260*/  FADD.FTZ R226, R5.reuse, R226 ;  /* 0x000000e205e27221 */ /* 0x044fe20000010000 */
[----:B------:R-:W-:Y:S02]  /*1a270*/  F2FP.F16.F32.PACK_AB R197, R5, R197 ;  /* 0x000000c505c5723e */ /* 0x000fe400000000ff */
[----:B------:R-:W-:-:S04]  /*1a280*/  MOV R5, R22 ;  /* 0x0000001600057202 */ /* 0x000fc80000000f00 */
[----:B------:R1:W-:Y:S08]  /*1a290*/  MUFU.EX2 R153, R163 ;  /* 0x000000a300997308 */ /* 0x0003f00000000800 */
[----:B------:R-:W2:Y:S01]  /*1a2a0*/  MUFU.EX2 R193, R193 ;  /* 0x000000c100c17308 */ /* 0x000ea20000000800 */
[----:B-1----:R-:W-:-:S04]  /*1a2b0*/  FFMA.FTZ R163, R23, R227, R185 ;  /* 0x000000e317a37223 */ /* 0x002fc800000100b9 */
[C---:B------:R-:W-:Y:S01]  /*1a2c0*/  FADD.FTZ R163, R196.reuse, R163 ;  /* 0x000000a3c4a37221 */ /* 0x040fe20000010000 */
[----:B------:R-:W-:Y:S02]  /*1a2d0*/  F2FP.F16.F32.PACK_AB R196, R196, R185 ;  /* 0x000000b9c4c4723e */ /* 0x000fe400000000ff */
[----:B------:R-:W1:Y:S01]  /*1a2e0*/  MUFU.EX2 R195, R195 ;  /* 0x000000c300c37308 */ /* 0x000e620000000800 */
[----:B------:R-:W-:Y:S01]  /*1a2f0*/  FADD.FTZ R164, R198, R163 ;  /* 0x000000a3c6a47221 */ /* 0x000fe20000010000 */
[----:B---3--:R-:W-:Y:S01]  /*1a300*/  FADD.FTZ R163, R199, R226 ;  /* 0x000000e2c7a37221 */ /* 0x008fe20000010000 */
[C---:B------:R-:W-:Y:S02]  /*1a310*/  F2FP.F16.F32.PACK_AB R198, R182.reuse, R198 ;  /* 0x000000c6b6c6723e */ /* 0x040fe400000000ff */
[----:B------:R-:W-:Y:S01]  /*1a320*/  FADD.FTZ R164, R182, R164 ;  /* 0x000000a4b6a47221 */ /* 0x000fe20000010000 */
[C---:B0-----:R-:W-:Y:S01]  /*1a330*/  FADD.FTZ R163, R152.reuse, R163 ;  /* 0x000000a398a37221 */ /* 0x041fe20000010000 */
[----:B------:R-:W-:Y:S01]  /*1a340*/  F2FP.F16.F32.PACK_AB R199, R152, R199 ;  /* 0x000000c798c7723e */ /* 0x000fe200000000ff */
[----:B------:R-:W0:Y:S01]  /*1a350*/  MUFU.EX2 R156, R156 ;  /* 0x0000009c009c7308 */ /* 0x000e220000000800 */
[----:B------:R-:W-:Y:S01]  /*1a360*/  FADD.FTZ R165, R183, R164 ;  /* 0x000000a4b7a57221 */ /* 0x000fe20000010000 */
[----:B--2---:R-:W-:Y:S01]  /*1a370*/  FADD.FTZ R164, R193, R163 ;  /* 0x000000a3c1a47221 */ /* 0x004fe20000010000 */
[----:B------:R-:W-:-:S02]  /*1a380*/  F2FP.F16.F32.PACK_AB R193, R153, R193 ;  /* 0x000000c199c1723e */ /* 0x000fc400000000ff */
[C---:B------:R-:W-:Y:S01]  /*1a390*/  FADD.FTZ R163, R192.reuse, R165 ;  /* 0x000000a5c0a37221 */ /* 0x040fe20000010000 */
[----:B------:R-:W-:Y:S01]  /*1a3a0*/  FADD.FTZ R164, R153, R164 ;  /* 0x000000a499a47221 */ /* 0x000fe20000010000 */
[----:B------:R-:W-:Y:S01]  /*1a3b0*/  F2FP.F16.F32.PACK_AB R192, R192, R183 ;  /* 0x000000b7c0c0723e */ /* 0x000fe200000000ff */
[----:B------:R-:W2:Y:S01]  /*1a3c0*/  MUFU.EX2 R189, R189 ;  /* 0x000000bd00bd7308 */ /* 0x000ea20000000800 */
[----:B------:R-:W-:Y:S01]  /*1a3d0*/  FADD.FTZ R163, R194, R163 ;  /* 0x000000a3c2a37221 */ /* 0x000fe20000010000 */
[----:B-1----:R-:W-:Y:S01]  /*1a3e0*/  FADD.FTZ R164, R195, R164 ;  /* 0x000000a4c3a47221 */ /* 0x002fe20000010000 */
[C---:B------:R-:W-:Y:S02]  /*1a3f0*/  F2FP.F16.F32.PACK_AB R194, R154.reuse, R194 ;  /* 0x000000c29ac2723e */ /* 0x040fe400000000ff */
[----:B------:R-:W-:-:S03]  /*1a400*/  FADD.FTZ R165, R154, R163 ;  /* 0x000000a39aa57221 */ /* 0x000fc60000010000 */
[----:B------:R-:W1:Y:S01]  /*1a410*/  MUFU.EX2 R161, R161 ;  /* 0x000000a100a17308 */ /* 0x000e620000000800 */
[----:B0-----:R-:W-:Y:S01]  /*1a420*/  FADD.FTZ R163, R156, R164 ;  /* 0x000000a49ca37221 */ /* 0x001fe20000010000 */
[----:B------:R-:W-:Y:S01]  /*1a430*/  FADD.FTZ R165, R188, R165 ;  /* 0x000000a5bca57221 */ /* 0x000fe20000010000 */
[----:B------:R-:W-:Y:S02]  /*1a440*/  F2FP.F16.F32.PACK_AB R195, R156, R195 ;  /* 0x000000c39cc3723e */ /* 0x000fe400000000ff */
[C---:B------:R-:W-:Y:S01]  /*1a450*/  F2FP.F16.F32.PACK_AB R188, R155.reuse, R188 ;  /* 0x000000bc9bbc723e */ /* 0x040fe200000000ff */
[----:B------:R-:W-:Y:S02]  /*1a460*/  FADD.FTZ R165, R155, R165 ;  /* 0x000000a59ba57221 */ /* 0x000fe40000010000 */
[----:B------:R-:W0:Y:S01]  /*1a470*/  MUFU.EX2 R191, R191 ;  /* 0x000000bf00bf7308 */ /* 0x000e220000000800 */
[----:B--2---:R-:W-:Y:S01]  /*1a480*/  FADD.FTZ R163, R189, R163 ;  /* 0x000000a3bda37221 */ /* 0x004fe20000010000 */
[----:B------:R-:W-:Y:S01]  /*1a490*/  FADD.FTZ R165, R190, R165 ;  /* 0x000000a5bea57221 */ /* 0x000fe20000010000 */
[----:B------:R-:W-:-:S03]  /*1a4a0*/  F2FP.F16.F32.PACK_AB R190, R157, R190 ;  /* 0x000000be9dbe723e */ /* 0x000fc600000000ff */
[----:B------:R-:W-:Y:S02]  /*1a4b0*/  FADD.FTZ R165, R157, R165 ;  /* 0x000000a59da57221 */ /* 0x000fe40000010000 */
[----:B------:R-:W2:Y:S01]  /*1a4c0*/  MUFU.EX2 R162, R162 ;  /* 0x000000a200a27308 */ /* 0x000ea20000000800 */
[C---:B-1----:R-:W-:Y:S01]  /*1a4d0*/  FADD.FTZ R163, R161.reuse, R163 ;  /* 0x000000a3a1a37221 */ /* 0x042fe20000010000 */
[----:B------:R-:W-:Y:S01]  /*1a4e0*/  FADD.FTZ R165, R184, R165 ;  /* 0x000000a5b8a57221 */ /* 0x000fe20000010000 */
[----:B------:R-:W-:Y:S02]  /*1a4f0*/  F2FP.F16.F32.PACK_AB R189, R161, R189 ;  /* 0x000000bda1bd723e */ /* 0x000fe400000000ff */
[C---:B------:R-:W-:Y:S01]  /*1a500*/  F2FP.F16.F32.PACK_AB R184, R158.reuse, R184 ;  /* 0x000000b89eb8723e */ /* 0x040fe200000000ff */
[----:B------:R-:W-:Y:S02]  /*1a510*/  FADD.FTZ R165, R158, R165 ;  /* 0x000000a59ea57221 */ /* 0x000fe40000010000 */
[----:B------:R-:W1:Y:S01]  /*1a520*/  MUFU.EX2 R185, R177 ;  /* 0x000000b100b97308 */ /* 0x000e620000000800 */
[----:B0-----:R-:W-:Y:S01]  /*1a530*/  FADD.FTZ R163, R191, R163 ;  /* 0x000000a3bfa37221 */ /* 0x001fe20000010000 */
[----:B------:R-:W-:Y:S01]  /*1a540*/  FADD.FTZ R165, R186, R165 ;  /* 0x000000a5baa57221 */ /* 0x000fe20000010000 */
[----:B------:R-:W-:-:S03]  /*1a550*/  F2FP.F16.F32.PACK_AB R186, R159, R186 ;  /* 0x000000ba9fba723e */ /* 0x000fc600000000ff */
[----:B------:R-:W-:Y:S02]  /*1a560*/  FADD.FTZ R227, R159, R165 ;  /* 0x000000a59fe37221 */ /* 0x000fe40000010000 */
[----:B------:R-:W0:Y:S01]  /*1a570*/  MUFU.EX2 R178, R178 ;  /* 0x000000b200b27308 */ /* 0x000e220000000800 */
[C---:B--2---:R-:W-:Y:S01]  /*1a580*/  FADD.FTZ R163, R162.reuse, R163 ;  /* 0x000000a3a2a37221 */ /* 0x044fe20000010000 */
[----:B------:R-:W-:-:S06]  /*1a590*/  F2FP.F16.F32.PACK_AB R191, R162, R191 ;  /* 0x000000bfa2bf723e */ /* 0x000fcc00000000ff */
[----:B------:R-:W2:Y:S01]  /*1a5a0*/  MUFU.EX2 R179, R179 ;  /* 0x000000b300b37308 */ /* 0x000ea20000000800 */
[----:B-1----:R-:W-:-:S07]  /*1a5b0*/  FADD.FTZ R163, R185, R163 ;  /* 0x000000a3b9a37221 */ /* 0x002fce0000010000 */
[----:B------:R-:W1:Y:S01]  /*1a5c0*/  MUFU.EX2 R160, R160 ;  /* 0x000000a000a07308 */ /* 0x000e620000000800 */
[C---:B0-----:R-:W-:Y:S01]  /*1a5d0*/  FADD.FTZ R163, R178.reuse, R163 ;  /* 0x000000a3b2a37221 */ /* 0x041fe20000010000 */
[----:B------:R-:W-:-:S03]  /*1a5e0*/  F2FP.F16.F32.PACK_AB R185, R178, R185 ;  /* 0x000000b9b2b9723e */ /* 0x000fc600000000ff */
[----:B--2---:R-:W-:-:S04]  /*1a5f0*/  FADD.FTZ R163, R179, R163 ;  /* 0x000000a3b3a37221 */ /* 0x004fc80000010000 */
[C---:B-1----:R-:W-:Y:S01]  /*1a600*/  FADD.FTZ R226, R160.reuse, R163 ;  /* 0x000000a3a0e27221 */ /* 0x042fe20000010000 */
[----:B------:R-:W-:Y:S01]  /*1a610*/  F2FP.F16.F32.PACK_AB R187, R160, R179 ;  /* 0x000000b3a0bb723e */ /* 0x000fe200000000ff */
[----:B------:R-:W-:Y:S06]  /*1a620*/  @P2 BRA `(.L_x_1603) ;  /* 0xffffffdc00082947 */ /* 0x000fec000383ffff */
[----:B------:R-:W-:Y:S05]  /*1a630*/  BSYNC B1 ;  /* 0x0000000000017941 */ /* 0x000fea0003800000 */
.L_x_1592:
[----:B------:R-:W-:-:S07]  /*1a640*/  MOV R5, R231 ;  /* 0x000000e700057202 */ /* 0x000fce0000000f00 */
.L_x_1591:
[----:B------:R-:W-:Y:S05]  /*1a650*/  BSYNC B0 ;  /* 0x0000000000007941 */ /* 0x000fea0003800000 */
.L_x_1590:
[----:B------:R-:W2:Y:S01]  /*1a660*/  LDL R152, [R1+0x50] ;  /* 0x0000500001987983 */ /* 0x000ea20000100800 */
[----:B------:R-:W-:Y:S01]  /*1a670*/  BSSY B0, `(.L_x_1604) ;  /* 0x00002f8000007945 */ /* 0x000fe20003800000 */
[----:B--2---:R-:W-:-:S13]  /*1a680*/  ISETP.GE.AND P2, PT, R5, R152, PT ;  /* 0x000000980500720c */ /* 0x004fda0003f46270 */
[----:B------:R-:W-:Y:S05]  /*1a690*/  @!P2 BRA `(.L_x_1605) ;  /* 0x0000002c00d4a947 */ /* 0x000fea0003800000 */
[----:B------:R-:W2:Y:S04]  /*1a6a0*/  LDL R153, [R1+0x54] ;  /* 0x0000540001997983 */ /* 0x000ea80000100800 */
[----:B------:R-:W2:Y:S01]  /*1a6b0*/  LDL R152, [R1+0x4] ;  /* 0x0000040001987983 */ /* 0x000ea20000100800 */
[----:B------:R-:W-:Y:S01]  /*1a6c0*/  IMAD.MOV.U32 R229, RZ, RZ, R4 ;  /* 0x000000ffffe57224 */ /* 0x000fe200078e0004 */
[----:B------:R-:W-:Y:S01]  /*1a6d0*/  MOV R232, R22 ;  /* 0x0000001600e87202 */ /* 0x000fe20000000f00 */
[----:B------:R-:W-:Y:S02]  /*1a6e0*/  IMAD.MOV.U32 R230, RZ, RZ, R3 ;  /* 0x000000ffffe67224 */ /* 0x000fe400078e0003 */
[----:B------:R-:W-:Y:S02]  /*1a6f0*/  IMAD.MOV.U32 R235, RZ, RZ, R218 ;  /* 0x000000ffffeb7224 */ /* 0x000fe400078e00da */
[----:B--2---:R-:W-:-:S05]  /*1a700*/  IMAD R231, R152, 0x80, R153 ;  /* 0x0000008098e77824 */ /* 0x004fca00078e0299 */
[----:B------:R-:W-:-:S04]  /*1a710*/  IADD3 R231, R231, 0x8, RZ ;  /* 0x00000008e7e77810 */ /* 0x000fc80007ffe0ff */
[----:B------:R-:W-:-:S07]  /*1a720*/  IADD3 R231, R231, R219, -R224 ;  /* 0x000000dbe7e77210 */ /* 0x000fce0007ffe8e0 */
.L_x_1624:
[----:B------:R-:W-:-:S05]  /*1a730*/  VIADD R2, R232, 0x1 ;  /* 0x00000001e8027836 */ /* 0x000fca0000000000 */
[----:B------:R-:W-:-:S04]  /*1a740*/  ISETP.NE.AND P2, PT, R2, 0x2, PT ;  /* 0x000000020200780c */ /* 0x000fc80003f45270 */
[----:B------:R-:W-:Y:S02]  /*1a750*/  SEL R2, R2, RZ, P2 ;  /* 0x000000ff02027207 */ /* 0x000fe40001000000 */
[----:B------:R-:W-:-:S03]  /*1a760*/  SEL R218, RZ, 0x1, P2 ;  /* 0x00000001ffda7807 */ /* 0x000fc60001000000 */
[----:B------:R-:W-:Y:S01]  /*1a770*/  IMAD.MOV.U32 R22, RZ, RZ, R2 ;  /* 0x000000ffff167224 */ /* 0x000fe200078e0002 */
[----:B------:R-:W-:Y:S01]  /*1a780*/  LOP3.LUT R218, R235, R218, RZ, 0x3c, !PT ;  /* 0x000000daebda7212 */ /* 0x000fe200078e3cff */
[----:B------:R-:W-:Y:S06]  /*1a790*/  @!P0 BRA `(.L_x_1606) ;  /* 0x0000000000048947 */ /* 0x000fec0003800000 */
[----:B------:R-:W-:Y:S01]  /*1a7a0*/  BPT.TRAP 0x1 ;  /* 0x000000040000795c */ /* 0x000fe20000300000 */
.L_x_1606:
[----:B------:R-:W-:Y:S02]  /*1a7b0*/  LEA R4, R2, R16, 0x3 ;  /* 0x0000001002047211 */ /* 0x000fe400078e18ff */
[----:B------:R-:W-:-:S04]  /*1a7c0*/  SHF.L.U32 R2, R218, 0x1f, RZ ;  /* 0x0000001fda027819 */ /* 0x000fc800000006ff */
[----:B------:R0:W1:Y:S01]  /*1a7d0*/  SYNCS.PHASECHK.TRANS64.TRYWAIT P2, [R4+URZ+0x30830], R2 ;  /* 0x03083002040075a7 */ /* 0x000062000804017f */
[----:B------:R-:W-:Y:S05]  /*1a7e0*/  @!P0 BRA `(.L_x_1607) ;  /* 0x0000000000048947 */ /* 0x000fea0003800000 */
[----:B------:R-:W-:Y:S01]  /*1a7f0*/  BPT.TRAP 0x1 ;  /* 0x000000040000795c */ /* 0x000fe20000300000 */
.L_x_1607:
        /* <DEDUP_REMOVED lines=8> */
.L_x_1609:
[----:B------:R-:W-:Y:S05]  /*1a880*/  BSYNC B1 ;  /* 0x0000000000017941 */ /* 0x000fea0003800000 */
.L_x_1608:
[----:B01----:R-:W-:Y:S01]  /*1a890*/  IMAD.MOV.U32 R2, RZ, RZ, R156 ;  /* 0x000000ffff027224 */ /* 0x003fe200078e009c */
[----:B------:R-:W-:Y:S01]  /*1a8a0*/  IADD3 R152, R156, 0x6, RZ ;  /* 0x000000069c987810 */ /* 0x000fe20007ffe0ff */
[----:B------:R-:W-:Y:S01]  /*1a8b0*/  IMAD.MOV.U32 R3, RZ, RZ, 0x40000040 ;  /* 0x40000040ff037424 */ /* 0x000fe200078e00ff */
[----:B------:R-:W-:Y:S01]  /*1a8c0*/  R2UR UR12, R214 ;  /* 0x00000000d60c72ca */ /* 0x000fe200000e0000 */
[----:B------:R-:W-:Y:S01]  /*1a8d0*/  IMAD.MOV.U32 R155, RZ, RZ, 0x40000040 ;  /* 0x40000040ff9b7424 */ /* 0x000fe200078e00ff */
[----:B------:R-:W-:Y:S01]  /*1a8e0*/  R2UR UR6, R2 ;  /* 0x00000000020672ca */ /* 0x000fe200000e0000 */
[----:B------:R-:W-:Y:S01]  /*1a8f0*/  IMAD.MOV.U32 R2, RZ, RZ, R154 ;  /* 0x000000ffff027224 */ /* 0x000fe200078e009a */
[----:B------:R-:W-:Y:S01]  /*1a900*/  R2UR UR10, R152 ;  /* 0x00000000980a72ca */ /* 0x000fe200000e0000 */
[----:B------:R-:W-:Y:S01]  /*1a910*/  VIADD R152, R156, 0x202 ;  /* 0x000002029c987836 */ /* 0x000fe20000000000 */
[----:B------:R-:W-:Y:S01]  /*1a920*/  R2UR UR5, R3 ;  /* 0x00000000030572ca */ /* 0x000fe200000e0000 */
[-C--:B------:R-:W-:Y:S01]  /*1a930*/  FMUL.FTZ R24, R24, R23.reuse ;  /* 0x0000001718187220 */ /* 0x080fe20000410000 */
[----:B------:R-:W-:Y:S01]  /*1a940*/  R2UR UR4, R2 ;  /* 0x00000000020472ca */ /* 0x000fe200000e0000 */
[----:B------:R-:W-:Y:S01]  /*1a950*/  IMAD.MOV.U32 R2, RZ, RZ, R153 ;  /* 0x000000ffff027224 */ /* 0x000fe200078e0099 */
[----:B------:R-:W-:Y:S01]  /*1a960*/  IADD3 R154, R156, 0x204, RZ ;  /* 0x000002049c9a7810 */ /* 0x000fe20007ffe0ff */
[----:B------:R-:W-:Y:S01]  /*1a970*/  IMAD.MOV.U32 R153, RZ, RZ, 0x40000040 ;  /* 0x40000040ff997424 */ /* 0x000fe200078e00ff */
[----:B------:R-:W-:Y:S01]  /*1a980*/  R2UR UR18, R152 ;  /* 0x00000000981272ca */ /* 0x000fe200000e0000 */
[----:B------:R-:W-:Y:S01]  /*1a990*/  VIADD R152, R156, 0x402 ;  /* 0x000004029c987836 */ /* 0x000fe20000000000 */
[----:B------:R-:W-:Y:S01]  /*1a9a0*/  R2UR UR8, R2 ;  /* 0x00000000020872ca */ /* 0x000fe200000e0000 */
[-C--:B------:R-:W-:Y:S01]  /*1a9b0*/  FMUL.FTZ R25, R25, R23.reuse ;  /* 0x0000001719197220 */ /* 0x080fe20000410000 */
[----:B------:R-:W-:Y:S01]  /*1a9c0*/  IADD3 R2, R156, 0x200, RZ ;  /* 0x000002009c027810 */ /* 0x000fe20007ffe0ff */
[-C--:B------:R-:W-:Y:S01]  /*1a9d0*/  FMUL.FTZ R28, R28, R23.reuse ;  /* 0x000000171c1c7220 */ /* 0x080fe20000410000 */
[----:B------:R-:W-:Y:S01]  /*1a9e0*/  R2UR UR11, R153 ;  /* 0x00000000990b72ca */ /* 0x000fe200000e0000 */
[-C--:B------:R-:W-:Y:S01]  /*1a9f0*/  FMUL.FTZ R29, R29, R23.reuse ;  /* 0x000000171d1d7220 */ /* 0x080fe20000410000 */
[----:B------:R-:W-:Y:S01]  /*1aa00*/  R2UR UR14, R2 ;  /* 0x00000000020e72ca */ /* 0x000fe200000e0000 */
[----:B------:R-:W-:Y:S01]  /*1aa10*/  VIADD R2, R156, 0x206 ;  /* 0x000002069c027836 */ /* 0x000fe20000000000 */
        /* <DEDUP_REMOVED lines=31> */
[-C--:B------:R-:W-:Y:S01]  /*1ac10*/  FMUL.FTZ R49, R49, R23.reuse ;  /* 0x0000001731317220 */ /* 0x080fe20000410000 */
[C---:B------:R-:W-:Y:S01]  /*1ac20*/  R2UR UR15, R3.reuse ;  /* 0x00000000030f72ca */ /* 0x040fe200000e0000 */
[-C--:B------:R-:W-:Y:S01]  /*1ac30*/  FMUL.FTZ R52, R52, R23.reuse ;  /* 0x0000001734347220 */ /* 0x080fe20000410000 */
[----:B------:R-:W-:Y:S01]  /*1ac40*/  R2UR UR27, R3 ;  /* 0x00000000031b72ca */ /* 0x000fe200000e0000 */
[-C--:B------:R-:W-:Y:S01]  /*1ac50*/  FMUL.FTZ R53, R53, R23.reuse ;  /* 0x0000001735357220 */ /* 0x080fe20000410000 */
[C---:B------:R-:W-:Y:S01]  /*1ac60*/  R2UR UR39, R3.reuse ;  /* 0x00000000032772ca */ /* 0x040fe200000e0000 */
[-C--:B------:R-:W-:Y:S01]  /*1ac70*/  FMUL.FTZ R56, R56, R23.reuse ;  /* 0x0000001738387220 */ /* 0x080fe20000410000 */
[----:B------:R-:W-:Y:S01]  /*1ac80*/  R2UR UR47, R3 ;  /* 0x00000000032f72ca */ /* 0x000fe200000e0000 */
[-C--:B------:R-:W-:Y:S01]  /*1ac90*/  FMUL.FTZ R57, R57, R23.reuse ;  /* 0x0000001739397220 */ /* 0x080fe20000410000 */
[----:B------:R-:W-:Y:S01]  /*1aca0*/  R2UR UR58, R2 ;  /* 0x00000000023a72ca */ /* 0x000fe200000e0000 */
[-C--:B------:R-:W-:Y:S01]  /*1acb0*/  FMUL.FTZ R60, R60, R23.reuse ;  /* 0x000000173c3c7220 */ /* 0x080fe20000410000 */
[----:B------:R-:W-:Y:S01]  /*1acc0*/  R2UR UR59, R3 ;  /* 0x00000000033b72ca */ /* 0x000fe200000e0000 */
[----:B------:R-:W-:Y:S01]  /*1acd0*/  IMAD.MOV.U32 R3, RZ, RZ, R158 ;  /* 0x000000ffff037224 */ /* 0x000fe200078e009e */
        /* <DEDUP_REMOVED lines=17> */
[----:B------:R-:W-:Y:S01]  /*1adf0*/  FMUL.FTZ R77, R77, R23 ;  /* 0x000000174d4d7220 */ /* 0x000fe20000410000 */
        /* <DEDUP_REMOVED lines=184> */
.L_x_1611:
[----:B------:R-:W-:Y:S01]  /*1b980*/  SHF.L.U32 R2, R235, 0x1f, RZ ;  /* 0x0000001feb027819 */ /* 0x000fe200000006ff */
[----:B------:R-:W-:-:S04]  /*1b990*/  IMAD R0, R232, 0x8, R16 ;  /* 0x00000008e8007824 */ /* 0x000fc800078e0210 */
[----:B------:R0:W1:Y:S01]  /*1b9a0*/  SYNCS.PHASECHK.TRANS64.TRYWAIT P2, [R0+URZ+0x30850], R2 ;  /* 0x03085002000075a7 */ /* 0x000062000804017f */
[----:B------:R-:W-:Y:S05]  /*1b9b0*/  @!P0 BRA `(.L_x_1612) ;  /* 0x0000000000048947 */ /* 0x000fea0003800000 */
[----:B------:R-:W-:Y:S01]  /*1b9c0*/  BPT.TRAP 0x1 ;  /* 0x000000040000795c */ /* 0x000fe20000300000 */
.L_x_1612:
[----:B------:R-:W-:Y:S04]  /*1b9d0*/  BSSY B1, `(.L_x_1613) ;  /* 0x0000004000017945 */ /* 0x000fe80003800000 */
[----:B-1----:R-:W-:Y:S05]  /*1b9e0*/  @P2 BRA `(.L_x_1614) ;  /* 0x0000000000082947 */ /* 0x002fea0003800000 */
[----:B------:R-:W1:Y:S02]  /*1b9f0*/  SYNCS.PHASECHK.TRANS64.TRYWAIT P2, [R0+URZ+0x30850], R2 ;  /* 0x03085002000075a7 */ /* 0x000e64000804017f */
[----:B-1----:R-:W-:Y:S05]  /*1ba00*/  @!P2 BRA `(.L_x_1615) ;  /* 0x000000e00038a947 */ /* 0x002fea0003800000 */
.L_x_1614:
[----:B------:R-:W-:Y:S05]  /*1ba10*/  BSYNC B1 ;  /* 0x0000000000017941 */ /* 0x000fea0003800000 */
.L_x_1613:
[----:B01----:R-:W-:Y:S01]  /*1ba20*/  VIADD R2, R16, 0x400 ;  /* 0x0000040010027836 */ /* 0x003fe20000000000 */
[----:B------:R-:W2:Y:S01]  /*1ba30*/  LDL R23, [R1+0x28] ;  /* 0x0000280001177983 */ /* 0x000ea20000100800 */
[----:B------:R-:W-:Y:S01]  /*1ba40*/  IMAD.MOV.U32 R3, RZ, RZ, 0x40000040 ;  /* 0x40000040ff037424 */ /* 0x000fe200078e00ff */
[----:B------:R-:W-:Y:S01]  /*1ba50*/  WARPGROUP.ARRIVE ;  /* 0x00000000000079c5 */ /* 0x000fe20000000000 */
[----:B------:R-:W-:Y:S01]  /*1ba60*/  ULDC UR8, c[0x0][0x9d8] ;  /* 0x0002760000087ab9 */ /* 0x000fe20000000800 */
[----:B------:R-:W-:Y:S01]  /*1ba70*/  SHF.R.U32.HI R2, RZ, 0x4, R2 ;  /* 0x00000004ff027819 */ /* 0x000fe20000011602 */
[----:B------:R-:W3:Y:S01]  /*1ba80*/  LDL R235, [R1+0x4] ;  /* 0x0000040001eb7983 */ /* 0x000ee20000100800 */
[----:B------:R-:W-:Y:S01]  /*1ba90*/  @!P1 VIADD R4, R4, 0x30840 ;  /* 0x0003084004049836 */ /* 0x000fe20000000000 */
[----:B------:R-:W-:Y:S01]  /*1baa0*/  ULDC UR5, c[0x0][0x9e0] ;  /* 0x0002780000057ab9 */ /* 0x000fe20000000800 */
[----:B------:R-:W-:-:S04]  /*1bab0*/  LOP3.LUT R2, R2, 0x3fff, RZ, 0xc0, !PT ;  /* 0x00003fff02027812 */ /* 0x000fc800078ec0ff */
[----:B------:R-:W-:-:S04]  /*1bac0*/  LOP3.LUT R2, R2, 0x2000000, RZ, 0xfc, !PT ;  /* 0x0200000002027812 */ /* 0x000fc800078efcff */
[----:B------:R-:W-:Y:S02]  /*1bad0*/  LEA R2, R232, R2, 0xb ;  /* 0x00000002e8027211 */ /* 0x000fe400078e58ff */
[----:B------:R-:W-:Y:S01]  /*1bae0*/  R2UR UR7, R3 ;  /* 0x00000000030772ca */ /* 0x000fe200000e0000 */
[----:B------:R-:W3:Y:S01]  /*1baf0*/  LDL R232, [R1+0x54] ;  /* 0x0000540001e87983 */ /* 0x000ee20000100800 */
[----:B------:R-:W-:-:S13]  /*1bb00*/  R2UR UR6, R2 ;  /* 0x00000000020672ca */ /* 0x000fda00000e0000 */
[----:B------:R-:W-:Y:S01]  /*1bb10*/  HGMMA.64x256x16.F32 R24, R196, gdesc[UR4].tnspB, R24, gsb0 ;  /* 0x43e00004c4187df0 */ /* 0x000fe20008000818 */
[----:B--2---:R-:W-:Y:S02]  /*1bb20*/  R2UR UR4, R23 ;  /* 0x00000000170472ca */ /* 0x004fe400000e0000 */
[----:B------:R-:W-:Y:S02]  /*1bb30*/  WARPGROUP.DEPBAR.LE gsb0, 0x0 ;  /* 0x00008000000079c5 */ /* 0x000fe40000010000 */
[----:B------:R-:W-:Y:S01]  /*1bb40*/  VIADD R196, R2, 0x80 ;  /* 0x0000008002c47836 */ /* 0x000fe20000000000 */
[----:B------:R-:W-:-:S04]  /*1bb50*/  MOV R197, 0x40000040 ;  /* 0x4000004000c57802 */ /* 0x000fc80000000f00 */
[----:B------:R-:W-:Y:S02]  /*1bb60*/  R2UR UR6, R196 ;  /* 0x00000000c40672ca */ /* 0x000fe400000e0000 */
[----:B------:R-:W-:Y:S01]  /*1bb70*/  R2UR UR7, R197 ;  /* 0x00000000c50772ca */ /* 0x000fe200000e0000 */
[----:B------:R-:W-:-:S15]  /*1bb80*/  WARPGROUP.ARRIVE ;  /* 0x00000000000079c5 */ /* 0x000fde0000000000 */
[----:B------:R-:W-:Y:S01]  /*1bb90*/  HGMMA.64x256x16.F32 R24, R192, gdesc[UR4].tnspB, R24, gsb0 ;  /* 0x43e00004c0187df0 */ /* 0x000fe20008000818 */
[----:B------:R-:W-:Y:S02]  /*1bba0*/  IMAD.MOV.U32 R3, RZ, RZ, 0x40000040 ;  /* 0x40000040ff037424 */ /* 0x000fe400078e00ff */
[----:B------:R-:W-:Y:S02]  /*1bbb0*/  WARPGROUP.DEPBAR.LE gsb0, 0x0 ;  /* 0x00008000000079c5 */ /* 0x000fe40000010000 */
[----:B------:R-:W-:Y:S02]  /*1bbc0*/  VIADD R192, R2, 0x100 ;  /* 0x0000010002c07836 */ /* 0x000fe40000000000 */
[----:B------:R-:W-:-:S03]  /*1bbd0*/  IMAD.MOV.U32 R193, RZ, RZ, 0x40000040 ;  /* 0x40000040ffc17424 */ /* 0x000fc600078e00ff */
[----:B------:R-:W-:Y:S02]  /*1bbe0*/  R2UR UR6, R192 ;  /* 0x00000000c00672ca */ /* 0x000fe400000e0000 */
[----:B------:R-:W-:Y:S01]  /*1bbf0*/  R2UR UR7, R193 ;  /* 0x00000000c10772ca */ /* 0x000fe200000e0000 */
[----:B------:R-:W-:-:S15]  /*1bc00*/  WARPGROUP.ARRIVE ;  /* 0x00000000000079c5 */ /* 0x000fde0000000000 */
[----:B------:R-:W-:Y:S01]  /*1bc10*/  HGMMA.64x256x16.F32 R24, R188, gdesc[UR4].tnspB, R24, gsb0 ;  /* 0x43e00004bc187df0 */ /* 0x000fe20008000818 */
[----:B------:R-:W-:Y:S02]  /*1bc20*/  IADD3 R2, R2, 0x180, RZ ;  /* 0x0000018002027810 */ /* 0x000fe40007ffe0ff */
[----:B------:R-:W-:Y:S02]  /*1bc30*/  R2UR UR7, R3 ;  /* 0x00000000030772ca */ /* 0x000fe400000e0000 */
[----:B------:R-:W-:Y:S01]  /*1bc40*/  R2UR UR6, R2 ;  /* 0x00000000020672ca */ /* 0x000fe200000e0000 */
[----:B------:R-:W-:Y:S01]  /*1bc50*/  FMUL.FTZ R3, R153, UR8 ;  /* 0x0000000899037c20 */ /* 0x000fe20008410000 */
[----:B------:R-:W-:Y:S01]  /*1bc60*/  FMUL.FTZ R23, R155, UR8 ;  /* 0x000000089b177c20 */ /* 0x000fe20008410000 */
[----:B------:R-:W-:Y:S01]  /*1bc70*/  FMUL.FTZ R153, R158, UR8 ;  /* 0x000000089e997c20 */ /* 0x000fe20008410000 */
[----:B------:R-:W-:Y:S01]  /*1bc80*/  FMUL.FTZ R155, R159, UR8 ;  /* 0x000000089f9b7c20 */ /* 0x000fe20008410000 */
[----:B------:R-:W-:Y:S01]  /*1bc90*/  @!P1 PRMT R4, RZ, 0x654, R4 ;  /* 0x00000654ff049816 */ /* 0x000fe20000000004 */
        /* <DEDUP_REMOVED lines=18> */
[----:B---3--:R-:W-:-:S07]  /*1bdc0*/  IMAD R180, R235, 0x80, R232 ;  /* 0x00000080ebb47824 */ /* 0x008fce00078e02e8 */
[----:B------:R-:W1:Y:S08]  /*1bdd0*/  MUFU.TANH R3, R3 ;  /* 0x0000000300037308 */ /* 0x000e700000002400 */
[----:B------:R-:W2:Y:S08]  /*1bde0*/  MUFU.TANH R152, R152 ;  /* 0x0000009800987308 */ /* 0x000eb00000002400 */
[----:B------:R-:W3:Y:S08]  /*1bdf0*/  MUFU.TANH R23, R23 ;  /* 0x0000001700177308 */ /* 0x000ef00000002400 */
[----:B------:R-:W4:Y:S08]  /*1be00*/  MUFU.TANH R154, R154 ;  /* 0x0000009a009a7308 */ /* 0x000f300000002400 */
[----:B------:R-:W0:Y:S08]  /*1be10*/  MUFU.TANH R153, R153 ;  /* 0x0000009900997308 */ /* 0x000e300000002400 */
[----:B------:R-:W0:Y:S08]  /*1be20*/  MUFU.TANH R155, R155 ;  /* 0x0000009b009b7308 */ /* 0x000e300000002400 */
[----:B------:R-:W0:Y:S01]  /*1be30*/  MUFU.TANH R159, R159 ;  /* 0x0000009f009f7308 */ /* 0x000e220000002400 */
[----:B------:R-:W-:-:S02]  /*1be40*/  WARPGROUP.DEPBAR.LE gsb0, 0x0 ;  /* 0x00008000000079c5 */ /* 0x000fc40000010000 */
[----:B------:R-:W-:-:S06]  /*1be50*/  WARPGROUP.ARRIVE ;  /* 0x00000000000079c5 */ /* 0x000fcc0000000000 */
[----:B------:R-:W-:Y:S01]  /*1be60*/  HGMMA.64x256x16.F32 R24, R184, gdesc[UR4].tnspB, R24, gsb0 ;  /* 0x43e00004b8187df0 */ /* 0x000fe20008000818 */
        /* <DEDUP_REMOVED lines=19> */
[----:B------:R-:W-:Y:S01]  /*1bfa0*/  SHF.L.U32 R177, R5, 0x6, RZ ;  /* 0x0000000605b17819 */ /* 0x000fe200000006ff */
[----:B------:R-:W-:Y:S01]  /*1bfb0*/  FMUL.FTZ R186, R164, UR8 ;  /* 0x00000008a4ba7c20 */ /* 0x000fe20008410000 */
[----:B------:R-:W-:Y:S01]  /*1bfc0*/  FMUL.FTZ R164, R171, UR8 ;  /* 0x00000008aba47c20 */ /* 0x000fe20008410000 */
[----:B------:R-:W-:Y:S01]  /*1bfd0*/  FMUL.FTZ R171, R179, UR8 ;  /* 0x00000008b3ab7c20 */ /* 0x000fe20008410000 */
[----:B------:R5:W-:Y:S01]  /*1bfe0*/  @!P1 SYNCS.ARRIVE.TRANS64.RED.A1T0 RZ, [R4+URZ], RZ ;  /* 0x000000ff04ff99a7 */ /* 0x000be2000810043f */
[----:B------:R-:W-:Y:S01]  /*1bff0*/  FMUL.FTZ R184, R157, UR8 ;  /* 0x000000089db87c20 */ /* 0x000fe20008410000 */
[----:B------:R-:W-:Y:S01]  /*1c000*/  FMUL.FTZ R179, R181, UR8 ;  /* 0x00000008b5b37c20 */ /* 0x000fe20008410000 */
[----:B------:R-:W-:Y:S01]  /*1c010*/  IADD3 R156, R219, 0x1, -R177 ;  /* 0x00000001db9c7810 */ /* 0x000fe20007ffe8b1 */
[----:B-----5:R-:W-:-:S04]  /*1c020*/  FMUL.FTZ R4, R182, UR8 ;  /* 0x00000008b6047c20 */ /* 0x020fc80008410000 */
[----:B------:R-:W-:Y:S01]  /*1c030*/  IMAD.IADD R156, R156, 0x1, -R224 ;  /* 0x000000019c9c7824 */ /* 0x000fe200078e0ae0 */
[----:B------:R-:W0:Y:S03]  /*1c040*/  MUFU.TANH R184, R184 ;  /* 0x000000b800b87308 */ /* 0x000e260000002400 */
[----:B------:R-:W-:-:S05]  /*1c050*/  IMAD R183, R234, -0x2, R156 ;  /* 0xfffffffeeab77824 */ /* 0x000fca00078e029c */
[----:B------:R-:W0:Y:S01]  /*1c060*/  MUFU.TANH R185, R185 ;  /* 0x000000b900b97308 */ /* 0x000e220000002400 */
[----:B------:R-:W-:-:S07]  /*1c070*/  VIADD R187, R183, UR5 ;  /* 0x00000005b7bb7c36 */ /* 0x000fce0008000000 */
        /* <DEDUP_REMOVED lines=9> */
[----:B------:R-:W-:Y:S01]  /*1c110*/  IADD3 R183, R183, UR4, RZ ;  /* 0x00000004b7b77c10 */ /* 0x000fe2000fffe0ff */
[----:B------:R-:W-:-:S03]  /*1c120*/  IMAD.IADD R182, R180, 0x1, R187 ;  /* 0x00000001b4b67824 */ /* 0x000fc600078e02bb */
[----:B------:R-:W-:Y:S01]  /*1c130*/  IADD3 R181, R180, R183, RZ ;  /* 0x000000b7b4b57210 */ /* 0x000fe20007ffe0ff */
[----:B-1234-:R-:W-:Y:S06]  /*1c140*/  @!P5 BRA `(.L_x_1616) ;  /* 0x000000000064d947 */ /* 0x01efec0003800000 */
[----:B------:R-:W-:Y:S01]  /*1c150*/  IADD3 R189, R180, R219, -R224 ;  /* 0x000000dbb4bd7210 */ /* 0x000fe20007ffe8e0 */
[----:B------:R-:W-:Y:S03]  /*1c160*/  BSSY B1, `(.L_x_1617) ;  /* 0x0000013000017945 */ /* 0x000fe60003800000 */
        /* <DEDUP_REMOVED lines=11> */
.L_x_1618:
[----:B------:R-:W-:Y:S01]  /*1c220*/  ULDC UR4, c[0x0][0x9e4] ;  /* 0x0002790000047ab9 */ /* 0x000fe20000000800 */
[----:B------:R-:W-:Y:S01]  /*1c230*/  IADD3 R189, R180, R219, -R224 ;  /* 0x000000dbb4bd7210 */ /* 0x000fe20007ffe8e0 */
[----:B------:R-:W-:-:S05]  /*1c240*/  IMAD.U32 R188, RZ, RZ, UR4 ;  /* 0x00000004ffbc7e24 */ /* 0x000fca000f8e00ff */
[----:B------:R-:W-:-:S13]  /*1c250*/  ISETP.NE.AND P2, PT, R188, 0x1, PT ;  /* 0x00000001bc00780c */ /* 0x000fda0003f45270 */
[----:B------:R-:W1:Y:S02]  /*1c260*/  @P2 LDC.64 R156, c[0x0][0x9e8] ;  /* 0x00027a00ff9c2b82 */ /* 0x000e640000000a00 */
[----:B-1----:R-:W-:-:S05]  /*1c270*/  @P2 IMAD.HI.U32 R156, R189, R156, RZ ;  /* 0x0000009cbd9c2227 */ /* 0x002fca00078e00ff */
[----:B------:R-:W-:-:S07]  /*1c280*/  @P2 SHF.R.U32.HI R189, RZ, R157, R156 ;  /* 0x0000009dffbd2219 */ /* 0x000fce000001169c */
.L_x_1619:
[----:B------:R-:W-:Y:S05]  /*1c290*/  BSYNC B1 ;  /* 0x0000000000017941 */ /* 0x000fea0003800000 */
.L_x_1617:
[----:B------:R-:W-:-:S04]  /*1c2a0*/  IMAD R189, R189, R188, -R177 ;  /* 0x000000bcbdbd7224 */ /* 0x000fc800078e0ab1 */
[----:B------:R-:W-:-:S05]  /*1c2b0*/  IMAD R189, R234, -0x2, R189 ;  /* 0xfffffffeeabd7824 */ /* 0x000fca00078e02bd */
[----:B------:R-:W-:Y:S02]  /*1c2c0*/  VIMNMX R181, R181, R189, !PT ;  /* 0x000000bdb5b57248 */ /* 0x000fe40007fe0100 */
[----:B------:R-:W-:-:S07]  /*1c2d0*/  VIADDMNMX R182, R189, R188, R182, PT ;  /* 0x000000bcbdb67246 */ /* 0x000fce00038001b6 */
.L_x_1616:
[----:B------:R-:W-:Y:S02]  /*1c2e0*/  ISETP.GT.AND P2, PT, R5, -0x1, PT ;  /* 0xffffffff0500780c */ /* 0x000fe40003f44270 */
[----:B------:R-:W-:Y:S02]  /*1c2f0*/  IADD3 R187, R187, 0x8, R180 ;  /* 0x00000008bbbb7810 */ /* 0x000fe40007ffe0b4 */
[C---:B------:R-:W-:Y:S02]  /*1c300*/  ISETP.GT.AND P3, PT, R181.reuse, RZ, P2 ;  /* 0x000000ffb500720c */ /* 0x040fe40001764270 */
[C---:B------:R-:W-:Y:S02]  /*1c310*/  ISETP.GT.AND P6, PT, R181.reuse, 0x1, P2 ;  /* 0x00000001b500780c */ /* 0x040fe400017c4270 */
[----:B------:R-:W-:Y:S02]  /*1c320*/  ISETP.LT.OR P4, PT, R182, 0x1, P3 ;  /* 0x00000001b600780c */ /* 0x000fe40001f81670 */
[----:B------:R-:W-:-:S02]  /*1c330*/  ISETP.GT.AND P3, PT, R181, 0x8, P2 ;  /* 0x00000008b500780c */ /* 0x000fc40001764270 */
[----:B0-----:R-:W-:Y:S02]  /*1c340*/  FSEL R156, R2, -INF , !P4 ;  /* 0xff800000029c7808 */ /* 0x001fe40006000000 */
        /* <DEDUP_REMOVED lines=48> */
[----:B------:R-:W-:Y:S01]  /*1c650*/  ULDC UR4, c[0x0][0x9e4] ;  /* 0x0002790000047ab9 */ /* 0x000fe20000000800 */
[----:B------:R-:W-:Y:S01]  /*1c660*/  VIADD R180, R180, 0x8 ;  /* 0x00000008b4b47836 */ /* 0x000fe20000000000 */
[----:B------:R-:W-:-:S04]  /*1c670*/  MOV R181, UR4 ;  /* 0x0000000400b57c02 */ /* 0x000fc80008000f00 */
[----:B------:R-:W-:Y:S02]  /*1c680*/  ISETP.NE.AND P3, PT, R181, 0x1, PT ;  /* 0x00000001b500780c */ /* 0x000fe40003f65270 */
[----:B------:R-:W-:-:S04]  /*1c690*/  IADD3 R180, R180, R219, -R224 ;  /* 0x000000dbb4b47210 */ /* 0x000fc80007ffe8e0 */
[----:B------:R-:W-:-:S07]  /*1c6a0*/  LOP3.LUT R180, RZ, R180, RZ, 0x33, !PT ;  /* 0x000000b4ffb47212 */ /* 0x000fce00078e33ff */
[----:B------:R-:W0:Y:S02]  /*1c6b0*/  @P3 LDC.64 R2, c[0x0][0x9e8] ;  /* 0x00027a00ff023b82 */ /* 0x000e240000000a00 */
[----:B0-----:R-:W-:-:S05]  /*1c6c0*/  @P3 IMAD.HI.U32 R2, R180, R2, RZ ;  /* 0x00000002b4023227 */ /* 0x001fca00078e00ff */
[----:B------:R-:W-:-:S04]  /*1c6d0*/  @P3 SHF.R.U32.HI R180, RZ, R3, R2 ;  /* 0x00000003ffb43219 */ /* 0x000fc80000011602 */
[----:B------:R-:W-:Y:S01]  /*1c6e0*/  LOP3.LUT R180, RZ, R180, RZ, 0x33, !PT ;  /* 0x000000b4ffb47212 */ /* 0x000fe200078e33ff */
[----:B------:R-:W-:Y:S06]  /*1c6f0*/  BRA `(.L_x_1623) ;  /* 0x00000000001c7947 */ /* 0x000fec0003800000 */
.L_x_1622:
[----:B------:R-:W-:Y:S01]  /*1c700*/  ULDC UR4, c[0x0][0x9e4] ;  /* 0x0002790000047ab9 */ /* 0x000fe20000000800 */
[----:B------:R-:W-:Y:S01]  /*1c710*/  MOV R180, R231 ;  /* 0x000000e700b47202 */ /* 0x000fe20000000f00 */
[----:B------:R-:W-:-:S05]  /*1c720*/  IMAD.U32 R181, RZ, RZ, UR4 ;  /* 0x00000004ffb57e24 */ /* 0x000fca000f8e00ff */
[----:B------:R-:W-:-:S13]  /*1c730*/  ISETP.NE.AND P3, PT, R181, 0x1, PT ;  /* 0x00000001b500780c */ /* 0x000fda0003f65270 */
[----:B------:R-:W0:Y:S02]  /*1c740*/  @P3 LDC.64 R2, c[0x0][0x9e8] ;  /* 0x00027a00ff023b82 */ /* 0x000e240000000a00 */
[----:B0-----:R-:W-:-:S05]  /*1c750*/  @P3 IMAD.HI.U32 R2, R231, R2, RZ ;  /* 0x00000002e7023227 */ /* 0x001fca00078e00ff */
[----:B------:R-:W-:-:S07]  /*1c760*/  @P3 SHF.R.U32.HI R180, RZ, R3, R2 ;  /* 0x00000003ffb43219 */ /* 0x000fce0000011602 */
.L_x_1623:
[----:B------:R-:W-:Y:S05]  /*1c770*/  BSYNC B1 ;  /* 0x0000000000017941 */ /* 0x000fea0003800000 */
.L_x_1621:
[----:B------:R-:W-:-:S04]  /*1c780*/  IMAD R177, R180, R181, -R177 ;  /* 0x000000b5b4b17224 */ /* 0x000fc800078e0ab1 */
[----:B------:R-:W-:-:S05]  /*1c790*/  IMAD R177, R234, -0x2, R177 ;  /* 0xfffffffeeab17824 */ /* 0x000fca00078e02b1 */
[----:B------:R-:W-:Y:S02]  /*1c7a0*/  VIMNMX R183, R183, R177, !PT ;  /* 0x000000b1b7b77248 */ /* 0x000fe40007fe0100 */
[----:B------:R-:W-:-:S07]  /*1c7b0*/  VIADDMNMX R187, R177, R181, R187, PT ;  /* 0x000000b5b1bb7246 */ /* 0x000fce00038001bb */
.L_x_1620:
[----:B------:R-:W-:Y:S01]  /*1c7c0*/  @!P1 VIADD R0, R0, 0x30860 ;  /* 0x0003086000009836 */ /* 0x000fe20000000000 */
[----:B------:R-:W2:Y:S01]  /*1c7d0*/  LDL R181, [R1+0x50] ;  /* 0x0000500001b57983 */ /* 0x000ea20000100800 */
[----:B------:R-:W-:Y:S01]  /*1c7e0*/  ULDC UR4, c[0x0][0x988] ;  /* 0x0002620000047ab9 */ /* 0x000fe20000000800 */
[----:B------:R-:W-:Y:S01]  /*1c7f0*/  ISETP.GT.AND P6, PT, R183, 0x9, P2 ;  /* 0x00000009b700780c */ /* 0x000fe200017c4270 */
[----:B------:R-:W-:Y:S01]  /*1c800*/  IMAD.MOV.U32 R235, RZ, RZ, R218 ;  /* 0x000000ffffeb7224 */ /* 0x000fe200078e00da */
[----:B------:R-:W-:Y:S01]  /*1c810*/  @!P1 PRMT R0, RZ, 0x654, R0 ;  /* 0x00000654ff009816 */ /* 0x000fe20000000000 */
[----:B------:R-:W-:Y:S01]  /*1c820*/  IMAD.MOV.U32 R232, RZ, RZ, R22 ;  /* 0x000000ffffe87224 */ /* 0x000fe200078e0016 */
[----:B------:R-:W-:Y:S02]  /*1c830*/  ISETP.LT.OR P6, PT, R187, 0xa, P6 ;  /* 0x0000000abb00780c */ /* 0x000fe400037c1670 */
[----:B------:R0:W-:Y:S01]  /*1c840*/  @!P1 SYNCS.ARRIVE.TRANS64.RED.A1T0 RZ, [R0+URZ], RZ ;  /* 0x000000ff00ff99a7 */ /* 0x0001e2000810043f */
[----:B------:R-:W-:-:S02]  /*1c850*/  ISETP.GT.AND P4, PT, R183, 0x1, P2 ;  /* 0x00000001b700780c */ /* 0x000fc40001784270 */
[----:B------:R-:W-:Y:S02]  /*1c860*/  FSEL R155, R155, -INF , !P6 ;  /* 0xff8000009b9b7808 */ /* 0x000fe40007000000 */
[----:B------:R-:W-:Y:S02]  /*1c870*/  ISETP.GT.AND P6, PT, R183, 0x18, P2 ;  /* 0x00000018b700780c */ /* 0x000fe400017c4270 */
[C---:B------:R-:W-:Y:S02]  /*1c880*/  ISETP.LT.OR P4, PT, R187.reuse, 0x2, P4 ;  /* 0x00000002bb00780c */ /* 0x040fe40002781670 */
        /* <DEDUP_REMOVED lines=17> */
[----:B------:R-:W-:Y:S02]  /*1c9a0*/  ISETP.GT.AND P6, PT, R183, 0x38, P2 ;  /* 0x00000038b700780c */ /* 0x000fe400017c4270 */
[----:B------:R-:W-:Y:S02]  /*1c9b0*/  FMNMX.FTZ R0, R169, R0, !PT ;  /* 0x00000000a9007209 */ /* 0x000fe40007810000 */
[----:B------:R-:W-:Y:S02]  /*1c9c0*/  ISETP.LT.OR P6, PT, R187, 0x39, P6 ;  /* 0x00000039bb00780c */ /* 0x000fe400037c1670 */
        /* <DEDUP_REMOVED lines=9> */
[----:B0-----:R-:W-:Y:S01]  /*1ca60*/  FMNMX.FTZ R3, R2, R3, !PT ;  /* 0x0000000302037209 */ /* 0x001fe20007810000 */
[----:B------:R-:W-:-:S03]  /*1ca70*/  IMAD.U32 R2, RZ, RZ, UR4 ;  /* 0x00000004ff027e24 */ /* 0x000fc6000f8e00ff */
[C---:B------:R-:W-:Y:S01]  /*1ca80*/  FSETP.NEU.FTZ.AND P3, PT, R3.reuse, -INF , PT ;  /* 0xff8000000300780b */ /* 0x040fe20003f7d000 */
[----:B------:R-:W-:-:S03]  /*1ca90*/  FMUL.FTZ R0, R3, R2 ;  /* 0x0000000203007220 */ /* 0x000fc60000410000 */
[----:B------:R-:W-:Y:S02]  /*1caa0*/  FSEL R177, R3, RZ, P3 ;  /* 0x000000ff03b17208 */ /* 0x000fe40001800000 */
[----:B------:R-:W-:Y:S02]  /*1cab0*/  FSEL R0, R0, RZ, P3 ;  /* 0x000000ff00007208 */ /* 0x000fe40001800000 */
[----:B------:R-:W-:Y:S01]  /*1cac0*/  ISETP.GT.AND P3, PT, R183, 0x8, P2 ;  /* 0x00000008b700780c */ /* 0x000fe20001764270 */
[----:B------:R-:W-:Y:S01]  /*1cad0*/  FADD.FTZ R177, -R177, R230 ;  /* 0x000000e6b1b17221 */ /* 0x000fe20000010100 */
[----:B------:R-:W-:Y:S01]  /*1cae0*/  MOV R230, R3 ;  /* 0x0000000300e67202 */ /* 0x000fe20000000f00 */
[-CC-:B------:R-:W-:Y:S01]  /*1caf0*/  FFMA.FTZ R156, R156, R2.reuse, -R0.reuse ;  /* 0x000000029c9c7223 */ /* 0x180fe20000010800 */
[-CC-:B------:R-:W-:Y:S01]  /*1cb00*/  FFMA.FTZ R157, R157, R2.reuse, -R0.reuse ;  /* 0x000000029d9d7223 */ /* 0x180fe20000010800 */
[-C--:B------:R-:W-:Y:S01]  /*1cb10*/  FMUL.FTZ R177, R177, R2.reuse ;  /* 0x00000002b1b17220 */ /* 0x080fe20000410000 */
[-CC-:B------:R-:W-:Y:S01]  /*1cb20*/  FFMA.FTZ R154, R154, R2.reuse, -R0.reuse ;  /* 0x000000029a9a7223 */ /* 0x180fe20000010800 */
        /* <DEDUP_REMOVED lines=12> */
[----:B------:R-:W-:Y:S01]  /*1cbf0*/  FFMA.FTZ R0, R179, R2, -R0 ;  /* 0x00000002b3007223 */ /* 0x000fe20000010800 */
[----:B------:R-:W-:Y:S01]  /*1cc00*/  FSEL R179, R23, -INF , !P4 ;  /* 0xff80000017b37808 */ /* 0x000fe20006000000 */
[----:B------:R-:W-:Y:S01]  /*1cc10*/  MUFU.EX2 R156, R156 ;  /* 0x0000009c009c7308 */ /* 0x000fe20000000800 */
[----:B------:R-:W-:-:S02]  /*1cc20*/  ISETP.LT.OR P3, PT, R187, 0x9, P3 ;  /* 0x00000009bb00780c */ /* 0x000fc40001f61670 */
[----:B------:R-:W-:Y:S02]  /*1cc30*/  ISETP.GT.AND P4, PT, R183, 0x10, P2 ;  /* 0x00000010b700780c */ /* 0x000fe40001784270 */
[----:B------:R-:W-:Y:S02]  /*1cc40*/  FSEL R153, R153, -INF , !P3 ;  /* 0xff80000099997808 */ /* 0x000fe40005800000 */
[----:B------:R-:W-:Y:S01]  /*1cc50*/  ISETP.GT.AND P3, PT, R183, 0x11, P2 ;  /* 0x00000011b700780c */ /* 0x000fe20001764270 */
[----:B------:R-:W0:Y:S01]  /*1cc60*/  MUFU.EX2 R23, R177 ;  /* 0x000000b100177308 */ /* 0x000e220000000800 */
[C---:B------:R-:W-:Y:S02]  /*1cc70*/  ISETP.LT.OR P4, PT, R187.reuse, 0x11, P4 ;  /* 0x00000011bb00780c */ /* 0x040fe40002781670 */
[----:B------:R-:W-:Y:S02]  /*1cc80*/  ISETP.LT.OR P3, PT, R187, 0x12, P3 ;  /* 0x00000012bb00780c */ /* 0x000fe40001f61670 */
[----:B------:R-:W-:-:S02]  /*1cc90*/  FSEL R158, R158, -INF , !P4 ;  /* 0xff8000009e9e7808 */ /* 0x000fc40006000000 */
[C---:B------:R-:W-:Y:S01]  /*1cca0*/  ISETP.GT.AND P4, PT, R183.reuse, 0x19, P2 ;  /* 0x00000019b700780c */ /* 0x040fe20001784270 */
[----:B------:R0:W1:Y:S01]  /*1ccb0*/  MUFU.EX2 R196, R157 ;  /* 0x0000009d00c47308 */ /* 0x0000620000000800 */
[----:B------:R-:W-:Y:S02]  /*1ccc0*/  FSEL R160, R160, -INF , !P3 ;  /* 0xff800000a0a07808 */ /* 0x000fe40005800000 */
[----:B------:R-:W-:Y:S02]  /*1ccd0*/  ISETP.GT.AND P3, PT, R183, 0x20, P2 ;  /* 0x00000020b700780c */ /* 0x000fe40001764270 */
[C---:B------:R-:W-:Y:S02]  /*1cce0*/  ISETP.LT.OR P4, PT, R187.reuse, 0x1a, P4 ;  /* 0x0000001abb00780c */ /* 0x040fe40002781670 */
[----:B------:R-:W-:Y:S01]  /*1ccf0*/  ISETP.LT.OR P3, PT, R187, 0x21, P3 ;  /* 0x00000021bb00780c */ /* 0x000fe20001f61670 */
[----:B------:R-:W-:Y:S01]  /*1cd00*/  MUFU.EX2 R154, R154 ;  /* 0x0000009a009a7308 */ /* 0x000fe20000000800 */
[----:B0-----:R-:W-:Y:S01]  /*1cd10*/  FFMA.FTZ R157, R23, R227, R156 ;  /* 0x000000e3179d7223 */ /* 0x001fe2000001009c */
[----:B------:R-:W-:-:S02]  /*1cd20*/  FSEL R162, R162, -INF , !P4 ;  /* 0xff800000a2a27808 */ /* 0x000fc40006000000 */
[----:B------:R-:W-:Y:S02]  /*1cd30*/  ISETP.GT.AND P4, PT, R183, 0x28, P2 ;  /* 0x00000028b700780c */ /* 0x000fe40001784270 */
[----:B------:R-:W-:Y:S02]  /*1cd40*/  FSEL R163, R163, -INF , !P3 ;  /* 0xff800000a3a37808 */ /* 0x000fe40005800000 */
[----:B------:R-:W-:Y:S01]  /*1cd50*/  ISETP.GT.AND P3, PT, R183, 0x29, P2 ;  /* 0x00000029b700780c */ /* 0x000fe20001764270 */
[C---:B-1----:R-:W-:Y:S01]  /*1cd60*/  FADD.FTZ R157, R196.reuse, R157 ;  /* 0x0000009dc49d7221 */ /* 0x042fe20000010000 */
[----:B------:R-:W-:Y:S01]  /*1cd70*/  F2FP.F16.F32.PACK_AB R196, R196, R156 ;  /* 0x0000009cc4c4723e */ /* 0x000fe200000000ff */
[----:B------:R-:W0:Y:S01]  /*1cd80*/  MUFU.EX2 R184, R184 ;  /* 0x000000b800b87308 */ /* 0x000e220000000800 */
[----:B------:R-:W-:Y:S02]  /*1cd90*/  FMNMX.FTZ R156, R152, R229, !PT ;  /* 0x000000e5989c7209 */ /* 0x000fe40007810000 */
[----:B------:R-:W-:-:S02]  /*1cda0*/  ISETP.LT.OR P4, PT, R187, 0x29, P4 ;  /* 0x00000029bb00780c */ /* 0x000fc40002781670 */
[----:B------:R-:W-:Y:S02]  /*1cdb0*/  FMNMX.FTZ R156, R179, R156, !PT ;  /* 0x0000009cb39c7209 */ /* 0x000fe40007810000 */
[----:B------:R-:W-:Y:S01]  /*1cdc0*/  ISETP.LT.OR P3, PT, R187, 0x2a, P3 ;  /* 0x0000002abb00780c */ /* 0x000fe20001f61670 */
[----:B------:R-:W-:Y:S01]  /*1cdd0*/  MUFU.EX2 R159, R159 ;  /* 0x0000009f009f7308 */ /* 0x000fe20000000800 */
[----:B------:R-:W-:Y:S02]  /*1cde0*/  FMNMX.FTZ R156, R153, R156, !PT ;  /* 0x0000009c999c7209 */ /* 0x000fe40007810000 */
[----:B------:R-:W-:Y:S02]  /*1cdf0*/  FSEL R166, R166, -INF , !P4 ;  /* 0xff800000a6a67808 */ /* 0x000fe40006000000 */
[----:B------:R-:W-:Y:S02]  /*1ce00*/  FMNMX.FTZ R156, R155, R156, !PT ;  /* 0x0000009c9b9c7209 */ /* 0x000fe40007810000 */
[----:B------:R-:W-:Y:S01]  /*1ce10*/  ISETP.GT.AND P4, PT, R183, 0x30, P2 ;  /* 0x00000030b700780c */ /* 0x000fe20001784270 */
[----:B------:R-:W1:Y:S01]  /*1ce20*/  MUFU.EX2 R185, R185 ;  /* 0x000000b900b97308 */ /* 0x000e620000000800 */
[----:B------:R-:W-:-:S02]  /*1ce30*/  FMNMX.FTZ R156, R158, R156, !PT ;  /* 0x0000009c9e9c7209 */ /* 0x000fc40007810000 */
[----:B------:R-:W-:Y:S02]  /*1ce40*/  FSEL R168, R168, -INF , !P3 ;  /* 0xff800000a8a87808 */ /* 0x000fe40005800000 */
[----:B------:R-:W-:Y:S02]  /*1ce50*/  FMNMX.FTZ R156, R160, R156, !PT ;  /* 0x0000009ca09c7209 */ /* 0x000fe40007810000 */
[----:B------:R-:W-:Y:S01]  /*1ce60*/  ISETP.GT.AND P3, PT, R183, 0x31, P2 ;  /* 0x00000031b700780c */ /* 0x000fe20001764270 */
[----:B------:R-:W-:Y:S01]  /*1ce70*/  MUFU.EX2 R186, R186 ;  /* 0x000000ba00ba7308 */ /* 0x000fe20000000800 */
[----:B------:R-:W-:Y:S02]  /*1ce80*/  FMNMX.FTZ R156, R161, R156, !PT ;  /* 0x0000009ca19c7209 */ /* 0x000fe40007810000 */
[----:B------:R-:W-:Y:S02]  /*1ce90*/  ISETP.LT.OR P4, PT, R187, 0x31, P4 ;  /* 0x00000031bb00780c */ /* 0x000fe40002781670 */
[----:B------:R-:W-:-:S02]  /*1cea0*/  FMNMX.FTZ R156, R162, R156, !PT ;  /* 0x0000009ca29c7209 */ /* 0x000fc40007810000 */
[----:B------:R-:W-:Y:S01]  /*1ceb0*/  ISETP.LT.OR P3, PT, R187, 0x32, P3 ;  /* 0x00000032bb00780c */ /* 0x000fe20001f61670 */
[----:B------:R-:W3:Y:S01]  /*1cec0*/  MUFU.EX2 R165, R165 ;  /* 0x000000a500a57308 */ /* 0x000ee20000000800 */
[----:B------:R-:W-:Y:S02]  /*1ced0*/  FMNMX.FTZ R156, R163, R156, !PT ;  /* 0x0000009ca39c7209 */ /* 0x000fe40007810000 */
[----:B------:R-:W-:Y:S02]  /*1cee0*/  FSEL R170, R170, -INF , !P4 ;  /* 0xff800000aaaa7808 */ /* 0x000fe40006000000 */
[----:B------:R-:W-:Y:S02]  /*1cef0*/  FMNMX.FTZ R156, R164, R156, !PT ;  /* 0x0000009ca49c7209 */ /* 0x000fe40007810000 */
[----:B------:R-:W-:Y:S01]  /*1cf00*/  ISETP.GT.AND P2, PT, R183, 0x39, P2 ;  /* 0x00000039b700780c */ /* 0x000fe20001744270 */
[----:B------:R-:W-:Y:S01]  /*1cf10*/  MUFU.EX2 R167, R167 ;  /* 0x000000a700a77308 */ /* 0x000fe20000000800 */
[----:B------:R-:W-:-:S02]  /*1cf20*/  FMNMX.FTZ R156, R166, R156, !PT ;  /* 0x0000009ca69c7209 */ /* 0x000fc40007810000 */
[----:B------:R-:W-:Y:S02]  /*1cf30*/  FSEL R171, R171, -INF , !P3 ;  /* 0xff800000abab7808 */ /* 0x000fe40005800000 */
[----:B------:R-:W-:Y:S02]  /*1cf40*/  FMNMX.FTZ R156, R168, R156, !PT ;  /* 0x0000009ca89c7209 */ /* 0x000fe40007810000 */
[----:B------:R-:W-:Y:S01]  /*1cf50*/  ISETP.LT.OR P2, PT, R187, 0x3a, P2 ;  /* 0x0000003abb00780c */ /* 0x000fe20001741670 */
[----:B------:R-:W4:Y:S01]  /*1cf60*/  MUFU.EX2 R169, R169 ;  /* 0x000000a900a97308 */ /* 0x000f220000000800 */
[----:B------:R-:W-:Y:S02]  /*1cf70*/  FMNMX.FTZ R177, R170, R156, !PT ;  /* 0x0000009caab17209 */ /* 0x000fe40007810000 */
[----:B------:R-:W-:Y:S02]  /*1cf80*/  FSEL R156, R4, -INF , !P6 ;  /* 0xff800000049c7808 */ /* 0x000fe40007000000 */
[----:B------:R-:W-:-:S02]  /*1cf90*/  FMNMX.FTZ R177, R171, R177, !PT ;  /* 0x000000b1abb17209 */ /* 0x000fc40007810000 */
[----:B------:R-:W-:Y:S01]  /*1cfa0*/  FSEL R175, R175, -INF , !P2 ;  /* 0xff800000afaf7808 */ /* 0x000fe20005000000 */
[----:B------:R-:W-:Y:S01]  /*1cfb0*/  MUFU.EX2 R172, R172 ;  /* 0x000000ac00ac7308 */ /* 0x000fe20000000800 */
[----:B------:R-:W-:Y:S02]  /*1cfc0*/  FMNMX.FTZ R177, R156, R177, !PT ;  /* 0x000000b19cb17209 */ /* 0x000fe40007810000 */
[----:B0-----:R-:W-:Y:S02]  /*1cfd0*/  F2FP.F16.F32.PACK_AB R198, R184, R154 ;  /* 0x0000009ab8c6723e */ /* 0x001fe400000000ff */
[----:B------:R-:W-:Y:S02]  /*1cfe0*/  FMNMX.FTZ R177, R175, R177, !PT ;  /* 0x000000b1afb17209 */ /* 0x000fe40007810000 */
[----:B-1----:R-:W-:Y:S01]  /*1cff0*/  F2FP.F16.F32.PACK_AB R192, R185, R159 ;  /* 0x0000009fb9c0723e */ /* 0x002fe200000000ff */
[----:B------:R-:W0:Y:S01]  /*1d000*/  MUFU.EX2 R173, R173 ;  /* 0x000000ad00ad7308 */ /* 0x000e220000000800 */
[----:B---3--:R-:W-:Y:S01]  /*1d010*/  F2FP.F16.F32.PACK_AB R194, R165, R186 ;  /* 0x000000baa5c2723e */ /* 0x008fe200000000ff */
[----:B------:R-:W1:Y:S01]  /*1d020*/  SHFL.BFLY PT, R4, R177, 0x2, 0x1f ;  /* 0x0c401f00b1047f89 */ /* 0x000e6200000e0000 */
[----:B----4-:R-:W-:-:S05]  /*1d030*/  F2FP.F16.F32.PACK_AB R188, R169, R167 ;  /* 0x000000a7a9bc723e */ /* 0x010fca00000000ff */
[----:B------:R-:W-:Y:S08]  /*1d040*/  MUFU.EX2 R174, R174 ;  /* 0x000000ae00ae7308 */ /* 0x000ff00000000800 */
[----:B------:R-:W3:Y:S01]  /*1d050*/  MUFU.EX2 R176, R176 ;  /* 0x000000b000b07308 */ /* 0x000ee20000000800 */
[----:B0-----:R-:W-:-:S07]  /*1d060*/  F2FP.F16.F32.PACK_AB R190, R173, R172 ;  /* 0x000000acadbe723e */ /* 0x001fce00000000ff */
[----:B------:R-:W-:Y:S01]  /*1d070*/  MUFU.EX2 R178, R178 ;  /* 0x000000b200b27308 */ /* 0x000fe20000000800 */
[----:B-1----:R-:W-:-:S05]  /*1d080*/  FMNMX.FTZ R177, R177, R4, !PT ;  /* 0x00000004b1b17209 */ /* 0x002fca0007810000 */
        /* <DEDUP_REMOVED lines=12> */
[-C--:B------:R-:W-:Y:S01]  /*1d150*/  FFMA.FTZ R179, R179, R2.reuse, -R180 ;  /* 0x00000002b3b37223 */ /* 0x080fe200000108b4 */
[----:B------:R-:W-:Y:S01]  /*1d160*/  FADD.FTZ R0, R159, R0 ;  /* 0x000000009f007221 */ /* 0x000fe20000010000 */
[-C--:B------:R-:W-:Y:S01]  /*1d170*/  FFMA.FTZ R153, R153, R2.reuse, -R180 ;  /* 0x0000000299997223 */ /* 0x080fe200000108b4 */
[-C--:B------:R-:W-:Y:S01]  /*1d180*/  FMUL.FTZ R154, R154, R2.reuse ;  /* 0x000000029a9a7220 */ /* 0x080fe20000410000 */
[----:B------:R-:W-:Y:S01]  /*1d190*/  MUFU.EX2 R152, R152 ;  /* 0x0000009800987308 */ /* 0x000fe20000000800 */
[----:B------:R-:W-:Y:S01]  /*1d1a0*/  FADD.FTZ R0, R185, R0 ;  /* 0x00000000b9007221 */ /* 0x000fe20000010000 */
[-CC-:B------:R-:W-:Y:S01]  /*1d1b0*/  FFMA.FTZ R155, R155, R2.reuse, -R180.reuse ;  /* 0x000000029b9b7223 */ /* 0x180fe200000108b4 */
[-CC-:B------:R-:W-:Y:S01]  /*1d1c0*/  FFMA.FTZ R158, R158, R2.reuse, -R180.reuse ;  /* 0x000000029e9e7223 */ /* 0x180fe200000108b4 */
[-C--:B------:R-:W-:Y:S01]  /*1d1d0*/  FFMA.FTZ R160, R160, R2.reuse, -R180 ;  /* 0x00000002a0a07223 */ /* 0x080fe200000108b4 */
[----:B------:R-:W-:Y:S01]  /*1d1e0*/  FADD.FTZ R0, R186, R0 ;  /* 0x00000000ba007221 */ /* 0x000fe20000010000 */
[-CC-:B------:R-:W-:Y:S01]  /*1d1f0*/  FFMA.FTZ R161, R161, R2.reuse, -R180.reuse ;  /* 0x00000002a1a17223 */ /* 0x180fe200000108b4 */
[-C--:B------:R-:W-:Y:S01]  /*1d200*/  FFMA.FTZ R162, R162, R2.reuse, -R180 ;  /* 0x00000002a2a27223 */ /* 0x080fe200000108b4 */
[----:B------:R-:W0:Y:S01]  /*1d210*/  MUFU.EX2 R179, R179 ;  /* 0x000000b300b37308 */ /* 0x000e220000000800 */
[----:B------:R-:W-:Y:S01]  /*1d220*/  FADD.FTZ R0, R165, R0 ;  /* 0x00000000a5007221 */ /* 0x000fe20000010000 */
[-CC-:B------:R-:W-:Y:S01]  /*1d230*/  FFMA.FTZ R163, R163, R2.reuse, -R180.reuse ;  /* 0x00000002a3a37223 */ /* 0x180fe200000108b4 */
[-CC-:B------:R-:W-:Y:S01]  /*1d240*/  FFMA.FTZ R164, R164, R2.reuse, -R180.reuse ;  /* 0x00000002a4a47223 */ /* 0x180fe200000108b4 */
[-C--:B------:R-:W-:Y:S01]  /*1d250*/  FFMA.FTZ R166, R166, R2.reuse, -R180 ;  /* 0x00000002a6a67223 */ /* 0x080fe200000108b4 */
[----:B------:R-:W-:Y:S01]  /*1d260*/  FADD.FTZ R157, R167, R0 ;  /* 0x00000000a79d7221 */ /* 0x000fe20000010000 */
[-CC-:B------:R-:W-:Y:S01]  /*1d270*/  FFMA.FTZ R168, R168, R2.reuse, -R180.reuse ;  /* 0x00000002a8a87223 */ /* 0x180fe200000108b4 */
[-CC-:B------:R-:W-:Y:S01]  /*1d280*/  FFMA.FTZ R170, R170, R2.reuse, -R180.reuse ;  /* 0x00000002aaaa7223 */ /* 0x180fe200000108b4 */
[----:B------:R2:W4:Y:S01]  /*1d290*/  MUFU.EX2 R0, R154 ;  /* 0x0000009a00007308 */ /* 0x0005220000000800 */
[-CC-:B------:R-:W-:Y:S01]  /*1d2a0*/  FFMA.FTZ R171, R171, R2.reuse, -R180.reuse ;  /* 0x00000002abab7223 */ /* 0x180fe200000108b4 */
[-CC-:B------:R-:W-:Y:S01]  /*1d2b0*/  FFMA.FTZ R156, R156, R2.reuse, -R180.reuse ;  /* 0x000000029c9c7223 */ /* 0x180fe200000108b4 */
[----:B------:R-:W-:Y:S01]  /*1d2c0*/  FADD.FTZ R157, R169, R157 ;  /* 0x0000009da99d7221 */ /* 0x000fe20000010000 */
[----:B------:R-:W-:Y:S01]  /*1d2d0*/  FFMA.FTZ R175, R175, R2, -R180 ;  /* 0x00000002afaf7223 */ /* 0x000fe200000108b4 */
[----:B---3--:R-:W-:Y:S01]  /*1d2e0*/  F2FP.F16.F32.PACK_AB R184, R176, R174 ;  /* 0x000000aeb0b8723e */ /* 0x008fe200000000ff */
[----:B------:R-:W-:-:S02]  /*1d2f0*/  IMAD.MOV.U32 R229, RZ, RZ, R4 ;  /* 0x000000ffffe57224 */ /* 0x000fc400078e0004 */
[----:B------:R-:W-:Y:S01]  /*1d300*/  FADD.FTZ R157, R172, R157 ;  /* 0x0000009dac9d7221 */ /* 0x000fe20000010000 */
[----:B------:R-:W3:Y:S01]  /*1d310*/  MUFU.EX2 R153, R153 ;  /* 0x0000009900997308 */ /* 0x000ee20000000800 */
[----:B-1----:R-:W-:Y:S02]  /*1d320*/  F2FP.F16.F32.PACK_AB R186, R177, R178 ;  /* 0x000000b2b1ba723e */ /* 0x002fe400000000ff */
[----:B------:R-:W-:Y:S01]  /*1d330*/  FADD.FTZ R157, R173, R157 ;  /* 0x0000009dad9d7221 */ /* 0x000fe20000010000 */
[----:B0-----:R-:W-:Y:S02]  /*1d340*/  F2FP.F16.F32.PACK_AB R197, R179, R152 ;  /* 0x00000098b3c5723e */ /* 0x001fe400000000ff */
[----:B------:R-:W-:Y:S01]  /*1d350*/  IADD3 R5, R5, -0x1, RZ ;  /* 0xffffffff05057810 */ /* 0x000fe20007ffe0ff */
[----:B--2---:R-:W-:Y:S01]  /*1d360*/  FADD.FTZ R154, R174, R157 ;  /* 0x0000009dae9a7221 */ /* 0x004fe20000010000 */
[----:B------:R-:W0:Y:S01]  /*1d370*/  MUFU.EX2 R155, R155 ;  /* 0x0000009b009b7308 */ /* 0x000e220000000800 */
[----:B----4-:R-:W-:-:S02]  /*1d380*/  FFMA.FTZ R226, R0, R226, R152 ;  /* 0x000000e200e27223 */ /* 0x010fc40000010098 */
[----:B------:R-:W-:Y:S02]  /*1d390*/  FADD.FTZ R154, R176, R154 ;  /* 0x0000009ab09a7221 */ /* 0x000fe40000010000 */
[----:B------:R-:W-:Y:S02]  /*1d3a0*/  FADD.FTZ R226, R179, R226 ;  /* 0x000000e2b3e27221 */ /* 0x000fe40000010000 */
[----:B------:R-:W-:Y:S01]  /*1d3b0*/  FADD.FTZ R154, R178, R154 ;  /* 0x0000009ab29a7221 */ /* 0x000fe20000010000 */
[----:B------:R-:W1:Y:S01]  /*1d3c0*/  MUFU.EX2 R158, R158 ;  /* 0x0000009e009e7308 */ /* 0x000e620000000800 */
[----:B---3--:R-:W-:Y:S02]  /*1d3d0*/  FADD.FTZ R226, R153, R226 ;  /* 0x000000e299e27221 */ /* 0x008fe40000010000 */
[----:B------:R-:W-:-:S05]  /*1d3e0*/  FADD.FTZ R227, R177, R154 ;  /* 0x0000009ab1e37221 */ /* 0x000fca0000010000 */
        /* <DEDUP_REMOVED lines=27> */
[----:B------:R-:W-:-:S03]  /*1d5a0*/  F2FP.F16.F32.PACK_AB R185, R171, R170 ;  /* 0x000000aaabb9723e */ /* 0x000fc600000000ff */
[----:B--2---:R-:W-:-:S04]  /*1d5b0*/  FADD.FTZ R226, R156, R226 ;  /* 0x000000e29ce27221 */ /* 0x004fc80000010000 */
[C---:B0-----:R-:W-:Y:S01]  /*1d5c0*/  FADD.FTZ R226, R175.reuse, R226 ;  /* 0x000000e2afe27221 */ /* 0x041fe20000010000 */
[----:B------:R-:W-:Y:S01]  /*1d5d0*/  F2FP.F16.F32.PACK_AB R187, R175, R156 ;  /* 0x0000009cafbb723e */ /* 0x000fe200000000ff */
[----:B------:R-:W-:Y:S06]  /*1d5e0*/  @P2 BRA `(.L_x_1624) ;  /* 0xffffffd000502947 */ /* 0x000fec000383ffff */
.L_x_1605:
[----:B------:R-:W-:Y:S05]  /*1d5f0*/  BSYNC B0 ;  /* 0x0000000000007941 */ /* 0x000fea0003800000 */
.L_x_1604:
        /* <DEDUP_REMOVED lines=131> */
.L_x_1625:
[----:B------:R-:W-:Y:S01]  /*1de30*/  IMAD R12, R22, 0x8, R16 ;  /* 0x00000008160c7824 */ /* 0x000fe200078e0210 */
[----:B------:R-:W-:-:S04]  /*1de40*/  SHF.L.U32 R5, R218, 0x1f, RZ ;  /* 0x0000001fda057819 */ /* 0x000fc800000006ff */
[----:B------:R0:W1:Y:S01]  /*1de50*/  SYNCS.PHASECHK.TRANS64.TRYWAIT P2, [R12+URZ+0x30850], R5 ;  /* 0x030850050c0075a7 */ /* 0x000062000804017f */
[----:B------:R-:W-:Y:S05]  /*1de60*/  @!P0 BRA `(.L_x_1626) ;  /* 0x0000000000048947 */ /* 0x000fea0003800000 */
[----:B------:R-:W-:Y:S01]  /*1de70*/  BPT.TRAP 0x1 ;  /* 0x000000040000795c */ /* 0x000fe20000300000 */
.L_x_1626:
[----:B------:R-:W-:Y:S01]  /*1de80*/  IADD3 R16, R16, 0x400, RZ ;  /* 0x0000040010107810 */ /* 0x000fe20007ffe0ff */
[----:B------:R-:W-:Y:S03]  /*1de90*/  BSSY B0, `(.L_x_1627) ;  /* 0x0000008000007945 */ /* 0x000fe60003800000 */
[----:B------:R-:W-:-:S04]  /*1dea0*/  SHF.R.U32.HI R16, RZ, 0x4, R16 ;  /* 0x00000004ff107819 */ /* 0x000fc80000011610 */
[----:B------:R-:W-:-:S04]  /*1deb0*/  LOP3.LUT R16, R16, 0x3fff, RZ, 0xc0, !PT ;  /* 0x00003fff10107812 */ /* 0x000fc800078ec0ff */
[----:B------:R-:W-:-:S05]  /*1dec0*/  LOP3.LUT R7, R16, 0x2000000, RZ, 0xfc, !PT ;  /* 0x0200000010077812 */ /* 0x000fca00078efcff */
[----:B------:R-:W-:Y:S01]  /*1ded0*/  IMAD R0, R22, 0x800, R7 ;  /* 0x0000080016007824 */ /* 0x000fe200078e0207 */
[----:B-1----:R-:W-:Y:S06]  /*1dee0*/  @P2 BRA `(.L_x_1628) ;  /* 0x0000000000082947 */ /* 0x002fec0003800000 */
[----:B------:R-:W1:Y:S02]  /*1def0*/  SYNCS.PHASECHK.TRANS64.TRYWAIT P0, [R12+URZ+0x30850], R5 ;  /* 0x030850050c0075a7 */ /* 0x000e64000800017f */
[----:B-1----:R-:W-:Y:S05]  /*1df00*/  @!P0 BRA `(.L_x_1629) ;  /* 0x000000bc000c8947 */ /* 0x002fea0003800000 */
.L_x_1628:
[----:B------:R-:W-:Y:S05]  /*1df10*/  BSYNC B0 ;  /* 0x0000000000007941 */ /* 0x000fea0003800000 */
.L_x_1627:
[----:B------:R-:W-:Y:S01]  /*1df20*/  IMAD.MOV.U32 R6, RZ, RZ, R0 ;  /* 0x000000ffff067224 */ /* 0x000fe200078e0000 */
[----:B------:R-:W-:Y:S01]  /*1df30*/  MOV R7, 0x40000040 ;  /* 0x4000004000077802 */ /* 0x000fe20000000f00 */
[----:B------:R-:W2:Y:S01]  /*1df40*/  LDL.LU R16, [R1+0x68] ;  /* 0x0000680001107983 */ /* 0x000ea20000300800 */
[----:B------:R-:W-:Y:S01]  /*1df50*/  WARPGROUP.ARRIVE ;  /* 0x00000000000079c5 */ /* 0x000fe20000000000 */
[----:B------:R-:W-:Y:S01]  /*1df60*/  VIADD R22, R22, 0x1 ;  /* 0x0000000116167836 */ /* 0x000fe20000000000 */
[----:B------:R-:W-:Y:S01]  /*1df70*/  R2UR UR6, R6 ;  /* 0x00000000060672ca */ /* 0x000fe200000e0000 */
[----:B------:R-:W-:Y:S01]  /*1df80*/  VIADD R6, R0, 0x80 ;  /* 0x0000008000067836 */ /* 0x000fe20000000000 */
[----:B------:R-:W-:Y:S01]  /*1df90*/  R2UR UR7, R7 ;  /* 0x00000000070772ca */ /* 0x000fe200000e0000 */
[----:B------:R-:W-:Y:S01]  /*1dfa0*/  IMAD.MOV.U32 R7, RZ, RZ, 0x40000040 ;  /* 0x40000040ff077424 */ /* 0x000fe200078e00ff */
[----:B01----:R-:W-:Y:S01]  /*1dfb0*/  SHFL.BFLY PT, R5, R226, 0x2, 0x1f ;  /* 0x0c401f00e2057f89 */ /* 0x003fe200000e0000 */
[----:B------:R-:W-:Y:S01]  /*1dfc0*/  ISETP.NE.AND P2, PT, R22, 0x2, PT ;  /* 0x000000021600780c */ /* 0x000fe20003f45270 */
[----:B------:R-:W-:-:S03]  /*1dfd0*/  @!P1 VIADD R12, R12, 0x30860 ;  /* 0x000308600c0c9836 */ /* 0x000fc60000000000 */
[----:B------:R-:W-:Y:S02]  /*1dfe0*/  SEL R22, R22, RZ, P2 ;  /* 0x000000ff16167207 */ /* 0x000fe40001000000 */
[----:B------:R-:W-:-:S04]  /*1dff0*/  @!P1 PRMT R12, RZ, 0x654, R12 ;  /* 0x00000654ff0c9816 */ /* 0x000fc8000000000c */
        /* <DEDUP_REMOVED lines=9> */
[----:B------:R-:W-:Y:S01]  /*1e090*/  R2UR UR6, R6 ;  /* 0x00000000060672ca */ /* 0x000fe200000e0000 */
[----:B------:R-:W-:Y:S01]  /*1e0a0*/  VIADD R6, R0, 0x180 ;  /* 0x0000018000067836 */ /* 0x000fe20000000000 */
[----:B------:R-:W-:Y:S01]  /*1e0b0*/  R2UR UR7, R7 ;  /* 0x00000000070772ca */ /* 0x000fe200000e0000 */
[----:B------:R-:W0:Y:S01]  /*1e0c0*/  SHFL.BFLY PT, R0, R227, 0x2, 0x1f ;  /* 0x0c401f00e3007f89 */ /* 0x000e2200000e0000 */
[----:B------:R-:W-:Y:S01]  /*1e0d0*/  MOV R7, 0x40000040 ;  /* 0x4000004000077802 */ /* 0x000fe20000000f00 */
[----:B--2---:R-:W-:-:S05]  /*1e0e0*/  VIADD R16, R16, 0x1 ;  /* 0x0000000110107836 */ /* 0x004fca0000000000 */
[----:B------:R-:W-:Y:S01]  /*1e0f0*/  STL [R1+0x68], R16 ;  /* 0x0000681001007387 */ /* 0x000fe20000100800 */
[----:B0-----:R-:W-:Y:S01]  /*1e100*/  FADD.FTZ R0, R0, R227 ;  /* 0x000000e300007221 */ /* 0x001fe20000010000 */
[----:B------:R-:W-:Y:S02]  /*1e110*/  WARPGROUP.DEPBAR.LE gsb0, 0x0 ;  /* 0x00008000000079c5 */ /* 0x000fe40000010000 */
[----:B------:R-:W-:-:S13]  /*1e120*/  WARPGROUP.ARRIVE ;  /* 0x00000000000079c5 */ /* 0x000fda0000000000 */
[----:B------:R-:W-:Y:S01]  /*1e130*/  HGMMA.64x256x16.F32 R24, R188, gdesc[UR4].tnspB, R24, gsb0 ;  /* 0x43e00004bc187df0 */ /* 0x000fe20008000818 */
[----:B------:R-:W-:Y:S01]  /*1e140*/  R2UR UR6, R6 ;  /* 0x00000000060672ca */ /* 0x000fe200000e0000 */
[----:B------:R-:W-:Y:S01]  /*1e150*/  FADD.FTZ R6, R5, R226 ;  /* 0x000000e205067221 */ /* 0x000fe20000010000 */
[----:B------:R-:W-:Y:S01]  /*1e160*/  R2UR UR7, R7 ;  /* 0x00000000070772ca */ /* 0x000fe200000e0000 */
[----:B------:R-:W0:Y:S04]  /*1e170*/  SHFL.BFLY PT, R5, R0, 0x1, 0x1f ;  /* 0x0c201f0000057f89 */ /* 0x000e2800000e0000 */
[----:B------:R-:W1:Y:S01]  /*1e180*/  SHFL.BFLY PT, R7, R6, 0x1, 0x1f ;  /* 0x0c201f0006077f89 */ /* 0x000e6200000e0000 */
[----:B0-----:R-:W-:Y:S01]  /*1e190*/  FADD.FTZ R13, R0, R5 ;  /* 0x00000005000d7221 */ /* 0x001fe20000010000 */
[----:B------:R-:W-:Y:S01]  /*1e1a0*/  SEL R5, RZ, 0x1, P2 ;  /* 0x00000001ff057807 */ /* 0x000fe20001000000 */
[----:B------:R-:W-:-:S02]  /*1e1b0*/  IMAD.MOV.U32 R0, RZ, RZ, -0x800000 ;  /* 0xff800000ff007424 */ /* 0x000fc400078e00ff */
[----:B-1----:R-:W-:Y:S01]  /*1e1c0*/  FADD.FTZ R14, R6, R7 ;  /* 0x00000007060e7221 */ /* 0x002fe20000010000 */
[----:B------:R-:W-:Y:S02]  /*1e1d0*/  FSETP.NE.FTZ.AND P0, PT, R13, RZ, PT ;  /* 0x000000ff0d00720b */ /* 0x000fe40003f15000 */
[----:B------:R-:W-:Y:S02]  /*1e1e0*/  CS2R R6, SRZ ;  /* 0x0000000000067805 */ /* 0x000fe4000001ff00 */
[----:B------:R-:W-:Y:S02]  /*1e1f0*/  LOP3.LUT R218, R218, R5, RZ, 0x3c, !PT ;  /* 0x00000005dada7212 */ /* 0x000fe400078e3cff */
[----:B------:R-:W-:Y:S02]  /*1e200*/  FSETP.NE.FTZ.AND P3, PT, R14, RZ, PT ;  /* 0x000000ff0e00720b */ /* 0x000fe40003f75000 */
[----:B------:R-:W-:-:S05]  /*1e210*/  MOV R5, 0xff800000 ;  /* 0xff80000000057802 */ /* 0x000fca0000000f00 */
[----:B------:R-:W0:Y:S01]  /*1e220*/  @P0 MUFU.LG2 R9, R13 ;  /* 0x0000000d00090308 */ /* 0x000e220000000c00 */
[----:B------:R-:W-:-:S05]  /*1e230*/  @P0 FMUL.FTZ R8, R2, 0.69314718246459960938 ;  /* 0x3f31721802080820 */ /* 0x000fca0000410000 */
[----:B------:R-:W-:Y:S02]  /*1e240*/  @P3 FMUL.FTZ R2, R2, 0.69314718246459960938 ;  /* 0x3f31721802023820 */ /* 0x000fe40000410000 */
[----:B------:R-:W1:Y:S08]  /*1e250*/  @P3 MUFU.LG2 R10, R14 ;  /* 0x0000000e000a3308 */ /* 0x000e700000000c00 */
[----:B------:R-:W2:Y:S01]  /*1e260*/  @P0 MUFU.RCP R7, R13 ;  /* 0x0000000d00070308 */ /* 0x000ea20000001000 */
[----:B0-----:R-:W-:-:S04]  /*1e270*/  @P0 FMUL.FTZ R9, R9, 0.69314718246459960938 ;  /* 0x3f31721809090820 */ /* 0x001fc80000410000 */
[----:B------:R-:W-:Y:S01]  /*1e280*/  @P0 FFMA.FTZ R5, R8, R3, R9 ;  /* 0x0000000308050223 */ /* 0x000fe20000010009 */
[----:B------:R-:W-:Y:S02]  /*1e290*/  PLOP3.LUT P0, PT, PT, PT, PT, 0x8, 0x0 ;  /* 0x000000000000781c */ /* 0x000fe40003f0e170 */
[----:B------:R-:W0:Y:S01]  /*1e2a0*/  @P3 MUFU.RCP R6, R14 ;  /* 0x0000000e00063308 */ /* 0x000e220000001000 */
[----:B-1----:R-:W-:-:S04]  /*1e2b0*/  @P3 FMUL.FTZ R11, R10, 0.69314718246459960938 ;  /* 0x3f3172180a0b3820 */ /* 0x002fc80000410000 */
[----:B------:R-:W-:Y:S01]  /*1e2c0*/  @P3 FFMA.FTZ R0, R2, R4, R11 ;  /* 0x0000000402003223 */ /* 0x000fe2000001000b */
[----:B------:R-:W-:Y:S02]  /*1e2d0*/  WARPGROUP.DEPBAR.LE gsb0, 0x0 ;  /* 0x00008000000079c5 */ /* 0x000fe40000010000 */
[----:B------:R-:W-:-:S06]  /*1e2e0*/  WARPGROUP.ARRIVE ;  /* 0x00000000000079c5 */ /* 0x000fcc0000000000 */
[----:B------:R-:W-:Y:S03]  /*1e2f0*/  HGMMA.64x256x16.F32 R24, R184, gdesc[UR4].tnspB, R24, gsb0 ;  /* 0x43e00004b8187df0 */ /* 0x000fe60008000818 */
[----:B------:R-:W-:Y:S02]  /*1e300*/  WARPGROUP.DEPBAR.LE gsb0, 0x0 ;  /* 0x00008000000079c5 */ /* 0x000fe40000010000 */
[-C--:B--2---:R-:W-:Y:S01]  /*1e310*/  FMUL.FTZ R153, R48, R7.reuse ;  /* 0x0000000730997220 */ /* 0x084fe20000410000 */
[-C--:B------:R-:W-:Y:S01]  /*1e320*/  FMUL.FTZ R154, R52, R7.reuse ;  /* 0x00000007349a7220 */ /* 0x080fe20000410000 */
[-C--:B------:R-:W-:Y:S01]  /*1e330*/  FMUL.FTZ R152, R44, R7.reuse ;  /* 0x000000072c987220 */ /* 0x080fe20000410000 */
[-C--:B0-----:R-:W-:Y:S01]  /*1e340*/  FMUL.FTZ R52, R27, R6.reuse ;  /* 0x000000061b347220 */ /* 0x081fe20000410000 */
[-C--:B------:R-:W-:Y:S01]  /*1e350*/  FMUL.FTZ R48, R31, R6.reuse ;  /* 0x000000061f307220 */ /* 0x080fe20000410000 */
        /* <DEDUP_REMOVED lines=124> */
.L_x_1439:
[----:B------:R-:W0:Y:S08]  /*1eb20*/  S2UR UR5, SR_CgaCtaId ;  /* 0x00000000000579c3 */ /* 0x000e300000008800 */
[----:B------:R-:W-:Y:S06]  /*1eb30*/  BAR.SYNC.DEFER_BLOCKING 0x5, 0x120 ;  /* 0x0144800000007b1d */ /* 0x000fec0000010000 */
[----:B------:R-:W-:Y:S01]  /*1eb40*/  UMOV UR4, 0x400 ;  /* 0x0000040000047882 */ /* 0x000fe20000000000 */
[----:B------:R-:W-:Y:S01]  /*1eb50*/  BSSY B0, `(.L_x_1630) ;  /* 0x0000293000007945 */ /* 0x000fe20003800000 */
[----:B0-----:R-:W-:-:S06]  /*1eb60*/  ULEA UR4, UR5, UR4, 0x18 ;  /* 0x0000000405047291 */ /* 0x001fcc000f8ec03f */
[----:B------:R-:W-:-:S05]  /*1eb70*/  MOV R16, UR4 ;  /* 0x0000000400107c02 */ /* 0x000fca0008000f00 */
[----:B------:R-:W0:Y:S04]  /*1eb80*/  LDS.128 R172, [R16+0x308d0] ;  /* 0x0308d00010ac7984 */ /* 0x000e280000000c00 */
[----:B0-----:R0:W-:Y:S04]  /*1eb90*/  STL.64 [R1], R172 ;  /* 0x000000ac01007387 */ /* 0x0011e80000100a00 */
[----:B------:R0:W-:Y:S01]  /*1eba0*/  STL.64 [R1+0x8], R174 ;  /* 0x000008ae01007387 */ /* 0x0001e20000100a00 */
[----:B------:R-:W-:Y:S06]  /*1ebb0*/  BAR.ARV 0x4, 0x120 ;  /* 0x0104800000007b1d */ /* 0x000fec0000002000 */
[----:B------:R-:W-:Y:S05]  /*1ebc0*/  @P0 BRA `(.L_x_1631) ;  /* 0x0000001c00540947 */ /* 0x000fea0003800000 */
[----:B------:R-:W2:Y:S04]  /*1ebd0*/  LDL R6, [R1+0x94] ;  /* 0x0000940001067983 */ /* 0x000ea80000100800 */
[----:B0-----:R-:W3:Y:S04]  /*1ebe0*/  LDL R172, [R1+0x64] ;  /* 0x0000640001ac7983 */ /* 0x001ee80000100800 */
[----:B------:R-:W4:Y:S04]  /*1ebf0*/  LDL R176, [R1+0x38] ;  /* 0x0000380001b07983 */ /* 0x000f280000100800 */
[----:B------:R-:W4:Y:S01]  /*1ec00*/  LDL R174, [R1+0x24] ;  /* 0x0000240001ae7983 */ /* 0x000f220000100800 */
[----:B------:R-:W0:Y:S01]  /*1ec10*/  S2R R7, SR_SWINHI ;  /* 0x0000000000077919 */ /* 0x000e220000002f00 */
[----:B------:R-:W-:Y:S01]  /*1ec20*/  F2FP.F16.F32.PACK_AB R24, R25, R24 ;  /* 0x000000181918723e */ /* 0x000fe200000000ff */
[----:B------:R-:W-:Y:S01]  /*1ec30*/  ULDC.64 UR4, c[0x0][0xbd8] ;  /* 0x0002f60000047ab9 */ /* 0x000fe20000000a00 */
[----:B------:R-:W-:-:S02]  /*1ec40*/  MOV R2, R16 ;  /* 0x0000001000027202 */ /* 0x000fc40000000f00 */
[----:B0-----:R-:W-:Y:S02]  /*1ec50*/  MOV R3, R7 ;  /* 0x0000000700037202 */ /* 0x001fe40000000f00 */
        /* <DEDUP_REMOVED lines=33> */
[----:B------:R-:W-:Y:S01]  /*1ee70*/  F2FP.F16.F32.PACK_AB R147, R151, R150 ;  /* 0x000000969793723e */ /* 0x000fe200000000ff */
[----:B------:R-:W-:Y:S01]  /*1ee80*/  ULDC.64 UR6, c[0x0][0x208] ;  /* 0x0000820000067ab9 */ /* 0x000fe20000000a00 */
[----:B--2---:R-:W-:-:S03]  /*1ee90*/  IMAD.WIDE R130, R6, 0x2, R2 ;  /* 0x0000000206827825 */ /* 0x004fc600078e0202 */
[----:B------:R-:W-:-:S04]  /*1eea0*/  IADD3 R20, P1, R130, 0x20, RZ ;  /* 0x0000002082147810 */ /* 0x000fc80007f3e0ff */
[----:B------:R-:W-:Y:S02]  /*1eeb0*/  LOP3.LUT R173, R20, 0x380, RZ, 0xc0, !PT ;  /* 0x0000038014ad7812 */ /* 0x000fe400078ec0ff */
[C---:B------:R-:W-:Y:S02]  /*1eec0*/  IADD3 R54, P6, R130.reuse, 0x4020, RZ ;  /* 0x0000402082367810 */ /* 0x040fe40007fde0ff */
[----:B------:R-:W-:Y:S02]  /*1eed0*/  SHF.R.U64 R173, R173, 0x3, RZ ;  /* 0x00000003adad7819 */ /* 0x000fe400000012ff */
[----:B------:R-:W-:Y:S02]  /*1eee0*/  IADD3 R38, P0, R130, 0x40, RZ ;  /* 0x0000004082267810 */ /* 0x000fe40007f1e0ff */
[----:B------:R-:W-:Y:S02]  /*1eef0*/  LOP3.LUT R20, R173, R20, RZ, 0x3c, !PT ;  /* 0x00000014ad147212 */ /* 0x000fe400078e3cff */
[----:B------:R-:W-:Y:S01]  /*1ef00*/  LOP3.LUT R173, R54, 0x380, RZ, 0xc0, !PT ;  /* 0x0000038036ad7812 */ /* 0x000fe200078ec0ff */
[----:B------:R-:W-:Y:S01]  /*1ef10*/  IMAD.X R39, RZ, RZ, R131, P0 ;  /* 0x000000ffff277224 */ /* 0x000fe200000e0683 */
[----:B------:R-:W-:-:S02]  /*1ef20*/  IADD3 R106, P0, R130, 0x8020, RZ ;  /* 0x00008020826a7810 */ /* 0x000fc40007f1e0ff */
[----:B------:R-:W-:Y:S01]  /*1ef30*/  SHF.R.U64 R173, R173, 0x3, RZ ;  /* 0x00000003adad7819 */ /* 0x000fe200000012ff */
[----:B------:R-:W-:Y:S01]  /*1ef40*/  IMAD.X R21, RZ, RZ, R131, P1 ;  /* 0x000000ffff157224 */ /* 0x000fe200008e0683 */
[C---:B------:R-:W-:Y:S02]  /*1ef50*/  IADD3 R46, P4, R130.reuse, 0x60, RZ ;  /* 0x00000060822e7810 */ /* 0x040fe40007f9e0ff */
[C---:B------:R-:W-:Y:S02]  /*1ef60*/  IADD3 R50, P3, R130.reuse, 0x4000, RZ ;  /* 0x0000400082327810 */ /* 0x040fe40007f7e0ff */
[C---:B------:R-:W-:Y:S02]  /*1ef70*/  IADD3 R58, P5, R130.reuse, 0x4040, RZ ;  /* 0x00004040823a7810 */ /* 0x040fe40007fbe0ff */
[----:B------:R-:W-:Y:S02]  /*1ef80*/  IADD3 R102, P1, R130, 0x8000, RZ ;  /* 0x0000800082667810 */ /* 0x000fe40007f3e0ff */
[----:B------:R-:W-:-:S02]  /*1ef90*/  LOP3.LUT R54, R173, R54, RZ, 0x3c, !PT ;  /* 0x00000036ad367212 */ /* 0x000fc400078e3cff */
[----:B------:R-:W-:Y:S02]  /*1efa0*/  LOP3.LUT R175, R38, 0x380, RZ, 0xc0, !PT ;  /* 0x0000038026af7812 */ /* 0x000fe400078ec0ff */
[----:B------:R-:W-:Y:S02]  /*1efb0*/  LOP3.LUT R173, R106, 0x380, RZ, 0xc0, !PT ;  /* 0x000003806aad7812 */ /* 0x000fe400078ec0ff */
[----:B------:R-:W-:Y:S01]  /*1efc0*/  LOP3.LUT R177, R46, 0x380, RZ, 0xc0, !PT ;  /* 0x000003802eb17812 */ /* 0x000fe200078ec0ff */
[----:B------:R-:W-:Y:S01]  /*1efd0*/  IMAD.X R103, RZ, RZ, R131, P1 ;  /* 0x000000ffff677224 */ /* 0x000fe200008e0683 */
[----:B------:R-:W-:Y:S02]  /*1efe0*/  IADD3.X R59, RZ, R131, RZ, P5, !PT ;  /* 0x00000083ff3b7210 */ /* 0x000fe40002ffe4ff */
[----:B------:R-:W-:Y:S02]  /*1eff0*/  LOP3.LUT R122, R50, 0x380, RZ, 0xc0, !PT ;  /* 0x00000380327a7812 */ /* 0x000fe400078ec0ff */
[----:B------:R-:W-:-:S02]  /*1f000*/  LOP3.LUT R7, R130, 0x380, RZ, 0xc0, !PT ;  /* 0x0000038082077812 */ /* 0x000fc400078ec0ff */
[C---:B------:R-:W-:Y:S02]  /*1f010*/  IADD3 R6, P5, R130.reuse, 0xc020, RZ ;  /* 0x0000c02082067810 */ /* 0x040fe40007fbe0ff */
[----:B------:R-:W-:Y:S02]  /*1f020*/  SHF.R.U64 R175, R175, 0x3, RZ ;  /* 0x00000003afaf7819 */ /* 0x000fe400000012ff */
[----:B------:R-:W-:Y:S01]  /*1f030*/  SHF.R.U64 R173, R173, 0x3, RZ ;  /* 0x00000003adad7819 */ /* 0x000fe200000012ff */
[----:B------:R-:W-:Y:S01]  /*1f040*/  IMAD.X R51, RZ, RZ, R131, P3 ;  /* 0x000000ffff337224 */ /* 0x000fe200018e0683 */
[C---:B------:R-:W-:Y:S02]  /*1f050*/  IADD3 R62, P2, R130.reuse, 0x4060, RZ ;  /* 0x00004060823e7810 */ /* 0x040fe40007f5e0ff */
[----:B-----5:R-:W-:Y:S02]  /*1f060*/  IADD3 R100, P1, R130, 0xc060, RZ ;  /* 0x0000c06082647810 */ /* 0x020fe40007f3e0ff */
[----:B------:R-:W-:-:S02]  /*1f070*/  SHF.R.U64 R177, R177, 0x3, RZ ;  /* 0x00000003b1b17819 */ /* 0x000fc400000012ff */
[----:B------:R-:W-:Y:S02]  /*1f080*/  IADD3 R114, P3, R130, 0x8060, RZ ;  /* 0x0000806082727810 */ /* 0x000fe40007f7e0ff */
[----:B------:R-:W-:Y:S02]  /*1f090*/  SHF.R.U64 R179, R122, 0x3, RZ ;  /* 0x000000037ab37819 */ /* 0x000fe400000012ff */
[----:B------:R-:W-:Y:S02]  /*1f0a0*/  SHF.R.U64 R7, R7, 0x3, RZ ;  /* 0x0000000307077819 */ /* 0x000fe400000012ff */
[----:B------:R-:W-:Y:S02]  /*1f0b0*/  LOP3.LUT R38, R175, R38, RZ, 0x3c, !PT ;  /* 0x00000026af267212 */ /* 0x000fe400078e3cff */
[----:B------:R-:W-:Y:S02]  /*1f0c0*/  LOP3.LUT R106, R173, R106, RZ, 0x3c, !PT ;  /* 0x0000006aad6a7212 */ /* 0x000fe400078e3cff */
[----:B------:R-:W-:Y:S01]  /*1f0d0*/  LOP3.LUT R52, R6, 0x380, RZ, 0xc0, !PT ;  /* 0x0000038006347812 */ /* 0x000fe200078ec0ff */
[--C-:B------:R-:W-:Y:S01]  /*1f0e0*/  IMAD.X R55, RZ, RZ, R131.reuse, P6 ;  /* 0x000000ffff377224 */ /* 0x100fe200030e0683 */
[----:B------:R-:W-:Y:S01]  /*1f0f0*/  LOP3.LUT R46, R177, R46, RZ, 0x3c, !PT ;  /* 0x0000002eb12e7212 */ /* 0x000fe200078e3cff */
[----:B------:R-:W-:Y:S01]  /*1f100*/  IMAD.X R63, RZ, RZ, R131, P2 ;  /* 0x000000ffff3f7224 */ /* 0x000fe200010e0683 */
[----:B------:R-:W-:-:S02]  /*1f110*/  LOP3.LUT R175, R58, 0x380, RZ, 0xc0, !PT ;  /* 0x000003803aaf7812 */ /* 0x000fc400078ec0ff */
[----:B------:R-:W-:Y:S02]  /*1f120*/  LOP3.LUT R173, R100, 0x380, RZ, 0xc0, !PT ;  /* 0x0000038064ad7812 */ /* 0x000fe400078ec0ff */
[----:B------:R-:W-:Y:S02]  /*1f130*/  IADD3.X R47, RZ, R131, RZ, P4, !PT ;  /* 0x00000083ff2f7210 */ /* 0x000fe400027fe4ff */
[----:B------:R-:W-:Y:S01]  /*1f140*/  LOP3.LUT R177, R62, 0x380, RZ, 0xc0, !PT ;  /* 0x000003803eb17812 */ /* 0x000fe200078ec0ff */
[----:B------:R-:W-:Y:S01]  /*1f150*/  IMAD.X R115, RZ, RZ, R131, P3 ;  /* 0x000000ffff737224 */ /* 0x000fe200018e0683 */
[C---:B------:R-:W-:Y:S02]  /*1f160*/  IADD3 R110, P4, R130.reuse, 0x8040, RZ ;  /* 0x00008040826e7810 */ /* 0x040fe40007f9e0ff */
[C---:B------:R-:W-:Y:S02]  /*1f170*/  IADD3 R118, P6, R130.reuse, 0xc000, RZ ;  /* 0x0000c00082767810 */ /* 0x040fe40007fde0ff */
[----:B------:R-:W-:-:S02]  /*1f180*/  IADD3 R104, P2, R130, 0xc040, RZ ;  /* 0x0000c04082687810 */ /* 0x000fc40007f5e0ff */
[----:B------:R-:W-:Y:S02]  /*1f190*/  LOP3.LUT R50, R179, R50, RZ, 0x3c, !PT ;  /* 0x00000032b3327212 */ /* 0x000fe400078e3cff */
[----:B------:R-:W-:Y:S02]  /*1f1a0*/  LOP3.LUT R130, R7, R130, RZ, 0x3c, !PT ;  /* 0x0000008207827212 */ /* 0x000fe400078e3cff */
[----:B------:R-:W-:Y:S02]  /*1f1b0*/  LOP3.LUT R179, R102, 0x380, RZ, 0xc0, !PT ;  /* 0x0000038066b37812 */ /* 0x000fe400078ec0ff */
[----:B------:R-:W-:Y:S02]  /*1f1c0*/  SHF.R.U64 R29, R52, 0x3, RZ ;  /* 0x00000003341d7819 */ /* 0x000fe400000012ff */
[----:B------:R-:W-:Y:S02]  /*1f1d0*/  SHF.R.U64 R175, R175, 0x3, RZ ;  /* 0x00000003afaf7819 */ /* 0x000fe400000012ff */
[----:B------:R-:W-:-:S02]  /*1f1e0*/  SHF.R.U64 R173, R173, 0x3, RZ ;  /* 0x00000003adad7819 */ /* 0x000fc400000012ff */
[----:B------:R-:W-:Y:S02]  /*1f1f0*/  ISETP.NE.U32.AND P3, PT, RZ, UR4, PT ;  /* 0x00000004ff007c0c */ /* 0x000fe4000bf65070 */
[----:B------:R-:W-:Y:S02]  /*1f200*/  SHF.R.U64 R177, R177, 0x3, RZ ;  /* 0x00000003b1b17819 */ /* 0x000fe400000012ff */
[----:B------:R-:W-:Y:S02]  /*1f210*/  SHF.R.U64 R179, R179, 0x3, RZ ;  /* 0x00000003b3b37819 */ /* 0x000fe400000012ff */
[----:B------:R-:W-:Y:S01]  /*1f220*/  MOV R130, R130 ;  /* 0x0000008200827202 */ /* 0x000fe20000000f00 */
[----:B------:R-:W-:Y:S01]  /*1f230*/  BAR.SYNC.DEFER_BLOCKING 0x1, 0x100 ;  /* 0x0044000000007b1d */ /* 0x000fe20000010000 */
[----:B------:R-:W-:Y:S02]  /*1f240*/  LOP3.LUT R122, R29, R6, RZ, 0x3c, !PT ;  /* 0x000000061d7a7212 */ /* 0x000fe400078e3cff */
[----:B------:R-:W-:-:S02]  /*1f250*/  IADD3.X R7, RZ, R131, RZ, P1, !PT ;  /* 0x00000083ff077210 */ /* 0x000fc40000ffe4ff */
[----:B------:R-:W-:Y:S02]  /*1f260*/  LOP3.LUT R58, R175, R58, RZ, 0x3c, !PT ;  /* 0x0000003aaf3a7212 */ /* 0x000fe400078e3cff */
[----:B------:R-:W-:Y:S02]  /*1f270*/  LOP3.LUT R6, R173, R100, RZ, 0x3c, !PT ;  /* 0x00000064ad067212 */ /* 0x000fe400078e3cff */
[----:B------:R-:W-:Y:S02]  /*1f280*/  MOV R21, R20 ;  /* 0x0000001400157202 */ /* 0x000fe40000000f00 */
[----:B------:R-:W-:Y:S01]  /*1f290*/  ISETP.NE.AND.EX P3, PT, RZ, UR5, PT, P3 ;  /* 0x00000005ff007c0c */ /* 0x000fe2000bf65330 */
[----:B------:R-:W-:Y:S01]  /*1f2a0*/  ULDC.64 UR4, c[0x0][0xbe0] ;  /* 0x0002f80000047ab9 */ /* 0x000fe20000000a00 */
[----:B------:R-:W-:Y:S01]  /*1f2b0*/  LOP3.LUT R62, R177, R62, RZ, 0x3c, !PT ;  /* 0x0000003eb13e7212 */ /* 0x000fe200078e3cff */
[----:B------:R-:W-:Y:S01]  /*1f2c0*/  IMAD.X R127, RZ, RZ, R131, P2 ;  /* 0x000000ffff7f7224 */ /* 0x000fe200010e0683 */
[----:B------:R-:W-:-:S02]  /*1f2d0*/  LOP3.LUT R175, R110, 0x380, RZ, 0xc0, !PT ;  /* 0x000003806eaf7812 */ /* 0x000fc400078ec0ff */
[----:B------:R-:W-:Y:S02]  /*1f2e0*/  MOV R38, R38 ;  /* 0x0000002600267202 */ /* 0x000fe40000000f00 */
[----:B------:R-:W-:Y:S02]  /*1f2f0*/  LOP3.LUT R177, R114, 0x380, RZ, 0xc0, !PT ;  /* 0x0000038072b17812 */ /* 0x000fe400078ec0ff */
[----:B------:R-:W-:Y:S02]  /*1f300*/  MOV R46, R46 ;  /* 0x0000002e002e7202 */ /* 0x000fe40000000f00 */
[----:B------:R-:W-:Y:S01]  /*1f310*/  LOP3.LUT R102, R179, R102, RZ, 0x3c, !PT ;  /* 0x00000066b3667212 */ /* 0x000fe200078e3cff */
[----:B------:R0:W-:Y:S01]  /*1f320*/  STSM.16.M88.4 [R130], R24 ;  /* 0x0000001882007844 */ /* 0x0001e20000000200 */
[----:B------:R-:W-:Y:S01]  /*1f330*/  ISETP.NE.U32.AND P2, PT, RZ, UR4, PT ;  /* 0x00000004ff007c0c */ /* 0x000fe2000bf45070 */
[--C-:B------:R-:W-:Y:S01]  /*1f340*/  IMAD.X R111, RZ, RZ, R131.reuse, P4 ;  /* 0x000000ffff6f7224 */ /* 0x100fe200020e0683 */
[----:B------:R-:W-:Y:S01]  /*1f350*/  LOP3.LUT R179, R118, 0x380, RZ, 0xc0, !PT ;  /* 0x0000038076b37812 */ /* 0x000fe200078ec0ff */
[----:B------:R-:W-:Y:S01]  /*1f360*/  IMAD.X R123, RZ, RZ, R131, P5 ;  /* 0x000000ffff7b7224 */ /* 0x000fe200028e0683 */
[-C--:B------:R-:W-:Y:S01]  /*1f370*/  IADD3.X R107, RZ, R131.reuse, RZ, P0, !PT ;  /* 0x00000083ff6b7210 */ /* 0x080fe200007fe4ff */
[----:B------:R-:W-:Y:S01]  /*1f380*/  STSM.16.M88.4 [R21], R32 ;  /* 0x0000002015007844 */ /* 0x000fe20000000200 */
[----:B------:R-:W-:-:S02]  /*1f390*/  IADD3.X R119, RZ, R131, RZ, P6, !PT ;  /* 0x00000083ff777210 */ /* 0x000fc400037fe4ff */
[----:B------:R-:W-:Y:S01]  /*1f3a0*/  SHF.R.U64 R175, R175, 0x3, RZ ;  /* 0x00000003afaf7819 */ /* 0x000fe200000012ff */
[----:B------:R-:W-:Y:S01]  /*1f3b0*/  STSM.16.M88.4 [R38], R40 ;  /* 0x0000002826007844 */ /* 0x000fe20000000200 */
[----:B------:R-:W-:Y:S02]  /*1f3c0*/  MOV R20, R6 ;  /* 0x0000000600147202 */ /* 0x000fe40000000f00 */
[----:B------:R-:W-:Y:S01]  /*1f3d0*/  SHF.R.U64 R177, R177, 0x3, RZ ;  /* 0x00000003b1b17819 */ /* 0x000fe200000012ff */
[----:B------:R-:W3:Y:S01]  /*1f3e0*/  LDC.64 R6, c[0x0][0xbd8] ;  /* 0x0002f600ff067b82 */ /* 0x000ee20000000a00 */
[----:B------:R-:W-:Y:S01]  /*1f3f0*/  LOP3.LUT R131, R104, 0x380, RZ, 0xc0, !PT ;  /* 0x0000038068837812 */ /* 0x000fe200078ec0ff */
[----:B------:R1:W-:Y:S01]  /*1f400*/  STSM.16.M88.4 [R46], R8 ;  /* 0x000000082e007844 */ /* 0x0003e20000000200 */
[----:B------:R-:W-:Y:S02]  /*1f410*/  MOV R50, R50 ;  /* 0x0000003200327202 */ /* 0x000fe40000000f00 */
[----:B------:R-:W-:-:S02]  /*1f420*/  MOV R54, R54 ;  /* 0x0000003600367202 */ /* 0x000fc40000000f00 */
[----:B0-----:R-:W-:Y:S02]  /*1f430*/  F2FP.F16.F32.PACK_AB R24, R65, R157 ;  /* 0x0000009d4118723e */ /* 0x001fe400000000ff */
[----:B------:R-:W-:Y:S02]  /*1f440*/  F2FP.F16.F32.PACK_AB R25, R67, R66 ;  /* 0x000000424319723e */ /* 0x000fe400000000ff */
[----:B------:R-:W-:Y:S02]  /*1f450*/  F2FP.F16.F32.PACK_AB R26, R69, R158 ;  /* 0x0000009e451a723e */ /* 0x000fe400000000ff */
[----:B------:R-:W-:Y:S02]  /*1f460*/  F2FP.F16.F32.PACK_AB R27, R71, R70 ;  /* 0x00000046471b723e */ /* 0x000fe400000000ff */
[----:B------:R-:W-:Y:S02]  /*1f470*/  ISETP.NE.AND.EX P2, PT, RZ, UR5, PT, P2 ;  /* 0x00000005ff007c0c */ /* 0x000fe4000bf45320 */
[----:B------:R-:W-:-:S02]  /*1f480*/  SHF.R.U64 R179, R179, 0x3, RZ ;  /* 0x00000003b3b37819 */ /* 0x000fc400000012ff */
[----:B------:R-:W-:Y:S02]  /*1f490*/  MOV R58, R58 ;  /* 0x0000003a003a7202 */ /* 0x000fe40000000f00 */
[----:B-1----:R-:W-:Y:S02]  /*1f4a0*/  F2FP.F16.F32.PACK_AB R8, R73, R159 ;  /* 0x0000009f4908723e */ /* 0x002fe400000000ff */
[----:B------:R-:W-:Y:S02]  /*1f4b0*/  F2FP.F16.F32.PACK_AB R9, R75, R74 ;  /* 0x0000004a4b09723e */ /* 0x000fe400000000ff */
[----:B------:R-:W-:Y:S02]  /*1f4c0*/  F2FP.F16.F32.PACK_AB R10, R77, R160 ;  /* 0x000000a04d0a723e */ /* 0x000fe400000000ff */
[----:B------:R-:W-:Y:S02]  /*1f4d0*/  F2FP.F16.F32.PACK_AB R11, R79, R78 ;  /* 0x0000004e4f0b723e */ /* 0x000fe400000000ff */
[----:B------:R-:W-:Y:S01]  /*1f4e0*/  LOP3.LUT R110, R175, R110, RZ, 0x3c, !PT ;  /* 0x0000006eaf6e7212 */ /* 0x000fe200078e3cff */
[----:B------:R-:W-:Y:S01]  /*1f4f0*/  STSM.16.M88.4 [R50], R12 ;  /* 0x0000000c32007844 */ /* 0x000fe20000000200 */
[----:B------:R-:W-:-:S02]  /*1f500*/  LOP3.LUT R114, R177, R114, RZ, 0x3c, !PT ;  /* 0x00000072b1727212 */ /* 0x000fc400078e3cff */
[----:B------:R-:W-:Y:S02]  /*1f510*/  SHF.R.U64 R131, R131, 0x3, RZ ;  /* 0x0000000383837819 */ /* 0x000fe400000012ff */
[----:B------:R-:W-:Y:S02]  /*1f520*/  MOV R62, R62 ;  /* 0x0000003e003e7202 */ /* 0x000fe40000000f00 */
[----:B------:R-:W-:Y:S01]  /*1f530*/  F2FP.F16.F32.PACK_AB R29, R83, R82 ;  /* 0x00000052531d723e */ /* 0x000fe200000000ff */
[----:B------:R-:W-:Y:S01]  /*1f540*/  STSM.16.M88.4 [R54], R24 ;  /* 0x0000001836007844 */ /* 0x000fe20000000200 */
[----:B------:R-:W-:Y:S02]  /*1f550*/  MOV R102, R102 ;  /* 0x0000006600667202 */ /* 0x000fe40000000f00 */
[----:B------:R-:W-:Y:S02]  /*1f560*/  F2FP.F16.F32.PACK_AB R32, R89, R163 ;  /* 0x000000a35920723e */ /* 0x000fe400000000ff */
[----:B------:R-:W-:-:S02]  /*1f570*/  F2FP.F16.F32.PACK_AB R33, R91, R90 ;  /* 0x0000005a5b21723e */ /* 0x000fc400000000ff */
[----:B------:R-:W-:Y:S02]  /*1f580*/  F2FP.F16.F32.PACK_AB R34, R93, R164 ;  /* 0x000000a45d22723e */ /* 0x000fe400000000ff */
[----:B------:R-:W-:Y:S01]  /*1f590*/  F2FP.F16.F32.PACK_AB R35, R95, R94 ;  /* 0x0000005e5f23723e */ /* 0x000fe200000000ff */
[----:B------:R0:W-:Y:S01]  /*1f5a0*/  STSM.16.M88.4 [R58], R8 ;  /* 0x000000083a007844 */ /* 0x0001e20000000200 */
[----:B------:R-:W-:Y:S02]  /*1f5b0*/  LOP3.LUT R118, R179, R118, RZ, 0x3c, !PT ;  /* 0x00000076b3767212 */ /* 0x000fe400078e3cff */
[----:B------:R-:W-:Y:S02]  /*1f5c0*/  MOV R106, R106 ;  /* 0x0000006a006a7202 */ /* 0x000fe40000000f00 */
[----:B------:R-:W-:Y:S02]  /*1f5d0*/  F2FP.F16.F32.PACK_AB R38, R101, R166 ;  /* 0x000000a66526723e */ /* 0x000fe400000000ff */
[----:B------:R-:W-:-:S02]  /*1f5e0*/  F2FP.F16.F32.PACK_AB R39, R60, R56 ;  /* 0x000000383c27723e */ /* 0x000fc400000000ff */
[----:B------:R-:W-:Y:S02]  /*1f5f0*/  MOV R110, R110 ;  /* 0x0000006e006e7202 */ /* 0x000fe40000000f00 */
[----:B------:R-:W-:Y:S02]  /*1f600*/  F2FP.F16.F32.PACK_AB R40, R105, R167 ;  /* 0x000000a76928723e */ /* 0x000fe400000000ff */
[----:B------:R-:W-:Y:S02]  /*1f610*/  F2FP.F16.F32.PACK_AB R41, R68, R64 ;  /* 0x000000404429723e */ /* 0x000fe400000000ff */
[----:B------:R-:W-:Y:S02]  /*1f620*/  F2FP.F16.F32.PACK_AB R42, R109, R168 ;  /* 0x000000a86d2a723e */ /* 0x000fe400000000ff */
[----:B------:R-:W-:Y:S01]  /*1f630*/  F2FP.F16.F32.PACK_AB R43, R76, R72 ;  /* 0x000000484c2b723e */ /* 0x000fe200000000ff */
[----:B------:R-:W-:Y:S01]  /*1f640*/  STSM.16.M88.4 [R62], R28 ;  /* 0x0000001c3e007844 */ /* 0x000fe20000000200 */
[----:B------:R-:W-:-:S02]  /*1f650*/  LOP3.LUT R126, R131, R104, RZ, 0x3c, !PT ;  /* 0x00000068837e7212 */ /* 0x000fc400078e3cff */
[----:B------:R-:W-:Y:S02]  /*1f660*/  MOV R114, R114 ;  /* 0x0000007200727202 */ /* 0x000fe40000000f00 */
[----:B0-----:R-:W-:Y:S02]  /*1f670*/  F2FP.F16.F32.PACK_AB R8, R113, R169 ;  /* 0x000000a97108723e */ /* 0x001fe400000000ff */
[----:B------:R-:W-:Y:S02]  /*1f680*/  F2FP.F16.F32.PACK_AB R9, R84, R80 ;  /* 0x000000505409723e */ /* 0x000fe400000000ff */
[----:B------:R-:W-:Y:S02]  /*1f690*/  F2FP.F16.F32.PACK_AB R10, R117, R170 ;  /* 0x000000aa750a723e */ /* 0x000fe400000000ff */
[----:B------:R-:W-:Y:S01]  /*1f6a0*/  F2FP.F16.F32.PACK_AB R11, R88, R87 ;  /* 0x00000057580b723e */ /* 0x000fe200000000ff */
[----:B------:R-:W-:Y:S01]  /*1f6b0*/  STSM.16.M88.4 [R102], R32 ;  /* 0x0000002066007844 */ /* 0x000fe20000000200 */
[----:B------:R-:W-:-:S02]  /*1f6c0*/  MOV R118, R118 ;  /* 0x0000007600767202 */ /* 0x000fc40000000f00 */
[----:B------:R-:W-:Y:S01]  /*1f6d0*/  F2FP.F16.F32.PACK_AB R12, R121, R171 ;  /* 0x000000ab790c723e */ /* 0x000fe200000000ff */
[----:B------:R-:W-:Y:S01]  /*1f6e0*/  STSM.16.M88.4 [R106], R36 ;  /* 0x000000246a007844 */ /* 0x000fe20000000200 */
[----:B------:R-:W-:Y:S02]  /*1f6f0*/  F2FP.F16.F32.PACK_AB R13, R96, R92 ;  /* 0x0000005c600d723e */ /* 0x000fe400000000ff */
[----:B------:R-:W-:Y:S02]  /*1f700*/  F2FP.F16.F32.PACK_AB R14, R125, R124 ;  /* 0x0000007c7d0e723e */ /* 0x000fe400000000ff */
[----:B------:R-:W-:Y:S01]  /*1f710*/  F2FP.F16.F32.PACK_AB R15, R112, R108 ;  /* 0x0000006c700f723e */ /* 0x000fe200000000ff */
[----:B------:R-:W-:Y:S01]  /*1f720*/  STSM.16.M88.4 [R110], R40 ;  /* 0x000000286e007844 */ /* 0x000fe20000000200 */
[----:B------:R-:W-:Y:S02]  /*1f730*/  MOV R122, R122 ;  /* 0x0000007a007a7202 */ /* 0x000fe40000000f00 */
[----:B------:R-:W-:-:S02]  /*1f740*/  F2FP.F16.F32.PACK_AB R130, R133, R132 ;  /* 0x000000848582723e */ /* 0x000fc400000000ff */
[----:B------:R-:W-:Y:S01]  /*1f750*/  F2FP.F16.F32.PACK_AB R131, R135, R134 ;  /* 0x000000868783723e */ /* 0x000fe200000000ff */
[----:B------:R0:W-:Y:S01]  /*1f760*/  STSM.16.M88.4 [R114], R8 ;  /* 0x0000000872007844 */ /* 0x0001e20000000200 */
[----:B------:R-:W-:-:S03]  /*1f770*/  MOV R126, R126 ;  /* 0x0000007e007e7202 */ /* 0x000fc60000000f00 */
[----:B------:R1:W-:Y:S04]  /*1f780*/  STSM.16.M88.4 [R118], R12 ;  /* 0x0000000c76007844 */ /* 0x0003e80000000200 */
[----:B------:R-:W-:Y:S04]  /*1f790*/  STSM.16.M88.4 [R122], R128 ;  /* 0x000000807a007844 */ /* 0x000fe80000000200 */
[----:B------:R-:W-:Y:S01]  /*1f7a0*/  STSM.16.M88.4 [R126], R136 ;  /* 0x000000887e007844 */ /* 0x000fe20000000200 */
[----:B0-----:R-:W0:Y:S03]  /*1f7b0*/  @P2 LDC.64 R8, c[0x0][0xbe0] ;  /* 0x0002f800ff082b82 */ /* 0x001e260000000a00 */
[----:B------:R2:W-:Y:S01]  /*1f7c0*/  STSM.16.M88.4 [R20], R144 ;  /* 0x0000009014007844 */ /* 0x0005e20000000200 */
[----:B---3--:R-:W-:-:S04]  /*1f7d0*/  IMAD.WIDE R10, R172, 0x4, R6 ;  /* 0x00000004ac0a7825 */ /* 0x008fc800078e0206 */
[----:B----4-:R-:W-:-:S04]  /*1f7e0*/  IMAD R7, R174, 0x8, R176 ;  /* 0x00000008ae077824 */ /* 0x010fc800078e02b0 */
[----:B------:R-:W-:Y:S01]  /*1f7f0*/  IMAD.WIDE R6, R7, 0x2, R2 ;  /* 0x0000000207067825 */ /* 0x000fe200078e0202 */
[----:B------:R-:W-:Y:S01]  /*1f800*/  ULDC UR4, c[0x0][0xa88] ;  /* 0x0002a20000047ab9 */ /* 0x000fe20000000800 */
[----:B------:R-:W-:Y:S01]  /*1f810*/  BAR.SYNC.DEFER_BLOCKING 0x1, 0x100 ;  /* 0x0044000000007b1d */ /* 0x000fe20000010000 */
[----:B-1----:R-:W-:Y:S01]  /*1f820*/  IADD3 R15, P0, R6, 0x1000, RZ ;  /* 0x00001000060f7810 */ /* 0x002fe20007f1e0ff */
[----:B------:R-:W-:Y:S01]  /*1f830*/  IMAD.MOV.U32 R21, RZ, RZ, RZ ;  /* 0x000000ffff157224 */ /* 0x000fe200078e00ff */
[----:B--2---:R-:W-:Y:S02]  /*1f840*/  MOV R20, UR4 ;  /* 0x0000000400147c02 */ /* 0x004fe40008000f00 */
[----:B------:R-:W-:Y:S01]  /*1f850*/  LOP3.LUT R4, R15, 0x380, RZ, 0xc0, !PT ;  /* 0x000003800f047812 */ /* 0x000fe200078ec0ff */
[----:B0-----:R-:W-:-:S03]  /*1f860*/  @P2 IMAD.WIDE R2, R172, 0x4, R8 ;  /* 0x00000004ac022825 */ /* 0x001fc600078e0208 */
[----:B------:R-:W-:Y:S02]  /*1f870*/  SHF.R.U64 R8, R4, 0x3, RZ ;  /* 0x0000000304087819 */ /* 0x000fe400000012ff */
[----:B------:R-:W-:Y:S02]  /*1f880*/  IADD3 R13, P1, R6, 0x2000, RZ ;  /* 0x00002000060d7810 */ /* 0x000fe40007f3e0ff */
[----:B------:R-:W-:Y:S01]  /*1f890*/  LOP3.LUT R8, R8, R15, RZ, 0x3c, !PT ;  /* 0x0000000f08087212 */ /* 0x000fe200078e3cff */
[----:B------:R0:W5:Y:S04]  /*1f8a0*/  @P3 LDG.E R21, desc[UR6][R10.64] ;  /* 0x000000060a153981 */ /* 0x000168000c1e1900 */
[----:B------:R0:W5:Y:S01]  /*1f8b0*/  @P2 LDG.E R20, desc[UR6][R2.64] ;  /* 0x0000000602142981 */ /* 0x000162000c1e1900 */
[----:B------:R-:W-:Y:S05]  /*1f8c0*/  @P2 BRA `(.L_x_1632) ;  /* 0x0000000000142947 */ /* 0x000fea0003800000 */
[----:B------:R-:W-:Y:S05]  /*1f8d0*/  @!P3 BRA `(.L_x_1632) ;  /* 0x000000000010b947 */ /* 0x000fea0003800000 */
[----:B------:R-:W-:Y:S02]  /*1f8e0*/  ULDC.64 UR4, c[0x0][0x208] ;  /* 0x0000820000047ab9 */ /* 0x000fe40000000a00 */
[----:B0-----:R-:W2:Y:S04]  /*1f8f0*/  LDG.E R3, desc[UR4][R10.64] ;  /* 0x000000040a037981 */ /* 0x001ea8000c1e1900 */
[----:B-----5:R-:W2:Y:S02]  /*1f900*/  LDG.E R20, desc[UR4][R10.64+0x4] ;  /* 0x000004040a147981 */ /* 0x020ea4000c1e1900 */
[----:B--2---:R-:W-:-:S07]  /*1f910*/  IMAD.IADD R20, R20, 0x1, -R3 ;  /* 0x0000000114147824 */ /* 0x004fce00078e0a03 */
.L_x_1632:
[----:B------:R-:W2:Y:S01]  /*1f920*/  LDL R14, [R1+0x54] ;  /* 0x00005400010e7983 */ /* 0x000ea20000100800 */
[----:B------:R-:W-:-:S03]  /*1f930*/  ULDC.64 UR4, c[0x0][0xb70] ;  /* 0x0002dc0000047ab9 */ /* 0x000fc60000000a00 */
[----:B------:R-:W3:Y:S04]  /*1f940*/  LDL.LU R81, [R1+0x60] ;  /* 0x0000600001517983 */ /* 0x000ee80000300800 */
[----:B------:R-:W2:Y:S01]  /*1f950*/  LDL.LU R79, [R1+0x70] ;  /* 0x00007000014f7983 */ /* 0x000ea20000300800 */
[--C-:B0----5:R-:W-:Y:S01]  /*1f960*/  SHF.R.S32.HI R3, RZ, 0x1f, R21.reuse ;  /* 0x0000001fff037819 */ /* 0x121fe20000011415 */
[----:B------:R-:W-:Y:S01]  /*1f970*/  IMAD.MOV.U32 R2, RZ, RZ, R21 ;  /* 0x000000ffff027224 */ /* 0x000fe200078e0015 */
[----:B------:R-:W-:Y:S01]  /*1f980*/  SHF.R.S32.HI R4, RZ, 0x1f, R172 ;  /* 0x0000001fff047819 */ /* 0x000fe200000114ac */
[----:B------:R-:W4:Y:S01]  /*1f990*/  LDL R80, [R1+0x6c] ;  /* 0x00006c0001507983 */ /* 0x000f220000100800 */
[----:B------:R-:W-:Y:S02]  /*1f9a0*/  SEL R77, R172, RZ, !P3 ;  /* 0x000000ffac4d7207 */ /* 0x000fe40005800000 */
[----:B------:R-:W-:-:S02]  /*1f9b0*/  SEL R76, R4, RZ, !P3 ;  /* 0x000000ff044c7207 */ /* 0x000fc40005800000 */
[----:B------:R-:W-:Y:S02]  /*1f9c0*/  IADD3 R25, P2, R6, 0x3000, RZ ;  /* 0x0000300006197810 */ /* 0x000fe40007f5e0ff */
[----:B------:R-:W-:Y:S02]  /*1f9d0*/  LOP3.LUT R12, R13, 0x380, RZ, 0xc0, !PT ;  /* 0x000003800d0c7812 */ /* 0x000fe400078ec0ff */
[----:B------:R-:W-:Y:S02]  /*1f9e0*/  LOP3.LUT R24, R25, 0x380, RZ, 0xc0, !PT ;  /* 0x0000038019187812 */ /* 0x000fe400078ec0ff */
[----:B------:R-:W-:Y:S02]  /*1f9f0*/  SHF.R.U64 R12, R12, 0x3, RZ ;  /* 0x000000030c0c7819 */ /* 0x000fe400000012ff */
[----:B------:R-:W-:Y:S02]  /*1fa00*/  SHF.R.U64 R24, R24, 0x3, RZ ;  /* 0x0000000318187819 */ /* 0x000fe400000012ff */
[----:B------:R-:W-:-:S02]  /*1fa10*/  LOP3.LUT R12, R12, R13, RZ, 0x3c, !PT ;  /* 0x0000000d0c0c7212 */ /* 0x000fc400078e3cff */
[----:B------:R-:W-:Y:S02]  /*1fa20*/  LOP3.LUT R24, R24, R25, RZ, 0x3c, !PT ;  /* 0x0000001918187212 */ /* 0x000fe400078e3cff */
[C---:B------:R-:W-:Y:S02]  /*1fa30*/  IADD3 R29, P6, R6.reuse, 0x4000, RZ ;  /* 0x00004000061d7810 */ /* 0x040fe40007fde0ff */
[C---:B------:R-:W-:Y:S02]  /*1fa40*/  IADD3 R33, P5, R6.reuse, 0x5000, RZ ;  /* 0x0000500006217810 */ /* 0x040fe40007fbe0ff */
[----:B------:R-:W-:Y:S01]  /*1fa50*/  IADD3 R37, P4, R6, 0x6000, RZ ;  /* 0x0000600006257810 */ /* 0x000fe20007f9e0ff */
[----:B------:R-:W-:Y:S01]  /*1fa60*/  ULDC.64 UR6, c[0x0][0x208] ;  /* 0x0000820000067ab9 */ /* 0x000fe20000000a00 */
[----:B------:R-:W-:Y:S01]  /*1fa70*/  SHF.R.S32.HI R229, RZ, 0x1f, R228 ;  /* 0x0000001fffe57819 */ /* 0x000fe200000114e4 */
[----:B------:R-:W-:Y:S01]  /*1fa80*/  VIADD R78, R18, 0x40 ;  /* 0x00000040124e7836 */ /* 0x000fe20000000000 */
[----:B------:R-:W-:Y:S01]  /*1fa90*/  BSSY B1, `(.L_x_1633) ;  /* 0x000009c000017945 */ /* 0x000fe20003800000 */
[----:B------:R-:W-:Y:S01]  /*1faa0*/  VIADD R82, R228, 0x80 ;  /* 0x00000080e4527836 */ /* 0x000fe20000000000 */
[----:B---3--:R-:W-:Y:S01]  /*1fab0*/  SHF.R.S32.HI R23, RZ, 0x1f, R81 ;  /* 0x0000001fff177819 */ /* 0x008fe20000011451 */
[----:B------:R-:W-:-:S04]  /*1fac0*/  IMAD.WIDE.U32 R10, R81, UR4, R2 ;  /* 0x00000004510a7c25 */ /* 0x000fc8000f8e0002 */
[----:B--2---:R-:W-:Y:S02]  /*1fad0*/  IMAD R15, R79, 0x80, R14 ;  /* 0x000000804f0f7824 */ /* 0x004fe400078e020e */
[----:B------:R-:W2:Y:S01]  /*1fae0*/  LDL R14, [R1+0x74] ;  /* 0x00007400010e7983 */ /* 0x000ea20000100800 */
[----:B------:R-:W-:-:S04]  /*1faf0*/  IMAD R9, R23, UR4, RZ ;  /* 0x0000000417097c24 */ /* 0x000fc8000f8e02ff */
[----:B------:R-:W-:Y:S01]  /*1fb00*/  IMAD R9, R81, UR5, R9 ;  /* 0x0000000551097c24 */ /* 0x000fe2000f8e0209 */
[----:B------:R-:W-:Y:S02]  /*1fb10*/  ULDC.64 UR4, c[0x0][0xb78] ;  /* 0x0002de0000047ab9 */ /* 0x000fe40000000a00 */
[----:B------:R-:W-:Y:S02]  /*1fb20*/  IMAD R2, R76, UR4, RZ ;  /* 0x000000044c027c24 */ /* 0x000fe4000f8e02ff */
[----:B------:R-:W-:-:S03]  /*1fb30*/  IADD3 R11, R11, R9, RZ ;  /* 0x000000090b0b7210 */ /* 0x000fc60007ffe0ff */
[----:B------:R-:W-:Y:S01]  /*1fb40*/  IMAD.WIDE.U32 R10, R77, UR4, R10 ;  /* 0x000000044d0a7c25 */ /* 0x000fe2000f8e000a */
[----:B------:R-:W-:-:S03]  /*1fb50*/  SHF.R.S32.HI R9, RZ, 0x1f, R15 ;  /* 0x0000001fff097819 */ /* 0x000fc6000001140f */
[----:B------:R-:W-:Y:S01]  /*1fb60*/  IMAD R4, R77, UR5, R2 ;  /* 0x000000054d047c24 */ /* 0x000fe2000f8e0202 */
[----:B------:R-:W-:Y:S01]  /*1fb70*/  IADD3 R2, P3, R15, R10, RZ ;  /* 0x0000000a0f027210 */ /* 0x000fe20007f7e0ff */
[----:B------:R-:W-:-:S03]  /*1fb80*/  ULDC.64 UR4, c[0x0][0xb40] ;  /* 0x0002d00000047ab9 */ /* 0x000fc60000000a00 */
[----:B------:R-:W-:Y:S02]  /*1fb90*/  IADD3.X R9, R9, R11, R4, P3, !PT ;  /* 0x0000000b09097210 */ /* 0x000fe40001ffe404 */
[----:B------:R-:W-:-:S04]  /*1fba0*/  LEA R54, P3, R2, UR4, 0x2 ;  /* 0x0000000402367c11 */ /* 0x000fc8000f8610ff */
[----:B------:R-:W-:Y:S01]  /*1fbb0*/  LEA.HI.X R55, R2, UR5, R9, 0x2, P3 ;  /* 0x0000000502377c11 */ /* 0x000fe200098f1409 */
[--C-:B------:R-:W-:Y:S01]  /*1fbc0*/  IMAD.X R9, RZ, RZ, R7.reuse, P0 ;  /* 0x000000ffff097224 */ /* 0x100fe200000e0607 */
[C---:B------:R-:W-:Y:S01]  /*1fbd0*/  IADD3 R45, P0, R6.reuse, 0x8000, RZ ;  /* 0x00008000062d7810 */ /* 0x040fe20007f1e0ff */
[----:B------:R-:W-:Y:S01]  /*1fbe0*/  IMAD.X R25, RZ, RZ, R7, P2 ;  /* 0x000000ffff197224 */ /* 0x000fe200010e0607 */
[----:B------:R-:W-:Y:S02]  /*1fbf0*/  IADD3.X R13, RZ, R7, RZ, P1, !PT ;  /* 0x00000007ff0d7210 */ /* 0x000fe40000ffe4ff */
[----:B------:R-:W-:Y:S02]  /*1fc00*/  LOP3.LUT R28, R29, 0x380, RZ, 0xc0, !PT ;  /* 0x000003801d1c7812 */ /* 0x000fe400078ec0ff */
[----:B------:R-:W-:Y:S02]  /*1fc10*/  LOP3.LUT R32, R33, 0x380, RZ, 0xc0, !PT ;  /* 0x0000038021207812 */ /* 0x000fe400078ec0ff */
[----:B------:R-:W-:Y:S01]  /*1fc20*/  LOP3.LUT R36, R37, 0x380, RZ, 0xc0, !PT ;  /* 0x0000038025247812 */ /* 0x000fe200078ec0ff */
[----:B------:R-:W-:Y:S01]  /*1fc30*/  VIADD R11, R15, 0x8 ;  /* 0x000000080f0b7836 */ /* 0x000fe20000000000 */
[C---:B------:R-:W-:Y:S01]  /*1fc40*/  IADD3 R41, P3, R6.reuse, 0x7000, RZ ;  /* 0x0000700006297810 */ /* 0x040fe20007f7e0ff */
[----:B------:R-:W-:Y:S01]  /*1fc50*/  ULDC.64 UR4, c[0x0][0xaa0] ;  /* 0x0002a80000047ab9 */ /* 0x000fe20000000a00 */
[----:B------:R-:W-:-:S02]  /*1fc60*/  IADD3 R49, P1, R6, 0x9000, RZ ;  /* 0x0000900006317810 */ /* 0x000fc40007f3e0ff */
[----:B------:R-:W-:Y:S02]  /*1fc70*/  LOP3.LUT R44, R45, 0x380, RZ, 0xc0, !PT ;  /* 0x000003802d2c7812 */ /* 0x000fe400078ec0ff */
[----:B------:R-:W-:Y:S02]  /*1fc80*/  IADD3 R53, P2, R6, 0xa000, RZ ;  /* 0x0000a00006357810 */ /* 0x000fe40007f5e0ff */
[----:B------:R-:W-:Y:S02]  /*1fc90*/  LOP3.LUT R40, R41, 0x380, RZ, 0xc0, !PT ;  /* 0x0000038029287812 */ /* 0x000fe400078ec0ff */
[----:B------:R-:W-:Y:S02]  /*1fca0*/  LOP3.LUT R48, R49, 0x380, RZ, 0xc0, !PT ;  /* 0x0000038031307812 */ /* 0x000fe400078ec0ff */
[----:B------:R-:W-:Y:S02]  /*1fcb0*/  SHF.R.U64 R44, R44, 0x3, RZ ;  /* 0x000000032c2c7819 */ /* 0x000fe400000012ff */
[----:B------:R-:W-:-:S02]  /*1fcc0*/  LOP3.LUT R52, R53, 0x380, RZ, 0xc0, !PT ;  /* 0x0000038035347812 */ /* 0x000fc400078ec0ff */
[----:B------:R-:W-:Y:S02]  /*1fcd0*/  SHF.R.U64 R28, R28, 0x3, RZ ;  /* 0x000000031c1c7819 */ /* 0x000fe400000012ff */
[----:B------:R-:W-:Y:S02]  /*1fce0*/  SHF.R.U64 R32, R32, 0x3, RZ ;  /* 0x0000000320207819 */ /* 0x000fe400000012ff */
[----:B------:R-:W-:Y:S02]  /*1fcf0*/  SHF.R.U64 R36, R36, 0x3, RZ ;  /* 0x0000000324247819 */ /* 0x000fe400000012ff */
[----:B------:R-:W-:Y:S02]  /*1fd00*/  SHF.R.U64 R40, R40, 0x3, RZ ;  /* 0x0000000328287819 */ /* 0x000fe400000012ff */
[----:B------:R-:W-:Y:S02]  /*1fd10*/  SHF.R.U64 R48, R48, 0x3, RZ ;  /* 0x0000000330307819 */ /* 0x000fe400000012ff */
[----:B------:R-:W-:-:S02]  /*1fd20*/  LOP3.LUT R44, R44, R45, RZ, 0x3c, !PT ;  /* 0x0000002d2c2c7212 */ /* 0x000fc400078e3cff */
[----:B------:R-:W-:Y:S02]  /*1fd30*/  SHF.R.U64 R52, R52, 0x3, RZ ;  /* 0x0000000334347819 */ /* 0x000fe400000012ff */
[----:B------:R-:W-:Y:S02]  /*1fd40*/  IADD3.X R45, RZ, R7, RZ, P0, !PT ;  /* 0x00000007ff2d7210 */ /* 0x000fe400007fe4ff */
[----:B------:R-:W-:Y:S01]  /*1fd50*/  LOP3.LUT R28, R28, R29, RZ, 0x3c, !PT ;  /* 0x0000001d1c1c7212 */ /* 0x000fe200078e3cff */
[--C-:B------:R-:W-:Y:S01]  /*1fd60*/  IMAD.X R29, RZ, RZ, R7.reuse, P6 ;  /* 0x000000ffff1d7224 */ /* 0x100fe200030e0607 */
[----:B------:R-:W-:Y:S02]  /*1fd70*/  LOP3.LUT R32, R32, R33, RZ, 0x3c, !PT ;  /* 0x0000002120207212 */ /* 0x000fe400078e3cff */
[----:B------:R-:W-:Y:S01]  /*1fd80*/  LOP3.LUT R36, R36, R37, RZ, 0x3c, !PT ;  /* 0x0000002524247212 */ /* 0x000fe200078e3cff */
[--C-:B------:R-:W-:Y:S01]  /*1fd90*/  IMAD.X R37, RZ, RZ, R7.reuse, P4 ;  /* 0x000000ffff257224 */ /* 0x100fe200020e0607 */
[----:B------:R-:W-:Y:S01]  /*1fda0*/  LOP3.LUT R40, R40, R41, RZ, 0x3c, !PT ;  /* 0x0000002928287212 */ /* 0x000fe200078e3cff */
[--C-:B------:R-:W-:Y:S01]  /*1fdb0*/  IMAD.X R41, RZ, RZ, R7.reuse, P3 ;  /* 0x000000ffff297224 */ /* 0x100fe200018e0607 */
[----:B------:R-:W-:Y:S01]  /*1fdc0*/  LOP3.LUT R48, R48, R49, RZ, 0x3c, !PT ;  /* 0x0000003130307212 */ /* 0x000fe200078e3cff */
[----:B------:R-:W-:Y:S01]  /*1fdd0*/  IMAD.X R49, RZ, RZ, R7, P1 ;  /* 0x000000ffff317224 */ /* 0x000fe200008e0607 */
[----:B------:R-:W-:-:S02]  /*1fde0*/  LOP3.LUT R52, R52, R53, RZ, 0x3c, !PT ;  /* 0x0000003534347212 */ /* 0x000fc400078e3cff */
[----:B------:R-:W-:Y:S02]  /*1fdf0*/  IADD3.X R33, RZ, R7, RZ, P5, !PT ;  /* 0x00000007ff217210 */ /* 0x000fe40002ffe4ff */
[C---:B------:R-:W-:Y:S02]  /*1fe00*/  IADD3 R57, P6, R6.reuse, 0xb000, RZ ;  /* 0x0000b00006397810 */ /* 0x040fe40007fde0ff */
[C---:B------:R-:W-:Y:S02]  /*1fe10*/  IADD3 R61, P5, R6.reuse, 0xc000, RZ ;  /* 0x0000c000063d7810 */ /* 0x040fe40007fbe0ff */
[C---:B------:R-:W-:Y:S02]  /*1fe20*/  IADD3 R65, P4, R6.reuse, 0xd000, RZ ;  /* 0x0000d00006417810 */ /* 0x040fe40007f9e0ff */
[C---:B------:R-:W-:Y:S02]  /*1fe30*/  IADD3 R69, P3, R6.reuse, 0xe000, RZ ;  /* 0x0000e00006457810 */ /* 0x040fe40007f7e0ff */
[----:B------:R-:W-:-:S02]  /*1fe40*/  LOP3.LUT R2, R6, 0x380, RZ, 0xc0, !PT ;  /* 0x0000038006027812 */ /* 0x000fc400078ec0ff */
[----:B------:R-:W-:Y:S02]  /*1fe50*/  IADD3.X R53, RZ, R7, RZ, P2, !PT ;  /* 0x00000007ff357210 */ /* 0x000fe400017fe4ff */
[----:B------:R-:W-:Y:S02]  /*1fe60*/  LOP3.LUT R56, R57, 0x380, RZ, 0xc0, !PT ;  /* 0x0000038039387812 */ /* 0x000fe400078ec0ff */
[----:B------:R-:W-:Y:S02]  /*1fe70*/  LOP3.LUT R60, R61, 0x380, RZ, 0xc0, !PT ;  /* 0x000003803d3c7812 */ /* 0x000fe400078ec0ff */
[----:B------:R-:W-:Y:S02]  /*1fe80*/  LOP3.LUT R64, R65, 0x380, RZ, 0xc0, !PT ;  /* 0x0000038041407812 */ /* 0x000fe400078ec0ff */
[----:B------:R-:W-:Y:S02]  /*1fe90*/  LOP3.LUT R68, R69, 0x380, RZ, 0xc0, !PT ;  /* 0x0000038045447812 */ /* 0x000fe400078ec0ff */
[----:B------:R-:W-:-:S02]  /*1fea0*/  SHF.R.U64 R56, R56, 0x3, RZ ;  /* 0x0000000338387819 */ /* 0x000fc400000012ff */
[----:B------:R-:W-:Y:S02]  /*1feb0*/  SHF.R.U64 R60, R60, 0x3, RZ ;  /* 0x000000033c3c7819 */ /* 0x000fe400000012ff */
[----:B------:R-:W-:Y:S02]  /*1fec0*/  SHF.R.U64 R64, R64, 0x3, RZ ;  /* 0x0000000340407819 */ /* 0x000fe400000012ff */
[----:B------:R-:W-:Y:S02]  /*1fed0*/  SHF.R.U64 R68, R68, 0x3, RZ ;  /* 0x0000000344447819 */ /* 0x000fe400000012ff */
[----:B------:R-:W-:Y:S01]  /*1fee0*/  LOP3.LUT R56, R56, R57, RZ, 0x3c, !PT ;  /* 0x0000003938387212 */ /* 0x000fe200078e3cff */
[--C-:B------:R-:W-:Y:S01]  /*1fef0*/  IMAD.X R57, RZ, RZ, R7.reuse, P6 ;  /* 0x000000ffff397224 */ /* 0x100fe200030e0607 */
[----:B------:R-:W-:Y:S01]  /*1ff00*/  LOP3.LUT R60, R60, R61, RZ, 0x3c, !PT ;  /* 0x0000003d3c3c7212 */ /* 0x000fe200078e3cff */
[----:B------:R-:W-:Y:S01]  /*1ff10*/  IMAD.X R61, RZ, RZ, R7, P5 ;  /* 0x000000ffff3d7224 */ /* 0x000fe200028e0607 */
[----:B------:R-:W-:-:S02]  /*1ff20*/  LOP3.LUT R64, R64, R65, RZ, 0x3c, !PT ;  /* 0x0000004140407212 */ /* 0x000fc400078e3cff */
[----:B------:R-:W-:Y:S01]  /*1ff30*/  LOP3.LUT R68, R68, R69, RZ, 0x3c, !PT ;  /* 0x0000004544447212 */ /* 0x000fe200078e3cff */
[----:B------:R-:W-:Y:S01]  /*1ff40*/  IMAD.X R69, RZ, RZ, R7, P3 ;  /* 0x000000ffff457224 */ /* 0x000fe200018e0607 */
[----:B------:R-:W-:Y:S02]  /*1ff50*/  IADD3.X R65, RZ, R7, RZ, P4, !PT ;  /* 0x00000007ff417210 */ /* 0x000fe400027fe4ff */
[----:B--2---:R-:W-:-:S04]  /*1ff60*/  LOP3.LUT P0, RZ, R14, 0x3, RZ, 0xc0, !PT ;  /* 0x000000030eff7812 */ /* 0x004fc8000780c0ff */
[-C--:B------:R-:W-:Y:S02]  /*1ff70*/  ISETP.GE.OR P1, PT, R15, R20.reuse, P0 ;  /* 0x000000140f00720c */ /* 0x080fe40000726670 */
[----:B------:R-:W-:Y:S02]  /*1ff80*/  IADD3 R15, P2, R6, 0xf000, RZ ;  /* 0x0000f000060f7810 */ /* 0x000fe40007f5e0ff */
[----:B------:R-:W-:Y:S02]  /*1ff90*/  ISETP.GE.OR P0, PT, R11, R20, P0 ;  /* 0x000000140b00720c */ /* 0x000fe40000706670 */
[----:B------:R-:W-:Y:S02]  /*1ffa0*/  SHF.R.U64 R11, R2, 0x3, RZ ;  /* 0x00000003020b7819 */ /* 0x000fe400000012ff */
[----:B------:R-:W-:-:S04]  /*1ffb0*/  LOP3.LUT R2, R15, 0x380, RZ, 0xc0, !PT ;  /* 0x000003800f027812 */ /* 0x000fc800078ec0ff */
[----:B------:R-:W-:Y:S01]  /*1ffc0*/  SHF.R.U64 R2, R2, 0x3, RZ ;  /* 0x0000000302027819 */ /* 0x000fe200000012ff */
[----:B------:R-:W-:Y:S01]  /*1ffd0*/  IMAD.X R73, RZ, RZ, R7, P2 ;  /* 0x000000ffff497224 */ /* 0x000fe200010e0607 */
[----:B------:R-:W-:Y:S02]  /*1ffe0*/  LOP3.LUT R6, R11, R6, RZ, 0x3c, !PT ;  /* 0x000000060b067212 */ /* 0x000fe400078e3cff */
[----:B------:R-:W-:Y:S01]  /*1fff0*/  LOP3.LUT R72, R2, R15, RZ, 0x3c, !PT ;  /* 0x0000000f02487212 */ /* 0x000fe200078e3cff */
[----:B------:R0:W-:Y:S04]  /*20000*/  @!P1 STG.E desc[UR6][R54.64], R5 ;  /* 0x0000000536009986 */ /* 0x0001e8000c101906 */
[----:B------:R1:W-:Y:S04]  /*20010*/  @!P0 STG.E desc[UR6][R54.64+0x20], R0 ;  /* 0x0000200036008986 */ /* 0x0003e8000c101906 */
[----:B------:R-:W5:Y:S04]  /*20020*/  LD.E.128 R8, desc[UR6][R8.64] ;  /* 0x0000000608087980 */ /* 0x000f68000c101d00 */
[----:B0-----:R-:W5:Y:S04]  /*20030*/  LD.E.128 R4, desc[UR6][R6.64] ;  /* 0x0000000606047980 */ /* 0x001f68000c101d00 */
[----:B------:R-:W5:Y:S01]  /*20040*/  LD.E.128 R12, desc[UR6][R12.64] ;  /* 0x000000060c0c7980 */ /* 0x000f62000c101d00 */
[----:B-1----:R-:W-:-:S03]  /*20050*/  IMAD R0, R3, UR4, RZ ;  /* 0x0000000403007c24 */ /* 0x002fc6000f8e02ff */
[----:B------:R-:W5:Y:S01]  /*20060*/  LD.E.128 R24, desc[UR6][R24.64] ;  /* 0x0000000618187980 */ /* 0x000f62000c101d00 */
[----:B------:R-:W-:-:S03]  /*20070*/  IMAD.WIDE.U32 R2, R21, UR4, R228 ;  /* 0x0000000415027c25 */ /* 0x000fc6000f8e00e4 */
        /* <DEDUP_REMOVED lines=12> */
[----:B------:R-:W-:Y:S01]  /*20140*/  IMAD R21, R21, UR5, R0 ;  /* 0x0000000515157c24 */ /* 0x000fe2000f8e0200 */
[----:B------:R-:W-:Y:S01]  /*20150*/  ULDC.64 UR4, c[0x0][0xae0] ;  /* 0x0002b80000047ab9 */ /* 0x000fe20000000a00 */
[----:B------:R-:W-:Y:S01]  /*20160*/  @!PT LDS RZ, [RZ] ;  /* 0x00000000fffff984 */ /* 0x000fe20000000800 */
[----:B------:R-:W-:Y:S01]  /*20170*/  @!PT LDS RZ, [RZ] ;  /* 0x00000000fffff984 */ /* 0x000fe20000000800 */
[----:B------:R-:W-:Y:S01]  /*20180*/  @!PT LDS RZ, [RZ] ;  /* 0x00000000fffff984 */ /* 0x000fe20000000800 */
[----:B------:R-:W-:Y:S01]  /*20190*/  @!PT LDS RZ, [RZ] ;  /* 0x00000000fffff984 */ /* 0x000fe20000000800 */
[----:B------:R0:W-:Y:S06]  /*201a0*/  MEMBAR.ALL.CTA ;  /* 0x0000000000007992 */ /* 0x0001ec0000008000 */
[----:B0-----:R-:W0:Y:S01]  /*201b0*/  FENCE.VIEW.ASYNC.S ;  /* 0x00000000000073c6 */ /* 0x001e220000000000 */
[----:B------:R-:W-:-:S02]  /*201c0*/  IMAD R0, R23, UR4, RZ ;  /* 0x0000000417007c24 */ /* 0x000fc4000f8e02ff */
[----:B------:R-:W-:Y:S01]  /*201d0*/  IMAD R23, R79, -0x80, R20 ;  /* 0xffffff804f177824 */ /* 0x000fe200078e0214 */
[----:B------:R-:W-:Y:S01]  /*201e0*/  IADD3 R3, R3, R21, RZ ;  /* 0x0000001503037210 */ /* 0x000fe20007ffe0ff */
[----:B------:R-:W-:-:S03]  /*201f0*/  IMAD R21, R81, UR5, R0 ;  /* 0x0000000551157c24 */ /* 0x000fc6000f8e0200 */
[-C--:B------:R-:W-:Y:S01]  /*20200*/  ISETP.GE.AND P3, PT, R18, R23.reuse, PT ;  /* 0x000000171200720c */ /* 0x080fe20003f66270 */
[----:B------:R-:W-:Y:S01]  /*20210*/  IMAD.WIDE.U32 R2, R81, UR4, R2 ;  /* 0x0000000451027c25 */ /* 0x000fe2000f8e0002 */
[----:B------:R-:W-:Y:S01]  /*20220*/  ULDC.64 UR4, c[0x0][0xae8] ;  /* 0x0002ba0000047ab9 */ /* 0x000fe20000000a00 */
[----:B------:R-:W-:Y:S02]  /*20230*/  IADD3 R0, R16, 0x30820, RZ ;  /* 0x0003082010007810 */ /* 0x000fe40007ffe0ff */
[----:B------:R-:W-:Y:S02]  /*20240*/  IMAD R20, R76, UR4, RZ ;  /* 0x000000044c147c24 */ /* 0x000fe4000f8e02ff */
[----:B------:R-:W-:Y:S01]  /*20250*/  IMAD.IADD R3, R3, 0x1, R21 ;  /* 0x0000000103037824 */ /* 0x000fe200078e0215 */
[-C--:B------:R-:W-:Y:S02]  /*20260*/  ISETP.GE.AND P0, PT, R78, R23.reuse, PT ;  /* 0x000000174e00720c */ /* 0x080fe40003f06270 */
[----:B------:R-:W-:-:S02]  /*20270*/  ISETP.GE.AND P1, PT, R233, R23, PT ;  /* 0x00000017e900720c */ /* 0x000fc40003f26270 */
[----:B----4-:R-:W-:Y:S01]  /*20280*/  ISETP.GE.AND P2, PT, R80, R23, PT ;  /* 0x000000175000720c */ /* 0x010fe20003f46270 */
[C---:B------:R-:W-:Y:S01]  /*20290*/  IMAD R23, R77.reuse, UR5, R20 ;  /* 0x000000054d177c24 */ /* 0x040fe2000f8e0214 */
[----:B------:R-:W-:Y:S01]  /*202a0*/  PRMT R0, RZ, 0x654, R0 ;  /* 0x00000654ff007816 */ /* 0x000fe20000000000 */
[----:B------:R-:W-:-:S03]  /*202b0*/  IMAD.WIDE.U32 R76, R77, UR4, R2 ;  /* 0x000000044d4c7c25 */ /* 0x000fc6000f8e0002 */
[----:B0-----:R0:W-:Y:S01]  /*202c0*/  SYNCS.ARRIVE.TRANS64.RED.A1T0 RZ, [R0+URZ], RZ ;  /* 0x000000ff00ff79a7 */ /* 0x0011e2000810043f */
[----:B------:R-:W-:Y:S01]  /*202d0*/  IMAD.WIDE R20, R79, 0x80, R18 ;  /* 0x000000804f147825 */ /* 0x000fe200078e0212 */
[----:B------:R-:W-:-:S03]  /*202e0*/  IADD3 R81, R77, R23, RZ ;  /* 0x000000174d517210 */ /* 0x000fc60007ffe0ff */
[----:B------:R-:W-:Y:S01]  /*202f0*/  VIADD R80, R228, 0xc0 ;  /* 0x000000c0e4507836 */ /* 0x000fe20000000000 */
[----:B------:R-:W-:Y:S06]  /*20300*/  @P3 BRA `(.L_x_1634) ;  /* 0x0000000000503947 */ /* 0x000fec0003800000 */
[----:B------:R-:W-:Y:S01]  /*20310*/  ULDC.64 UR4, c[0x0][0xad8] ;  /* 0x0002b60000047ab9 */ /* 0x000fe20000000a00 */
[----:B------:R-:W-:Y:S01]  /*20320*/  IMAD.MOV.U32 R2, RZ, RZ, R76 ;  /* 0x000000ffff027224 */ /* 0x000fe200078e004c */
[----:B------:R-:W-:Y:S01]  /*20330*/  ULDC.64 UR6, c[0x0][0xa80] ;  /* 0x0002a00000067ab9 */ /* 0x000fe20000000a00 */
[----:B------:R-:W-:Y:S01]  /*20340*/  IMAD R23, R21, UR4, RZ ;  /* 0x0000000415177c24 */ /* 0x000fe2000f8e02ff */
[----:B------:R-:W-:Y:S01]  /*20350*/  ULDC.64 UR8, c[0x0][0x208] ;  /* 0x0000820000087ab9 */ /* 0x000fe20000000a00 */
[----:B------:R-:W-:Y:S02]  /*20360*/  IMAD.MOV.U32 R3, RZ, RZ, R81 ;  /* 0x000000ffff037224 */ /* 0x000fe400078e0051 */
[C---:B------:R-:W-:Y:S02]  /*20370*/  IMAD R23, R20.reuse, UR5, R23 ;  /* 0x0000000514177c24 */ /* 0x040fe4000f8e0217 */
[----:B------:R-:W-:Y:S01]  /*20380*/  IMAD.WIDE.U32 R2, R20, UR4, R2 ;  /* 0x0000000414027c25 */ /* 0x000fe2000f8e0002 */
[----:B------:R-:W-:-:S02]  /*20390*/  ULDC UR4, c[0x0][0xa8c] ;  /* 0x0002a30000047ab9 */ /* 0x000fc40000000800 */
[----:B------:R-:W-:Y:S02]  /*203a0*/  ISETP.GE.AND P3, PT, R228, UR4, PT ;  /* 0x00000004e4007c0c */ /* 0x000fe4000bf66270 */
[C---:B------:R-:W-:Y:S02]  /*203b0*/  LEA R78, P5, R2.reuse, UR6, 0x1 ;  /* 0x00000006024e7c11 */ /* 0x040fe4000f8a08ff */
[----:B------:R-:W-:Y:S02]  /*203c0*/  IADD3 R3, R3, R23, RZ ;  /* 0x0000001703037210 */ /* 0x000fe40007ffe0ff */
[----:B------:R-:W-:Y:S02]  /*203d0*/  ISETP.GE.AND P4, PT, R225, UR4, PT ;  /* 0x00000004e1007c0c */ /* 0x000fe4000bf86270 */
[----:B------:R-:W-:Y:S02]  /*203e0*/  LEA.HI.X R79, R2, UR7, R3, 0x1, P5 ;  /* 0x00000007024f7c11 */ /* 0x000fe4000a8f0c03 */
[----:B------:R-:W-:-:S02]  /*203f0*/  ISETP.GE.AND P5, PT, R82, UR4, PT ;  /* 0x0000000452007c0c */ /* 0x000fc4000bfa6270 */
[----:B------:R-:W-:Y:S01]  /*20400*/  ISETP.GE.AND P6, PT, R80, UR4, PT ;  /* 0x0000000450007c0c */ /* 0x000fe2000bfc6270 */
[----:B-----5:R1:W-:Y:S06]  /*20410*/  @!P3 STG.E.128 desc[UR8][R78.64], R4 ;  /* 0x000000044e00b986 */ /* 0x0203ec000c101d08 */
[----:B------:R1:W-:Y:S04]  /*20420*/  @!P4 STG.E.128 desc[UR8][R78.64+0x80], R28 ;  /* 0x0000801c4e00c986 */ /* 0x0003e8000c101d08 */
[----:B------:R1:W-:Y:S04]  /*20430*/  @!P5 STG.E.128 desc[UR8][R78.64+0x100], R44 ;  /* 0x0001002c4e00d986 */ /* 0x0003e8000c101d08 */
[----:B------:R1:W-:Y:S02]  /*20440*/  @!P6 STG.E.128 desc[UR8][R78.64+0x180], R60 ;  /* 0x0001803c4e00e986 */ /* 0x0003e4000c101d08 */
.L_x_1634:
[----:B------:R-:W-:Y:S05]  /*20450*/  BSYNC B1 ;  /* 0x0000000000017941 */ /* 0x000fea0003800000 */
.L_x_1633:
[----:B------:R-:W-:Y:S04]  /*20460*/  BSSY B1, `(.L_x_1635) ;  /* 0x0000018000017945 */ /* 0x000fe80003800000 */
[----:B------:R-:W-:Y:S05]  /*20470*/  @P1 BRA `(.L_x_1636) ;  /* 0x0000000000581947 */ /* 0x000fea0003800000 */
[----:B-1---5:R-:W-:Y:S01]  /*20480*/  IADD3 R5, P1, R20, 0x20, RZ ;  /* 0x0000002014057810 */ /* 0x022fe20007f3e0ff */
[----:B------:R-:W-:Y:S01]  /*20490*/  ULDC.64 UR6, c[0x0][0xad8] ;  /* 0x0002b60000067ab9 */ /* 0x000fe20000000a00 */
[----:B------:R-:W-:Y:S01]  /*204a0*/  MOV R3, R81 ;  /* 0x0000005100037202 */ /* 0x000fe20000000f00 */
[----:B------:R-:W-:Y:S01]  /*204b0*/  IMAD.MOV.U32 R2, RZ, RZ, R76 ;  /* 0x000000ffff027224 */ /* 0x000fe200078e004c */
[----:B------:R-:W-:Y:S01]  /*204c0*/  ULDC UR4, c[0x0][0xa8c] ;  /* 0x0002a30000047ab9 */ /* 0x000fe20000000800 */
[----:B0-----:R-:W-:Y:S01]  /*204d0*/  IMAD.X R0, RZ, RZ, R21, P1 ;  /* 0x000000ffff007224 */ /* 0x001fe200008e0615 */
        /* <DEDUP_REMOVED lines=16> */
.L_x_1636:
[----:B------:R-:W-:Y:S05]  /*205e0*/  BSYNC B1 ;  /* 0x0000000000017941 */ /* 0x000fea0003800000 */
.L_x_1635:
[----:B------:R-:W-:Y:S04]  /*205f0*/  BSSY B1, `(.L_x_1637) ;  /* 0x0000018000017945 */ /* 0x000fe80003800000 */
[----:B------:R-:W-:Y:S05]  /*20600*/  @P0 BRA `(.L_x_1638) ;  /* 0x0000000000580947 */ /* 0x000fea0003800000 */
[----:B-12--5:R-:W-:Y:S01]  /*20610*/  IADD3 R5, P0, R20, 0x40, RZ ;  /* 0x0000004014057810 */ /* 0x026fe20007f1e0ff */
        /* <DEDUP_REMOVED lines=21> */
.L_x_1638:
[----:B------:R-:W-:Y:S05]  /*20770*/  BSYNC B1 ;  /* 0x0000000000017941 */ /* 0x000fea0003800000 */
.L_x_1637:
[----:B------:R-:W-:Y:S05]  /*20780*/  @P2 BRA `(.L_x_1639) ;  /* 0x0000000c003c2947 */ /* 0x000fea0003800000 */
[----:B-123-5:R-:W-:Y:S01]  /*20790*/  IADD3 R5, P0, R20, 0x60, RZ ;  /* 0x0000006014057810 */ /* 0x02efe20007f1e0ff */
[----:B------:R-:W-:Y:S01]  /*207a0*/  ULDC.64 UR6, c[0x0][0xad8] ;  /* 0x0002b60000067ab9 */ /* 0x000fe20000000a00 */
[----:B------:R-:W-:Y:S01]  /*207b0*/  IMAD.MOV.U32 R2, RZ, RZ, R76 ;  /* 0x000000ffff027224 */ /* 0x000fe200078e004c */
[----:B------:R-:W-:Y:S01]  /*207c0*/  ULDC UR4, c[0x0][0xa8c] ;  /* 0x0002a30000047ab9 */ /* 0x000fe20000000800 */
[----:B------:R-:W-:Y:S01]  /*207d0*/  IADD3.X R20, RZ, R21, RZ, P0, !PT ;  /* 0x00000015ff147210 */ /* 0x000fe200007fe4ff */
[----:B------:R-:W-:Y:S01]  /*207e0*/  IMAD.MOV.U32 R3, RZ, RZ, R81 ;  /* 0x000000ffff037224 */ /* 0x000fe200078e0051 */
[----:B------:R-:W-:Y:S01]  /*207f0*/  ISETP.GE.AND P1, PT, R228, UR4, PT ;  /* 0x00000004e4007c0c */ /* 0x000fe2000bf26270 */
[----:B------:R-:W-:Y:S01]  /*20800*/  ULDC.64 UR8, c[0x0][0x208] ;  /* 0x0000820000087ab9 */ /* 0x000fe20000000a00 */
[----:B------:R-:W-:Y:S01]  /*20810*/  ISETP.GE.AND P2, PT, R225, UR4, PT ;  /* 0x00000004e1007c0c */ /* 0x000fe2000bf46270 */
[----:B------:R-:W-:Y:S01]  /*20820*/  IMAD R20, R20, UR6, RZ ;  /* 0x0000000614147c24 */ /* 0x000fe2000f8e02ff */
[----:B------:R-:W-:Y:S01]  /*20830*/  ISETP.GE.AND P3, PT, R82, UR4, PT ;  /* 0x0000000452007c0c */ /* 0x000fe2000bf66270 */
[----:B------:R-:W-:-:S04]  /*20840*/  IMAD.WIDE.U32 R2, R5, UR6, R2 ;  /* 0x0000000605027c25 */ /* 0x000fc8000f8e0002 */
        /* <DEDUP_REMOVED lines=13> */
.L_x_1631:
[----:B------:R-:W2:Y:S01]  /*20920*/  LDL R10, [R1+0x64] ;  /* 0x00006400010a7983 */ /* 0x000ea20000100800 */
[----:B------:R-:W-:Y:S01]  /*20930*/  ULDC.64 UR4, c[0x0][0xbd8] ;  /* 0x0002f60000047ab9 */ /* 0x000fe20000000a00 */
[----:B------:R-:W2:Y:S01]  /*20940*/  LDC.64 R2, c[0x0][0xbd8] ;  /* 0x0002f600ff027b82 */ /* 0x000ea20000000a00 */
[----:B------:R-:W-:Y:S01]  /*20950*/  ISETP.NE.U32.AND P0, PT, RZ, UR4, PT ;  /* 0x00000004ff007c0c */ /* 0x000fe2000bf05070 */
[----:B------:R-:W-:Y:S01]  /*20960*/  IMAD.MOV.U32 R7, RZ, RZ, RZ ;  /* 0x000000ffff077224 */ /* 0x000fe200078e00ff */
[----:B------:R-:W-:Y:S02]  /*20970*/  ULDC.64 UR6, c[0x0][0x208] ;  /* 0x0000820000067ab9 */ /* 0x000fe40000000a00 */
[----:B------:R-:W-:Y:S01]  /*20980*/  ISETP.NE.AND.EX P0, PT, RZ, UR5, PT, P0 ;  /* 0x00000005ff007c0c */ /* 0x000fe2000bf05300 */
[----:B------:R-:W-:Y:S02]  /*20990*/  ULDC.64 UR4, c[0x0][0xbe0] ;  /* 0x0002f80000047ab9 */ /* 0x000fe40000000a00 */
[----:B------:R-:W-:-:S04]  /*209a0*/  ISETP.NE.U32.AND P1, PT, RZ, UR4, PT ;  /* 0x00000004ff007c0c */ /* 0x000fc8000bf25070 */
[----:B------:R-:W-:Y:S01]  /*209b0*/  ISETP.NE.AND.EX P1, PT, RZ, UR5, PT, P1 ;  /* 0x00000005ff007c0c */ /* 0x000fe2000bf25310 */
[----:B------:R-:W1:-:S12]  /*209c0*/  S2R R8, SR_TID.X ;  /* 0x0000000000087919 */ /* 0x000e580000002100 */
[----:B------:R-:W3:Y:S01]  /*209d0*/  @P1 LDC.64 R4, c[0x0][0xbe0] ;  /* 0x0002f800ff041b82 */ /* 0x000ee20000000a00 */
[----:B------:R-:W-:Y:S02]  /*209e0*/  ULDC UR4, c[0x0][0xa88] ;  /* 0x0002a20000047ab9 */ /* 0x000fe40000000800 */
[----:B------:R-:W-:Y:S01]  /*209f0*/  IMAD.U32 R0, RZ, RZ, UR4 ;  /* 0x00000004ff007e24 */ /* 0x000fe2000f8e00ff */
[----:B-1----:R-:W-:-:S04]  /*20a00*/  IADD3 R6, R8, -0x80, RZ ;  /* 0xffffff8008067810 */ /* 0x002fc80007ffe0ff */
[----:B------:R-:W-:Y:S01]  /*20a10*/  ISETP.GT.AND P2, PT, R6, 0x7f, PT ;  /* 0x0000007f0600780c */ /* 0x000fe20003f44270 */
[----:B--2---:R-:W-:-:S04]  /*20a20*/  IMAD.WIDE R2, R10, 0x4, R2 ;  /* 0x000000040a027825 */ /* 0x004fc800078e0202 */
[----:B---3--:R-:W-:Y:S01]  /*20a30*/  @P1 IMAD.WIDE R4, R10, 0x4, R4 ;  /* 0x000000040a041825 */ /* 0x008fe200078e0204 */
[----:B------:R1:W5:Y:S04]  /*20a40*/  @P0 LDG.E R7, desc[UR6][R2.64] ;  /* 0x0000000602070981 */ /* 0x000368000c1e1900 */
[----:B------:R1:W5:Y:S01]  /*20a50*/  @P1 LDG.E R0, desc[UR6][R4.64] ;  /* 0x0000000604001981 */ /* 0x000362000c1e1900 */
[----:B------:R-:W-:Y:S05]  /*20a60*/  @P1 BRA `(.L_x_1640) ;  /* 0x0000000000141947 */ /* 0x000fea0003800000 */
[----:B------:R-:W-:Y:S05]  /*20a70*/  @!P0 BRA `(.L_x_1640) ;  /* 0x0000000000108947 */ /* 0x000fea0003800000 */
[----:B------:R-:W-:Y:S02]  /*20a80*/  ULDC.64 UR4, c[0x0][0x208] ;  /* 0x0000820000047ab9 */ /* 0x000fe40000000a00 */
[----:B-1----:R-:W2:Y:S04]  /*20a90*/  LDG.E R5, desc[UR4][R2.64] ;  /* 0x0000000402057981 */ /* 0x002ea8000c1e1900 */
[----:B-----5:R-:W2:Y:S02]  /*20aa0*/  LDG.E R0, desc[UR4][R2.64+0x4] ;  /* 0x0000040402007981 */ /* 0x020ea4000c1e1900 */
[----:B--2---:R-:W-:-:S07]  /*20ab0*/  IMAD.IADD R0, R0, 0x1, -R5 ;  /* 0x0000000100007824 */ /* 0x004fce00078e0a05 */
.L_x_1640:
[----:B------:R-:W2:Y:S04]  /*20ac0*/  LDL R13, [R1+0x60] ;  /* 0x00006000010d7983 */ /* 0x000ea80000100800 */
[----:B------:R3:W5:Y:S01]  /*20ad0*/  LDL R12, [R1+0x70] ;  /* 0x00007000010c7983 */ /* 0x0007620000100800 */
[----:B-1----:R-:W-:Y:S01]  /*20ae0*/  SHF.R.S32.HI R2, RZ, 0x1f, R10 ;  /* 0x0000001fff027819 */ /* 0x002fe2000001140a */
[----:B------:R-:W-:Y:S01]  /*20af0*/  BSSY B1, `(.L_x_1641) ;  /* 0x000001d000017945 */ /* 0x000fe20003800000 */
[----:B------:R-:W-:Y:S02]  /*20b00*/  SEL R11, R10, RZ, !P0 ;  /* 0x000000ff0a0b7207 */ /* 0x000fe40004000000 */
[----:B------:R-:W-:Y:S02]  /*20b10*/  SHF.R.S32.HI R229, RZ, 0x1f, R228 ;  /* 0x0000001fffe57819 */ /* 0x000fe400000114e4 */
[----:B------:R-:W-:-:S02]  /*20b20*/  SEL R10, R2, RZ, !P0 ;  /* 0x000000ff020a7207 */ /* 0x000fc40004000000 */
[----:B-----5:R-:W-:Y:S02]  /*20b30*/  SHF.R.S32.HI R6, RZ, 0x1f, R7 ;  /* 0x0000001fff067819 */ /* 0x020fe40000011407 */
[----:B--2---:R-:W-:Y:S01]  /*20b40*/  SHF.R.S32.HI R9, RZ, 0x1f, R13 ;  /* 0x0000001fff097819 */ /* 0x004fe2000001140d */
[----:B---3--:R-:W-:Y:S06]  /*20b50*/  @P2 BRA `(.L_x_1642) ;  /* 0x0000000000582947 */ /* 0x008fec0003800000 */
[----:B------:R-:W-:-:S05]  /*20b60*/  IMAD R2, R12, 0x80, R8 ;  /* 0x000000800c027824 */ /* 0x000fca00078e0208 */
[----:B------:R-:W-:-:S04]  /*20b70*/  IADD3 R3, R2, -0x80, RZ ;  /* 0xffffff8002037810 */ /* 0x000fc80007ffe0ff */
        /* <DEDUP_REMOVED lines=10> */
[----:B------:R-:W-:Y:S02]  /*20c20*/  IMAD R4, R10, UR4, RZ ;  /* 0x000000040a047c24 */ /* 0x000fe4000f8e02ff */
[----:B------:R-:W-:Y:S02]  /*20c30*/  IMAD.IADD R3, R3, 0x1, R5 ;  /* 0x0000000103037824 */ /* 0x000fe400078e0205 */
        /* <DEDUP_REMOVED lines=8> */
.L_x_1642:
[----:B------:R-:W-:Y:S05]  /*20cc0*/  BSYNC B1 ;  /* 0x0000000000017941 */ /* 0x000fea0003800000 */
.L_x_1641:
[----:B------:R-:W-:Y:S01]  /*20cd0*/  ULDC.64 UR4, c[0x0][0xaa0] ;  /* 0x0002a80000047ab9 */ /* 0x000fe20000000a00 */
[----:B------:R-:W-:Y:S01]  /*20ce0*/  IMAD R8, R12, -0x80, R0 ;  /* 0xffffff800c087824 */ /* 0x000fe200078e0200 */
[----:B------:R-:W-:Y:S01]  /*20cf0*/  BSSY B1, `(.L_x_1643) ;  /* 0x000002d000017945 */ /* 0x000fe20003800000 */
[----:B-1----:R-:W-:Y:S01]  /*20d00*/  IMAD R4, R6, UR4, RZ ;  /* 0x0000000406047c24 */ /* 0x002fe2000f8e02ff */
[----:B------:R-:W-:Y:S01]  /*20d10*/  IADD3 R14, R228, 0xc0, RZ ;  /* 0x000000c0e40e7810 */ /* 0x000fe20007ffe0ff */
[----:B------:R-:W-:Y:S01]  /*20d20*/  IMAD.WIDE.U32 R2, R7, UR4, R228 ;  /* 0x0000000407027c25 */ /* 0x000fe2000f8e00e4 */
[-C--:B------:R-:W-:Y:S02]  /*20d30*/  ISETP.GE.AND P2, PT, R18, R8.reuse, PT ;  /* 0x000000081200720c */ /* 0x080fe40003f46270 */
[----:B------:R-:W-:Y:S01]  /*20d40*/  ISETP.GE.AND P1, PT, R233, R8, PT ;  /* 0x00000008e900720c */ /* 0x000fe20003f26270 */
[----:B------:R-:W-:Y:S01]  /*20d50*/  IMAD R7, R7, UR5, R4 ;  /* 0x0000000507077c24 */ /* 0x000fe2000f8e0204 */
[----:B------:R-:W-:Y:S01]  /*20d60*/  ULDC.64 UR4, c[0x0][0xae0] ;  /* 0x0002b80000047ab9 */ /* 0x000fe20000000a00 */
[----:B------:R-:W-:-:S02]  /*20d70*/  VIADD R15, R228, 0x80 ;  /* 0x00000080e40f7836 */ /* 0x000fc40000000000 */
[----:B------:R-:W-:Y:S02]  /*20d80*/  IMAD R4, R9, UR4, RZ ;  /* 0x0000000409047c24 */ /* 0x000fe4000f8e02ff */
[----:B------:R-:W-:Y:S02]  /*20d90*/  IMAD.IADD R3, R3, 0x1, R7 ;  /* 0x0000000103037824 */ /* 0x000fe400078e0207 */
[C---:B------:R-:W-:Y:S02]  /*20da0*/  IMAD R5, R13.reuse, UR5, R4 ;  /* 0x000000050d057c24 */ /* 0x040fe4000f8e0204 */
[----:B------:R-:W-:Y:S01]  /*20db0*/  IMAD.WIDE.U32 R2, R13, UR4, R2 ;  /* 0x000000040d027c25 */ /* 0x000fe2000f8e0002 */
[----:B------:R-:W-:-:S03]  /*20dc0*/  ULDC.64 UR4, c[0x0][0xae8] ;  /* 0x0002ba0000047ab9 */ /* 0x000fc60000000a00 */
[----:B------:R-:W-:Y:S01]  /*20dd0*/  IMAD R0, R10, UR4, RZ ;  /* 0x000000040a007c24 */ /* 0x000fe2000f8e02ff */
[----:B------:R-:W-:Y:S01]  /*20de0*/  IADD3 R3, R3, R5, RZ ;  /* 0x0000000503037210 */ /* 0x000fe20007ffe0ff */
[----:B------:R-:W-:Y:S02]  /*20df0*/  VIADD R7, R18, 0x40 ;  /* 0x0000004012077836 */ /* 0x000fe40000000000 */
[C---:B------:R-:W-:Y:S02]  /*20e00*/  IMAD R9, R11.reuse, UR5, R0 ;  /* 0x000000050b097c24 */ /* 0x040fe4000f8e0200 */
[----:B------:R-:W-:Y:S01]  /*20e10*/  IMAD.WIDE.U32 R4, R11, UR4, R2 ;  /* 0x000000040b047c25 */ /* 0x000fe2000f8e0002 */
[----:B------:R-:W-:-:S03]  /*20e20*/  ISETP.GE.AND P0, PT, R7, R8, PT ;  /* 0x000000080700720c */ /* 0x000fc60003f06270 */
[----:B------:R-:W-:Y:S02]  /*20e30*/  IMAD.MOV.U32 R2, RZ, RZ, R18 ;  /* 0x000000ffff027224 */ /* 0x000fe400078e0012 */
[----:B------:R-:W-:Y:S02]  /*20e40*/  IMAD.MOV.U32 R3, RZ, RZ, R19 ;  /* 0x000000ffff037224 */ /* 0x000fe400078e0013 */
[----:B------:R-:W-:Y:S02]  /*20e50*/  IMAD.IADD R11, R5, 0x1, R9 ;  /* 0x00000001050b7824 */ /* 0x000fe400078e0209 */
[----:B------:R-:W-:Y:S01]  /*20e60*/  IMAD.WIDE R6, R12, 0x80, R2 ;  /* 0x000000800c067825 */ /* 0x000fe200078e0202 */
        /* <DEDUP_REMOVED lines=21> */
.L_x_1644:
[----:B------:R-:W-:Y:S05]  /*20fc0*/  BSYNC B1 ;  /* 0x0000000000017941 */ /* 0x000fea0003800000 */
.L_x_1643:
[----:B------:R-:W2:Y:S01]  /*20fd0*/  LDL R0, [R1+0x6c] ;  /* 0x00006c0001007983 */ /* 0x000ea20000100800 */
[----:B------:R-:W-:Y:S01]  /*20fe0*/  BSSY B1, `(.L_x_1645) ;  /* 0x0000019000017945 */ /* 0x000fe20003800000 */
[----:B--2---:R-:W-:-:S03]  /*20ff0*/  ISETP.GE.AND P2, PT, R0, R8, PT ;  /* 0x000000080000720c */ /* 0x004fc60003f46270 */
[----:B------:R-:W-:Y:S10]  /*21000*/  @P1 BRA `(.L_x_1646) ;  /* 0x0000000000581947 */ /* 0x000ff40003800000 */
[----:B------:R-:W-:Y:S01]  /*21010*/  IADD3 R9, P1, R6, 0x20, RZ ;  /* 0x0000002006097810 */ /* 0x000fe20007f3e0ff */
        /* <DEDUP_REMOVED lines=10> */
[----:B------:R-:W-:Y:S01]  /*210c0*/  IMAD.WIDE.U32 R2, R9, UR6, R2 ;  /* 0x0000000609027c25 */ /* 0x000fe2000f8e0002 */
[----:B------:R-:W-:-:S03]  /*210d0*/  ISETP.GE.AND P6, PT, R14, UR4, PT ;  /* 0x000000040e007c0c */ /* 0x000fc6000bfc6270 */
        /* <DEDUP_REMOVED lines=9> */
.L_x_1646:
[----:B------:R-:W-:Y:S05]  /*21170*/  BSYNC B1 ;  /* 0x0000000000017941 */ /* 0x000fea0003800000 */
.L_x_1645:
[----:B------:R-:W-:Y:S04]  /*21180*/  BSSY B1, `(.L_x_1647) ;  /* 0x0000018000017945 */ /* 0x000fe80003800000 */
[----:B------:R-:W-:Y:S05]  /*21190*/  @P0 BRA `(.L_x_1648) ;  /* 0x0000000000580947 */ /* 0x000fea0003800000 */
[----:B--2---:R-:W-:Y:S01]  /*211a0*/  IADD3 R9, P0, R6, 0x40, RZ ;  /* 0x0000004006097810 */ /* 0x004fe20007f1e0ff */
        /* <DEDUP_REMOVED lines=21> */
.L_x_1648:
[----:B------:R-:W-:Y:S05]  /*21300*/  BSYNC B1 ;  /* 0x0000000000017941 */ /* 0x000fea0003800000 */
.L_x_1647:
[----:B------:R-:W-:Y:S05]  /*21310*/  @P2 BRA `(.L_x_1639) ;  /* 0x0000000000582947 */ /* 0x000fea0003800000 */
[----:B------:R-:W-:Y:S01]  /*21320*/  IADD3 R5, P0, R6, 0x60, RZ ;  /* 0x0000006006057810 */ /* 0x000fe20007f1e0ff */
        /* <DEDUP_REMOVED lines=21> */
.L_x_1639:
[----:B------:R-:W-:Y:S05]  /*21480*/  BSYNC B0 ;  /* 0x0000000000007941 */ /* 0x000fea0003800000 */
.L_x_1630:
[----:B0-----:R-:W3:Y:S01]  /*21490*/  LDL R0, [R1+0xc] ;  /* 0x00000c0001007983 */ /* 0x001ee20000100800 */
[----:B------:R-:W-:Y:S02]  /*214a0*/  ULDC UR4, c[0x0][0xc14] ;  /* 0x0003050000047ab9 */ /* 0x000fe40000000800 */
[----:B---3--:R-:W-:-:S13]  /*214b0*/  ISETP.GE.AND P0, PT, R0, UR4, PT ;  /* 0x0000000400007c0c */ /* 0x008fda000bf06270 */
[----:B------:R-:W-:Y:S05]  /*214c0*/  @!P0 BRA `(.L_x_1649) ;  /* 0xfffffdfc00d48947 */ /* 0x000fea000383ffff */
[----:B------:R-:W-:Y:S05]  /*214d0*/  BRA `(.L_x_1336) ;  /* 0x0000006c008c7947 */ /* 0x000fea0003800000 */
.L_x_1334:
[----:B------:R-:W-:-:S08]  /*214e0*/  NOP ;  /* 0x0000000000007918 */ /* 0x000fd00000000000 */
[----:B0-----:R-:W0:-:S00]  /*214f0*/  USETMAXREG.DEALLOC.CTAPOOL 0x18 ;  /* 0x00000018000079c8 */ /* 0x001e0000080e0500 */
[----:B0-----:R-:W-:-:S06]  /*21500*/  LOP3.LUT R0, R0, 0x3, RZ, 0xc0, !PT ;  /* 0x0000000300007812 */ /* 0x001fcc00078ec0ff */
[----:B------:R-:W0:Y:S02]  /*21510*/  SHFL.IDX PT, R0, R0, RZ, 0x1f ;  /* 0x00001fff00007589 */ /* 0x000e2400000e0000 */
[----:B0-----:R-:W-:-:S13]  /*21520*/  ISETP.NE.AND P0, PT, R0, RZ, PT ;  /* 0x000000ff0000720c */ /* 0x001fda0003f05270 */
[----:B------:R-:W-:Y:S05]  /*21530*/  @P0 BRA `(.L_x_1336) ;  /* 0x0000006c00740947 */ /* 0x000fea0003800000 */
        /* <DEDUP_REMOVED lines=15> */
[----:B------:R-:W-:Y:S02]  /*21630*/  ISETP.GE.U32.AND P0, PT, R7, 0x2, PT ;  /* 0x000000020700780c */ /* 0x000fe40003f06070 */
        /* <DEDUP_REMOVED lines=35> */
[----:B------:R-:W-:Y:S01]  /*21870*/  MOV R5, R2 ;  /* 0x0000000200057202 */ /* 0x000fe20000000f00 */
[----:B------:R-:W-:Y:S01]  /*21880*/  IMAD.MOV.U32 R6, RZ, RZ, RZ ;  /* 0x000000ffff067224 */ /* 0x000fe200078e00ff */
[----:B------:R-:W-:Y:S01]  /*21890*/  ULDC UR5, c[0x0][0xc14] ;  /* 0x0003050000057ab9 */ /* 0x000fe20000000800 */
[----:B------:R-:W-:Y:S01]  /*218a0*/  ULDC UR7, c[0x0][0xc14] ;  /* 0x0003050000077ab9 */ /* 0x000fe20000000800 */
[----:B------:R-:W-:-:S05]  /*218b0*/  ULDC UR4, c[0x0][0xc10] ;  /* 0x0003040000047ab9 */ /* 0x000fca0000000800 */
.L_x_1654:
[----:B------:R-:W-:Y:S01]  /*218c0*/  VIADD R6, R6, 0x1f ;  /* 0x0000001f06067836 */ /* 0x000fe20000000000 */
[----:B------:R-:W-:-:S04]  /*218d0*/  MOV R19, UR7 ;  /* 0x0000000700137c02 */ /* 0x000fc80008000f00 */
        /* <DEDUP_REMOVED lines=14> */
.L_x_1653:
[----:B------:R-:W-:Y:S05]  /*219c0*/  BSYNC B0 ;  /* 0x0000000000007941 */ /* 0x000fea0003800000 */
.L_x_1652:
        /* <DEDUP_REMOVED lines=25> */
.L_x_1650:
[----:B------:R-:W-:Y:S01]  /*21b60*/  IADD3 R7, -R2, R5, RZ ;  /* 0x0000000502077210 */ /* 0x000fe20007ffe1ff */
[----:B------:R-:W-:-:S04]  /*21b70*/  ULDC.64 UR8, c[0x0][0x208] ;  /* 0x0000820000087ab9 */ /* 0x000fc80000000a00 */
        /* <DEDUP_REMOVED lines=17> */
[----:B------:R-:W-:-:S05]  /*21c90*/  IADD3 R5, R5, -0x1, RZ ;  /* 0xffffffff05057810 */ /* 0x000fca0007ffe0ff */
[----:B------:R2:W3:Y:S02]  /*21ca0*/  SHFL.IDX PT, R16, R4, R5, 0x1f ;  /* 0x00001f0504107589 */ /* 0x0004e400000e0000 */
.L_x_1655:
[----:B-1----:R-:W-:Y:S01]  /*21cb0*/  IMAD.MOV R2, RZ, RZ, -R3 ;  /* 0x000000ffff027224 */ /* 0x002fe200078e0a03 */
[----:B--2---:R-:W-:Y:S01]  /*21cc0*/  IABS R4, R6 ;  /* 0x0000000600047213 */ /* 0x004fe20000000000 */
[----:B---3--:R-:W-:Y:S02]  /*21cd0*/  IMAD R16, R16, UR4, R7 ;  /* 0x0000000410107c24 */ /* 0x008fe4000f8e0207 */
[----:B------:R-:W-:Y:S01]  /*21ce0*/  IMAD R5, R2, R11, RZ ;  /* 0x0000000b02057224 */ /* 0x000fe200078e02ff */
[----:B------:R-:W-:Y:S01]  /*21cf0*/  IADD3 R4, RZ, -R4, RZ ;  /* 0x80000004ff047210 */ /* 0x000fe20007ffe0ff */
[----:B------:R-:W-:-:S04]  /*21d00*/  IMAD.MOV.U32 R2, RZ, RZ, RZ ;  /* 0x000000ffff027224 */ /* 0x000fc800078e00ff */
[----:B------:R-:W-:Y:S01]  /*21d10*/  IMAD.HI.U32 R2, R3, R5, R2 ;  /* 0x0000000503027227 */ /* 0x000fe200078e0002 */
[----:B------:R-:W-:-:S04]  /*21d20*/  IADD3 R5, -R16, UR6, RZ ;  /* 0x0000000610057c10 */ /* 0x000fc8000fffe1ff */
[----:B------:R-:W-:-:S05]  /*21d30*/  IABS R3, R5 ;  /* 0x0000000500037213 */ /* 0x000fca0000000000 */
[----:B------:R-:W-:-:S04]  /*21d40*/  IMAD.HI.U32 R9, R2, R3, RZ ;  /* 0x0000000302097227 */ /* 0x000fc800078e00ff */
[----:B------:R-:W-:-:S05]  /*21d50*/  IMAD R2, R9, R4, R3 ;  /* 0x0000000409027224 */ /* 0x000fca00078e0203 */
[----:B------:R-:W-:-:S13]  /*21d60*/  ISETP.GT.U32.AND P0, PT, R11, R2, PT ;  /* 0x000000020b00720c */ /* 0x000fda0003f04070 */
[----:B------:R-:W-:Y:S02]  /*21d70*/  @!P0 IMAD.IADD R2, R2, 0x1, -R11 ;  /* 0x0000000102028824 */ /* 0x000fe400078e0a0b */
[----:B------:R-:W-:-:S03]  /*21d80*/  @!P0 VIADD R9, R9, 0x1 ;  /* 0x0000000109098836 */ /* 0x000fc60000000000 */
[----:B------:R-:W-:Y:S02]  /*21d90*/  ISETP.GE.U32.AND P0, PT, R2, R11, PT ;  /* 0x0000000b0200720c */ /* 0x000fe40003f06070 */
[----:B------:R-:W-:-:S11]  /*21da0*/  LOP3.LUT R2, R5, R6, RZ, 0x3c, !PT ;  /* 0x0000000605027212 */ /* 0x000fd600078e3cff */
[----:B------:R-:W-:Y:S02]  /*21db0*/  @P0 IADD3 R9, R9, 0x1, RZ ;  /* 0x0000000109090810 */ /* 0x000fe40007ffe0ff */
        /* <DEDUP_REMOVED lines=8> */
[----:B------:R-:W-:Y:S02]  /*21e40*/  VIADDMNMX R8, R3, UR4, R8, PT ;  /* 0x0000000403087c46 */ /* 0x000fe4000b800108 */
[----:B------:R-:W-:Y:S02]  /*21e50*/  IADD3 R4, R5, R4, RZ ;  /* 0x0000000405047210 */ /* 0x000fe40007ffe0ff */
[----:B------:R-:W-:-:S04]  /*21e60*/  IABS R7, R8 ;  /* 0x0000000800077213 */ /* 0x000fc80000000000 */
[----:B------:R-:W1:Y:S08]  /*21e70*/  I2F.RP R10, R7 ;  /* 0x00000007000a7306 */ /* 0x000e700000209400 */
[----:B-1----:R-:W1:Y:S02]  /*21e80*/  MUFU.RCP R10, R10 ;  /* 0x0000000a000a7308 */ /* 0x002e640000001000 */
[----:B-1----:R-:W-:-:S06]  /*21e90*/  IADD3 R2, R10, 0xffffffe, RZ ;  /* 0x0ffffffe0a027810 */ /* 0x002fcc0007ffe0ff */
[----:B------:R1:W2:Y:S02]  /*21ea0*/  F2I.FTZ.U32.TRUNC.NTZ R3, R2 ;  /* 0x0000000200037305 */ /* 0x0002a4000021f000 */
[----:B-1----:R-:W-:Y:S01]  /*21eb0*/  MOV R2, RZ ;  /* 0x000000ff00027202 */ /* 0x002fe20000000f00 */
[----:B--2---:R-:W-:-:S04]  /*21ec0*/  IMAD.MOV R6, RZ, RZ, -R3 ;  /* 0x000000ffff067224 */ /* 0x004fc800078e0a03 */
        /* <DEDUP_REMOVED lines=22> */
.L_x_1651:
[----:B------:R-:W-:Y:S01]  /*22030*/  MOV R17, RZ ;  /* 0x000000ff00117202 */ /* 0x000fe20000000f00 */
[----:B------:R-:W-:Y:S02]  /*22040*/  IMAD.U32 R16, RZ, RZ, UR6 ;  /* 0x00000006ff107e24 */ /* 0x000fe4000f8e00ff */
[----:B------:R-:W-:-:S07]  /*22050*/  IMAD.MOV.U32 R18, RZ, RZ, RZ ;  /* 0x000000ffff127224 */ /* 0x000fce00078e00ff */
.L_x_1656:
        /* <DEDUP_REMOVED lines=9> */
[----:B------:R-:W-:Y:S02]  /*220f0*/  ISETP.GE.AND P0, PT, R19, UR5, PT ;  /* 0x0000000513007c0c */ /* 0x000fe4000bf06270 */
[----:B-1----:R-:W-:-:S05]  /*22100*/  MOV R0, 0x1 ;  /* 0x0000000100007802 */ /* 0x002fca0000000f00 */
[----:B------:R1:W-:Y:S04]  /*22110*/  STL [R1+0x8], R0 ;  /* 0x0000080001007387 */ /* 0x0003e80000100800 */
[----:B------:R1:W-:Y:S02]  /*22120*/  STL [R1+0x24], RZ ;  /* 0x000024ff01007387 */ /* 0x0003e40000100800 */
[----:B------:R-:W-:Y:S05]  /*22130*/  @P0 BRA `(.L_x_1657) ;  /* 0x0000005c008c0947 */ /* 0x000fea0003800000 */
[----:B-1----:R-:W-:Y:S01]  /*22140*/  IMAD.MOV.U32 R0, RZ, RZ, 0x1 ;  /* 0x00000001ff007424 */ /* 0x002fe200078e00ff */
[----:B------:R1:W-:Y:S01]  /*22150*/  STL [R1+0x24], RZ ;  /* 0x000024ff01007387 */ /* 0x0003e20000100800 */
[----:B------:R-:W-:Y:S01]  /*22160*/  ULDC.64 UR36, c[0x0][0x198] ;  /* 0x0000660000247ab9 */ /* 0x000fe20000000a00 */
[----:B------:R-:W-:Y:S02]  /*22170*/  ULDC UR38, c[0x0][0xc] ;  /* 0x0000030000267ab9 */ /* 0x000fe40000000800 */
[----:B------:R1:W-:Y:S04]  /*22180*/  STL [R1+0x10], R0 ;  /* 0x0000100001007387 */ /* 0x0003e80000100800 */
[----:B------:R1:W-:Y:S04]  /*22190*/  STL [R1+0xc], RZ ;  /* 0x00000cff01007387 */ /* 0x0003e80000100800 */
[----:B------:R1:W-:Y:S04]  /*221a0*/  STL [R1], RZ ;  /* 0x000000ff01007387 */ /* 0x0003e80000100800 */
[----:B------:R1:W-:Y:S02]  /*221b0*/  STL [R1+0x8], R0 ;  /* 0x0000080001007387 */ /* 0x0003e40000100800 */
.L_x_1760:
[----:B------:R-:W-:Y:S05]  /*221c0*/  YIELD ;  /* 0x0000000000007946 */ /* 0x000fea0003800000 */
[----:B------:R-:W-:Y:S01]  /*221d0*/  ULDC.64 UR4, c[0x0][0xa28] ;  /* 0x00028a0000047ab9 */ /* 0x000fe20000000a00 */
[----:B------:R-:W-:Y:S01]  /*221e0*/  IMAD.MOV.U32 R9, RZ, RZ, RZ ;  /* 0x000000ffff097224 */ /* 0x000fe200078e00ff */
[----:B------:R-:W-:Y:S01]  /*221f0*/  ISETP.NE.U32.AND P0, PT, RZ, UR4, PT ;  /* 0x00000004ff007c0c */ /* 0x000fe2000bf05070 */
[----:B------:R-:W-:Y:S01]  /*22200*/  ULDC.64 UR6, c[0x0][0x208] ;  /* 0x0000820000067ab9 */ /* 0x000fe20000000a00 */
[----:B-1----:R-:W-:Y:S01]  /*22210*/  MOV R0, RZ ;  /* 0x000000ff00007202 */ /* 0x002fe20000000f00 */
[----:B------:R-:W-:Y:S01]  /*22220*/  ULDC.64 UR8, c[0x0][0xa08] ;  /* 0x0002820000087ab9 */ /* 0x000fe20000000a00 */
[----:B------:R-:W-:Y:S01]  /*22230*/  ISETP.NE.AND.EX P0, PT, RZ, UR5, PT, P0 ;  /* 0x00000005ff007c0c */ /* 0x000fe2000bf05300 */
[----:B------:R-:W-:Y:S01]  /*22240*/  ULDC.64 UR4, c[0x0][0xa00] ;  /* 0x0002800000047ab9 */ /* 0x000fe20000000a00 */
[----:B------:R-:W-:-:S11]  /*22250*/  ULDC.64 UR10, c[0x0][0xa10] ;  /* 0x00028400000a7ab9 */ /* 0x000fd60000000a00 */
[----:B--2---:R-:W1:Y:S01]  /*22260*/  @P0 LDC.64 R2, c[0x0][0xa28] ;  /* 0x00028a00ff020b82 */ /* 0x004e620000000a00 */
[----:B------:R-:W-:Y:S01]  /*22270*/  ISETP.NE.U32.AND P2, PT, RZ, UR4, PT ;  /* 0x00000004ff007c0c */ /* 0x000fe2000bf45070 */
[----:B-1----:R-:W-:-:S05]  /*22280*/  @P0 IMAD.WIDE R2, R19, 0x4, R2 ;  /* 0x0000000413020825 */ /* 0x002fca00078e0202 */
[----:B------:R1:W5:Y:S01]  /*22290*/  @P0 LDG.E R9, desc[UR6][R2.64] ;  /* 0x0000000602090981 */ /* 0x000362000c1e1900 */
[----:B------:R-:W-:Y:S01]  /*222a0*/  ISETP.NE.AND.EX P2, PT, RZ, UR5, PT, P2 ;  /* 0x00000005ff007c0c */ /* 0x000fe2000bf45320 */
[----:B------:R-:W-:Y:S01]  /*222b0*/  ULDC.64 UR4, c[0x0][0xa18] ;  /* 0x0002860000047ab9 */ /* 0x000fe20000000a00 */
[----:B-1----:R-:W1:Y:S02]  /*222c0*/  LDC.64 R2, c[0x0][0xa00] ;  /* 0x00028000ff027b82 */ /* 0x002e640000000a00 */
[----:B-1----:R-:W-:-:S09]  /*222d0*/  IMAD.WIDE R2, R19, 0x4, R2 ;  /* 0x0000000413027825 */ /* 0x002fd200078e0202 */
[----:B------:R-:W2:Y:S01]  /*222e0*/  @P2 LDG.E R0, desc[UR6][R2.64] ;  /* 0x0000000602002981 */ /* 0x000ea2000c1e1900 */
[----:B------:R-:W-:Y:S01]  /*222f0*/  ISETP.NE.U32.AND P0, PT, RZ, UR4, PT ;  /* 0x00000004ff007c0c */ /* 0x000fe2000bf05070 */
[----:B------:R-:W-:-:S03]  /*22300*/  ULDC UR4, c[0x0][0x288] ;  /* 0x0000a20000047ab9 */ /* 0x000fc60000000800 */
[----:B------:R-:W-:-:S13]  /*22310*/  ISETP.NE.AND.EX P0, PT, RZ, UR5, PT, P0 ;  /* 0x00000005ff007c0c */ /* 0x000fda000bf05300 */
[----:B------:R-:W1:Y:S01]  /*22320*/  @P0 LDC.64 R4, c[0x0][0xa18] ;  /* 0x00028600ff040b82 */ /* 0x000e620000000a00 */
[----:B------:R-:W-:-:S04]  /*22330*/  ISETP.NE.U32.AND P1, PT, RZ, UR8, PT ;  /* 0x00000008ff007c0c */ /* 0x000fc8000bf25070 */
[----:B------:R-:W-:Y:S02]  /*22340*/  ISETP.NE.AND.EX P3, PT, RZ, UR9, PT, P1 ;  /* 0x00000009ff007c0c */ /* 0x000fe4000bf65310 */
[----:B------:R-:W-:-:S04]  /*22350*/  ISETP.NE.U32.AND P1, PT, RZ, UR10, PT ;  /* 0x0000000aff007c0c */ /* 0x000fc8000bf25070 */
[----:B------:R-:W-:Y:S01]  /*22360*/  ISETP.NE.AND.EX P1, PT, RZ, UR11, PT, P1 ;  /* 0x0000000bff007c0c */ /* 0x000fe2000bf25310 */
        /* <DEDUP_REMOVED lines=8> */
[----:B------:R-:W-:Y:S01]  /*223f0*/  ULDC UR6, c[0x0][0x338] ;  /* 0x0000ce0000067ab9 */ /* 0x000fe20000000800 */
[----:B------:R-:W-:Y:S01]  /*22400*/  ULDC UR5, c[0x0][0x2e0] ;  /* 0x0000b80000057ab9 */ /* 0x000fe20000000800 */
[----:B------:R-:W-:Y:S01]  /*22410*/  USEL UR4, UR4, 0x1, UP0 ;  /* 0x0000000104047887 */ /* 0x000fe20008000000 */
[----:B------:R-:W-:-:S03]  /*22420*/  IMAD.U32 R10, RZ, RZ, UR6 ;  /* 0x00000006ff0a7e24 */ /* 0x000fc6000f8e00ff */
[----:B------:R-:W-:-:S06]  /*22430*/  UIMAD UR4, UR4, UR5, URZ ;  /* 0x00000005040472a4 */ /* 0x000fcc000f8e023f */
[----:B-1----:R-:W-:Y:S01]  /*22440*/  MOV R4, UR4 ;  /* 0x0000000400047c02 */ /* 0x002fe20008000f00 */
[----:B------:R-:W-:Y:S06]  /*22450*/  @P0 BRA `(.L_x_1658) ;  /* 0x0000000000140947 */ /* 0x000fec0003800000 */
[----:B------:R-:W-:Y:S05]  /*22460*/  @!P2 BRA `(.L_x_1658) ;  /* 0x000000000010a947 */ /* 0x000fea0003800000 */
[----:B------:R-:W-:Y:S02]  /*22470*/  ULDC.64 UR4, c[0x0][0x208] ;  /* 0x0000820000047ab9 */ /* 0x000fe40000000a00 */
[----:B------:R-:W2:Y:S04]  /*22480*/  LDG.E R5, desc[UR4][R2.64] ;  /* 0x0000000402057981 */ /* 0x000ea8000c1e1900 */
[----:B-----5:R-:W2:Y:S02]  /*22490*/  LDG.E R0, desc[UR4][R2.64+0x4] ;  /* 0x0000040402007981 */ /* 0x020ea4000c1e1900 */
[----:B--2---:R-:W-:-:S07]  /*224a0*/  IMAD.IADD R0, R0, 0x1, -R5 ;  /* 0x0000000100007824 */ /* 0x004fce00078e0a05 */
.L_x_1658:
[----:B------:R-:W1:Y:S01]  /*224b0*/  LDC.64 R6, c[0x0][0xa08] ;  /* 0x00028200ff067b82 */ /* 0x000e620000000a00 */
[----:B------:R-:W-:Y:S01]  /*224c0*/  IMAD.MOV.U32 R8, RZ, RZ, RZ ;  /* 0x000000ffff087224 */ /* 0x000fe200078e00ff */
[----:B------:R-:W-:-:S06]  /*224d0*/  ULDC.64 UR4, c[0x0][0x208] ;  /* 0x0000820000047ab9 */ /* 0x000fcc0000000a00 */
[----:B------:R-:W2:Y:S01]  /*224e0*/  LDC.64 R2, c[0x0][0xa10] ;  /* 0x00028400ff027b82 */ /* 0x000ea20000000a00 */
[----:B-1----:R-:W-:-:S05]  /*224f0*/  IMAD.WIDE R6, R19, 0x4, R6 ;  /* 0x0000000413067825 */ /* 0x002fca00078e0206 */
[----:B------:R-:W3:Y:S01]  /*22500*/  @P3 LDG.E R8, desc[UR4][R6.64] ;  /* 0x0000000406083981 */ /* 0x000ee2000c1e1900 */
[----:B------:R-:W-:Y:S01]  /*22510*/  MOV R5, RZ ;  /* 0x000000ff00057202 */ /* 0x000fe20000000f00 */
[----:B--2---:R-:W-:-:S05]  /*22520*/  IMAD.WIDE R2, R19, 0x4, R2 ;  /* 0x0000000413027825 */ /* 0x004fca00078e0202 */
[----:B------:R1:W5:Y:S01]  /*22530*/  @P1 LDG.E R5, desc[UR4][R2.64] ;  /* 0x0000000402051981 */ /* 0x000362000c1e1900 */
[----:B------:R-:W-:Y:S02]  /*22540*/  ULDC.64 UR4, c[0x0][0xa20] ;  /* 0x0002880000047ab9 */ /* 0x000fe40000000a00 */
[----:B------:R-:W-:-:S04]  /*22550*/  ISETP.NE.U32.AND P0, PT, RZ, UR4, PT ;  /* 0x00000004ff007c0c */ /* 0x000fc8000bf05070 */
[----:B------:R-:W-:Y:S01]  /*22560*/  ISETP.NE.AND.EX P0, PT, RZ, UR5, PT, P0 ;  /* 0x00000005ff007c0c */ /* 0x000fe2000bf05300 */
[----:B---3-5:R-:W-:-:S05]  /*22570*/  IMAD.IADD R8, R8, 0x1, R9 ;  /* 0x0000000108087824 */ /* 0x028fca00078e0209 */
[----:B------:R1:W-:Y:S07]  /*22580*/  STL [R1+0x4], R8 ;  /* 0x0000040801007387 */ /* 0x0003ee0000100800 */
[----:B------:R-:W-:Y:S05]  /*22590*/  @!P0 BRA `(.L_x_1659) ;  /* 0x0000000000148947 */ /* 0x000fea0003800000 */
[----:B------:R-:W2:Y:S01]  /*225a0*/  LDC.64 R6, c[0x0][0xa20] ;  /* 0x00028800ff067b82 */ /* 0x000ea20000000a00 */
[----:B------:R-:W-:Y:S01]  /*225b0*/  ULDC.64 UR4, c[0x0][0x208] ;  /* 0x0000820000047ab9 */ /* 0x000fe20000000a00 */
[----:B--2---:R-:W-:-:S05]  /*225c0*/  IMAD.WIDE R6, R19, 0x4, R6 ;  /* 0x0000000413067825 */ /* 0x004fca00078e0206 */
[----:B------:R2:W5:Y:S01]  /*225d0*/  LDG.E R4, desc[UR4][R6.64] ;  /* 0x0000000406047981 */ /* 0x000562000c1e1900 */
[----:B------:R-:W-:Y:S05]  /*225e0*/  BRA `(.L_x_1660) ;  /* 0x0000000000147947 */ /* 0x000fea0003800000 */
.L_x_1659:
[----:B------:R-:W-:Y:S05]  /*225f0*/  @!P3 BRA `(.L_x_1660) ;  /* 0x000000000010b947 */ /* 0x000fea0003800000 */
[----:B------:R-:W-:Y:S02]  /*22600*/  ULDC.64 UR4, c[0x0][0x208] ;  /* 0x0000820000047ab9 */ /* 0x000fe40000000a00 */
[----:B------:R-:W2:Y:S04]  /*22610*/  LDG.E R4, desc[UR4][R6.64] ;  /* 0x0000000406047981 */ /* 0x000ea8000c1e1900 */
[----:B------:R-:W2:Y:S02]  /*22620*/  LDG.E R6, desc[UR4][R6.64+0x4] ;  /* 0x0000040406067981 */ /* 0x000ea4000c1e1900 */
[----:B--2---:R-:W-:-:S07]  /*22630*/  IMAD.IADD R4, R6, 0x1, -R4 ;  /* 0x0000000106047824 */ /* 0x004fce00078e0a04 */
.L_x_1660:
[----:B------:R-:W-:Y:S02]  /*22640*/  ULDC.64 UR4, c[0x0][0x208] ;  /* 0x0000820000047ab9 */ /* 0x000fe40000000a00 */
[----:B--2---:R-:W2:Y:S04]  /*22650*/  @P1 LDG.E R6, desc[UR4][R2.64] ;  /* 0x0000000402061981 */ /* 0x004ea8000c1e1900 */
[----:B-1----:R-:W2:Y:S01]  /*22660*/  @P1 LDG.E R2, desc[UR4][R2.64+0x4] ;  /* 0x0000040402021981 */ /* 0x002ea2000c1e1900 */
[----:B-----5:R-:W-:Y:S01]  /*22670*/  IMAD.IADD R9, R4, 0x1, -R9 ;  /* 0x0000000104097824 */ /* 0x020fe200078e0a09 */
[----:B------:R-:W-:Y:S02]  /*22680*/  LEA R4, R17, 0x80, 0x7 ;  /* 0x0000008011047811 */ /* 0x000fe400078e38ff */
[----:B--2---:R-:W-:-:S05]  /*22690*/  @P1 IADD3 R10, -R6, R2, RZ ;  /* 0x00000002060a1210 */ /* 0x004fca0007ffe1ff */
[----:B------:R-:W-:-:S05]  /*226a0*/  IMAD.IADD R8, R9, 0x1, R10 ;  /* 0x0000000109087824 */ /* 0x000fca00078e020a */
[C---:B------:R-:W-:Y:S02]  /*226b0*/  IADD3 R20, R8.reuse, 0x3f, RZ ;  /* 0x0000003f08147810 */ /* 0x040fe40007ffe0ff */
[----:B------:R-:W-:Y:S02]  /*226c0*/  IADD3 R4, R8, R4, -R0 ;  /* 0x0000000408047210 */ /* 0x000fe40007ffe800 */
[----:B------:R-:W-:-:S04]  /*226d0*/  SHF.R.S32.HI R2, RZ, 0x1f, R20 ;  /* 0x0000001fff027819 */ /* 0x000fc80000011414 */
[----:B------:R-:W-:Y:S02]  /*226e0*/  LEA.HI R20, R2, R20, RZ, 0x6 ;  /* 0x0000001402147211 */ /* 0x000fe400078f30ff */
[----:B------:R-:W1:Y:S02]  /*226f0*/  LDC.64 R2, c[0x0][0x9e0] ;  /* 0x00027800ff027b82 */ /* 0x000e640000000a00 */
[----:B------:R-:W-:Y:S02]  /*22700*/  SHF.R.S32.HI R20, RZ, 0x6, R20 ;  /* 0x00000006ff147819 */ /* 0x000fe40000011414 */
[----:B-1----:R-:W-:Y:S01]  /*22710*/  ISETP.GE.AND P2, PT, R3, 0x1, PT ;  /* 0x000000010300780c */ /* 0x002fe20003f46270 */
[----:B------:R-:W-:-:S12]  /*22720*/  IMAD.IADD R2, R4, 0x1, R2 ;  /* 0x0000000104027824 */ /* 0x000fd800078e0202 */
[----:B------:R-:W-:Y:S05]  /*22730*/  @!P2 BRA `(.L_x_1661) ;  /* 0x000000000048a947 */ /* 0x000fea0003800000 */
[C---:B------:R-:W-:Y:S01]  /*22740*/  ISETP.GT.AND P0, PT, R4.reuse, RZ, PT ;  /* 0x000000ff0400720c */ /* 0x040fe20003f04270 */
[----:B------:R-:W-:Y:S01]  /*22750*/  BSSY B0, `(.L_x_1662) ;  /* 0x000000e000007945 */ /* 0x000fe20003800000 */
[----:B------:R-:W-:-:S11]  /*22760*/  VIADD R11, R4, 0xffffffff ;  /* 0xffffffff040b7836 */ /* 0x000fd60000000000 */
[----:B------:R-:W-:Y:S05]  /*22770*/  @P0 BRA `(.L_x_1663) ;  /* 0x00000000001c0947 */ /* 0x000fea0003800000 */
[----:B------:R-:W-:Y:S02]  /*22780*/  ISETP.NE.AND P0, PT, R3, 0x1, PT ;  /* 0x000000010300780c */ /* 0x000fe40003f05270 */
[----:B------:R-:W-:-:S11]  /*22790*/  IADD3 R11, -R4, RZ, RZ ;  /* 0x000000ff040b7210 */ /* 0x000fd60007ffe1ff */
[----:B------:R-:W1:Y:S02]  /*227a0*/  @P0 LDC.64 R6, c[0x0][0x9e8] ;  /* 0x00027a00ff060b82 */ /* 0x000e640000000a00 */
[----:B-1----:R-:W-:-:S05]  /*227b0*/  @P0 IMAD.HI.U32 R6, R11, R6, RZ ;  /* 0x000000060b060227 */ /* 0x002fca00078e00ff */
[----:B------:R-:W-:-:S04]  /*227c0*/  @P0 SHF.R.U32.HI R11, RZ, R7, R6 ;  /* 0x00000007ff0b0219 */ /* 0x000fc80000011606 */
[----:B------:R-:W-:Y:S01]  /*227d0*/  LOP3.LUT R11, RZ, R11, RZ, 0x33, !PT ;  /* 0x0000000bff0b7212 */ /* 0x000fe200078e33ff */
[----:B------:R-:W-:Y:S06]  /*227e0*/  BRA `(.L_x_1664) ;  /* 0x0000000000107947 */ /* 0x000fec0003800000 */
.L_x_1663:
[----:B------:R-:W-:-:S13]  /*227f0*/  ISETP.NE.AND P0, PT, R3, 0x1, PT ;  /* 0x000000010300780c */ /* 0x000fda0003f05270 */
[----:B------:R-:W1:Y:S02]  /*22800*/  @P0 LDC.64 R6, c[0x0][0x9e8] ;  /* 0x00027a00ff060b82 */ /* 0x000e640000000a00 */
[----:B-1----:R-:W-:-:S05]  /*22810*/  @P0 IMAD.HI.U32 R6, R11, R6, RZ ;  /* 0x000000060b060227 */ /* 0x002fca00078e00ff */
[----:B------:R-:W-:-:S07]  /*22820*/  @P0 SHF.R.U32.HI R11, RZ, R7, R6 ;  /* 0x00000007ff0b0219 */ /* 0x000fce0000011606 */
.L_x_1664:
[----:B------:R-:W-:Y:S05]  /*22830*/  BSYNC B0 ;  /* 0x0000000000007941 */ /* 0x000fea0003800000 */
.L_x_1662:
[----:B------:R-:W-:-:S05]  /*22840*/  IMAD R11, R11, R3, R3 ;  /* 0x000000030b0b7224 */ /* 0x000fca00078e0203 */
[----:B------:R-:W-:-:S07]  /*22850*/  VIMNMX R2, R2, R11, PT ;  /* 0x0000000b02027248 */ /* 0x000fce0003fe0100 */
.L_x_1661:
[----:B------:R-:W-:Y:S01]  /*22860*/  IMAD R0, R17, 0x80, -R0 ;  /* 0x0000008011007824 */ /* 0x000fe200078e0a00 */
[----:B------:R-:W-:-:S03]  /*22870*/  ULDC UR4, c[0x0][0x9dc] ;  /* 0x0002770000047ab9 */ /* 0x000fc60000000800 */
[----:B------:R-:W-:-:S05]  /*22880*/  IMAD.IADD R0, R8, 0x1, R0 ;  /* 0x0000000108007824 */ /* 0x000fca00078e0200 */
[----:B------:R-:W-:Y:S01]  /*22890*/  IADD3 R8, R0, -UR4, RZ ;  /* 0x8000000400087c10 */ /* 0x000fe2000fffe0ff */
[----:B------:R-:W-:Y:S06]  /*228a0*/  @!P2 BRA `(.L_x_1665) ;  /* 0x000000000048a947 */ /* 0x000fec0003800000 */
[----:B------:R-:W-:Y:S01]  /*228b0*/  ISETP.GT.AND P0, PT, R0, -0x1, PT ;  /* 0xffffffff0000780c */ /* 0x000fe20003f04270 */
[----:B------:R-:W-:-:S12]  /*228c0*/  BSSY B0, `(.L_x_1666) ;  /* 0x000000e000007945 */ /* 0x000fd80003800000 */
        /* <DEDUP_REMOVED lines=8> */
.L_x_1667:
[----:B------:R-:W-:Y:S01]  /*22950*/  ISETP.NE.AND P0, PT, R3, 0x1, PT ;  /* 0x000000010300780c */ /* 0x000fe20003f05270 */
[----:B------:R-:W-:-:S12]  /*22960*/  IMAD.MOV.U32 R11, RZ, RZ, R0 ;  /* 0x000000ffff0b7224 */ /* 0x000fd800078e0000 */
[----:B------:R-:W1:Y:S02]  /*22970*/  @P0 LDC.64 R6, c[0x0][0x9e8] ;  /* 0x00027a00ff060b82 */ /* 0x000e640000000a00 */
[----:B-1----:R-:W-:-:S05]  /*22980*/  @P0 IMAD.HI.U32 R6, R0, R6, RZ ;  /* 0x0000000600060227 */ /* 0x002fca00078e00ff */
[----:B------:R-:W-:-:S07]  /*22990*/  @P0 SHF.R.U32.HI R11, RZ, R7, R6 ;  /* 0x00000007ff0b0219 */ /* 0x000fce0000011606 */
.L_x_1668:
[----:B------:R-:W-:Y:S05]  /*229a0*/  BSYNC B0 ;  /* 0x0000000000007941 */ /* 0x000fea0003800000 */
.L_x_1666:
[----:B------:R-:W-:-:S05]  /*229b0*/  IMAD R3, R11, R3, RZ ;  /* 0x000000030b037224 */ /* 0x000fca00078e02ff */
[----:B------:R-:W-:-:S07]  /*229c0*/  VIMNMX R8, R8, R3, !PT ;  /* 0x0000000308087248 */ /* 0x000fce0007fe0100 */
.L_x_1665:
[----:B------:R-:W-:Y:S01]  /*229d0*/  VIADD R2, R2, 0x3f ;  /* 0x0000003f02027836 */ /* 0x000fe20000000000 */
[----:B------:R-:W-:Y:S01]  /*229e0*/  BSSY B0, `(.L_x_1669) ;  /* 0x0000103000007945 */ /* 0x000fe20003800000 */
[----:B------:R-:W-:-:S03]  /*229f0*/  PLOP3.LUT P2, PT, PT, PT, PT, 0x80, 0x0 ;  /* 0x000000000000781c */ /* 0x000fc60003f4f070 */
[----:B------:R-:W-:-:S04]  /*22a00*/  SHF.R.S32.HI R3, RZ, 0x1f, R2 ;  /* 0x0000001fff037819 */ /* 0x000fc80000011402 */
[----:B------:R-:W-:Y:S02]  /*22a10*/  LEA.HI R3, R3, R2, RZ, 0x6 ;  /* 0x0000000203037211 */ /* 0x000fe400078f30ff */
[----:B------:R-:W-:Y:S02]  /*22a20*/  SHF.R.S32.HI R2, RZ, 0x1f, R8 ;  /* 0x0000001fff027819 */ /* 0x000fe40000011408 */
[----:B------:R-:W-:Y:S02]  /*22a30*/  SHF.R.S32.HI R3, RZ, 0x6, R3 ;  /* 0x00000006ff037819 */ /* 0x000fe40000011403 */
[----:B------:R-:W-:Y:S02]  /*22a40*/  LEA.HI R2, R2, R8, RZ, 0x6 ;  /* 0x0000000802027211 */ /* 0x000fe400078f30ff */
[----:B------:R-:W-:Y:S02]  /*22a50*/  VIMNMX R3, R20, R3, PT ;  /* 0x0000000314037248 */ /* 0x000fe40003fe0100 */
[----:B------:R-:W-:-:S03]  /*22a60*/  SHF.R.S32.HI R2, RZ, 0x6, R2 ;  /* 0x00000006ff027819 */ /* 0x000fc60000011402 */
[----:B------:R-:W-:Y:S01]  /*22a70*/  IMAD R3, R3, 0x40, -R9 ;  /* 0x0000004003037824 */ /* 0x000fe200078e0a09 */
[----:B------:R-:W-:-:S04]  /*22a80*/  VIMNMX R2, RZ, R2, !PT ;  /* 0x00000002ff027248 */ /* 0x000fc80007fe0100 */
[----:B------:R-:W-:Y:S02]  /*22a90*/  LEA R2, R2, -R9, 0x6 ;  /* 0x8000000902027211 */ /* 0x000fe400078e30ff */
[----:B------:R-:W-:Y:S02]  /*22aa0*/  VIMNMX R3, R3, R10, PT ;  /* 0x0000000a03037248 */ /* 0x000fe40003fe0100 */
[----:B------:R-:W-:-:S04]  /*22ab0*/  VIMNMX R2, RZ, R2, !PT ;  /* 0x00000002ff027248 */ /* 0x000fc80007fe0100 */
[----:B------:R-:W-:Y:S02]  /*22ac0*/  ISETP.GT.AND P0, PT, R3, R2, PT ;  /* 0x000000020300720c */ /* 0x000fe40003f04270 */
[----:B------:R-:W-:-:S04]  /*22ad0*/  SHF.R.U32.HI R2, RZ, 0x6, R2 ;  /* 0x00000006ff027819 */ /* 0x000fc80000011602 */
[----:B------:R-:W-:-:S07]  /*22ae0*/  MOV R7, R2 ;  /* 0x0000000200077202 */ /* 0x000fce0000000f00 */
[----:B------:R-:W-:-:S05]  /*22af0*/  @P0 VIADD R3, R3, 0x3f ;  /* 0x0000003f03030836 */ /* 0x000fca0000000000 */
[----:B------:R-:W-:-:S04]  /*22b00*/  @P0 SHF.R.S32.HI R6, RZ, 0x1f, R3 ;  /* 0x0000001fff060819 */ /* 0x000fc80000011403 */
[----:B------:R-:W-:-:S04]  /*22b10*/  @P0 LEA.HI R6, R6, R3, RZ, 0x6 ;  /* 0x0000000306060211 */ /* 0x000fc800078f30ff */
[----:B------:R-:W-:-:S04]  /*22b20*/  @P0 SHF.R.S32.HI R7, RZ, 0x6, R6 ;  /* 0x00000006ff070819 */ /* 0x000fc80000011406 */
[----:B------:R-:W-:-:S13]  /*22b30*/  ISETP.GT.AND P0, PT, R7, R2, PT ;  /* 0x000000020700720c */ /* 0x000fda0003f04270 */
[----:B------:R-:W-:Y:S05]  /*22b40*/  @!P0 BRA `(.L_x_1670) ;  /* 0x0000000c00b08947 */ /* 0x000fea0003800000 */
[----:B------:R-:W1:Y:S01]  /*22b50*/  LDC R3, c[0x0][0x428] ;  /* 0x00010a00ff037b82 */ /* 0x000e620000000800 */
[----:B------:R-:W-:Y:S01]  /*22b60*/  UMOV UR4, 0xffffffff ;  /* 0xffffffff00047882 */ /* 0x000fe20000000000 */
[----:B-1----:R-:W-:Y:S01]  /*22b70*/  ISETP.NE.AND P0, PT, R3, 0x1, PT ;  /* 0x000000010300780c */ /* 0x002fe20003f05270 */
[----:B------:R-:W-:-:S12]  /*22b80*/  IMAD.MOV.U32 R3, RZ, RZ, R18 ;  /* 0x000000ffff037224 */ /* 0x000fd800078e0012 */
[----:B------:R-:W1:Y:S08]  /*22b90*/  @P0 LDC R8, c[0x0][0x42c] ;  /* 0x00010b00ff080b82 */ /* 0x000e700000000800 */
[----:B------:R-:W2:Y:S01]  /*22ba0*/  @P0 LDC R6, c[0x0][0x430] ;  /* 0x00010c00ff060b82 */ /* 0x000ea20000000800 */
[----:B-1----:R-:W-:-:S05]  /*22bb0*/  @P0 IMAD.HI.U32 R8, R18, R8, RZ ;  /* 0x0000000812080227 */ /* 0x002fca00078e00ff */
[----:B--2---:R-:W-:Y:S02]  /*22bc0*/  @P0 SHF.R.U32.HI R3, RZ, R6, R8 ;  /* 0x00000006ff030219 */ /* 0x004fe40000011608 */
[----:B------:R-:W-:Y:S01]  /*22bd0*/  SEL R6, R19, RZ, !P1 ;  /* 0x000000ff13067207 */ /* 0x000fe20004800000 */
[----:B------:R-:W-:Y:S06]  /*22be0*/  BRA.DIV UR4, `(.L_x_1671) ;  /* 0x0000006e04e87947 */ /* 0x000fec000b800000 */
.L_x_1875:
[----:B------:R-:W-:-:S03]  /*22bf0*/  UMOV UR4, 0xffffffff ;  /* 0xffffffff00047882 */ /* 0x000fc60000000000 */
[----:B------:R-:W-:Y:S05]  /*22c00*/  BRA.DIV UR4, `(.L_x_1672) ;  /* 0x0000007204147947 */ /* 0x000fea000b800000 */
[----:B------:R-:W-:-:S13]  /*22c10*/  ELECT P6, URZ, PT ;  /* 0x00000000003f782f */ /* 0x000fda00038c0000 */
.L_x_1878:
[----:B------:R-:W2:Y:S01]  /*22c20*/  LDL R8, [R1+0x24] ;  /* 0x0000240001087983 */ /* 0x000ea20000100800 */
[----:B------:R-:W-:Y:S01]  /*22c30*/  BSSY B1, `(.L_x_1673) ;  /* 0x000000b000017945 */ /* 0x000fe20003800000 */
[----:B------:R-:W1:Y:S01]  /*22c40*/  S2R R12, SR_CgaCtaId ;  /* 0x00000000000c7919 */ /* 0x000e620000008800 */
[----:B--2---:R-:W-:-:S05]  /*22c50*/  VIADD R8, R8, 0x1 ;  /* 0x0000000108087836 */ /* 0x004fca0000000000 */
[----:B------:R-:W-:-:S04]  /*22c60*/  LEA.HI R9, R8, R8, RZ, 0x1 ;  /* 0x0000000808097211 */ /* 0x000fc800078f08ff */
[----:B------:R-:W-:-:S04]  /*22c70*/  LOP3.LUT R9, R9, 0xfffffffe, RZ, 0xc0, !PT ;  /* 0xfffffffe09097812 */ /* 0x000fc800078ec0ff */
[----:B------:R-:W-:Y:S02]  /*22c80*/  IADD3 R8, R8, -R9, RZ ;  /* 0x8000000908087210 */ /* 0x000fe40007ffe0ff */
[----:B------:R-:W-:Y:S02]  /*22c90*/  MOV R9, 0x400 ;  /* 0x0000040000097802 */ /* 0x000fe40000000f00 */
[----:B------:R-:W-:Y:S02]  /*22ca0*/  SHF.L.U32 R8, R8, 0x1f, RZ ;  /* 0x0000001f08087819 */ /* 0x000fe400000006ff */
[----:B-1----:R-:W-:-:S04]  /*22cb0*/  LEA R12, R12, R9, 0x18 ;  /* 0x000000090c0c7211 */ /* 0x002fc800078ec0ff */
[----:B------:R-:W1:Y:S02]  /*22cc0*/  SYNCS.PHASECHK.TRANS64.TRYWAIT P0, [R12+URZ+0x30820], R8 ;  /* 0x030820080c0075a7 */ /* 0x000e64000800017f */
[----:B-1----:R-:W-:Y:S05]  /*22cd0*/  @!P0 BRA `(.L_x_1674) ;  /* 0x0000007000008947 */ /* 0x002fea0003800000 */
.L_x_1879:
[----:B------:R-:W-:Y:S05]  /*22ce0*/  BSYNC B1 ;  /* 0x0000000000017941 */ /* 0x000fea0003800000 */
.L_x_1673:
[----:B------:R-:W-:Y:S04]  /*22cf0*/  BSSY B1, `(.L_x_1675) ;  /* 0x000005d000017945 */ /* 0x000fe80003800000 */
[----:B------:R-:W-:Y:S05]  /*22d00*/  @!P6 BRA `(.L_x_1676) ;  /* 0x00000004006ce947 */ /* 0x000fea0003800000 */
[----:B------:R-:W1:Y:S04]  /*22d10*/  LDL R10, [R1+0xc] ;  /* 0x00000c00010a7983 */ /* 0x000e680000100800 */
[----:B------:R-:W2:Y:S01]  /*22d20*/  LDL R9, [R1+0x10] ;  /* 0x0000100001097983 */ /* 0x000ea20000100800 */
[----:B-1----:R-:W-:Y:S01]  /*22d30*/  IMAD R8, R10, 0x8, R12 ;  /* 0x000000080a087824 */ /* 0x002fe200078e020c */
[----:B--2---:R-:W-:-:S04]  /*22d40*/  SHF.L.U32 R10, R9, 0x1f, RZ ;  /* 0x0000001f090a7819 */ /* 0x004fc800000006ff */
[----:B------:R-:W1:Y:S02]  /*22d50*/  SYNCS.PHASECHK.TRANS64.TRYWAIT P0, [R8+URZ+0x308a0], R10 ;  /* 0x0308a00a080075a7 */ /* 0x000e64000800017f */
[----:B-1----:R-:W-:Y:S05]  /*22d60*/  @!P0 BRA `(.L_x_1677) ;  /* 0x0000006c00f08947 */ /* 0x002fea0003800000 */
.L_x_1880:
[----:B------:R-:W2:Y:S02]  /*22d70*/  S2R R9, SR_TID.X ;  /* 0x0000000000097919 */ /* 0x000ea40000002100 */
[----:B--2---:R-:W-:-:S04]  /*22d80*/  LOP3.LUT R9, R9, 0x7f, RZ, 0xc0, !PT ;  /* 0x0000007f09097812 */ /* 0x004fc800078ec0ff */
[----:B------:R-:W-:-:S13]  /*22d90*/  ISETP.NE.AND P1, PT, R9, RZ, PT ;  /* 0x000000ff0900720c */ /* 0x000fda0003f25270 */
[----:B------:R-:W-:Y:S05]  /*22da0*/  @P1 BRA `(.L_x_1678) ;  /* 0x00000000001c1947 */ /* 0x000fea0003800000 */
[----:B------:R-:W2:Y:S02]  /*22db0*/  S2R R9, SR_TID.X ;  /* 0x0000000000097919 */ /* 0x000ea40000002100 */
[----:B--2---:R-:W-:-:S04]  /*22dc0*/  LOP3.LUT R9, R9, 0x1f, RZ, 0xc0, !PT ;  /* 0x0000001f09097812 */ /* 0x004fc800078ec0ff */
[----:B------:R-:W-:Y:S01]  /*22dd0*/  ISETP.NE.AND P0, PT, R9, RZ, PT ;  /* 0x000000ff0900720c */ /* 0x000fe20003f05270 */
[----:B------:R-:W-:-:S04]  /*22de0*/  IMAD.MOV.U32 R9, RZ, RZ, 0x8000 ;  /* 0x00008000ff097424 */ /* 0x000fc800078e00ff */
[----:B------:R2:W-:Y:S08]  /*22df0*/  SYNCS.ARRIVE.TRANS64 RZ, [R8+URZ+0x30890], R9 ;  /* 0x0308900908ff79a7 */ /* 0x0005f0000800003f */
[----:B------:R-:W-:Y:S05]  /*22e00*/  @!P0 BRA `(.L_x_1678) ;  /* 0x0000000000048947 */ /* 0x000fea0003800000 */
[----:B------:R-:W-:Y:S01]  /*22e10*/  BPT.TRAP 0x1 ;  /* 0x000000040000795c */ /* 0x000fe20000300000 */
.L_x_1678:
[----:B--2---:R-:W2:Y:S01]  /*22e20*/  LDL R9, [R1+0xc] ;  /* 0x00000c0001097983 */ /* 0x004ea20000100800 */
[----:B------:R-:W-:Y:S01]  /*22e30*/  R2UR UR9, R8 ;  /* 0x00000000080972ca */ /* 0x000fe200000e0000 */
[----:B------:R-:W-:Y:S01]  /*22e40*/  UIADD3 UR4, UP0, UR36, 0x570, URZ ;  /* 0x0000057024047890 */ /* 0x000fe2000ff1e03f */
[----:B------:R-:W-:Y:S01]  /*22e50*/  R2UR UR12, R3 ;  /* 0x00000000030c72ca */ /* 0x000fe200000e0000 */
[----:B------:R-:W-:Y:S01]  /*22e60*/  UMOV UR10, URZ ;  /* 0x0000003f000a7c82 */ /* 0x000fe20008000000 */
[----:B------:R-:W-:Y:S01]  /*22e70*/  R2UR UR13, R6 ;  /* 0x00000000060d72ca */ /* 0x000fe200000e0000 */
[----:B------:R-:W-:Y:S01]  /*22e80*/  UIADD3.X UR5, URZ, UR37, URZ, UP0, !UPT ;  /* 0x000000253f057290 */ /* 0x000fe200087fe43f */
[----:B------:R-:W-:Y:S01]  /*22e90*/  UMOV UR6, 0x0 ;  /* 0x0000000000067882 */ /* 0x000fe20000000000 */
[----:B------:R-:W-:Y:S01]  /*22ea0*/  UMOV UR7, 0x12f00000 ;  /* 0x12f0000000077882 */ /* 0x000fe20000000000 */
[----:B------:R-:W-:-:S05]  /*22eb0*/  UMOV UR17, 0x40 ;  /* 0x0000004000117882 */ /* 0x000fca0000000000 */
[----:B------:R-:W-:Y:S01]  /*22ec0*/  UIADD3 UR9, UR9, 0x30890, URZ ;  /* 0x0003089009097890 */ /* 0x000fe2000fffe03f */
[----:B--2---:R-:W-:-:S04]  /*22ed0*/  LEA R9, R9, R12, 0xf ;  /* 0x0000000c09097211 */ /* 0x004fc800078e78ff */
[----:B------:R-:W-:Y:S01]  /*22ee0*/  R2UR UR14, R9 ;  /* 0x00000000090e72ca */ /* 0x000fe200000e0000 */
[----:B------:R-:W-:-:S04]  /*22ef0*/  IMAD R9, R7, 0x40, R5 ;  /* 0x0000004007097824 */ /* 0x000fc800078e0205 */
[----:B------:R-:W-:-:S05]  /*22f00*/  VIADD R9, R9, 0xffffffc0 ;  /* 0xffffffc009097836 */ /* 0x000fca0000000000 */
[----:B------:R-:W-:-:S03]  /*22f10*/  R2UR UR11, R9 ;  /* 0x00000000090b72ca */ /* 0x000fc600000e0000 */
[----:B------:R-:W-:Y:S02]  /*22f20*/  UIADD3 UR8, UR14, 0x20400, URZ ;  /* 0x000204000e087890 */ /* 0x000fe4000fffe03f */
[----:B------:R-:W-:Y:S02]  /*22f30*/  UIADD3 UR15, UR14, 0x22400, URZ ;  /* 0x000224000e0f7890 */ /* 0x000fe4000fffe03f */
[----:B------:R-:W-:Y:S02]  /*22f40*/  UIADD3 UR16, UR14, 0x24400, URZ ;  /* 0x000244000e107890 */ /* 0x000fe4000fffe03f */
[----:B------:R-:W-:-:S04]  /*22f50*/  UIADD3 UR14, UR14, 0x26400, URZ ;  /* 0x000264000e0e7890 */ /* 0x000fc8000fffe03f */
        /* <DEDUP_REMOVED lines=11> */
[----:B------:R2:W-:Y:S01]  /*23010*/  UTMALDG.4D [UR8], [UR4], desc[UR6] ;  /* 0x00000608040075b4 */ /* 0x0005e20008019000 */
[----:B------:R-:W3:Y:S02]  /*23020*/  SYNCS.PHASECHK.TRANS64.TRYWAIT P0, [R8+URZ+0x308c0], R10 ;  /* 0x0308c00a080075a7 */ /* 0x000ee4000800017f */
[----:B--23--:R-:W-:Y:S05]  /*23030*/  @!P0 BRA `(.L_x_1679) ;  /* 0x0000006c00508947 */ /* 0x00cfea0003800000 */
.L_x_1881:
[----:B------:R-:W1:Y:S02]  /*23040*/  LDL R11, [R1+0xc] ;  /* 0x00000c00010b7983 */ /* 0x000e640000100800 */
[----:B-12---:R-:W-:Y:S01]  /*23050*/  SHF.L.U32 R10, R11, 0xe, RZ ;  /* 0x0000000e0b0a7819 */ /* 0x006fe200000006ff */
[----:B------:R-:W-:Y:S06]  /*23060*/  @P1 BRA `(.L_x_1680) ;  /* 0x00000000001c1947 */ /* 0x000fec0003800000 */
[----:B------:R-:W1:Y:S02]  /*23070*/  S2R R11, SR_TID.X ;  /* 0x00000000000b7919 */ /* 0x000e640000002100 */
[----:B-1----:R-:W-:-:S04]  /*23080*/  LOP3.LUT R11, R11, 0x1f, RZ, 0xc0, !PT ;  /* 0x0000001f0b0b7812 */ /* 0x002fc800078ec0ff */
[----:B------:R-:W-:Y:S01]  /*23090*/  ISETP.NE.AND P0, PT, R11, RZ, PT ;  /* 0x000000ff0b00720c */ /* 0x000fe20003f05270 */
[----:B------:R-:W-:-:S04]  /*230a0*/  IMAD.MOV.U32 R11, RZ, RZ, 0x8000 ;  /* 0x00008000ff0b7424 */ /* 0x000fc800078e00ff */
[----:B------:R1:W-:Y:S08]  /*230b0*/  SYNCS.ARRIVE.TRANS64 RZ, [R8+URZ+0x308b0], R11 ;  /* 0x0308b00b08ff79a7 */ /* 0x0003f0000800003f */
[----:B------:R-:W-:Y:S05]  /*230c0*/  @!P0 BRA `(.L_x_1680) ;  /* 0x0000000000048947 */ /* 0x000fea0003800000 */
[----:B------:R-:W-:Y:S01]  /*230d0*/  BPT.TRAP 0x1 ;  /* 0x000000040000795c */ /* 0x000fe20000300000 */
.L_x_1680:
[----:B------:R-:W-:Y:S01]  /*230e0*/  IMAD R10, R10, 0x2, R12 ;  /* 0x000000020a0a7824 */ /* 0x000fe200078e020c */
        /* <DEDUP_REMOVED lines=11> */
[----:B------:R-:W-:-:S04]  /*231a0*/  UIADD3 UR9, UR9, 0x308b0, URZ ;  /* 0x000308b009097890 */ /* 0x000fc8000fffe03f */
        /* <DEDUP_REMOVED lines=17> */
.L_x_1676:
[----:B------:R-:W-:Y:S05]  /*232c0*/  BSYNC B1 ;  /* 0x0000000000017941 */ /* 0x000fea0003800000 */
.L_x_1675:
[----:B-1----:R-:W2:Y:S04]  /*232d0*/  LDL.LU R8, [R1+0xc] ;  /* 0x00000c0001087983 */ /* 0x002ea80000300800 */
[----:B------:R-:W3:Y:S01]  /*232e0*/  LDL.LU R10, [R1+0x10] ;  /* 0x00001000010a7983 */ /* 0x000ee20000300800 */
[----:B------:R-:W-:Y:S01]  /*232f0*/  VIADD R7, R7, 0xfffffffe ;  /* 0xfffffffe07077836 */ /* 0x000fe20000000000 */
[----:B------:R-:W-:Y:S02]  /*23300*/  PLOP3.LUT P2, PT, PT, PT, PT, 0x8, 0x0 ;  /* 0x000000000000781c */ /* 0x000fe40003f4e170 */
[----:B--2---:R-:W-:-:S04]  /*23310*/  IADD3 R8, R8, 0x1, RZ ;  /* 0x0000000108087810 */ /* 0x004fc80007ffe0ff */
[----:B------:R-:W-:-:S04]  /*23320*/  ISETP.NE.AND P0, PT, R8, 0x2, PT ;  /* 0x000000020800780c */ /* 0x000fc80003f05270 */
[----:B------:R-:W-:Y:S02]  /*23330*/  SEL R9, RZ, 0x1, P0 ;  /* 0x00000001ff097807 */ /* 0x000fe40000000000 */
[----:B------:R-:W-:Y:S02]  /*23340*/  SEL R8, R8, RZ, P0 ;  /* 0x000000ff08087207 */ /* 0x000fe40000000000 */
[----:B---3--:R-:W-:Y:S02]  /*23350*/  LOP3.LUT R10, R10, R9, RZ, 0x3c, !PT ;  /* 0x000000090a0a7212 */ /* 0x008fe400078e3cff */
[----:B------:R-:W-:-:S03]  /*23360*/  ISETP.GE.AND P0, PT, R7, R2, PT ;  /* 0x000000020700720c */ /* 0x000fc60003f06270 */
[----:B------:R1:W-:Y:S04]  /*23370*/  STL [R1+0x10], R10 ;  /* 0x0000100a01007387 */ /* 0x0003e80000100800 */
[----:B------:R1:W-:Y:S06]  /*23380*/  STL [R1+0xc], R8 ;  /* 0x00000c0801007387 */ /* 0x0003ec0000100800 */
[----:B------:R-:W-:Y:S05]  /*23390*/  @!P0 BRA `(.L_x_1670) ;  /* 0x00000004009c8947 */ /* 0x000fea0003800000 */
.L_x_1687:
[----:B------:R-:W-:Y:S05]  /*233a0*/  YIELD ;  /* 0x0000000000007946 */ /* 0x000fea0003800000 */
[----:B------:R-:W-:Y:S04]  /*233b0*/  BSSY B1, `(.L_x_1681) ;  /* 0x0000059000017945 */ /* 0x000fe80003800000 */
[----:B--2---:R-:W-:Y:S05]  /*233c0*/  @!P6 BRA `(.L_x_1682) ;  /* 0x00000004005ce947 */ /* 0x004fea0003800000 */
[----:B-1----:R-:W2:Y:S04]  /*233d0*/  LDL R8, [R1+0xc] ;  /* 0x00000c0001087983 */ /* 0x002ea80000100800 */
[----:B------:R-:W3:Y:S01]  /*233e0*/  LDL R9, [R1+0x10] ;  /* 0x0000100001097983 */ /* 0x000ee20000100800 */
[----:B--2---:R-:W-:Y:S01]  /*233f0*/  IMAD R8, R8, 0x8, R12 ;  /* 0x0000000808087824 */ /* 0x004fe200078e020c */
[----:B---3--:R-:W-:-:S04]  /*23400*/  SHF.L.U32 R9, R9, 0x1f, RZ ;  /* 0x0000001f09097819 */ /* 0x008fc800000006ff */
[----:B------:R-:W1:Y:S02]  /*23410*/  SYNCS.PHASECHK.TRANS64.TRYWAIT P0, [R8+URZ+0x308a0], R9 ;  /* 0x0308a009080075a7 */ /* 0x000e64000800017f */
[----:B-1----:R-:W-:Y:S05]  /*23420*/  @!P0 BRA `(.L_x_1683) ;  /* 0x0000006800688947 */ /* 0x002fea0003800000 */
.L_x_1882:
[----:B------:R-:W2:Y:S02]  /*23430*/  S2R R10, SR_TID.X ;  /* 0x00000000000a7919 */ /* 0x000ea40000002100 */
[----:B--2---:R-:W-:-:S04]  /*23440*/  LOP3.LUT R10, R10, 0x7f, RZ, 0xc0, !PT ;  /* 0x0000007f0a0a7812 */ /* 0x004fc800078ec0ff */
[----:B------:R-:W-:-:S13]  /*23450*/  ISETP.NE.AND P0, PT, R10, RZ, PT ;  /* 0x000000ff0a00720c */ /* 0x000fda0003f05270 */
[----:B------:R-:W-:Y:S05]  /*23460*/  @P0 BRA `(.L_x_1684) ;  /* 0x00000000001c0947 */ /* 0x000fea0003800000 */
[----:B------:R-:W2:Y:S02]  /*23470*/  S2R R10, SR_TID.X ;  /* 0x00000000000a7919 */ /* 0x000ea40000002100 */
[----:B--2---:R-:W-:-:S04]  /*23480*/  LOP3.LUT R10, R10, 0x1f, RZ, 0xc0, !PT ;  /* 0x0000001f0a0a7812 */ /* 0x004fc800078ec0ff */
[----:B------:R-:W-:Y:S02]  /*23490*/  ISETP.NE.AND P1, PT, R10, RZ, PT ;  /* 0x000000ff0a00720c */ /* 0x000fe40003f25270 */
[----:B------:R-:W-:-:S04]  /*234a0*/  MOV R10, 0x8000 ;  /* 0x00008000000a7802 */ /* 0x000fc80000000f00 */
[----:B------:R2:W-:Y:S07]  /*234b0*/  SYNCS.ARRIVE.TRANS64 RZ, [R8+URZ+0x30890], R10 ;  /* 0x0308900a08ff79a7 */ /* 0x0005ee000800003f */
[----:B------:R-:W-:Y:S05]  /*234c0*/  @!P1 BRA `(.L_x_1684) ;  /* 0x0000000000049947 */ /* 0x000fea0003800000 */
[----:B------:R-:W-:Y:S01]  /*234d0*/  BPT.TRAP 0x1 ;  /* 0x000000040000795c */ /* 0x000fe20000300000 */
.L_x_1684:
[----:B--2---:R-:W2:Y:S01]  /*234e0*/  LDL R10, [R1+0xc] ;  /* 0x00000c00010a7983 */ /* 0x004ea20000100800 */
[----:B------:R-:W-:Y:S01]  /*234f0*/  R2UR UR9, R8 ;  /* 0x00000000080972ca */ /* 0x000fe200000e0000 */
[----:B------:R-:W-:Y:S01]  /*23500*/  IMAD R11, R7, 0x40, R5 ;  /* 0x00000040070b7824 */ /* 0x000fe200078e0205 */
        /* <DEDUP_REMOVED lines=8> */
[----:B------:R-:W-:-:S03]  /*23590*/  UMOV UR17, 0x40 ;  /* 0x0000004000117882 */ /* 0x000fc60000000000 */
        /* <DEDUP_REMOVED lines=21> */
.L_x_1883:
[----:B------:R-:W-:Y:S05]  /*236f0*/  @P0 BRA `(.L_x_1686) ;  /* 0x00000000001c0947 */ /* 0x000fea0003800000 */
[----:B0-----:R-:W0:Y:S01]  /*23700*/  S2R R13, SR_TID.X ;  /* 0x00000000000d7919 */ /* 0x001e220000002100 */
[----:B-12---:R-:W-:-:S04]  /*23710*/  MOV R9, 0x8000 ;  /* 0x0000800000097802 */ /* 0x006fc80000000f00 */
[----:B------:R3:W-:Y:S01]  /*23720*/  SYNCS.ARRIVE.TRANS64 RZ, [R8+URZ+0x308b0], R9 ;  /* 0x0308b00908ff79a7 */ /* 0x0007e2000800003f */
[----:B0-----:R-:W-:-:S04]  /*23730*/  LOP3.LUT R13, R13, 0x1f, RZ, 0xc0, !PT ;  /* 0x0000001f0d0d7812 */ /* 0x001fc800078ec0ff */
[----:B------:R-:W-:-:S13]  /*23740*/  ISETP.NE.AND P1, PT, R13, RZ, PT ;  /* 0x000000ff0d00720c */ /* 0x000fda0003f25270 */
[----:B---3--:R-:W-:Y:S05]  /*23750*/  @!P1 BRA `(.L_x_1686) ;  /* 0x0000000000049947 */ /* 0x008fea0003800000 */
[----:B------:R-:W-:Y:S01]  /*23760*/  BPT.TRAP 0x1 ;  /* 0x000000040000795c */ /* 0x000fe20000300000 */
.L_x_1686:
        /* <DEDUP_REMOVED lines=17> */
[----:B---3--:R-:W-:Y:S01]  /*23880*/  UMOV UR8, UR14 ;  /* 0x0000000e00087c82 */ /* 0x008fe20008000000 */
[----:B------:R-:W-:Y:S01]  /*23890*/  UMOV UR10, UR17 ;  /* 0x00000011000a7c82 */ /* 0x000fe20008000000 */
[----:B------:R-:W-:Y:S01]  /*238a0*/  UMOV UR14, 0x80 ;  /* 0x00000080000e7882 */ /* 0x000fe20000000000 */
[----:B------:R3:W-:Y:S02]  /*238b0*/  UTMALDG.4D [UR8], [UR4], desc[UR6] ;  /* 0x00000608040075b4 */ /* 0x0007e40008019000 */
[----:B---3--:R-:W-:Y:S01]  /*238c0*/  UMOV UR8, UR15 ;  /* 0x0000000f00087c82 */ /* 0x008fe20008000000 */
[----:B------:R-:W-:Y:S01]  /*238d0*/  UMOV UR10, UR14 ;  /* 0x0000000e000a7c82 */ /* 0x000fe20008000000 */
[----:B------:R-:W-:Y:S01]  /*238e0*/  UMOV UR14, 0xc0 ;  /* 0x000000c0000e7882 */ /* 0x000fe20000000000 */
[----:B------:R3:W-:Y:S02]  /*238f0*/  UTMALDG.4D [UR8], [UR4], desc[UR6] ;  /* 0x00000608040075b4 */ /* 0x0007e40008019000 */
[----:B---3--:R-:W-:Y:S01]  /*23900*/  UMOV UR8, UR16 ;  /* 0x0000001000087c82 */ /* 0x008fe20008000000 */
[----:B------:R-:W-:-:S02]  /*23910*/  UMOV UR10, UR14 ;  /* 0x0000000e000a7c82 */ /* 0x000fc40008000000 */
[----:B------:R3:W-:Y:S02]  /*23920*/  UTMALDG.4D [UR8], [UR4], desc[UR6] ;  /* 0x00000608040075b4 */ /* 0x0007e40008019000 */
[----:B---3--:R-:W-:Y:S01]  /*23930*/  NOP ;  /* 0x0000000000007918 */ /* 0x008fe20000000000 */
.L_x_1682:
[----:B------:R-:W-:Y:S05]  /*23940*/  BSYNC B1 ;  /* 0x0000000000017941 */ /* 0x000fea0003800000 */
.L_x_1681:
[----:B-12---:R-:W2:Y:S04]  /*23950*/  LDL.LU R8, [R1+0xc] ;  /* 0x00000c0001087983 */ /* 0x006ea80000300800 */
[----:B------:R-:W3:Y:S01]  /*23960*/  LDL.LU R10, [R1+0x10] ;  /* 0x00001000010a7983 */ /* 0x000ee20000300800 */
[----:B--2---:R-:W-:-:S05]  /*23970*/  VIADD R8, R8, 0x1 ;  /* 0x0000000108087836 */ /* 0x004fca0000000000 */
[----:B------:R-:W-:-:S04]  /*23980*/  ISETP.NE.AND P0, PT, R8, 0x2, PT ;  /* 0x000000020800780c */ /* 0x000fc80003f05270 */
[----:B------:R-:W-:Y:S02]  /*23990*/  SEL R9, RZ, 0x1, P0 ;  /* 0x00000001ff097807 */ /* 0x000fe40000000000 */
[----:B------:R-:W-:Y:S02]  /*239a0*/  SEL R8, R8, RZ, P0 ;  /* 0x000000ff08087207 */ /* 0x000fe40000000000 */
[----:B---3--:R-:W-:Y:S02]  /*239b0*/  LOP3.LUT R10, R10, R9, RZ, 0x3c, !PT ;  /* 0x000000090a0a7212 */ /* 0x008fe400078e3cff */
[C---:B------:R-:W-:Y:S01]  /*239c0*/  ISETP.GT.AND P0, PT, R7.reuse, R2, PT ;  /* 0x000000020700720c */ /* 0x040fe20003f04270 */
[----:B------:R-:W-:Y:S02]  /*239d0*/  VIADD R7, R7, 0xffffffff ;  /* 0xffffffff07077836 */ /* 0x000fe40000000000 */
[----:B------:R2:W-:Y:S04]  /*239e0*/  STL [R1+0x10], R10 ;  /* 0x0000100a01007387 */ /* 0x0005e80000100800 */
[----:B------:R2:W-:Y:S06]  /*239f0*/  STL [R1+0xc], R8 ;  /* 0x00000c0801007387 */ /* 0x0005ec0000100800 */
[----:B------:R-:W-:Y:S05]  /*23a00*/  @P0 BRA `(.L_x_1687) ;  /* 0xfffffff800640947 */ /* 0x000fea000383ffff */
.L_x_1670:
[----:B------:R-:W-:Y:S05]  /*23a10*/  BSYNC B0 ;  /* 0x0000000000007941 */ /* 0x000fea0003800000 */
.L_x_1669:
[----:B------:R-:W3:Y:S01]  /*23a20*/  LDC.64 R2, c[0x0][0x9e0] ;  /* 0x00027800ff027b82 */ /* 0x000ee20000000a00 */
[----:B------:R-:W-:Y:S07]  /*23a30*/  @!P2 WARPSYNC.ALL ;  /* 0x000000000000a948 */ /* 0x000fee0003800000 */
[----:B------:R-:W-:Y:S01]  /*23a40*/  @!P2 BAR.SYNC.DEFER_BLOCKING 0xc, 0x120 ;  /* 0x030480000000ab1d */ /* 0x000fe20000010000 */
[----:B---3--:R-:W-:Y:S02]  /*23a50*/  ISETP.GE.AND P0, PT, R3, 0x1, PT ;  /* 0x000000010300780c */ /* 0x008fe40003f06270 */
[----:B------:R-:W-:-:S11]  /*23a60*/  IADD3 R2, R4, R2, RZ ;  /* 0x0000000204027210 */ /* 0x000fd60007ffe0ff */
[----:B------:R-:W-:Y:S05]  /*23a70*/  @!P0 BRA `(.L_x_1688) ;  /* 0x0000000000488947 */ /* 0x000fea0003800000 */
[C---:B------:R-:W-:Y:S01]  /*23a80*/  ISETP.GT.AND P1, PT, R4.reuse, RZ, PT ;  /* 0x000000ff0400720c */ /* 0x040fe20003f24270 */
[----:B------:R-:W-:Y:S01]  /*23a90*/  BSSY B0, `(.L_x_1689) ;  /* 0x000000e000007945 */ /* 0x000fe20003800000 */
[----:B------:R-:W-:-:S11]  /*23aa0*/  VIADD R6, R4, 0xffffffff ;  /* 0xffffffff04067836 */ /* 0x000fd60000000000 */
[----:B------:R-:W-:Y:S05]  /*23ab0*/  @P1 BRA `(.L_x_1690) ;  /* 0x00000000001c1947 */ /* 0x000fea0003800000 */
[----:B------:R-:W-:Y:S01]  /*23ac0*/  ISETP.NE.AND P1, PT, R3, 0x1, PT ;  /* 0x000000010300780c */ /* 0x000fe20003f25270 */
[----:B------:R-:W-:-:S12]  /*23ad0*/  IMAD.MOV R4, RZ, RZ, -R4 ;  /* 0x000000ffff047224 */ /* 0x000fd800078e0a04 */
[----:B------:R-:W3:Y:S02]  /*23ae0*/  @P1 LDC.64 R6, c[0x0][0x9e8] ;  /* 0x00027a00ff061b82 */ /* 0x000ee40000000a00 */
[----:B---3--:R-:W-:-:S05]  /*23af0*/  @P1 IMAD.HI.U32 R6, R4, R6, RZ ;  /* 0x0000000604061227 */ /* 0x008fca00078e00ff */
[----:B------:R-:W-:-:S04]  /*23b00*/  @P1 SHF.R.U32.HI R4, RZ, R7, R6 ;  /* 0x00000007ff041219 */ /* 0x000fc80000011606 */
[----:B------:R-:W-:Y:S01]  /*23b10*/  LOP3.LUT R6, RZ, R4, RZ, 0x33, !PT ;  /* 0x00000004ff067212 */ /* 0x000fe200078e33ff */
[----:B------:R-:W-:Y:S06]  /*23b20*/  BRA `(.L_x_1691) ;  /* 0x0000000000107947 */ /* 0x000fec0003800000 */
.L_x_1690:
[----:B------:R-:W-:-:S13]  /*23b30*/  ISETP.NE.AND P1, PT, R3, 0x1, PT ;  /* 0x000000010300780c */ /* 0x000fda0003f25270 */
[----:B------:R-:W3:Y:S02]  /*23b40*/  @P1 LDC.64 R4, c[0x0][0x9e8] ;  /* 0x00027a00ff041b82 */ /* 0x000ee40000000a00 */
[----:B---3--:R-:W-:-:S05]  /*23b50*/  @P1 IMAD.HI.U32 R4, R6, R4, RZ ;  /* 0x0000000406041227 */ /* 0x008fca00078e00ff */
[----:B------:R-:W-:-:S07]  /*23b60*/  @P1 SHF.R.U32.HI R6, RZ, R5, R4 ;  /* 0x00000005ff061219 */ /* 0x000fce0000011604 */
.L_x_1691:
[----:B------:R-:W-:Y:S05]  /*23b70*/  BSYNC B0 ;  /* 0x0000000000007941 */ /* 0x000fea0003800000 */
.L_x_1689:
[----:B------:R-:W-:-:S05]  /*23b80*/  IMAD R5, R6, R3, R3 ;  /* 0x0000000306057224 */ /* 0x000fca00078e0203 */
[----:B------:R-:W-:-:S07]  /*23b90*/  VIMNMX R2, R2, R5, PT ;  /* 0x0000000502027248 */ /* 0x000fce0003fe0100 */
.L_x_1688:
[----:B------:R-:W-:Y:S01]  /*23ba0*/  IADD3 R2, R2, 0x3f, RZ ;  /* 0x0000003f02027810 */ /* 0x000fe20007ffe0ff */
[----:B------:R-:W-:-:S03]  /*23bb0*/  ULDC UR4, c[0x0][0x9dc] ;  /* 0x0002770000047ab9 */ /* 0x000fc60000000800 */
[----:B------:R-:W-:-:S04]  /*23bc0*/  SHF.R.S32.HI R5, RZ, 0x1f, R2 ;  /* 0x0000001fff057819 */ /* 0x000fc80000011402 */
[----:B------:R-:W-:Y:S01]  /*23bd0*/  LEA.HI R5, R5, R2, RZ, 0x6 ;  /* 0x0000000205057211 */ /* 0x000fe200078f30ff */
[----:B------:R-:W-:-:S03]  /*23be0*/  VIADD R2, R0, -UR4 ;  /* 0x8000000400027c36 */ /* 0x000fc60008000000 */
[----:B------:R-:W-:-:S04]  /*23bf0*/  SHF.R.S32.HI R5, RZ, 0x6, R5 ;  /* 0x00000006ff057819 */ /* 0x000fc80000011405 */
[----:B------:R-:W-:-:S05]  /*23c00*/  VIMNMX R6, R20, R5, PT ;  /* 0x0000000514067248 */ /* 0x000fca0003fe0100 */
[----:B------:R3:W-:Y:S01]  /*23c10*/  STL [R1+0x20], R6 ;  /* 0x0000200601007387 */ /* 0x0007e20000100800 */
[----:B------:R-:W-:Y:S05]  /*23c20*/  @!P0 BRA `(.L_x_1692) ;  /* 0x0000000000448947 */ /* 0x000fea0003800000 */
[----:B------:R-:W-:Y:S01]  /*23c30*/  ISETP.GT.AND P0, PT, R0, -0x1, PT ;  /* 0xffffffff0000780c */ /* 0x000fe20003f04270 */
[----:B------:R-:W-:-:S12]  /*23c40*/  BSSY B0, `(.L_x_1693) ;  /* 0x000000d000007945 */ /* 0x000fd80003800000 */
[----:B------:R-:W-:Y:S05]  /*23c50*/  @P0 BRA `(.L_x_1694) ;  /* 0x00000000001c0947 */ /* 0x000fea0003800000 */
[----:B------:R-:W-:Y:S02]  /*23c60*/  ISETP.NE.AND P0, PT, R3, 0x1, PT ;  /* 0x000000010300780c */ /* 0x000fe40003f05270 */
[----:B------:R-:W-:-:S11]  /*23c70*/  LOP3.LUT R7, RZ, R0, RZ, 0x33, !PT ;  /* 0x00000000ff077212 */ /* 0x000fd600078e33ff */
[----:B------:R-:W4:Y:S02]  /*23c80*/  @P0 LDC.64 R4, c[0x0][0x9e8] ;  /* 0x00027a00ff040b82 */ /* 0x000f240000000a00 */
[----:B----4-:R-:W-:-:S05]  /*23c90*/  @P0 IMAD.HI.U32 R4, R7, R4, RZ ;  /* 0x0000000407040227 */ /* 0x010fca00078e00ff */
[----:B------:R-:W-:-:S04]  /*23ca0*/  @P0 SHF.R.U32.HI R7, RZ, R5, R4 ;  /* 0x00000005ff070219 */ /* 0x000fc80000011604 */
[----:B------:R-:W-:Y:S01]  /*23cb0*/  LOP3.LUT R0, RZ, R7, RZ, 0x33, !PT ;  /* 0x00000007ff007212 */ /* 0x000fe200078e33ff */
[----:B------:R-:W-:Y:S06]  /*23cc0*/  BRA `(.L_x_1695) ;  /* 0x0000000000107947 */ /* 0x000fec0003800000 */
.L_x_1694:
[----:B------:R-:W-:-:S13]  /*23cd0*/  ISETP.NE.AND P0, PT, R3, 0x1, PT ;  /* 0x000000010300780c */ /* 0x000fda0003f05270 */
[----:B------:R-:W4:Y:S02]  /*23ce0*/  @P0 LDC.64 R4, c[0x0][0x9e8] ;  /* 0x00027a00ff040b82 */ /* 0x000f240000000a00 */
[----:B----4-:R-:W-:-:S05]  /*23cf0*/  @P0 IMAD.HI.U32 R4, R0, R4, RZ ;  /* 0x0000000400040227 */ /* 0x010fca00078e00ff */
[----:B------:R-:W-:-:S07]  /*23d00*/  @P0 SHF.R.U32.HI R0, RZ, R5, R4 ;  /* 0x00000005ff000219 */ /* 0x000fce0000011604 */
.L_x_1695:
[----:B------:R-:W-:Y:S05]  /*23d10*/  BSYNC B0 ;  /* 0x0000000000007941 */ /* 0x000fea0003800000 */
.L_x_1693:
[----:B------:R-:W-:-:S05]  /*23d20*/  IMAD R3, R0, R3, RZ ;  /* 0x0000000300037224 */ /* 0x000fca00078e02ff */
[----:B------:R-:W-:-:S07]  /*23d30*/  VIMNMX R2, R2, R3, !PT ;  /* 0x0000000302027248 */ /* 0x000fce0007fe0100 */
.L_x_1692:
[----:B------:R-:W-:Y:S01]  /*23d40*/  SHF.R.S32.HI R3, RZ, 0x1f, R2 ;  /* 0x0000001fff037819 */ /* 0x000fe20000011402 */
[----:B------:R-:W-:Y:S03]  /*23d50*/  BSSY B6, `(.L_x_1696) ;  /* 0x000035d000067945 */ /* 0x000fe60003800000 */
[----:B------:R-:W-:-:S04]  /*23d60*/  LEA.HI R3, R3, R2, RZ, 0x6 ;  /* 0x0000000203037211 */ /* 0x000fc800078f30ff */
[----:B------:R-:W-:-:S04]  /*23d70*/  SHF.R.S32.HI R3, RZ, 0x6, R3 ;  /* 0x00000006ff037819 */ /* 0x000fc80000011403 */
[----:B------:R-:W-:-:S04]  /*23d80*/  VIMNMX R0, RZ, R3, !PT ;  /* 0x00000003ff007248 */ /* 0x000fc80007fe0100 */
[----:B------:R-:W-:Y:S01]  /*23d90*/  ISETP.GT.AND P0, PT, R6, R0, PT ;  /* 0x000000000600720c */ /* 0x000fe20003f04270 */
[----:B------:R4:W-:-:S12]  /*23da0*/  STL [R1+0x1c], R0 ;  /* 0x00001c0001007387 */ /* 0x0009d80000100800 */
[----:B----4-:R-:W-:Y:S05]  /*23db0*/  @P0 BRA `(.L_x_1697) ;  /* 0x0000000000480947 */ /* 0x010fea0003800000 */
[----:B------:R-:W4:Y:S02]  /*23dc0*/  S2R R0, SR_TID.X ;  /* 0x0000000000007919 */ /* 0x000f240000002100 */
[----:B----4-:R-:W-:-:S04]  /*23dd0*/  LOP3.LUT R0, R0, 0x1f, RZ, 0xc0, !PT ;  /* 0x0000001f00007812 */ /* 0x010fc800078ec0ff */
[----:B------:R-:W-:-:S13]  /*23de0*/  ISETP.NE.AND P1, PT, R0, RZ, PT ;  /* 0x000000ff0000720c */ /* 0x000fda0003f25270 */
[----:B------:R-:W-:Y:S05]  /*23df0*/  @P1 BRA `(.L_x_1698) ;  /* 0x0000003400481947 */ /* 0x000fea0003800000 */
[----:B------:R-:W4:Y:S01]  /*23e00*/  S2R R7, SR_LANEID ;  /* 0x0000000000077919 */ /* 0x000f220000000000 */
[----:B------:R-:W-:Y:S01]  /*23e10*/  VOTEU.ANY UR4, UPT, PT ;  /* 0x0000000000047886 */ /* 0x000fe200038e0100 */
[----:B------:R-:W5:Y:S01]  /*23e20*/  LDC.64 R2, c[0x0][0xc38] ;  /* 0x00030e00ff027b82 */ /* 0x000f620000000a00 */
[----:B------:R-:W4:Y:S01]  /*23e30*/  FLO.U32 R0, UR4 ;  /* 0x0000000400007d00 */ /* 0x000f2200080e0000 */
[----:B------:R-:W-:-:S07]  /*23e40*/  ULDC.64 UR6, c[0x0][0x208] ;  /* 0x0000820000067ab9 */ /* 0x000fce0000000a00 */
[----:B------:R-:W5:Y:S01]  /*23e50*/  POPC R5, UR4 ;  /* 0x0000000400057d09 */ /* 0x000f620008000000 */
[----:B----4-:R-:W-:-:S13]  /*23e60*/  ISETP.EQ.U32.AND P0, PT, R0, R7, PT ;  /* 0x000000070000720c */ /* 0x010fda0003f02070 */
[----:B-----5:R-:W4:Y:S01]  /*23e70*/  @P0 ATOMG.E.ADD.STRONG.GPU PT, R3, desc[UR6][R2.64], R5 ;  /* 0x00000005020309a8 */ /* 0x020f2200081ee1c6 */
[----:B------:R-:W5:Y:S02]  /*23e80*/  S2R R4, SR_LTMASK ;  /* 0x0000000000047919 */ /* 0x000f640000003900 */
[----:B-----5:R-:W-:-:S04]  /*23e90*/  LOP3.LUT R4, R4, UR4, RZ, 0xc0, !PT ;  /* 0x0000000404047c12 */ /* 0x020fc8000f8ec0ff */
[----:B------:R-:W5:Y:S01]  /*23ea0*/  POPC R7, R4 ;  /* 0x0000000400077309 */ /* 0x000f620000000000 */
[----:B----4-:R-:W5:Y:S02]  /*23eb0*/  SHFL.IDX PT, R0, R3, R0, 0x1f ;  /* 0x00001f0003007589 */ /* 0x010f6400000e0000 */
[----:B-----5:R-:W-:Y:S01]  /*23ec0*/  IADD3 R16, R0, UR38, R7 ;  /* 0x0000002600107c10 */ /* 0x020fe2000fffe007 */
[----:B------:R-:W-:Y:S06]  /*23ed0*/  BRA `(.L_x_1698) ;  /* 0x0000003400107947 */ /* 0x000fec0003800000 */
.L_x_1697:
[----:B------:R-:W4:Y:S01]  /*23ee0*/  S2R R3, SR_CgaCtaId ;  /* 0x0000000000037919 */ /* 0x000f220000008800 */
[----:B------:R-:W-:-:S04]  /*23ef0*/  MOV R0, 0x400 ;  /* 0x0000040000007802 */ /* 0x000fc80000000f00 */
[----:B----4-:R-:W-:-:S05]  /*23f00*/  LEA R2, R3, R0, 0x18 ;  /* 0x0000000003027211 */ /* 0x010fca00078ec0ff */
[----:B------:R4:W-:Y:S01]  /*23f10*/  STL [R1+0x14], R2 ;  /* 0x0000140201007387 */ /* 0x0009e20000100800 */
[----:B------:R-:W-:-:S05]  /*23f20*/  VIADD R0, R2, 0x20400 ;  /* 0x0002040002007836 */ /* 0x000fca0000000000 */
[----:B------:R-:W-:-:S13]  /*23f30*/  LOP3.LUT P0, RZ, R0, 0x3ff, RZ, 0xc0, !PT ;  /* 0x000003ff00ff7812 */ /* 0x000fda000780c0ff */
[----:B----4-:R-:W-:Y:S05]  /*23f40*/  @!P0 BRA `(.L_x_1699) ;  /* 0x0000000000408947 */ /* 0x010fea0003800000 */
[----:B------:R-:W-:Y:S01]  /*23f50*/  MOV R2, 0x0 ;  /* 0x0000000000027802 */ /* 0x000fe20000000f00 */
[----:B------:R-:W-:Y:S01]  /*23f60*/  ULDC.64 UR6, c[0x4][0xa8] ;  /* 0x01002a0000067ab9 */ /* 0x000fe20000000a00 */
[----:B------:R-:W-:Y:S01]  /*23f70*/  ULDC.64 UR8, c[0x4][0xb0] ;  /* 0x01002c0000087ab9 */ /* 0x000fe20000000a00 */
[----:B------:R-:W-:Y:S01]  /*23f80*/  ULDC.64 UR4, c[0x4][0x30] ;  /* 0x01000c0000047ab9 */ /* 0x000fe20000000a00 */
[----:B------:R-:W-:Y:S01]  /*23f90*/  MOV R4, UR6 ;  /* 0x0000000600047c02 */ /* 0x000fe20008000f00 */
[----:B------:R-:W-:Y:S01]  /*23fa0*/  IMAD.U32 R5, RZ, RZ, UR7 ;  /* 0x00000007ff057e24 */ /* 0x000fe2000f8e00ff */
[----:B------:R-:W4:Y:S01]  /*23fb0*/  LDC.64 R2, c[0x4][R2] ;  /* 0x0100000002027b82 */ /* 0x000f220000000a00 */
[----:B---3--:R-:W-:Y:S01]  /*23fc0*/  IMAD.U32 R6, RZ, RZ, UR8 ;  /* 0x00000008ff067e24 */ /* 0x008fe2000f8e00ff */
[----:B------:R-:W-:Y:S01]  /*23fd0*/  MOV R7, UR9 ;  /* 0x0000000900077c02 */ /* 0x000fe20008000f00 */
[----:B-12---:R-:W-:Y:S01]  /*23fe0*/  IMAD.U32 R10, RZ, RZ, UR4 ;  /* 0x00000004ff0a7e24 */ /* 0x006fe2000f8e00ff */
[----:B------:R-:W-:Y:S01]  /*23ff0*/  MOV R8, 0x70 ;  /* 0x0000007000087802 */ /* 0x000fe20000000f00 */
[----:B------:R-:W-:-:S02]  /*24000*/  IMAD.U32 R11, RZ, RZ, UR5 ;  /* 0x00000005ff0b7e24 */ /* 0x000fc4000f8e00ff */
[----:B------:R-:W-:Y:S02]  /*24010*/  IMAD.MOV.U32 R12, RZ, RZ, 0x1 ;  /* 0x00000001ff0c7424 */ /* 0x000fe400078e00ff */
[----:B0-----:R-:W-:-:S07]  /*24020*/  IMAD.MOV.U32 R13, RZ, RZ, RZ ;  /* 0x000000ffff0d7224 */ /* 0x001fce00078e00ff */
[----:B------:R-:W-:-:S07]  /*24030*/  LEPC R20, `(.L_x_1699) ;  /* 0x000000001014794e */ /* 0x000fce0000000000 */
[----:B----4-:R-:W-:Y:S05]  /*24040*/  CALL.ABS.NOINC R2 ;  /* 0x0000000002007343 */ /* 0x010fea0003c00000 */
.L_x_1699:
[----:B------:R-:W4:Y:S02]  /*24050*/  LDL R2, [R1+0x14] ;  /* 0x0000140001027983 */ /* 0x000f240000100800 */
[----:B----4-:R-:W-:-:S04]  /*24060*/  IADD3 R0, R2, 0x400, RZ ;  /* 0x0000040002007810 */ /* 0x010fc80007ffe0ff */
[----:B------:R-:W-:-:S13]  /*24070*/  LOP3.LUT P0, RZ, R0, 0x3ff, RZ, 0xc0, !PT ;  /* 0x000003ff00ff7812 */ /* 0x000fda000780c0ff */
[----:B------:R-:W-:Y:S05]  /*24080*/  @!P0 BRA `(.L_x_1700) ;  /* 0x0000000000808947 */ /* 0x000fea0003800000 */
[----:B------:R-:W-:Y:S01]  /*24090*/  MOV R0, 0x0 ;  /* 0x0000000000007802 */ /* 0x000fe20000000f00 */
[----:B------:R-:W-:Y:S01]  /*240a0*/  ULDC.64 UR6, c[0x4][0xa8] ;  /* 0x01002a0000067ab9 */ /* 0x000fe20000000a00 */
[----:B------:R-:W-:Y:S01]  /*240b0*/  ULDC.64 UR8, c[0x4][0xb0] ;  /* 0x01002c0000087ab9 */ /* 0x000fe20000000a00 */
[----:B------:R-:W-:Y:S01]  /*240c0*/  ULDC.64 UR4, c[0x4][0x38] ;  /* 0x01000e0000047ab9 */ /* 0x000fe20000000a00 */
[----:B------:R4:W4:Y:S01]  /*240d0*/  LDC.64 R2, c[0x4][R0] ;  /* 0x0100000000027b82 */ /* 0x0009220000000a00 */
[----:B------:R-:W-:Y:S01]  /*240e0*/  IMAD.U32 R4, RZ, RZ, UR6 ;  /* 0x00000006ff047e24 */ /* 0x000fe2000f8e00ff */
[----:B---3--:R-:W-:Y:S01]  /*240f0*/  MOV R6, UR8 ;  /* 0x0000000800067c02 */ /* 0x008fe20008000f00 */
[----:B------:R-:W-:Y:S01]  /*24100*/  IMAD.U32 R5, RZ, RZ, UR7 ;  /* 0x00000007ff057e24 */ /* 0x000fe2000f8e00ff */
[----:B------:R-:W-:Y:S01]  /*24110*/  MOV R11, UR5 ;  /* 0x00000005000b7c02 */ /* 0x000fe20008000f00 */
[----:B------:R-:W-:Y:S01]  /*24120*/  IMAD.U32 R7, RZ, RZ, UR9 ;  /* 0x00000009ff077e24 */ /* 0x000fe2000f8e00ff */
[----:B0-----:R-:W-:Y:S01]  /*24130*/  MOV R13, RZ ;  /* 0x000000ff000d7202 */ /* 0x001fe20000000f00 */
[----:B-12---:R-:W-:-:S02]  /*24140*/  IMAD.U32 R10, RZ, RZ, UR4 ;  /* 0x00000004ff0a7e24 */ /* 0x006fc4000f8e00ff */
[----:B------:R-:W-:Y:S02]  /*24150*/  IMAD.MOV.U32 R8, RZ, RZ, 0x70 ;  /* 0x00000070ff087424 */ /* 0x000fe400078e00ff */
[----:B------:R-:W-:-:S07]  /*24160*/  IMAD.MOV.U32 R12, RZ, RZ, 0x1 ;  /* 0x00000001ff0c7424 */ /* 0x000fce00078e00ff */
[----:B------:R-:W-:-:S07]  /*24170*/  LEPC R20, `(.L_x_1701) ;  /* 0x000000001014794e */ /* 0x000fce0000000000 */
[----:B----4-:R-:W-:Y:S05]  /*24180*/  CALL.ABS.NOINC R2 ;  /* 0x0000000002007343 */ /* 0x010fea0003c00000 */
.L_x_1701:
        /* <DEDUP_REMOVED lines=8> */
[----:B------:R-:W-:Y:S01]  /*24210*/  MOV R11, UR9 ;  /* 0x00000009000b7c02 */ /* 0x000fe20008000f00 */
[----:B------:R-:W-:Y:S01]  /*24220*/  IMAD.U32 R7, RZ, RZ, UR7 ;  /* 0x00000007ff077e24 */ /* 0x000fe2000f8e00ff */
[----:B------:R-:W-:Y:S01]  /*24230*/  MOV R13, RZ ;  /* 0x000000ff000d7202 */ /* 0x000fe20000000f00 */
[----:B------:R-:W-:-:S02]  /*24240*/  IMAD.U32 R10, RZ, RZ, UR8 ;  /* 0x00000008ff0a7e24 */ /* 0x000fc4000f8e00ff */
[----:B------:R-:W-:Y:S02]  /*24250*/  IMAD.MOV.U32 R8, RZ, RZ, 0x70 ;  /* 0x00000070ff087424 */ /* 0x000fe400078e00ff */
[----:B------:R-:W-:-:S07]  /*24260*/  IMAD.MOV.U32 R12, RZ, RZ, 0x1 ;  /* 0x00000001ff0c7424 */ /* 0x000fce00078e00ff */
[----:B------:R-:W-:-:S07]  /*24270*/  LEPC R20, `(.L_x_1700) ;  /* 0x000000001014794e */ /* 0x000fce0000000000 */
[----:B0-----:R-:W-:Y:S05]  /*24280*/  CALL.ABS.NOINC R2 ;  /* 0x0000000002007343 */ /* 0x001fea0003c00000 */
.L_x_1700:
[----:B------:R-:W4:Y:S01]  /*24290*/  LDL.LU R4, [R1+0x28] ;  /* 0x0000280001047983 */ /* 0x000f220000300800 */
[----:B------:R-:W0:Y:S01]  /*242a0*/  LDC R0, c[0x0][0x428] ;  /* 0x00010a00ff007b82 */ /* 0x000e220000000800 */
[----:B------:R-:W-:Y:S01]  /*242b0*/  ULDC.64 UR4, c[0x0][0x9f8] ;  /* 0x00027e0000047ab9 */ /* 0x000fe20000000a00 */
[----:B------:R-:W-:Y:S01]  /*242c0*/  MOV R5, R19 ;  /* 0x0000001300057202 */ /* 0x000fe20000000f00 */
[----:B------:R-:W-:Y:S01]  /*242d0*/  ULDC.64 UR6, c[0x0][0x208] ;  /* 0x0000820000067ab9 */ /* 0x000fe20000000a00 */
[----:B0-----:R-:W-:Y:S01]  /*242e0*/  ISETP.NE.AND P0, PT, R0, 0x1, PT ;  /* 0x000000010000780c */ /* 0x001fe20003f05270 */
[----:B------:R-:W-:-:S12]  /*242f0*/  IMAD.MOV.U32 R0, RZ, RZ, R18 ;  /* 0x000000ffff007224 */ /* 0x000fd800078e0012 */
[----:B------:R-:W0:Y:S08]  /*24300*/  @P0 LDC R3, c[0x0][0x42c] ;  /* 0x00010b00ff030b82 */ /* 0x000e300000000800 */
[----:B------:R-:W1:Y:S01]  /*24310*/  @P0 LDC R2, c[0x0][0x430] ;  /* 0x00010c00ff020b82 */ /* 0x000e620000000800 */
[----:B0-----:R-:W-:-:S05]  /*24320*/  @P0 IMAD.HI.U32 R3, R18, R3, RZ ;  /* 0x0000000312030227 */ /* 0x001fca00078e00ff */
[----:B-1----:R-:W-:Y:S02]  /*24330*/  @P0 SHF.R.U32.HI R0, RZ, R2, R3 ;  /* 0x00000002ff000219 */ /* 0x002fe40000011603 */
[----:B------:R-:W-:-:S04]  /*24340*/  ISETP.NE.U32.AND P0, PT, RZ, UR4, PT ;  /* 0x00000004ff007c0c */ /* 0x000fc8000bf05070 */
[----:B------:R-:W-:Y:S01]  /*24350*/  ISETP.NE.AND.EX P0, PT, RZ, UR5, PT, P0 ;  /* 0x00000005ff007c0c */ /* 0x000fe2000bf05300 */
[----:B------:R-:W-:-:S12]  /*24360*/  ULDC.64 UR4, c[0x0][0xa00] ;  /* 0x0002800000047ab9 */ /* 0x000fd80000000a00 */
[----:B---3--:R-:W0:Y:S02]  /*24370*/  @P0 LDC.64 R6, c[0x0][0x9f8] ;  /* 0x00027e00ff060b82 */ /* 0x008e240000000a00 */
[----:B0-----:R-:W-:-:S05]  /*24380*/  @P0 IMAD.WIDE R6, R19, 0x4, R6 ;  /* 0x0000000413060825 */ /* 0x001fca00078e0206 */
[----:B------:R0:W5:Y:S01]  /*24390*/  @P0 LDG.E R5, desc[UR6][R6.64] ;  /* 0x0000000606050981 */ /* 0x000162000c1e1900 */
[----:B------:R-:W-:-:S04]  /*243a0*/  ISETP.NE.U32.AND P0, PT, RZ, UR4, PT ;  /* 0x00000004ff007c0c */ /* 0x000fc8000bf05070 */
[----:B------:R-:W-:-:S04]  /*243b0*/  ISETP.NE.AND.EX P0, PT, RZ, UR5, PT, P0 ;  /* 0x00000005ff007c0c */ /* 0x000fc8000bf05300 */
[----:B------:R-:W-:Y:S01]  /*243c0*/  SEL R3, R19, RZ, !P0 ;  /* 0x000000ff13037207 */ /* 0x000fe20004000000 */
[----:B----4-:R-:W-:Y:S02]  /*243d0*/  IMAD R2, R17, 0x80, R4 ;  /* 0x0000008011027824 */ /* 0x010fe400078e0204 */
[----:B------:R-:W1:Y:S02]  /*243e0*/  S2R R4, SR_TID.X ;  /* 0x0000000000047919 */ /* 0x000e640000002100 */
[----:B-1----:R-:W-:-:S04]  /*243f0*/  LOP3.LUT R4, R4, 0x1f, RZ, 0xc0, !PT ;  /* 0x0000001f04047812 */ /* 0x002fc800078ec0ff */
[----:B------:R-:W-:-:S04]  /*24400*/  ISETP.NE.AND P6, PT, R4, RZ, PT ;  /* 0x000000ff0400720c */ /* 0x000fc80003fc5270 */
[----:B------:R-:W-:-:S09]  /*24410*/  PLOP3.LUT P1, PT, P6, PT, PT, 0x8, 0x0 ;  /* 0x000000000000781c */ /* 0x000fd2000372e170 */
[----:B------:R-:W-:-:S05]  /*24420*/  VOTEU.ALL UP1, P6 ;  /* 0x00000000003f7886 */ /* 0x000fca0003020000 */
[----:B------:R-:W-:-:S04]  /*24430*/  @!UP1 UIADD3 UR8, UP0, UR36, 0x270, URZ ;  /* 0x0000027024089890 */ /* 0x000fc8000ff1e03f */
[----:B------:R-:W-:-:S03]  /*24440*/  @!UP1 UIADD3.X UR9, URZ, UR37, URZ, UP0, !UPT ;  /* 0x000000253f099290 */ /* 0x000fc600087fe43f */
[----:B0-----:R-:W-:-:S09]  /*24450*/  VOTEU.ALL UP0, P6 ;  /* 0x00000000003f7886 */ /* 0x001fd20003000000 */
.L_x_1702:
        /* <DEDUP_REMOVED lines=16> */
.L_x_1703:
        /* <DEDUP_REMOVED lines=15> */
.L_x_1704:
        /* <DEDUP_REMOVED lines=15> */
.L_x_1705:
        /* <DEDUP_REMOVED lines=9> */
[----:B------:R-:W3:Y:S01]  /*247d0*/  LDL R4, [R1+0x20] ;  /* 0x0000200001047983 */ /* 0x000ee20000100800 */
[----:B--2---:R-:W0:Y:S01]  /*247e0*/  LDC.64 R8, c[0x0][0x3f8] ;  /* 0x0000fe00ff087b82 */ /* 0x004e220000000a00 */
[----:B------:R-:W-:Y:S02]  /*247f0*/  ULDC.64 UR4, c[0x0][0xa08] ;  /* 0x0002820000047ab9 */ /* 0x000fe40000000a00 */
[----:B0-----:R-:W-:Y:S01]  /*24800*/  LOP3.LUT P0, RZ, R8, UR4, RZ, 0xfc, !PT ;  /* 0x0000000408ff7c12 */ /* 0x001fe2000f80fcff */
[----:B------:R-:W-:-:S03]  /*24810*/  UMOV UR4, 0xffffffff ;  /* 0xffffffff00047882 */ /* 0x000fc60000000000 */
[----:B------:R-:W-:-:S04]  /*24820*/  LOP3.LUT P0, RZ, R9, UR5, RZ, 0xfc, P0 ;  /* 0x0000000509ff7c12 */ /* 0x000fc8000800fcff */
[----:B-----5:R-:W-:Y:S01]  /*24830*/  SEL R6, R5, RZ, !P0 ;  /* 0x000000ff05067207 */ /* 0x020fe20004000000 */
[----:B---3--:R-:W-:Y:S01]  /*24840*/  VIADD R4, R4, 0xffffffff ;  /* 0xffffffff04047836 */ /* 0x008fe20000000000 */
[----:B------:R-:W-:Y:S07]  /*24850*/  BRA.DIV UR4, `(.L_x_1706) ;  /* 0x0000005604847947 */ /* 0x000fee000b800000 */
.L_x_1886:
[----:B------:R-:W-:Y:S01]  /*24860*/  UMOV UR4, 0xffffffff ;  /* 0xffffffff00047882 */ /* 0x000fe20000000000 */
[----:B------:R-:W-:Y:S02]  /*24870*/  SHF.R.S32.HI R17, RZ, 0x1f, R5 ;  /* 0x0000001fff117819 */ /* 0x000fe40000011405 */
[----:B------:R-:W-:Y:S05]  /*24880*/  BRA.DIV UR4, `(.L_x_1707) ;  /* 0x0000005604ac7947 */ /* 0x000fea000b800000 */
[----:B------:R-:W-:-:S13]  /*24890*/  ELECT P6, URZ, PT ;  /* 0x00000000003f782f */ /* 0x000fda00038c0000 */
.L_x_1889:
[----:B------:R-:W-:Y:S05]  /*248a0*/  @!P6 BRA `(.L_x_1708) ;  /* 0x000000040038e947 */ /* 0x000fea0003800000 */
[----:B------:R-:W-:-:S04]  /*248b0*/  ISETP.NE.U32.AND P0, PT, R8, RZ, PT ;  /* 0x000000ff0800720c */ /* 0x000fc80003f05070 */
        /* <DEDUP_REMOVED lines=20> */
.L_x_1709:
        /* <DEDUP_REMOVED lines=9> */
.L_x_1890:
        /* <DEDUP_REMOVED lines=11> */
.L_x_1711:
[----:B------:R-:W2:Y:S01]  /*24b40*/  LDL R11, [R1] ;  /* 0x00000000010b7983 */ /* 0x000ea20000100800 */
[----:B------:R-:W-:-:S03]  /*24b50*/  MOV R12, 0x400 ;  /* 0x00000400000c7802 */ /* 0x000fc60000000f00 */
[----:B0-----:R-:W3:Y:S01]  /*24b60*/  LDL R10, [R1+0x4] ;  /* 0x00000400010a7983 */ /* 0x001ee20000100800 */
[----:B------:R-:W0:Y:S01]  /*24b70*/  S2R R13, SR_CgaCtaId ;  /* 0x00000000000d7919 */ /* 0x000e220000008800 */
        /* <DEDUP_REMOVED lines=33> */
.L_x_1708:
[----:B------:R-:W2:Y:S01]  /*24d90*/  LDL.LU R12, [R1+0x24] ;  /* 0x00002400010c7983 */ /* 0x000ea20000300800 */
[----:B------:R-:W-:Y:S01]  /*24da0*/  MOV R10, 0x400 ;  /* 0x00000400000a7802 */ /* 0x000fe20000000f00 */
[----:B------:R-:W-:Y:S05]  /*24db0*/  WARPSYNC.ALL ;  /* 0x0000000000007948 */ /* 0x000fea0003800000 */
[----:B------:R-:W0:Y:S01]  /*24dc0*/  S2R R11, SR_CgaCtaId ;  /* 0x00000000000b7919 */ /* 0x000e220000008800 */
        /* <DEDUP_REMOVED lines=51> */
.L_x_1891:
[----:B------:R-:W-:Y:S05]  /*25100*/  BSYNC B0 ;  /* 0x0000000000007941 */ /* 0x000fea0003800000 */
.L_x_1712:
[----:B0-----:R-:W2:Y:S04]  /*25110*/  LDL R3, [R1+0x20] ;  /* 0x0000200001037983 */ /* 0x001ea80000100800 */
[----:B------:R-:W3:Y:S01]  /*25120*/  LDL R10, [R1+0x1c] ;  /* 0x00001c00010a7983 */ /* 0x000ee20000100800 */
[----:B------:R-:W-:Y:S01]  /*25130*/  BSSY B0, `(.L_x_1714) ;  /* 0x00001c6000007945 */ /* 0x000fe20003800000 */
[----:B--2---:R-:W-:-:S05]  /*25140*/  VIADD R7, R3, 0xfffffffe ;  /* 0xfffffffe03077836 */ /* 0x004fca0000000000 */
[----:B---3--:R-:W-:-:S13]  /*25150*/  ISETP.GE.AND P0, PT, R7, R10, PT ;  /* 0x0000000a0700720c */ /* 0x008fda0003f06270 */
[----:B------:R-:W-:Y:S05]  /*25160*/  @!P0 BRA `(.L_x_1715) ;  /* 0x0000001c00088947 */ /* 0x000fea0003800000 */
[----:B------:R-:W-:Y:S01]  /*25170*/  LOP3.LUT R2, RZ, R10, RZ, 0x33, !PT ;  /* 0x0000000aff027212 */ /* 0x000fe200078e33ff */
[----:B------:R-:W-:Y:S01]  /*25180*/  BSSY B1, `(.L_x_1716) ;  /* 0x000009d000017945 */ /* 0x000fe20003800000 */
[----:B------:R-:W-:-:S04]  /*25190*/  IADD3 R13, -R3, RZ, RZ ;  /* 0x000000ff030d7210 */ /* 0x000fc80007ffe1ff */
        /* <DEDUP_REMOVED lines=14> */
[----:B------:R-:W-:Y:S02]  /*25280*/  ISETP.NE.U32.AND P0, PT, R8, RZ, PT ;  /* 0x000000ff0800720c */ /* 0x000fe40003f05070 */
[----:B------:R-:W-:Y:S02]  /*25290*/  MOV R2, R6 ;  /* 0x0000000600027202 */ /* 0x000fe40000000f00 */
        /* <DEDUP_REMOVED lines=13> */
[----:B------:R-:W-:Y:S01]  /*25370*/  IMAD.WIDE.U32 R10, R5, UR4, R2 ;  /* 0x00000004050a7c25 */ /* 0x000fe2000f8e0002 */
[----:B------:R-:W-:-:S03]  /*25380*/  IADD3 R2, -R2, RZ, RZ ;  /* 0x000000ff02027210 */ /* 0x000fc60007ffe1ff */
[----:B------:R-:W-:Y:S01]  /*25390*/  IMAD.IADD R15, R15, 0x1, R11 ;  /* 0x000000010f0f7824 */ /* 0x000fe200078e020b */
[----:B------:R-:W-:Y:S01]  /*253a0*/  LEA R8, P0, R10, R8, 0x2 ;  /* 0x000000080a087211 */ /* 0x000fe200078010ff */
[----:B------:R-:W-:-:S03]  /*253b0*/  IMAD R7, R18, R2, R7 ;  /* 0x0000000212077224 */ /* 0x000fc600078e0207 */
[----:B------:R-:W-:-:S05]  /*253c0*/  LEA.HI.X R9, R10, R9, R15, 0x2, P0 ;  /* 0x000000090a097211 */ /* 0x000fca00000f140f */
[----:B------:R0:W5:Y:S04]  /*253d0*/  LDG.E R2, desc[UR6][R8.64] ;  /* 0x0000000608027981 */ /* 0x000168000c1e1900 */
.L_x_1720:
[----:B0-----:R-:W0:Y:S01]  /*253e0*/  S2R R8, SR_CgaCtaId ;  /* 0x0000000000087919 */ /* 0x001e220000008800 */
[----:B------:R-:W-:-:S04]  /*253f0*/  MOV R3, 0x400 ;  /* 0x0000040000037802 */ /* 0x000fc80000000f00 */
[----:B0-----:R-:W-:Y:S02]  /*25400*/  LEA R3, R8, R3, 0x18 ;  /* 0x0000000308037211 */ /* 0x001fe400078ec0ff */
[----:B------:R-:W-:-:S03]  /*25410*/  SHF.L.U32 R8, R14, 0x1f, RZ ;  /* 0x0000001f0e087819 */ /* 0x000fc600000006ff */
[----:B------:R-:W-:-:S04]  /*25420*/  IMAD R3, R12, 0x8, R3 ;  /* 0x000000080c037824 */ /* 0x000fc800078e0203 */
[----:B------:R-:W0:Y:S02]  /*25430*/  SYNCS.PHASECHK.TRANS64.TRYWAIT P0, [R3+URZ+0x30840], R8 ;  /* 0x03084008030075a7 */ /* 0x000e24000800017f */
[----:B0-----:R-:W-:Y:S05]  /*25440*/  @!P0 BRA `(.L_x_1721) ;  /* 0x0000004c00108947 */ /* 0x001fea0003800000 */
.L_x_1892:
        /* <DEDUP_REMOVED lines=11> */
.L_x_1722:
        /* <DEDUP_REMOVED lines=10> */
[----:B0-----:R-:W-:-:S04]  /*255a0*/  LEA R8, R10, R8, 0x18 ;  /* 0x000000080a087211 */ /* 0x001fc800078ec0ff */
[----:B------:R-:W-:-:S04]  /*255b0*/  LEA R3, R12, R8, 0xf ;  /* 0x000000080c037211 */ /* 0x000fc800078e78ff */
        /* <DEDUP_REMOVED lines=30> */
.L_x_1893:
        /* <DEDUP_REMOVED lines=8> */
[----:B0-----:R-:W-:-:S03]  /*25820*/  IMAD.MOV.U32 R8, RZ, RZ, 0x8000 ;  /* 0x00008000ff087424 */ /* 0x001fc600078e00ff */
[----:B---3--:R-:W-:-:S04]  /*25830*/  LEA R3, R9, R10, 0x3 ;  /* 0x0000000a09037211 */ /* 0x008fc800078e18ff */
[----:B------:R1:W-:Y:S03]  /*25840*/  SYNCS.ARRIVE.TRANS64 RZ, [R3+URZ+0x30850], R8 ;  /* 0x0308500803ff79a7 */ /* 0x0003e6000800003f */
[----:B------:R-:W-:Y:S05]  /*25850*/  @!P0 BRA `(.L_x_1724) ;  /* 0x0000000000048947 */ /* 0x000fea0003800000 */
[----:B------:R-:W-:Y:S01]  /*25860*/  BPT.TRAP 0x1 ;  /* 0x000000040000795c */ /* 0x000fe20000300000 */
.L_x_1724:
        /* <DEDUP_REMOVED lines=13> */
[----:B------:R-:W-:Y:S01]  /*25940*/  IMAD.MOV.U32 R6, RZ, RZ, R2 ;  /* 0x000000ffff067224 */ /* 0x000fe200078e0002 */
[----:B------:R-:W-:Y:S01]  /*25950*/  MOV R4, R7 ;  /* 0x0000000700047202 */ /* 0x000fe20000000f00 */
[----:B--2---:R-:W-:-:S05]  /*25960*/  IMAD.MOV.U32 R9, RZ, RZ, R3 ;  /* 0x000000ffff097224 */ /* 0x004fca00078e0003 */
[----:B------:R-:W-:-:S04]  /*25970*/  LEA R3, R9, R10, 0x3 ;  /* 0x0000000a09037211 */ /* 0x000fc800078e18ff */
[----:B------:R-:W-:Y:S01]  /*25980*/  R2UR UR9, R3 ;  /* 0x00000000030972ca */ /* 0x000fe200000e0000 */
[----:B------:R-:W-:Y:S01]  /*25990*/  IMAD R3, R9, 0x8000, R10 ;  /* 0x0000800009037824 */ /* 0x000fe200078e020a */
[----:B---3--:R-:W-:-:S04]  /*259a0*/  R2UR UR5, R8 ;  /* 0x00000000080572ca */ /* 0x008fc800000e0000 */
        /* <DEDUP_REMOVED lines=21> */
.L_x_1719:
[----:B------:R-:W-:Y:S05]  /*25b00*/  BSYNC B2 ;  /* 0x0000000000027941 */ /* 0x000fea0003800000 */
.L_x_1718:
[----:B------:R-:W2:Y:S04]  /*25b10*/  LDL R2, [R1+0x20] ;  /* 0x0000200001027983 */ /* 0x000ea80000100800 */
[----:B------:R0:W-:Y:S04]  /*25b20*/  STL [R1], R12 ;  /* 0x0000000c01007387 */ /* 0x0001e80000100800 */
[----:B------:R0:W-:Y:S02]  /*25b30*/  STL [R1+0x8], R14 ;  /* 0x0000080e01007387 */ /* 0x0001e40000100800 */
[----:B0-2---:R-:W-:-:S07]  /*25b40*/  VIADD R7, R2, 0xfffffffd ;  /* 0xfffffffd02077836 */ /* 0x005fce0000000000 */
.L_x_1717:
[----:B------:R-:W-:Y:S05]  /*25b50*/  BSYNC B1 ;  /* 0x0000000000017941 */ /* 0x000fea0003800000 */
.L_x_1716:
[----:B------:R-:W2:Y:S01]  /*25b60*/  LDL.LU R2, [R1+0x20] ;  /* 0x0000200001027983 */ /* 0x000ea20000300800 */
[----:B------:R-:W-:Y:S01]  /*25b70*/  VIADD R13, R13, 0xfffffffe ;  /* 0xfffffffe0d0d7836 */ /* 0x000fe20000000000 */
[----:B--2---:R-:W-:-:S04]  /*25b80*/  LOP3.LUT R2, RZ, R2, RZ, 0x33, !PT ;  /* 0x00000002ff027212 */ /* 0x004fc800078e33ff */
[----:B------:R-:W-:-:S13]  /*25b90*/  ISETP.NE.AND P0, PT, R13, R2, PT ;  /* 0x000000020d00720c */ /* 0x000fda0003f05270 */
[----:B------:R-:W-:Y:S05]  /*25ba0*/  @!P0 BRA `(.L_x_1715) ;  /* 0x0000001000788947 */ /* 0x000fea0003800000 */
[----:B------:R-:W-:-:S07]  /*25bb0*/  MOV R13, R6 ;  /* 0x00000006000d7202 */ /* 0x000fce0000000f00 */
.L_x_1739:
        /* <DEDUP_REMOVED lines=23> */
[----:B------:R-:W-:-:S03]  /*25d30*/  IMAD R10, R17, UR6, RZ ;  /* 0x00000006110a7c24 */ /* 0x000fc6000f8e02ff */
[--C-:B------:R-:W-:Y:S01]  /*25d40*/  SHF.R.S32.HI R3, RZ, 0x1f, R2.reuse ;  /* 0x0000001fff037819 */ /* 0x100fe20000011402 */
[----:B------:R-:W-:Y:S02]  /*25d50*/  IMAD.MOV R12, RZ, RZ, -R2 ;  /* 0x000000ffff0c7224 */ /* 0x000fe400078e0a02 */
[C---:B------:R-:W-:Y:S02]  /*25d60*/  IMAD R10, R5.reuse, UR7, R10 ;  /* 0x00000007050a7c24 */ /* 0x040fe4000f8e020a */
[----:B------:R-:W-:-:S04]  /*25d70*/  IMAD.WIDE.U32 R2, R5, UR6, R2 ;  /* 0x0000000605027c25 */ /* 0x000fc8000f8e0002 */
[----:B------:R-:W-:Y:S01]  /*25d80*/  IMAD.IADD R3, R10, 0x1, R3 ;  /* 0x000000010a037824 */ /* 0x000fe200078e0203 */
[----:B------:R-:W-:Y:S01]  /*25d90*/  LEA R10, P0, R2, UR4, 0x2 ;  /* 0x00000004020a7c11 */ /* 0x000fe2000f8010ff */
[----:B------:R-:W-:-:S03]  /*25da0*/  IMAD R12, R11, R12, R7 ;  /* 0x0000000c0b0c7224 */ /* 0x000fc600078e0207 */
[----:B------:R-:W-:-:S05]  /*25db0*/  LEA.HI.X R11, R2, UR5, R3, 0x2, P0 ;  /* 0x00000005020b7c11 */ /* 0x000fca00080f1403 */
[----:B------:R0:W5:Y:S04]  /*25dc0*/  LDG.E R13, desc[UR8][R10.64] ;  /* 0x000000080a0d7981 */ /* 0x000168000c1e1900 */
.L_x_1727:
[----:B------:R-:W1:Y:S01]  /*25dd0*/  S2R R3, SR_CgaCtaId ;  /* 0x0000000000037919 */ /* 0x000e620000008800 */
[----:B------:R-:W-:-:S04]  /*25de0*/  MOV R2, 0x400 ;  /* 0x0000040000027802 */ /* 0x000fc80000000f00 */
[----:B-1----:R-:W-:Y:S02]  /*25df0*/  LEA R2, R3, R2, 0x18 ;  /* 0x0000000203027211 */ /* 0x002fe400078ec0ff */
[----:B------:R-:W-:Y:S02]  /*25e00*/  SHF.L.U32 R3, R9, 0x1f, RZ ;  /* 0x0000001f09037819 */ /* 0x000fe400000006ff */
[----:B------:R-:W-:-:S04]  /*25e10*/  LEA R2, R8, R2, 0x3 ;  /* 0x0000000208027211 */ /* 0x000fc800078e18ff */
[----:B------:R-:W1:Y:S02]  /*25e20*/  SYNCS.PHASECHK.TRANS64.TRYWAIT P0, [R2+URZ+0x30840], R3 ;  /* 0x03084003020075a7 */ /* 0x000e64000800017f */
[----:B-1----:R-:W-:Y:S05]  /*25e30*/  @!P0 BRA `(.L_x_1728) ;  /* 0x0000004000bc8947 */ /* 0x002fea0003800000 */
.L_x_1894:
        /* <DEDUP_REMOVED lines=11> */
.L_x_1729:
        /* <DEDUP_REMOVED lines=42> */
.L_x_1895:
        /* <DEDUP_REMOVED lines=8> */
.L_x_1731:
        /* <DEDUP_REMOVED lines=15> */
[----:B------:R-:W-:Y:S02]  /*26300*/  IMAD.MOV.U32 R4, RZ, RZ, R12 ;  /* 0x000000ffff047224 */ /* 0x000fe400078e000c */
[----:B------:R-:W-:Y:S01]  /*26310*/  IMAD.MOV.U32 R6, RZ, RZ, R13 ;  /* 0x000000ffff067224 */ /* 0x000fe200078e000d */
[----:B--2---:R-:W-:Y:S02]  /*26320*/  LEA R2, R2, R11, 0xf ;  /* 0x0000000b02027211 */ /* 0x004fe400078e78ff */
[----:B---3--:R-:W-:-:S02]  /*26330*/  R2UR UR5, R10 ;  /* 0x000000000a0572ca */ /* 0x008fc400000e0000 */
[----:B------:R-:W-:-:S11]  /*26340*/  R2UR UR14, R2 ;  /* 0x00000000020e72ca */ /* 0x000fd600000e0000 */
[----:B------:R-:W-:Y:S02]  /*26350*/  ULEA UR11, UR11, UR5, 0x6 ;  /* 0x000000050b0b7291 */ /* 0x000fe4000f8e303f */
        /* <DEDUP_REMOVED lines=18> */
.L_x_1726:
[----:B------:R-:W-:Y:S05]  /*26480*/  BSYNC B1 ;  /* 0x0000000000017941 */ /* 0x000fea0003800000 */
.L_x_1725:
[----:B------:R-:W-:Y:S01]  /*26490*/  IADD3 R3, R8, 0x1, RZ ;  /* 0x0000000108037810 */ /* 0x000fe20007ffe0ff */
[----:B------:R-:W-:Y:S01]  /*264a0*/  BSSY B1, `(.L_x_1732) ;  /* 0x000008a000017945 */ /* 0x000fe20003800000 */
[----:B------:R-:W-:Y:S02]  /*264b0*/  VIADD R11, R7, 0xffffffff ;  /* 0xffffffff070b7836 */ /* 0x000fe40000000000 */
        /* <DEDUP_REMOVED lines=28> */
[----:B------:R-:W-:-:S06]  /*26680*/  LEA.HI.X R13, R2, UR5, R3, 0x2, P0 ;  /* 0x00000005020d7c11 */ /* 0x000fcc00080f1403 */
[----:B------:R1:W5:Y:S03]  /*26690*/  LDG.E R13, desc[UR8][R12.64] ;  /* 0x000000080c0d7981 */ /* 0x000366000c1e1900 */
.L_x_1734:
[----:B------:R-:W2:Y:S01]  /*266a0*/  S2R R3, SR_CgaCtaId ;  /* 0x0000000000037919 */ /* 0x000ea20000008800 */
[----:B------:R-:W-:-:S04]  /*266b0*/  MOV R2, 0x400 ;  /* 0x0000040000027802 */ /* 0x000fc80000000f00 */
[----:B--2---:R-:W-:Y:S02]  /*266c0*/  LEA R2, R3, R2, 0x18 ;  /* 0x0000000203027211 */ /* 0x004fe400078ec0ff */
[----:B------:R-:W-:Y:S02]  /*266d0*/  SHF.L.U32 R3, R14, 0x1f, RZ ;  /* 0x0000001f0e037819 */ /* 0x000fe400000006ff */
[----:B------:R-:W-:-:S04]  /*266e0*/  LEA R2, R15, R2, 0x3 ;  /* 0x000000020f027211 */ /* 0x000fc800078e18ff */
[----:B------:R-:W2:Y:S02]  /*266f0*/  SYNCS.PHASECHK.TRANS64.TRYWAIT P0, [R2+URZ+0x30840], R3 ;  /* 0x03084003020075a7 */ /* 0x000ea4000800017f */
[----:B--2---:R-:W-:Y:S05]  /*26700*/  @!P0 BRA `(.L_x_1735) ;  /* 0x0000003800b08947 */ /* 0x004fea0003800000 */
.L_x_1896:
        /* <DEDUP_REMOVED lines=11> */
.L_x_1736:
        /* <DEDUP_REMOVED lines=42> */
.L_x_1897:
        /* <DEDUP_REMOVED lines=8> */
.L_x_1738:
        /* <DEDUP_REMOVED lines=20> */
[----:B------:R-:W-:Y:S01]  /*26c20*/  IMAD.MOV.U32 R4, RZ, RZ, R10 ;  /* 0x000000ffff047224 */ /* 0x000fe200078e000a */
[----:B------:R-:W-:Y:S02]  /*26c30*/  MOV R6, R13 ;  /* 0x0000000d00067202 */ /* 0x000fe40000000f00 */
        /* <DEDUP_REMOVED lines=16> */
.L_x_1733:
[----:B------:R-:W-:Y:S05]  /*26d40*/  BSYNC B1 ;  /* 0x0000000000017941 */ /* 0x000fea0003800000 */
.L_x_1732:
[----:B------:R-:W2:Y:S01]  /*26d50*/  LDL R2, [R1+0x1c] ;  /* 0x00001c0001027983 */ /* 0x000ea20000100800 */
[----:B------:R-:W-:Y:S01]  /*26d60*/  VIADD R7, R7, 0xfffffffe ;  /* 0xfffffffe07077836 */ /* 0x000fe20000000000 */
[----:B--2---:R-:W-:-:S13]  /*26d70*/  ISETP.GT.AND P0, PT, R11, R2, PT ;  /* 0x000000020b00720c */ /* 0x004fda0003f04270 */
[----:B------:R-:W-:Y:S05]  /*26d80*/  @P0 BRA `(.L_x_1739) ;  /* 0xffffffec008c0947 */ /* 0x000fea000383ffff */
.L_x_1715:
[----:B------:R-:W-:Y:S05]  /*26d90*/  BSYNC B0 ;  /* 0x0000000000007941 */ /* 0x000fea0003800000 */
.L_x_1714:
        /* <DEDUP_REMOVED lines=14> */
[----:B-1----:R-:W-:-:S06]  /*26e80*/  LOP3.LUT R8, R8, UR4, RZ, 0xc0, !PT ;  /* 0x0000000408087c12 */ /* 0x002fcc000f8ec0ff */
[----:B------:R-:W1:Y:S01]  /*26e90*/  POPC R8, R8 ;  /* 0x0000000800087309 */ /* 0x000e620000000000 */
[----:B--2---:R-:W1:Y:S02]  /*26ea0*/  SHFL.IDX PT, R5, R2, R5, 0x1f ;  /* 0x00001f0502057589 */ /* 0x004e6400000e0000 */
[----:B-1----:R-:W-:-:S07]  /*26eb0*/  IADD3 R16, R5, UR38, R8 ;  /* 0x0000002605107c10 */ /* 0x002fce000fffe008 */
.L_x_1741:
[----:B------:R-:W-:Y:S05]  /*26ec0*/  BSYNC B0 ;  /* 0x0000000000007941 */ /* 0x000fea0003800000 */
.L_x_1740:
        /* <DEDUP_REMOVED lines=11> */
.L_x_1898:
        /* <DEDUP_REMOVED lines=11> */
.L_x_1745:
        /* <DEDUP_REMOVED lines=37> */
.L_x_1743:
[----:B------:R-:W-:Y:S05]  /*27280*/  BSYNC B0 ;  /* 0x0000000000007941 */ /* 0x000fea0003800000 */
.L_x_1742:
        /* <DEDUP_REMOVED lines=9> */
.L_x_1698:
[----:B------:R-:W-:Y:S05]  /*27320*/  BSYNC B6 ;  /* 0x0000000000067941 */ /* 0x000fea0003800000 */
.L_x_1696:
[----:B------:R-:W-:-:S03]  /*27330*/  UMOV UR4, 0xffffffff ;  /* 0xffffffff00047882 */ /* 0x000fc60000000000 */
[----:B------:R-:W-:Y:S05]  /*27340*/  BRA.DIV UR4, `(.L_x_1746) ;  /* 0x0000002e04dc7947 */ /* 0x000fea000b800000 */
[----:B------:R0:W0:Y:S04]  /*27350*/  SHFL.IDX PT, R4, R16, RZ, 0x1f ;  /* 0x00001fff10047589 */ /* 0x00002800000e0000 */
[----:B------:R-:W0:Y:S02]  /*27360*/  SHFL.IDX PT, R16, R16, 0x1, 0x1f ;  /* 0x00201f0010107f89 */ /* 0x000e2400000e0000 */
.L_x_1902:
[----:B----4-:R-:W1:Y:S01]  /*27370*/  S2R R0, SR_TID.X ;  /* 0x0000000000007919 */ /* 0x010e620000002100 */
[----:B------:R-:W-:Y:S01]  /*27380*/  ULDC UR4, c[0x0][0xc14] ;  /* 0x0003050000047ab9 */ /* 0x000fe20000000800 */
[----:B------:R-:W-:Y:S01]  /*27390*/  BSSY B0, `(.L_x_1747) ;  /* 0x000000c000007945 */ /* 0x000fe20003800000 */
[----:B------:R-:W-:Y:S01]  /*273a0*/  IMAD.MOV.U32 R3, RZ, RZ, RZ ;  /* 0x000000ffff037224 */ /* 0x000fe200078e00ff */
[----:B-12---:R-:W-:Y:S01]  /*273b0*/  LOP3.LUT R8, R0, 0x1f, RZ, 0xc0, !PT ;  /* 0x0000001f00087812 */ /* 0x006fe200078ec0ff */
[----:B------:R-:W-:-:S03]  /*273c0*/  IMAD.U32 R0, RZ, RZ, UR4 ;  /* 0x00000004ff007e24 */ /* 0x000fc6000f8e00ff */
[C---:B------:R-:W-:Y:S02]  /*273d0*/  ISETP.NE.AND P0, PT, R8.reuse, 0x1f, PT ;  /* 0x0000001f0800780c */ /* 0x040fe40003f05270 */
[----:B------:R-:W-:-:S04]  /*273e0*/  IADD3 R5, R8, R19, RZ ;  /* 0x0000001308057210 */ /* 0x000fc80007ffe0ff */
[----:B------:R-:W-:-:S13]  /*273f0*/  ISETP.GE.OR P0, PT, R5, R0, !P0 ;  /* 0x000000000500720c */ /* 0x000fda0004706670 */
[----:B------:R-:W-:Y:S05]  /*27400*/  @P0 BRA `(.L_x_1748) ;  /* 0x0000000000100947 */ /* 0x000fea0003800000 */
[----:B------:R-:W1:Y:S01]  /*27410*/  LDC.64 R2, c[0x0][0xc58] ;  /* 0x00031600ff027b82 */ /* 0x000e620000000a00 */
[----:B------:R-:W-:Y:S01]  /*27420*/  ULDC.64 UR4, c[0x0][0x208] ;  /* 0x0000820000047ab9 */ /* 0x000fe20000000a00 */
[----:B-1----:R-:W-:-:S06]  /*27430*/  IMAD.WIDE R2, R5, 0x4, R2 ;  /* 0x0000000405027825 */ /* 0x002fcc00078e0202 */
[----:B------:R1:W5:Y:S02]  /*27440*/  LDG.E R3, desc[UR4][R2.64] ;  /* 0x0000000402037981 */ /* 0x000364000c1e1900 */
.L_x_1748:
[----:B------:R-:W-:Y:S05]  /*27450*/  BSYNC B0 ;  /* 0x0000000000007941 */ /* 0x000fea0003800000 */
.L_x_1747:
[----:B------:R-:W-:-:S03]  /*27460*/  UMOV UR4, 0xffffffff ;  /* 0xffffffff00047882 */ /* 0x000fc60000000000 */
[----:B------:R-:W-:Y:S05]  /*27470*/  BRA.DIV UR4, `(.L_x_1749) ;  /* 0x0000002e04dc7947 */ /* 0x000fea000b800000 */
        /* <DEDUP_REMOVED lines=10> */
[----:B------:R-:W3:Y:S02]  /*27520*/  SHFL.UP PT, R14, R5, 0x4, RZ ;  /* 0x04800000050e7989 */ /* 0x000ee400000e00ff */
[----:B---3--:R-:W-:Y:S02]  /*27530*/  SEL R6, R14, RZ, P0 ;  /* 0x000000ff0e067207 */ /* 0x008fe40000000000 */
[----:B------:R-:W-:-:S03]  /*27540*/  ISETP.GE.U32.AND P0, PT, R8, 0x10, PT ;  /* 0x000000100800780c */ /* 0x000fc60003f06070 */
[----:B------:R-:W-:-:S05]  /*27550*/  IMAD.IADD R6, R5, 0x1, R6 ;  /* 0x0000000105067824 */ /* 0x000fca00078e0206 */
[----:B------:R-:W0:Y:S02]  /*27560*/  SHFL.UP PT, R14, R6, 0x8, RZ ;  /* 0x05000000060e7989 */ /* 0x000e2400000e00ff */
[----:B0-----:R-:W-:-:S04]  /*27570*/  SEL R7, R14, RZ, P1 ;  /* 0x000000ff0e077207 */ /* 0x001fc80000800000 */
[----:B------:R-:W-:-:S05]  /*27580*/  IADD3 R7, R6, R7, RZ ;  /* 0x0000000706077210 */ /* 0x000fca0007ffe0ff */
[----:B------:R-:W1:Y:S02]  /*27590*/  SHFL.UP PT, R14, R7, 0x10, RZ ;  /* 0x06000000070e7989 */ /* 0x000e6400000e00ff */
[----:B-1----:R-:W-:-:S05]  /*275a0*/  SEL R2, R14, RZ, P0 ;  /* 0x000000ff0e027207 */ /* 0x002fca0000000000 */
[----:B------:R-:W-:-:S05]  /*275b0*/  IMAD.IADD R2, R7, 0x1, R2 ;  /* 0x0000000107027824 */ /* 0x000fca00078e0202 */
[----:B------:R0:W1:Y:S02]  /*275c0*/  SHFL.IDX PT, R14, R2, 0x1f, 0x1f ;  /* 0x03e01f00020e7f89 */ /* 0x00006400000e0000 */
.L_x_1910:
[----:B------:R-:W-:Y:S02]  /*275d0*/  ULDC UR4, c[0x0][0xc10] ;  /* 0x0003040000047ab9 */ /* 0x000fe40000000800 */
[----:B------:R-:W-:-:S04]  /*275e0*/  IMAD.U32 R5, RZ, RZ, UR4 ;  /* 0x00000004ff057e24 */ /* 0x000fc8000f8e00ff */
[----:B-1----:R-:W-:-:S05]  /*275f0*/  IMAD R7, R14, R5, RZ ;  /* 0x000000050e077224 */ /* 0x002fca00078e02ff */
[----:B------:R-:W-:-:S04]  /*27600*/  IADD3 R16, R16, R7, RZ ;  /* 0x0000000710107210 */ /* 0x000fc80007ffe0ff */
[----:B------:R-:W-:-:S13]  /*27610*/  ISETP.GT.AND P0, PT, R16, R4, PT ;  /* 0x000000041000720c */ /* 0x000fda0003f04270 */
[----:B------:R-:W-:Y:S05]  /*27620*/  @P0 BRA `(.L_x_1750) ;  /* 0x0000000000b80947 */ /* 0x000fea0003800000 */
[----:B------:R-:W1:Y:S02]  /*27630*/  LDC R0, c[0x0][0xc14] ;  /* 0x00030500ff007b82 */ /* 0x000e640000000800 */
.L_x_1755:
[----:B------:R-:W-:-:S05]  /*27640*/  VIADD R19, R19, 0x1f ;  /* 0x0000001f13137836 */ /* 0x000fca0000000000 */
[----:B-1----:R-:W-:-:S13]  /*27650*/  ISETP.GE.AND P0, PT, R19, R0, PT ;  /* 0x000000001300720c */ /* 0x002fda0003f06270 */
[----:B------:R-:W-:Y:S05]  /*27660*/  @P0 BRA `(.L_x_1751) ;  /* 0x0000000400f40947 */ /* 0x000fea0003800000 */
[----:B0-----:R-:W0:Y:S01]  /*27670*/  S2R R2, SR_TID.X ;  /* 0x0000000000027919 */ /* 0x001e220000002100 */
[----:B------:R-:W-:Y:S01]  /*27680*/  BSSY B0, `(.L_x_1752) ;  /* 0x000000b000007945 */ /* 0x000fe20003800000 */
[----:B------:R-:W-:Y:S02]  /*27690*/  MOV R3, RZ ;  /* 0x000000ff00037202 */ /* 0x000fe40000000f00 */
        /* <DEDUP_REMOVED lines=9> */
.L_x_1753:
[----:B------:R-:W-:Y:S05]  /*27730*/  BSYNC B0 ;  /* 0x0000000000007941 */ /* 0x000fea0003800000 */
.L_x_1752:
        /* <DEDUP_REMOVED lines=17> */
[----:B-1----:R-:W-:-:S05]  /*27850*/  SEL R7, R14, RZ, P1 ;  /* 0x000000ff0e077207 */ /* 0x002fca0000800000 */
[----:B------:R-:W-:-:S05]  /*27860*/  IMAD.IADD R7, R6, 0x1, R7 ;  /* 0x0000000106077824 */ /* 0x000fca00078e0207 */
[----:B------:R-:W0:Y:S02]  /*27870*/  SHFL.UP PT, R14, R7, 0x10, RZ ;  /* 0x06000000070e7989 */ /* 0x000e2400000e00ff */
[----:B0-----:R-:W-:-:S05]  /*27880*/  SEL R2, R14, RZ, P0 ;  /* 0x000000ff0e027207 */ /* 0x001fca0000000000 */
[----:B------:R-:W-:-:S05]  /*27890*/  IMAD.IADD R2, R7, 0x1, R2 ;  /* 0x0000000107027824 */ /* 0x000fca00078e0202 */
[----:B------:R0:W1:Y:S02]  /*278a0*/  SHFL.IDX PT, R14, R2, 0x1f, 0x1f ;  /* 0x03e01f00020e7f89 */ /* 0x00006400000e0000 */
.L_x_1918:
[----:B------:R-:W-:Y:S02]  /*278b0*/  ULDC UR4, c[0x0][0xc10] ;  /* 0x0003040000047ab9 */ /* 0x000fe40000000800 */
[----:B------:R-:W-:-:S05]  /*278c0*/  MOV R5, UR4 ;  /* 0x0000000400057c02 */ /* 0x000fca0008000f00 */
[----:B-1----:R-:W-:-:S04]  /*278d0*/  IMAD R7, R14, R5, RZ ;  /* 0x000000050e077224 */ /* 0x002fc800078e02ff */
[----:B------:R-:W-:-:S05]  /*278e0*/  IMAD.IADD R16, R7, 0x1, R16 ;  /* 0x0000000107107824 */ /* 0x000fca00078e0210 */
[----:B------:R-:W-:-:S13]  /*278f0*/  ISETP.GT.AND P0, PT, R16, R4, PT ;  /* 0x000000041000720c */ /* 0x000fda0003f04270 */
[----:B------:R-:W-:Y:S05]  /*27900*/  @!P0 BRA `(.L_x_1755) ;  /* 0xfffffffc004c8947 */ /* 0x000fea000383ffff */
.L_x_1750:
        /* <DEDUP_REMOVED lines=8> */
.L_x_1922:
[----:B------:R-:W-:Y:S02]  /*27990*/  ISETP.NE.AND P0, PT, R6, RZ, PT ;  /* 0x000000ff0600720c */ /* 0x000fe40003f05270 */
[----:B------:R-:W-:-:S11]  /*279a0*/  MOV R6, RZ ;  /* 0x000000ff00067202 */ /* 0x000fd60000000f00 */
[----:B------:R-:W-:Y:S05]  /*279b0*/  @!P0 BRA `(.L_x_1757) ;  /* 0x0000000000108947 */ /* 0x000fea0003800000 */
[----:B------:R-:W-:Y:S01]  /*279c0*/  UMOV UR4, 0xffffffff ;  /* 0xffffffff00047882 */ /* 0x000fe20000000000 */
[----:B------:R-:W-:Y:S02]  /*279d0*/  VIADD R12, R7, 0xffffffff ;  /* 0xffffffff070c7836 */ /* 0x000fe40000000000 */
[----:B------:R-:W-:Y:S05]  /*279e0*/  BRA.DIV UR4, `(.L_x_1758) ;  /* 0x0000003204687947 */ /* 0x000fea000b800000 */
[----:B------:R3:W4:Y:S02]  /*279f0*/  SHFL.IDX PT, R6, R2, R12, 0x1f ;  /* 0x00001f0c02067589 */ /* 0x00072400000e0000 */
.L_x_1757:
[----:B01-3--:R-:W0:Y:S01]  /*27a00*/  LDC.64 R2, c[0x0][0xc68] ;  /* 0x00031a00ff027b82 */ /* 0x00be220000000a00 */
[----:B------:R-:W-:Y:S01]  /*27a10*/  IMAD.IADD R19, R7, 0x1, R19 ;  /* 0x0000000107137824 */ /* 0x000fe200078e0213 */
[----:B------:R-:W-:-:S03]  /*27a20*/  ULDC.64 UR4, c[0x0][0x208] ;  /* 0x0000820000047ab9 */ /* 0x000fc60000000a00 */
[----:B0-----:R-:W-:-:S05]  /*27a30*/  IMAD.WIDE R2, R19, 0x4, R2 ;  /* 0x0000000413027825 */ /* 0x001fca00078e0202 */
[----:B------:R-:W2:Y:S01]  /*27a40*/  LDG.E R9, desc[UR4][R2.64] ;  /* 0x0000000402097981 */ /* 0x000ea2000c1e1900 */
[----:B----4-:R-:W-:Y:S02]  /*27a50*/  IMAD R16, R6, R5, R16 ;  /* 0x0000000506107224 */ /* 0x010fe400078e0210 */
[----:B--2---:R-:W-:-:S05]  /*27a60*/  IMAD R7, R17, R9, RZ ;  /* 0x0000000911077224 */ /* 0x004fca00078e02ff */
[----:B------:R-:W-:-:S04]  /*27a70*/  IABS R8, R7 ;  /* 0x0000000700087213 */ /* 0x000fc80000000000 */
[----:B------:R-:W0:Y:S08]  /*27a80*/  I2F.RP R11, R8 ;  /* 0x00000008000b7306 */ /* 0x000e300000209400 */
[----:B0-----:R-:W0:Y:S02]  /*27a90*/  MUFU.RCP R11, R11 ;  /* 0x0000000b000b7308 */ /* 0x001e240000001000 */
[----:B0-----:R-:W-:-:S06]  /*27aa0*/  IADD3 R12, R11, 0xffffffe, RZ ;  /* 0x0ffffffe0b0c7810 */ /* 0x001fcc0007ffe0ff */
[----:B------:R-:W0:Y:S02]  /*27ab0*/  F2I.FTZ.U32.TRUNC.NTZ R3, R12 ;  /* 0x0000000c00037305 */ /* 0x000e24000021f000 */
[----:B0-----:R-:W-:-:S04]  /*27ac0*/  IMAD.MOV R2, RZ, RZ, -R3 ;  /* 0x000000ffff027224 */ /* 0x001fc800078e0a03 */
[----:B------:R-:W-:Y:S02]  /*27ad0*/  IMAD R10, R2, R8, RZ ;  /* 0x00000008020a7224 */ /* 0x000fe400078e02ff */
[----:B------:R-:W-:-:S04]  /*27ae0*/  IMAD.MOV.U32 R2, RZ, RZ, RZ ;  /* 0x000000ffff027224 */ /* 0x000fc800078e00ff */
[----:B------:R-:W-:Y:S01]  /*27af0*/  IMAD.HI.U32 R10, R3, R10, R2 ;  /* 0x0000000a030a7227 */ /* 0x000fe200078e0002 */
[----:B------:R-:W-:Y:S02]  /*27b00*/  IADD3 R2, R4, -R16, RZ ;  /* 0x8000001004027210 */ /* 0x000fe40007ffe0ff */
[----:B------:R-:W-:Y:S02]  /*27b10*/  IABS R4, R7 ;  /* 0x0000000700047213 */ /* 0x000fe40000000000 */
[----:B------:R-:W-:-:S03]  /*27b20*/  IABS R3, R2 ;  /* 0x0000000200037213 */ /* 0x000fc60000000000 */
[----:B------:R-:W-:Y:S02]  /*27b30*/  IMAD.MOV R4, RZ, RZ, -R4 ;  /* 0x000000ffff047224 */ /* 0x000fe400078e0a04 */
        /* <DEDUP_REMOVED lines=8> */
[----:B------:R-:W-:-:S03]  /*27bc0*/  ISETP.GE.AND P0, PT, R3, RZ, PT ;  /* 0x000000ff0300720c */ /* 0x000fc60003f06270 */
[----:B------:R-:W-:-:S10]  /*27bd0*/  IMAD.MOV.U32 R4, RZ, RZ, R10 ;  /* 0x000000ffff047224 */ /* 0x000fd400078e000a */
[----:B------:R-:W-:Y:S02]  /*27be0*/  @!P0 IADD3 R4, -R4, RZ, RZ ;  /* 0x000000ff04048210 */ /* 0x000fe40007ffe1ff */
[----:B------:R-:W-:-:S13]  /*27bf0*/  ISETP.NE.AND P0, PT, R7, RZ, PT ;  /* 0x000000ff0700720c */ /* 0x000fda0003f05270 */
[----:B------:R-:W-:-:S05]  /*27c00*/  @!P0 LOP3.LUT R4, RZ, R7, RZ, 0x33, !PT ;  /* 0x00000007ff048212 */ /* 0x000fca00078e33ff */
[----:B------:R-:W-:Y:S01]  /*27c10*/  IMAD R6, R9, R4, RZ ;  /* 0x0000000409067224 */ /* 0x000fe200078e02ff */
[----:B------:R-:W-:-:S03]  /*27c20*/  IADD3 R4, -R4, RZ, RZ ;  /* 0x000000ff04047210 */ /* 0x000fc60007ffe1ff */
[----:B------:R-:W-:Y:S02]  /*27c30*/  IMAD.MOV R8, RZ, RZ, -R6 ;  /* 0x000000ffff087224 */ /* 0x000fe400078e0a06 */
[----:B------:R-:W-:-:S03]  /*27c40*/  IMAD R7, R7, R4, R2 ;  /* 0x0000000407077224 */ /* 0x000fc600078e0202 */
[----:B------:R-:W-:-:S04]  /*27c50*/  VIADDMNMX R9, R8, R5, R9, PT ;  /* 0x0000000508097246 */ /* 0x000fc80003800109 */
[-C--:B------:R-:W-:Y:S02]  /*27c60*/  IABS R5, R9.reuse ;  /* 0x0000000900057213 */ /* 0x080fe40000000000 */
[----:B------:R-:W-:Y:S02]  /*27c70*/  IABS R4, R9 ;  /* 0x0000000900047213 */ /* 0x000fe40000000000 */
[----:B------:R-:W0:Y:S02]  /*27c80*/  I2F.RP R8, R5 ;  /* 0x0000000500087306 */ /* 0x000e240000209400 */
[----:B------:R-:W-:-:S06]  /*27c90*/  IADD3 R4, RZ, -R4, RZ ;  /* 0x80000004ff047210 */ /* 0x000fcc0007ffe0ff */
[----:B0-----:R-:W0:Y:S02]  /*27ca0*/  MUFU.RCP R8, R8 ;  /* 0x0000000800087308 */ /* 0x001e240000001000 */
[----:B0-----:R-:W-:-:S06]  /*27cb0*/  VIADD R10, R8, 0xffffffe ;  /* 0x0ffffffe080a7836 */ /* 0x001fcc0000000000 */
[----:B------:R-:W0:Y:S02]  /*27cc0*/  F2I.FTZ.U32.TRUNC.NTZ R3, R10 ;  /* 0x0000000a00037305 */ /* 0x000e24000021f000 */
[----:B0-----:R-:W-:-:S04]  /*27cd0*/  IMAD.MOV R2, RZ, RZ, -R3 ;  /* 0x000000ffff027224 */ /* 0x001fc800078e0a03 */
[----:B------:R-:W-:Y:S02]  /*27ce0*/  IMAD R11, R2, R5, RZ ;  /* 0x00000005020b7224 */ /* 0x000fe400078e02ff */
[----:B------:R-:W-:-:S04]  /*27cf0*/  IMAD.MOV.U32 R2, RZ, RZ, RZ ;  /* 0x000000ffff027224 */ /* 0x000fc800078e00ff */
[----:B------:R-:W-:Y:S01]  /*27d00*/  IMAD.HI.U32 R2, R3, R11, R2 ;  /* 0x0000000b03027227 */ /* 0x000fe200078e0002 */
[----:B------:R-:W-:-:S05]  /*27d10*/  IABS R3, R7 ;  /* 0x0000000700037213 */ /* 0x000fca0000000000 */
[----:B------:R-:W-:-:S04]  /*27d20*/  IMAD.HI.U32 R2, R2, R3, RZ ;  /* 0x0000000302027227 */ /* 0x000fc800078e00ff */
[----:B------:R-:W-:Y:S01]  /*27d30*/  IMAD R4, R2, R4, R3 ;  /* 0x0000000402047224 */ /* 0x000fe200078e0203 */
[C---:B------:R-:W-:Y:S01]  /*27d40*/  LOP3.LUT R3, R7.reuse, R9, RZ, 0x3c, !PT ;  /* 0x0000000907037212 */ /* 0x040fe200078e3cff */
[----:B------:R-:W-:-:S03]  /*27d50*/  IMAD.IADD R7, R7, 0x1, R6 ;  /* 0x0000000107077824 */ /* 0x000fc600078e0206 */
[----:B------:R-:W-:-:S13]  /*27d60*/  ISETP.GT.U32.AND P0, PT, R5, R4, PT ;  /* 0x000000040500720c */ /* 0x000fda0003f04070 */
[----:B------:R-:W-:Y:S02]  /*27d70*/  @!P0 IMAD.IADD R4, R4, 0x1, -R5 ;  /* 0x0000000104048824 */ /* 0x000fe400078e0a05 */
[----:B------:R-:W-:-:S03]  /*27d80*/  @!P0 VIADD R2, R2, 0x1 ;  /* 0x0000000102028836 */ /* 0x000fc60000000000 */
[----:B------:R-:W-:-:S13]  /*27d90*/  ISETP.GE.U32.AND P0, PT, R4, R5, PT ;  /* 0x000000050400720c */ /* 0x000fda0003f06070 */
[----:B------:R-:W-:Y:S02]  /*27da0*/  @P0 IADD3 R2, R2, 0x1, RZ ;  /* 0x0000000102020810 */ /* 0x000fe40007ffe0ff */
[----:B------:R-:W-:-:S13]  /*27db0*/  ISETP.GE.AND P0, PT, R3, RZ, PT ;  /* 0x000000ff0300720c */ /* 0x000fda0003f06270 */
[----:B------:R-:W-:Y:S01]  /*27dc0*/  @!P0 IMAD.MOV R2, RZ, RZ, -R2 ;  /* 0x000000ffff028224 */ /* 0x000fe200078e0a02 */
[----:B------:R-:W-:-:S13]  /*27dd0*/  ISETP.NE.AND P0, PT, R9, RZ, PT ;  /* 0x000000ff0900720c */ /* 0x000fda0003f05270 */
[----:B------:R-:W-:Y:S02]  /*27de0*/  @!P0 LOP3.LUT R2, RZ, R9, RZ, 0x33, !PT ;  /* 0x00000009ff028212 */ /* 0x000fe400078e33ff */
[----:B------:R-:W-:-:S05]  /*27df0*/  IADD3 R9, -R9, RZ, RZ ;  /* 0x000000ff09097210 */ /* 0x000fca0007ffe1ff */
[----:B------:R-:W-:Y:S01]  /*27e00*/  IMAD R18, R2, R9, R7 ;  /* 0x0000000902127224 */ /* 0x000fe200078e0207 */
[----:B------:R-:W-:-:S05]  /*27e10*/  LOP3.LUT R2, RZ, R2, RZ, 0x33, !PT ;  /* 0x00000002ff027212 */ /* 0x000fca00078e33ff */
[----:B------:R-:W-:Y:S01]  /*27e20*/  IMAD.IADD R17, R17, 0x1, R2 ;  /* 0x0000000111117824 */ /* 0x000fe200078e0202 */
[----:B------:R-:W-:Y:S06]  /*27e30*/  BRA `(.L_x_1759) ;  /* 0x00000000001c7947 */ /* 0x000fec0003800000 */
.L_x_1751:
[----:B------:R-:W-:Y:S01]  /*27e40*/  UMOV UR4, URZ ;  /* 0x0000003f00047c82 */ /* 0x000fe20008000000 */
[----:B------:R-:W-:Y:S01]  /*27e50*/  UMOV UR5, URZ ;  /* 0x0000003f00057c82 */ /* 0x000fe20008000000 */
[----:B------:R-:W-:Y:S01]  /*27e60*/  ULDC UR6, c[0x0][0xc14] ;  /* 0x0003050000067ab9 */ /* 0x000fe20000000800 */
[----:B------:R-:W-:Y:S01]  /*27e70*/  IMAD.MOV.U32 R16, RZ, RZ, R4 ;  /* 0x000000ffff107224 */ /* 0x000fe200078e0004 */
[----:B------:R-:W-:Y:S01]  /*27e80*/  MOV R17, UR4 ;  /* 0x0000000400117c02 */ /* 0x000fe20008000f00 */
[----:B------:R-:W-:Y:S02]  /*27e90*/  IMAD.U32 R18, RZ, RZ, UR5 ;  /* 0x00000005ff127e24 */ /* 0x000fe4000f8e00ff */
[----:B------:R-:W-:-:S07]  /*27ea0*/  IMAD.U32 R19, RZ, RZ, UR6 ;  /* 0x00000006ff137e24 */ /* 0x000fce000f8e00ff */
.L_x_1759:
        /* <DEDUP_REMOVED lines=12> */
.L_x_1657:
[----:B-1----:R-:W3:Y:S01]  /*27f70*/  LDL.LU R0, [R1+0x24] ;  /* 0x0000240001007983 */ /* 0x002ee20000300800 */
[----:B------:R-:W-:Y:S01]  /*27f80*/  BSSY B0, `(.L_x_1761) ;  /* 0x000000b000007945 */ /* 0x000fe20003800000 */
[----:B------:R-:W1:Y:S01]  /*27f90*/  S2R R5, SR_CgaCtaId ;  /* 0x0000000000057919 */ /* 0x000e620000008800 */
[----:B---3--:R-:W-:-:S04]  /*27fa0*/  IADD3 R0, R0, 0x1, RZ ;  /* 0x0000000100007810 */ /* 0x008fc80007ffe0ff */
        /* <DEDUP_REMOVED lines=8> */
.L_x_1925:
[----:B------:R-:W-:Y:S05]  /*28030*/  BSYNC B0 ;  /* 0x0000000000007941 */ /* 0x000fea0003800000 */
.L_x_1761:
[----:B------:R-:W-:-:S03]  /*28040*/  UMOV UR4, 0xffffffff ;  /* 0xffffffff00047882 */ /* 0x000fc60000000000 */
[----:B------:R-:W-:Y:S05]  /*28050*/  BRA.DIV UR4, `(.L_x_1763) ;  /* 0x0000002e04087947 */ /* 0x000fea000b800000 */
[----:B------:R-:W2:Y:S02]  /*28060*/  S2R R2, SR_TID.X ;  /* 0x0000000000027919 */ /* 0x000ea40000002100 */
[----:B--2---:R-:W-:-:S04]  /*28070*/  SHF.R.U32.HI R2, RZ, 0x5, R2 ;  /* 0x00000005ff027819 */ /* 0x004fc80000011602 */
[----:B------:R-:W-:-:S05]  /*28080*/  LOP3.LUT R2, R2, 0x3, RZ, 0xc0, !PT ;  /* 0x0000000302027812 */ /* 0x000fca00078ec0ff */
[----:B------:R2:W3:Y:S02]  /*28090*/  SHFL.IDX PT, R14, R2, RZ, 0x1f ;  /* 0x00001fff020e7589 */ /* 0x0004e400000e0000 */
.L_x_1928:
[----:B---3--:R-:W-:-:S13]  /*280a0*/  ISETP.NE.AND P0, PT, R14, RZ, PT ;  /* 0x000000ff0e00720c */ /* 0x008fda0003f05270 */
[----:B------:R-:W-:Y:S05]  /*280b0*/  @P0 BRA `(.L_x_1336) ;  /* 0x0000000000940947 */ /* 0x000fea0003800000 */
[----:B------:R-:W-:-:S03]  /*280c0*/  UMOV UR4, 0xffffffff ;  /* 0xffffffff00047882 */ /* 0x000fc60000000000 */
[----:B------:R-:W-:Y:S05]  /*280d0*/  BRA.DIV UR4, `(.L_x_1764) ;  /* 0x0000002e041c7947 */ /* 0x000fea000b800000 */
[----:B------:R-:W-:-:S13]  /*280e0*/  ELECT P6, URZ, PT ;  /* 0x00000000003f782f */ /* 0x000fda00038c0000 */
.L_x_1931:
[----:B------:R-:W-:Y:S05]  /*280f0*/  @!P6 BRA `(.L_x_1336) ;  /* 0x000000000084e947 */ /* 0x000fea0003800000 */
[----:B--2---:R-:W2:Y:S02]  /*28100*/  LDL.LU R2, [R1+0x2c] ;  /* 0x00002c0001027983 */ /* 0x004ea40000300800 */
[----:B--2---:R-:W-:-:S04]  /*28110*/  LOP3.LUT R2, R2, 0x2, RZ, 0xfc, !PT ;  /* 0x0000000202027812 */ /* 0x004fc800078efcff */
[----:B------:R-:W-:-:S13]  /*28120*/  ISETP.NE.AND P2, PT, R2, 0x3, PT ;  /* 0x000000030200780c */ /* 0x000fda0003f45270 */
[----:B------:R-:W-:Y:S05]  /*28130*/  @!P2 BRA `(.L_x_1765) ;  /* 0x000000000004a947 */ /* 0x000fea0003800000 */
[----:B------:R-:W-:Y:S01]  /*28140*/  BPT.TRAP 0x1 ;  /* 0x000000040000795c */ /* 0x000fe20000300000 */
.L_x_1765:
[----:B-1----:R-:W2:Y:S04]  /*28150*/  LDL R3, [R1] ;  /* 0x0000000001037983 */ /* 0x002ea80000100800 */
[----:B------:R-:W3:Y:S01]  /*28160*/  LDL.LU R7, [R1+0x8] ;  /* 0x0000080001077983 */ /* 0x000ee20000300800 */
[----:B------:R-:W-:-:S05]  /*28170*/  VIADD R2, R0, 0x30840 ;  /* 0x0003084000027836 */ /* 0x000fca0000000000 */
[C---:B--2---:R-:W-:Y:S01]  /*28180*/  LEA R6, R3.reuse, R2, 0x3 ;  /* 0x0000000203067211 */ /* 0x044fe200078e18ff */
        /* <DEDUP_REMOVED lines=10> */
.L_x_1932:
[----:B------:R-:W2:Y:S02]  /*28230*/  SYNCS.PHASECHK.TRANS64.TRYWAIT P0, [R7+URZ], R2 ;  /* 0x00000002070075a7 */ /* 0x000ea4000800017f */
[----:B--2---:R-:W-:Y:S05]  /*28240*/  @!P0 BRA `(.L_x_1767) ;  /* 0x0000002800f48947 */ /* 0x004fea0003800000 */
.L_x_1933:
[----:B------:R-:W-:Y:S05]  /*28250*/  @!P2 BRA `(.L_x_1768) ;  /* 0x000000000004a947 */ /* 0x000fea0003800000 */
[----:B------:R-:W-:Y:S01]  /*28260*/  BPT.TRAP 0x1 ;  /* 0x000000040000795c */ /* 0x000fe20000300000 */
.L_x_1768:
[----:B------:R-:W3:Y:S01]  /*28270*/  LDL.LU R4, [R1] ;  /* 0x0000000001047983 */ /* 0x000ee20000300800 */
[----:B------:R-:W-:-:S05]  /*28280*/  IADD3 R0, R0, 0x30860, RZ ;  /* 0x0003086000007810 */ /* 0x000fca0007ffe0ff */
[----:B---3--:R-:W-:-:S04]  /*28290*/  IMAD R4, R4, 0x8, R0 ;  /* 0x0000000804047824 */ /* 0x008fc800078e0200 */
[----:B------:R-:W3:Y:S02]  /*282a0*/  SYNCS.PHASECHK.TRANS64.TRYWAIT P0, [R4+URZ], R5 ;  /* 0x00000005040075a7 */ /* 0x000ee4000800017f */
[----:B---3--:R-:W-:Y:S05]  /*282b0*/  @!P0 BRA `(.L_x_1769) ;  /* 0x0000002800ec8947 */ /* 0x008fea0003800000 */
.L_x_1934:
[----:B------:R-:W-:-:S07]  /*282c0*/  IMAD R3, R3, 0x8, R0 ;  /* 0x0000000803037824 */ /* 0x000fce00078e0200 */
.L_x_1770:
[----:B----4-:R4:W0:Y:S02]  /*282d0*/  SYNCS.PHASECHK.TRANS64.TRYWAIT P0, [R3+URZ], R2 ;  /* 0x00000002030075a7 */ /* 0x010824000800017f */
[----:B0-----:R-:W-:Y:S05]  /*282e0*/  @!P0 NANOSLEEP.SYNCS 0x989680 ;  /* 0x009896800000895d */ /* 0x001fea0003900000 */
[----:B------:R-:W0:Y:S02]  /*282f0*/  @!P0 SYNCS.PHASECHK.TRANS64 P0, [R3+URZ], R2 ;  /* 0x00000002030085a7 */ /* 0x000e24000800007f */
[----:B0-----:R-:W-:Y:S05]  /*28300*/  @!P0 BRA `(.L_x_1770) ;  /* 0xfffffffc00f08947 */ /* 0x001fea000383ffff */
.L_x_1336:
[----:B------:R-:W-:Y:S05]  /*28310*/  BSYNC B7 ;  /* 0x0000000000077941 */ /* 0x000fea0003800000 */
.L_x_1333:
[----:B------:R-:W-:Y:S05]  /*28320*/  EXIT ;  /* 0x000000000000794d */ /* 0x000fea0003800000 */
.L_x_1362:
[----:B0-----:R0:W1:Y:S02]  /*28330*/  SYNCS.PHASECHK.TRANS64.TRYWAIT P5, [R97+URZ+0x30890], R109 ;  /* 0x0308906d610075a7 */ /* 0x00106400080a017f */
[----:B-1----:R-:W-:Y:S05]  /*28340*/  @!P5 NANOSLEEP.SYNCS 0x989680 ;  /* 0x009896800000d95d */ /* 0x002fea0003900000 */
[----:B------:R-:W1:Y:S02]  /*28350*/  @!P5 SYNCS.PHASECHK.TRANS64 P5, [R97+URZ+0x30890], R109 ;  /* 0x0308906d6100d5a7 */ /* 0x000e6400080a007f */
[----:B-1----:R-:W-:Y:S05]  /*28360*/  @!P5 BRA `(.L_x_1362) ;  /* 0xfffffffc00f0d947 */ /* 0x002fea000383ffff */
[----:B------:R-:W-:Y:S05]  /*28370*/  BRA `(.L_x_1771) ;  /* 0xfffffdb000a87947 */ /* 0x000fea000383ffff */
.L_x_1400:
[----:B-1----:R1:W3:Y:S02]  /*28380*/  SYNCS.PHASECHK.TRANS64.TRYWAIT P5, [R97+URZ+0x30890], R109 ;  /* 0x0308906d610075a7 */ /* 0x0022e400080a017f */
[----:B---3--:R-:W-:Y:S05]  /*28390*/  @!P5 NANOSLEEP.SYNCS 0x989680 ;  /* 0x009896800000d95d */ /* 0x008fea0003900000 */
[----:B------:R-:W3:Y:S02]  /*283a0*/  @!P5 SYNCS.PHASECHK.TRANS64 P5, [R97+URZ+0x30890], R109 ;  /* 0x0308906d6100d5a7 */ /* 0x000ee400080a007f */
[----:B---3--:R-:W-:Y:S05]  /*283b0*/  @!P5 BRA `(.L_x_1400) ;  /* 0xfffffffc00f0d947 */ /* 0x008fea000383ffff */
[----:B------:R-:W-:Y:S05]  /*283c0*/  BRA `(.L_x_1772) ;  /* 0xfffffdd400547947 */ /* 0x000fea000383ffff */
.L_x_1417:
[----:B0-----:R0:W1:Y:S02]  /*283d0*/  SYNCS.PHASECHK.TRANS64.TRYWAIT P0, [R97+URZ+0x30890], R109 ;  /* 0x0308906d610075a7 */ /* 0x001064000800017f */
[----:B-1----:R-:W-:Y:S05]  /*283e0*/  @!P0 NANOSLEEP.SYNCS 0x989680 ;  /* 0x009896800000895d */ /* 0x002fea0003900000 */
[----:B------:R-:W1:Y:S02]  /*283f0*/  @!P0 SYNCS.PHASECHK.TRANS64 P0, [R97+URZ+0x30890], R109 ;  /* 0x0308906d610085a7 */ /* 0x000e64000800007f */
[----:B-1----:R-:W-:Y:S05]  /*28400*/  @!P0 BRA `(.L_x_1417) ;  /* 0xfffffffc00f08947 */ /* 0x002fea000383ffff */
[----:B------:R-:W-:Y:S05]  /*28410*/  BRA `(.L_x_1773) ;  /* 0xfffffdf400907947 */ /* 0x000fea000383ffff */
.L_x_1423:
[----:B-1----:R1:W2:Y:S02]  /*28420*/  SYNCS.PHASECHK.TRANS64.TRYWAIT P1, [R97+URZ+0x308b0], R109 ;  /* 0x0308b06d610075a7 */ /* 0x0022a4000802017f */
[----:B--2---:R-:W-:Y:S05]  /*28430*/  @!P1 NANOSLEEP.SYNCS 0x989680 ;  /* 0x009896800000995d */ /* 0x004fea0003900000 */
[----:B------:R-:W2:Y:S02]  /*28440*/  @!P1 SYNCS.PHASECHK.TRANS64 P1, [R97+URZ+0x308b0], R109 ;  /* 0x0308b06d610095a7 */ /* 0x000ea4000802007f */
[----:B--2---:R-:W-:Y:S05]  /*28450*/  @!P1 BRA `(.L_x_1423) ;  /* 0xfffffffc00f09947 */ /* 0x004fea000383ffff */
[----:B------:R-:W-:Y:S05]  /*28460*/  BRA `(.L_x_1774) ;  /* 0xfffffdf800747947 */ /* 0x000fea000383ffff */
.L_x_1459:
[----:B------:R-:W-:Y:S01]  /*28470*/  BSSY B1, `(.L_x_1775) ;  /* 0x0000008000017945 */ /* 0x000fe20003800000 */
[----:B------:R-:W-:Y:S01]  /*28480*/  MOV R13, R5 ;  /* 0x00000005000d7202 */ /* 0x000fe20000000f00 */
[----:B------:R-:W-:Y:S01]  /*28490*/  IMAD.MOV.U32 R12, RZ, RZ, RZ ;  /* 0x000000ffff0c7224 */ /* 0x000fe200078e00ff */
[----:B------:R-:W-:Y:S01]  /*284a0*/  MOV R15, 0xffffffff ;  /* 0xffffffff000f7802 */ /* 0x000fe20000000f00 */
[----:B------:R-:W-:-:S07]  /*284b0*/  IMAD.MOV.U32 R11, RZ, RZ, 0x181f ;  /* 0x0000181fff0b7424 */ /* 0x000fce00078e00ff */
[----:B-----5:R-:W-:Y:S05]  /*284c0*/  WARPSYNC.COLLECTIVE R15, `(.L_x_1776) ;  /* 0x000000000f087348 */ /* 0x020fea0003c00000 */
[----:B------:R0:W1:Y:S02]  /*284d0*/  SHFL.IDX P6, R14, R13, R12, R11 ;  /* 0x0000000c0d0e7389 */ /* 0x00006400000c000b */
[----:B01---5:R-:W-:Y:S01]  /*284e0*/  ENDCOLLECTIVE ;  /* 0x000000000000791b */ /* 0x023fe20003800000 */
.L_x_1776:
[----:B------:R-:W-:Y:S05]  /*284f0*/  BSYNC B1 ;  /* 0x0000000000017941 */ /* 0x000fea0003800000 */
.L_x_1775:
[----:B------:R-:W-:Y:S05]  /*28500*/  BRA `(.L_x_1777) ;  /* 0xfffffe2000607947 */ /* 0x000fea000383ffff */
.L_x_1460:
[----:B------:R-:W-:Y:S01]  /*28510*/  BSSY B1, `(.L_x_1778) ;  /* 0x0000008000017945 */ /* 0x000fe20003800000 */
[----:B------:R-:W-:Y:S01]  /*28520*/  IMAD.MOV.U32 R13, RZ, RZ, R4 ;  /* 0x000000ffff0d7224 */ /* 0x000fe200078e0004 */
[----:B------:R-:W-:Y:S01]  /*28530*/  MOV R11, 0x181f ;  /* 0x0000181f000b7802 */ /* 0x000fe20000000f00 */
[----:B------:R-:W-:Y:S02]  /*28540*/  IMAD.MOV.U32 R12, RZ, RZ, RZ ;  /* 0x000000ffff0c7224 */ /* 0x000fe400078e00ff */
[----:B------:R-:W-:-:S07]  /*28550*/  IMAD.MOV.U32 R15, RZ, RZ, -0x1 ;  /* 0xffffffffff0f7424 */ /* 0x000fce00078e00ff */
[----:B-----5:R-:W-:Y:S05]  /*28560*/  WARPSYNC.COLLECTIVE R15, `(.L_x_1779) ;  /* 0x000000000f087348 */ /* 0x020fea0003c00000 */
[----:B------:R0:W1:Y:S02]  /*28570*/  SHFL.IDX P6, R14, R13, R12, R11 ;  /* 0x0000000c0d0e7389 */ /* 0x00006400000c000b */
[----:B01---5:R-:W-:Y:S01]  /*28580*/  ENDCOLLECTIVE ;  /* 0x000000000000791b */ /* 0x023fe20003800000 */
.L_x_1779:
[----:B------:R-:W-:Y:S05]  /*28590*/  BSYNC B1 ;  /* 0x0000000000017941 */ /* 0x000fea0003800000 */
.L_x_1778:
[----:B------:R-:W-:Y:S05]  /*285a0*/  BRA `(.L_x_1780) ;  /* 0xfffffe2000407947 */ /* 0x000fea000383ffff */
.L_x_1461:
[----:B------:R-:W-:Y:S01]  /*285b0*/  BSSY B1, `(.L_x_1781) ;  /* 0x0000008000017945 */ /* 0x000fe20003800000 */
[----:B------:R-:W-:Y:S01]  /*285c0*/  IMAD.MOV.U32 R13, RZ, RZ, R3 ;  /* 0x000000ffff0d7224 */ /* 0x000fe200078e0003 */
[----:B------:R-:W-:Y:S01]  /*285d0*/  MOV R12, RZ ;  /* 0x000000ff000c7202 */ /* 0x000fe20000000f00 */
[----:B------:R-:W-:Y:S02]  /*285e0*/  IMAD.MOV.U32 R11, RZ, RZ, 0x181f ;  /* 0x0000181fff0b7424 */ /* 0x000fe400078e00ff */
[----:B------:R-:W-:-:S07]  /*285f0*/  IMAD.MOV.U32 R15, RZ, RZ, -0x1 ;  /* 0xffffffffff0f7424 */ /* 0x000fce00078e00ff */
[----:B-----5:R-:W-:Y:S05]  /*28600*/  WARPSYNC.COLLECTIVE R15, `(.L_x_1782) ;  /* 0x000000000f087348 */ /* 0x020fea0003c00000 */
[----:B------:R0:W1:Y:S02]  /*28610*/  SHFL.IDX P6, R14, R13, R12, R11 ;  /* 0x0000000c0d0e7389 */ /* 0x00006400000c000b */
[----:B01---5:R-:W-:Y:S01]  /*28620*/  ENDCOLLECTIVE ;  /* 0x000000000000791b */ /* 0x023fe20003800000 */
.L_x_1782:
[----:B------:R-:W-:Y:S05]  /*28630*/  BSYNC B1 ;  /* 0x0000000000017941 */ /* 0x000fea0003800000 */
.L_x_1781:
[----:B------:R-:W-:Y:S05]  /*28640*/  BRA `(.L_x_1783) ;  /* 0xfffffe2000207947 */ /* 0x000fea000383ffff */
.L_x_1462:
        /* <DEDUP_REMOVED lines=8> */
.L_x_1785:
[----:B------:R-:W-:Y:S05]  /*286d0*/  BSYNC B1 ;  /* 0x0000000000017941 */ /* 0x000fea0003800000 */
.L_x_1784:
[----:B------:R-:W-:Y:S05]  /*286e0*/  BRA `(.L_x_1786) ;  /* 0xfffffe2000007947 */ /* 0x000fea000383ffff */
.L_x_1463:
[----:B------:R-:W-:Y:S01]  /*286f0*/  BSSY B1, `(.L_x_1787) ;  /* 0x0000008000017945 */ /* 0x000fe20003800000 */
[----:B------:R-:W-:Y:S01]  /*28700*/  IMAD.MOV.U32 R13, RZ, RZ, R5 ;  /* 0x000000ffff0d7224 */ /* 0x000fe200078e0005 */
[----:B------:R-:W-:Y:S01]  /*28710*/  MOV R11, 0x181f ;  /* 0x0000181f000b7802 */ /* 0x000fe20000000f00 */
[----:B------:R-:W-:Y:S02]  /*28720*/  IMAD.MOV.U32 R12, RZ, RZ, 0x1 ;  /* 0x00000001ff0c7424 */ /* 0x000fe400078e00ff */
[----:B------:R-:W-:-:S07]  /*28730*/  IMAD.MOV.U32 R15, RZ, RZ, -0x1 ;  /* 0xffffffffff0f7424 */ /* 0x000fce00078e00ff */
[----:B-----5:R-:W-:Y:S05]  /*28740*/  WARPSYNC.COLLECTIVE R15, `(.L_x_1788) ;  /* 0x000000000f087348 */ /* 0x020fea0003c00000 */
[----:B------:R0:W1:Y:S02]  /*28750*/  SHFL.IDX P6, R14, R13, R12, R11 ;  /* 0x0000000c0d0e7389 */ /* 0x00006400000c000b */
[----:B01---5:R-:W-:Y:S01]  /*28760*/  ENDCOLLECTIVE ;  /* 0x000000000000791b */ /* 0x023fe20003800000 */
.L_x_1788:
[----:B------:R-:W-:Y:S05]  /*28770*/  BSYNC B1 ;  /* 0x0000000000017941 */ /* 0x000fea0003800000 */
.L_x_1787:
[----:B------:R-:W-:Y:S05]  /*28780*/  BRA `(.L_x_1789) ;  /* 0xfffffe1c00e07947 */ /* 0x000fea000383ffff */
.L_x_1464:
        /* <DEDUP_REMOVED lines=8> */
.L_x_1791:
[----:B------:R-:W-:Y:S05]  /*28810*/  BSYNC B1 ;  /* 0x0000000000017941 */ /* 0x000fea0003800000 */
.L_x_1790:
[----:B------:R-:W-:Y:S05]  /*28820*/  BRA `(.L_x_1792) ;  /* 0xfffffe1c00c07947 */ /* 0x000fea000383ffff */
.L_x_1465:
[----:B------:R-:W-:Y:S01]  /*28830*/  BSSY B1, `(.L_x_1793) ;  /* 0x0000008000017945 */ /* 0x000fe20003800000 */
[----:B------:R-:W-:Y:S01]  /*28840*/  MOV R13, R3 ;  /* 0x00000003000d7202 */ /* 0x000fe20000000f00 */
[----:B------:R-:W-:Y:S01]  /*28850*/  IMAD.MOV.U32 R12, RZ, RZ, 0x1 ;  /* 0x00000001ff0c7424 */ /* 0x000fe200078e00ff */
[----:B------:R-:W-:Y:S01]  /*28860*/  MOV R15, 0xffffffff ;  /* 0xffffffff000f7802 */ /* 0x000fe20000000f00 */
[----:B------:R-:W-:-:S07]  /*28870*/  IMAD.MOV.U32 R11, RZ, RZ, 0x181f ;  /* 0x0000181fff0b7424 */ /* 0x000fce00078e00ff */
[----:B-----5:R-:W-:Y:S05]  /*28880*/  WARPSYNC.COLLECTIVE R15, `(.L_x_1794) ;  /* 0x000000000f087348 */ /* 0x020fea0003c00000 */
[----:B------:R0:W1:Y:S02]  /*28890*/  SHFL.IDX P6, R14, R13, R12, R11 ;  /* 0x0000000c0d0e7389 */ /* 0x00006400000c000b */
[----:B01---5:R-:W-:Y:S01]  /*288a0*/  ENDCOLLECTIVE ;  /* 0x000000000000791b */ /* 0x023fe20003800000 */
.L_x_1794:
[----:B------:R-:W-:Y:S05]  /*288b0*/  BSYNC B1 ;  /* 0x0000000000017941 */ /* 0x000fea0003800000 */
.L_x_1793:
[----:B------:R-:W-:Y:S05]  /*288c0*/  BRA `(.L_x_1795) ;  /* 0xfffffe1c00a07947 */ /* 0x000fea000383ffff */
.L_x_1466:
        /* <DEDUP_REMOVED lines=8> */
.L_x_1797:
[----:B------:R-:W-:Y:S05]  /*28950*/  BSYNC B1 ;  /* 0x0000000000017941 */ /* 0x000fea0003800000 */
.L_x_1796:
[----:B------:R-:W-:Y:S05]  /*28960*/  BRA `(.L_x_1798) ;  /* 0xfffffe1c00807947 */ /* 0x000fea000383ffff */
.L_x_1467:
        /* <DEDUP_REMOVED lines=8> */
.L_x_1800:
[----:B------:R-:W-:Y:S05]  /*289f0*/  BSYNC B1 ;  /* 0x0000000000017941 */ /* 0x000fea0003800000 */
.L_x_1799:
[----:B------:R-:W-:Y:S05]  /*28a00*/  BRA `(.L_x_1801) ;  /* 0xfffffe1c00607947 */ /* 0x000fea000383ffff */
.L_x_1468:
        /* <DEDUP_REMOVED lines=8> */
.L_x_1803:
[----:B------:R-:W-:Y:S05]  /*28a90*/  BSYNC B1 ;  /* 0x0000000000017941 */ /* 0x000fea0003800000 */
.L_x_1802:
[----:B------:R-:W-:Y:S05]  /*28aa0*/  BRA `(.L_x_1804) ;  /* 0xfffffe1c00407947 */ /* 0x000fea000383ffff */
.L_x_1469:
        /* <DEDUP_REMOVED lines=8> */
.L_x_1806:
[----:B------:R-:W-:Y:S05]  /*28b30*/  BSYNC B1 ;  /* 0x0000000000017941 */ /* 0x000fea0003800000 */
.L_x_1805:
[----:B------:R-:W-:Y:S05]  /*28b40*/  BRA `(.L_x_1807) ;  /* 0xfffffe1c00207947 */ /* 0x000fea000383ffff */
.L_x_1470:
        /* <DEDUP_REMOVED lines=8> */
.L_x_1809:
[----:B------:R-:W-:Y:S05]  /*28bd0*/  BSYNC B1 ;  /* 0x0000000000017941 */ /* 0x000fea0003800000 */
.L_x_1808:
[----:B------:R-:W-:Y:S05]  /*28be0*/  BRA `(.L_x_1810) ;  /* 0xfffffe1c00007947 */ /* 0x000fea000383ffff */
.L_x_1471:
        /* <DEDUP_REMOVED lines=8> */
.L_x_1812:
[----:B------:R-:W-:Y:S05]  /*28c70*/  BSYNC B1 ;  /* 0x0000000000017941 */ /* 0x000fea0003800000 */
.L_x_1811:
[----:B------:R-:W-:Y:S05]  /*28c80*/  BRA `(.L_x_1813) ;  /* 0xfffffe1800e07947 */ /* 0x000fea000383ffff */
.L_x_1472:
        /* <DEDUP_REMOVED lines=8> */
.L_x_1815:
[----:B------:R-:W-:Y:S05]  /*28d10*/  BSYNC B1 ;  /* 0x0000000000017941 */ /* 0x000fea0003800000 */
.L_x_1814:
[----:B------:R-:W-:Y:S05]  /*28d20*/  BRA `(.L_x_1816) ;  /* 0xfffffe1800c47947 */ /* 0x000fea000383ffff */
.L_x_1473:
        /* <DEDUP_REMOVED lines=8> */
.L_x_1818:
[----:B------:R-:W-:Y:S05]  /*28db0*/  BSYNC B1 ;  /* 0x0000000000017941 */ /* 0x000fea0003800000 */
.L_x_1817:
[----:B------:R-:W-:Y:S05]  /*28dc0*/  BRA `(.L_x_1819) ;  /* 0xfffffe1800a87947 */ /* 0x000fea000383ffff */
.L_x_1474:
        /* <DEDUP_REMOVED lines=8> */
.L_x_1821:
[----:B------:R-:W-:Y:S05]  /*28e50*/  BSYNC B1 ;  /* 0x0000000000017941 */ /* 0x000fea0003800000 */
.L_x_1820:
[----:B------:R-:W-:Y:S05]  /*28e60*/  BRA `(.L_x_1822) ;  /* 0xfffffe18008c7947 */ /* 0x000fea000383ffff */
.L_x_1476:
[----:B0-----:R0:W1:Y:S02]  /*28e70*/  SYNCS.PHASECHK.TRANS64.TRYWAIT P4, [R16+URZ+0x30800], R5 ;  /* 0x03080005100075a7 */ /* 0x001064000808017f */
[----:B-1----:R-:W-:Y:S05]  /*28e80*/  @!P4 NANOSLEEP.SYNCS 0x989680 ;  /* 0x009896800000c95d */ /* 0x002fea0003900000 */
[----:B------:R-:W1:Y:S02]  /*28e90*/  @!P4 SYNCS.PHASECHK.TRANS64 P4, [R16+URZ+0x30800], R5 ;  /* 0x030800051000c5a7 */ /* 0x000e64000808007f */
[----:B-1----:R-:W-:Y:S05]  /*28ea0*/  @!P4 BRA `(.L_x_1476) ;  /* 0xfffffffc00f0c947 */ /* 0x002fea000383ffff */
[----:B------:R-:W-:Y:S05]  /*28eb0*/  BRA `(.L_x_1823) ;  /* 0xfffffe1800f07947 */ /* 0x000fea000383ffff */
.L_x_1516:
[----:B------:R-:W-:Y:S01]  /*28ec0*/  BSSY B1, `(.L_x_1824) ;  /* 0x0000008000017945 */ /* 0x000fe20003800000 */
[----:B------:R-:W-:Y:S01]  /*28ed0*/  IMAD.MOV.U32 R13, RZ, RZ, R9 ;  /* 0x000000ffff0d7224 */ /* 0x000fe200078e0009 */
[----:B------:R-:W-:Y:S01]  /*28ee0*/  MOV R11, 0x181f ;  /* 0x0000181f000b7802 */ /* 0x000fe20000000f00 */
[----:B------:R-:W-:Y:S02]  /*28ef0*/  IMAD.MOV.U32 R12, RZ, RZ, RZ ;  /* 0x000000ffff0c7224 */ /* 0x000fe400078e00ff */
[----:B------:R-:W-:-:S07]  /*28f00*/  IMAD.MOV.U32 R15, RZ, RZ, -0x1 ;  /* 0xffffffffff0f7424 */ /* 0x000fce00078e00ff */
[----:B------:R-:W-:Y:S05]  /*28f10*/  WARPSYNC.COLLECTIVE R15, `(.L_x_1825) ;  /* 0x000000000f087348 */ /* 0x000fea0003c00000 */
[----:B------:R0:W1:Y:S02]  /*28f20*/  SHFL.IDX P6, R14, R13, R12, R11 ;  /* 0x0000000c0d0e7389 */ /* 0x00006400000c000b */
[----:B01----:R-:W-:Y:S01]  /*28f30*/  ENDCOLLECTIVE ;  /* 0x000000000000791b */ /* 0x003fe20003800000 */
.L_x_1825:
[----:B------:R-:W-:Y:S05]  /*28f40*/  BSYNC B1 ;  /* 0x0000000000017941 */ /* 0x000fea0003800000 */
.L_x_1824:
[----:B------:R-:W-:Y:S05]  /*28f50*/  BRA `(.L_x_1826) ;  /* 0xfffffe5800e87947 */ /* 0x000fea000383ffff */
.L_x_1517:
[----:B------:R-:W-:Y:S01]  /*28f60*/  BSSY B1, `(.L_x_1827) ;  /* 0x0000008000017945 */ /* 0x000fe20003800000 */
[----:B------:R-:W-:Y:S01]  /*28f70*/  IMAD.MOV.U32 R13, RZ, RZ, R8 ;  /* 0x000000ffff0d7224 */ /* 0x000fe200078e0008 */
[----:B------:R-:W-:Y:S01]  /*28f80*/  MOV R12, RZ ;  /* 0x000000ff000c7202 */ /* 0x000fe20000000f00 */
[----:B------:R-:W-:Y:S02]  /*28f90*/  IMAD.MOV.U32 R11, RZ, RZ, 0x181f ;  /* 0x0000181fff0b7424 */ /* 0x000fe400078e00ff */
[----:B------:R-:W-:-:S07]  /*28fa0*/  IMAD.MOV.U32 R15, RZ, RZ, -0x1 ;  /* 0xffffffffff0f7424 */ /* 0x000fce00078e00ff */
[----:B------:R-:W-:Y:S05]  /*28fb0*/  WARPSYNC.COLLECTIVE R15, `(.L_x_1828) ;  /* 0x000000000f087348 */ /* 0x000fea0003c00000 */
[----:B------:R0:W1:Y:S02]  /*28fc0*/  SHFL.IDX P6, R14, R13, R12, R11 ;  /* 0x0000000c0d0e7389 */ /* 0x00006400000c000b */
[----:B01----:R-:W-:Y:S01]  /*28fd0*/  ENDCOLLECTIVE ;  /* 0x000000000000791b */ /* 0x003fe20003800000 */
.L_x_1828:
[----:B------:R-:W-:Y:S05]  /*28fe0*/  BSYNC B1 ;  /* 0x0000000000017941 */ /* 0x000fea0003800000 */
.L_x_1827:
[----:B------:R-:W-:Y:S05]  /*28ff0*/  BRA `(.L_x_1829) ;  /* 0xfffffe5800c87947 */ /* 0x000fea000383ffff */
.L_x_1518:
[----:B------:R-:W-:Y:S01]  /*29000*/  BSSY B1, `(.L_x_1830) ;  /* 0x0000008000017945 */ /* 0x000fe20003800000 */
[----:B------:R-:W-:Y:S01]  /*29010*/  MOV R13, R3 ;  /* 0x00000003000d7202 */ /* 0x000fe20000000f00 */
[----:B------:R-:W-:Y:S01]  /*29020*/  IMAD.MOV.U32 R12, RZ, RZ, RZ ;  /* 0x000000ffff0c7224 */ /* 0x000fe200078e00ff */
[----:B------:R-:W-:Y:S01]  /*29030*/  MOV R15, 0xffffffff ;  /* 0xffffffff000f7802 */ /* 0x000fe20000000f00 */
[----:B------:R-:W-:-:S07]  /*29040*/  IMAD.MOV.U32 R11, RZ, RZ, 0x181f ;  /* 0x0000181fff0b7424 */ /* 0x000fce00078e00ff */
[----:B------:R-:W-:Y:S05]  /*29050*/  WARPSYNC.COLLECTIVE R15, `(.L_x_1831) ;  /* 0x000000000f087348 */ /* 0x000fea0003c00000 */
[----:B------:R0:W1:Y:S02]  /*29060*/  SHFL.IDX P6, R14, R13, R12, R11 ;  /* 0x0000000c0d0e7389 */ /* 0x00006400000c000b */
[----:B01----:R-:W-:Y:S01]  /*29070*/  ENDCOLLECTIVE ;  /* 0x000000000000791b */ /* 0x003fe20003800000 */
.L_x_1831:
[----:B------:R-:W-:Y:S05]  /*29080*/  BSYNC B1 ;  /* 0x0000000000017941 */ /* 0x000fea0003800000 */
.L_x_1830:
[----:B------:R-:W-:Y:S05]  /*29090*/  BRA `(.L_x_1832) ;  /* 0xfffffe5800a87947 */ /* 0x000fea000383ffff */
.L_x_1519:
        /* <DEDUP_REMOVED lines=8> */
.L_x_1834:
[----:B------:R-:W-:Y:S05]  /*29120*/  BSYNC B1 ;  /* 0x0000000000017941 */ /* 0x000fea0003800000 */
.L_x_1833:
[----:B------:R-:W-:Y:S05]  /*29130*/  BRA `(.L_x_1835) ;  /* 0xfffffe5800887947 */ /* 0x000fea000383ffff */
.L_x_1520:
[----:B------:R-:W-:Y:S01]  /*29140*/  BSSY B1, `(.L_x_1836) ;  /* 0x0000008000017945 */ /* 0x000fe20003800000 */
[----:B------:R-:W-:Y:S01]  /*29150*/  IMAD.MOV.U32 R13, RZ, RZ, R9 ;  /* 0x000000ffff0d7224 */ /* 0x000fe200078e0009 */
[----:B------:R-:W-:Y:S01]  /*29160*/  MOV R12, 0x1 ;  /* 0x00000001000c7802 */ /* 0x000fe20000000f00 */
[----:B------:R-:W-:Y:S02]  /*29170*/  IMAD.MOV.U32 R11, RZ, RZ, 0x181f ;  /* 0x0000181fff0b7424 */ /* 0x000fe400078e00ff */
[----:B------:R-:W-:-:S07]  /*29180*/  IMAD.MOV.U32 R15, RZ, RZ, -0x1 ;  /* 0xffffffffff0f7424 */ /* 0x000fce00078e00ff */
[----:B------:R-:W-:Y:S05]  /*29190*/  WARPSYNC.COLLECTIVE R15, `(.L_x_1837) ;  /* 0x000000000f087348 */ /* 0x000fea0003c00000 */
[----:B------:R0:W1:Y:S02]  /*291a0*/  SHFL.IDX P6, R14, R13, R12, R11 ;  /* 0x0000000c0d0e7389 */ /* 0x00006400000c000b */
[----:B01----:R-:W-:Y:S01]  /*291b0*/  ENDCOLLECTIVE ;  /* 0x000000000000791b */ /* 0x003fe20003800000 */
.L_x_1837:
[----:B------:R-:W-:Y:S05]  /*291c0*/  BSYNC B1 ;  /* 0x0000000000017941 */ /* 0x000fea0003800000 */
.L_x_1836:
[----:B------:R-:W-:Y:S05]  /*291d0*/  BRA `(.L_x_1838) ;  /* 0xfffffe5800687947 */ /* 0x000fea000383ffff */
.L_x_1521:
[----:B------:R-:W-:Y:S01]  /*291e0*/  BSSY B1, `(.L_x_1839) ;  /* 0x0000008000017945 */ /* 0x000fe20003800000 */
[----:B------:R-:W-:Y:S01]  /*291f0*/  MOV R13, R8 ;  /* 0x00000008000d7202 */ /* 0x000fe20000000f00 */
[----:B------:R-:W-:Y:S01]  /*29200*/  IMAD.MOV.U32 R12, RZ, RZ, 0x1 ;  /* 0x00000001ff0c7424 */ /* 0x000fe200078e00ff */
[----:B------:R-:W-:Y:S01]  /*29210*/  MOV R15, 0xffffffff ;  /* 0xffffffff000f7802 */ /* 0x000fe20000000f00 */
[----:B------:R-:W-:-:S07]  /*29220*/  IMAD.MOV.U32 R11, RZ, RZ, 0x181f ;  /* 0x0000181fff0b7424 */ /* 0x000fce00078e00ff */
[----:B------:R-:W-:Y:S05]  /*29230*/  WARPSYNC.COLLECTIVE R15, `(.L_x_1840) ;  /* 0x000000000f087348 */ /* 0x000fea0003c00000 */
[----:B------:R0:W1:Y:S02]  /*29240*/  SHFL.IDX P6, R14, R13, R12, R11 ;  /* 0x0000000c0d0e7389 */ /* 0x00006400000c000b */
[----:B01----:R-:W-:Y:S01]  /*29250*/  ENDCOLLECTIVE ;  /* 0x000000000000791b */ /* 0x003fe20003800000 */
.L_x_1840:
[----:B------:R-:W-:Y:S05]  /*29260*/  BSYNC B1 ;  /* 0x0000000000017941 */ /* 0x000fea0003800000 */
.L_x_1839:
[----:B------:R-:W-:Y:S05]  /*29270*/  BRA `(.L_x_1841) ;  /* 0xfffffe5800487947 */ /* 0x000fea000383ffff */
.L_x_1522:
        /* <DEDUP_REMOVED lines=8> */
.L_x_1843:
[----:B------:R-:W-:Y:S05]  /*29300*/  BSYNC B1 ;  /* 0x0000000000017941 */ /* 0x000fea0003800000 */
.L_x_1842:
[----:B------:R-:W-:Y:S05]  /*29310*/  BRA `(.L_x_1844) ;  /* 0xfffffe5800287947 */ /* 0x000fea000383ffff */
.L_x_1523:
        /* <DEDUP_REMOVED lines=8> */
.L_x_1846:
[----:B------:R-:W-:Y:S05]  /*293a0*/  BSYNC B1 ;  /* 0x0000000000017941 */ /* 0x000fea0003800000 */
.L_x_1845:
[----:B------:R-:W-:Y:S05]  /*293b0*/  BRA `(.L_x_1847) ;  /* 0xfffffe5800087947 */ /* 0x000fea000383ffff */
.L_x_1524:
        /* <DEDUP_REMOVED lines=8> */
.L_x_1849:
[----:B------:R-:W-:Y:S05]  /*29440*/  BSYNC B1 ;  /* 0x0000000000017941 */ /* 0x000fea0003800000 */
.L_x_1848:
[----:B------:R-:W-:Y:S05]  /*29450*/  BRA `(.L_x_1850) ;  /* 0xfffffe5400e87947 */ /* 0x000fea000383ffff */
.L_x_1525:
        /* <DEDUP_REMOVED lines=8> */
.L_x_1852:
[----:B------:R-:W-:Y:S05]  /*294e0*/  BSYNC B1 ;  /* 0x0000000000017941 */ /* 0x000fea0003800000 */
.L_x_1851:
[----:B------:R-:W-:Y:S05]  /*294f0*/  BRA `(.L_x_1853) ;  /* 0xfffffe5400c87947 */ /* 0x000fea000383ffff */
.L_x_1526:
        /* <DEDUP_REMOVED lines=8> */
.L_x_1855:
[----:B------:R-:W-:Y:S05]  /*29580*/  BSYNC B1 ;  /* 0x0000000000017941 */ /* 0x000fea0003800000 */
.L_x_1854:
[----:B------:R-:W-:Y:S05]  /*29590*/  BRA `(.L_x_1856) ;  /* 0xfffffe5400a87947 */ /* 0x000fea000383ffff */
.L_x_1527:
        /* <DEDUP_REMOVED lines=8> */
.L_x_1858:
[----:B------:R-:W-:Y:S05]  /*29620*/  BSYNC B1 ;  /* 0x0000000000017941 */ /* 0x000fea0003800000 */
.L_x_1857:
[----:B------:R-:W-:Y:S05]  /*29630*/  BRA `(.L_x_1859) ;  /* 0xfffffe5400887947 */ /* 0x000fea000383ffff */
.L_x_1528:
        /* <DEDUP_REMOVED lines=8> */
.L_x_1861:
[----:B------:R-:W-:Y:S05]  /*296c0*/  BSYNC B1 ;  /* 0x0000000000017941 */ /* 0x000fea0003800000 */
.L_x_1860:
[----:B------:R-:W-:Y:S05]  /*296d0*/  BRA `(.L_x_1862) ;  /* 0xfffffe5400687947 */ /* 0x000fea000383ffff */
.L_x_1529:
        /* <DEDUP_REMOVED lines=8> */
.L_x_1864:
[----:B------:R-:W-:Y:S05]  /*29760*/  BSYNC B1 ;  /* 0x0000000000017941 */ /* 0x000fea0003800000 */
.L_x_1863:
[----:B------:R-:W-:Y:S05]  /*29770*/  BRA `(.L_x_1865) ;  /* 0xfffffe54004c7947 */ /* 0x000fea000383ffff */
.L_x_1530:
        /* <DEDUP_REMOVED lines=8> */
.L_x_1867:
[----:B------:R-:W-:Y:S05]  /*29800*/  BSYNC B1 ;  /* 0x0000000000017941 */ /* 0x000fea0003800000 */
.L_x_1866:
[----:B------:R-:W-:Y:S05]  /*29810*/  BRA `(.L_x_1868) ;  /* 0xfffffe5400307947 */ /* 0x000fea000383ffff */
.L_x_1531:
        /* <DEDUP_REMOVED lines=8> */
.L_x_1870:
[----:B------:R-:W-:Y:S05]  /*298a0*/  BSYNC B1 ;  /* 0x0000000000017941 */ /* 0x000fea0003800000 */
.L_x_1869:
[----:B------:R-:W-:Y:S05]  /*298b0*/  BRA `(.L_x_1871) ;  /* 0xfffffe5400187947 */ /* 0x000fea000383ffff */
.L_x_1533:
[----:B0-----:R0:W1:Y:S02]  /*298c0*/  SYNCS.PHASECHK.TRANS64.TRYWAIT P4, [R16+URZ+0x30800], R9 ;  /* 0x03080009100075a7 */ /* 0x001064000808017f */
[----:B-1----:R-:W-:Y:S05]  /*298d0*/  @!P4 NANOSLEEP.SYNCS 0x989680 ;  /* 0x009896800000c95d */ /* 0x002fea0003900000 */
[----:B------:R-:W1:Y:S02]  /*298e0*/  @!P4 SYNCS.PHASECHK.TRANS64 P4, [R16+URZ+0x30800], R9 ;  /* 0x030800091000c5a7 */ /* 0x000e64000808007f */
[----:B-1----:R-:W-:Y:S05]  /*298f0*/  @!P4 BRA `(.L_x_1533) ;  /* 0xfffffffc00f0c947 */ /* 0x002fea000383ffff */
[----:B------:R-:W-:Y:S05]  /*29900*/  BRA `(.L_x_1872) ;  /* 0xfffffe54007c7947 */ /* 0x000fea000383ffff */
.L_x_1551:
[----:B0-----:R0:W1:Y:S02]  /*29910*/  SYNCS.PHASECHK.TRANS64.TRYWAIT P2, [R23+URZ+0x30830], R0 ;  /* 0x03083000170075a7 */ /* 0x001064000804017f */
[----:B-1----:R-:W-:Y:S05]  /*29920*/  @!P2 NANOSLEEP.SYNCS 0x989680 ;  /* 0x009896800000a95d */ /* 0x002fea0003900000 */
[----:B------:R-:W1:Y:S02]  /*29930*/  @!P2 SYNCS.PHASECHK.TRANS64 P2, [R23+URZ+0x30830], R0 ;  /* 0x030830001700a5a7 */ /* 0x000e64000804007f */
[----:B-1----:R-:W-:Y:S05]  /*29940*/  @!P2 BRA `(.L_x_1551) ;  /* 0xfffffffc00f0a947 */ /* 0x002fea000383ffff */
[----:B------:R-:W-:Y:S05]  /*29950*/  BRA `(.L_x_1550) ;  /* 0xfffffe8800b47947 */ /* 0x000fea000383ffff */
.L_x_1571:
[----:B-1----:R1:W2:Y:S02]  /*29960*/  SYNCS.PHASECHK.TRANS64.TRYWAIT P3, [R2+URZ+0x30830], R152 ;  /* 0x03083098020075a7 */ /* 0x0022a4000806017f */
[----:B--2---:R-:W-:Y:S05]  /*29970*/  @!P3 NANOSLEEP.SYNCS 0x989680 ;  /* 0x009896800000b95d */ /* 0x004fea0003900000 */
[----:B------:R-:W2:Y:S02]  /*29980*/  @!P3 SYNCS.PHASECHK.TRANS64 P3, [R2+URZ+0x30830], R152 ;  /* 0x030830980200b5a7 */ /* 0x000ea4000806007f */
[----:B--2---:R-:W-:Y:S05]  /*29990*/  @!P3 BRA `(.L_x_1571) ;  /* 0xfffffffc00f0b947 */ /* 0x004fea000383ffff */
[----:B------:R-:W-:Y:S05]  /*299a0*/  BRA `(.L_x_1570) ;  /* 0xfffffeb800187947 */ /* 0x000fea000383ffff */
.L_x_1576:
[----:B-1----:R1:W2:Y:S02]  /*299b0*/  SYNCS.PHASECHK.TRANS64.TRYWAIT P3, [R0+URZ+0x30850], R23 ;  /* 0x03085017000075a7 */ /* 0x0022a4000806017f */
[----:B--2---:R-:W-:Y:S05]  /*299c0*/  @!P3 NANOSLEEP.SYNCS 0x989680 ;  /* 0x009896800000b95d */ /* 0x004fea0003900000 */
[----:B------:R-:W2:Y:S02]  /*299d0*/  @!P3 SYNCS.PHASECHK.TRANS64 P3, [R0+URZ+0x30850], R23 ;  /* 0x030850170000b5a7 */ /* 0x000ea4000806007f */
[----:B--2---:R-:W-:Y:S05]  /*299e0*/  @!P3 BRA `(.L_x_1576) ;  /* 0xfffffffc00f0b947 */ /* 0x004fea000383ffff */
[----:B------:R-:W-:Y:S05]  /*299f0*/  BRA `(.L_x_1575) ;  /* 0xfffffec800647947 */ /* 0x000fea000383ffff */
.L_x_1597:
[----:B-1----:R1:W2:Y:S02]  /*29a00*/  SYNCS.PHASECHK.TRANS64.TRYWAIT P2, [R2+URZ+0x30830], R3 ;  /* 0x03083003020075a7 */ /* 0x0022a4000804017f */
[----:B--2---:R-:W-:Y:S05]  /*29a10*/  @!P2 NANOSLEEP.SYNCS 0x989680 ;  /* 0x009896800000a95d */ /* 0x004fea0003900000 */
[----:B------:R-:W2:Y:S02]  /*29a20*/  @!P2 SYNCS.PHASECHK.TRANS64 P2, [R2+URZ+0x30830], R3 ;  /* 0x030830030200a5a7 */ /* 0x000ea4000804007f */
[----:B--2---:R-:W-:Y:S05]  /*29a30*/  @!P2 BRA `(.L_x_1597) ;  /* 0xfffffffc00f0a947 */ /* 0x004fea000383ffff */
[----:B------:R-:W-:Y:S05]  /*29a40*/  BRA `(.L_x_1596) ;  /* 0xfffffee800507947 */ /* 0x000fea000383ffff */
.L_x_1602:
[----:B-1----:R1:W2:Y:S02]  /*29a50*/  SYNCS.PHASECHK.TRANS64.TRYWAIT P2, [R232+URZ+0x30850], R0 ;  /* 0x03085000e80075a7 */ /* 0x0022a4000804017f */
[----:B--2---:R-:W-:Y:S05]  /*29a60*/  @!P2 NANOSLEEP.SYNCS 0x989680 ;  /* 0x009896800000a95d */ /* 0x004fea0003900000 */
[----:B------:R-:W2:Y:S02]  /*29a70*/  @!P2 SYNCS.PHASECHK.TRANS64 P2, [R232+URZ+0x30850], R0 ;  /* 0x03085000e800a5a7 */ /* 0x000ea4000804007f */
[----:B--2---:R-:W-:Y:S05]  /*29a80*/  @!P2 BRA `(.L_x_1602) ;  /* 0xfffffffc00f0a947 */ /* 0x004fea000383ffff */
[----:B------:R-:W-:Y:S05]  /*29a90*/  BRA `(.L_x_1601) ;  /* 0xfffffef800987947 */ /* 0x000fea000383ffff */
.L_x_1610:
[----:B-1----:R1:W2:Y:S02]  /*29aa0*/  SYNCS.PHASECHK.TRANS64.TRYWAIT P2, [R4+URZ+0x30830], R2 ;  /* 0x03083002040075a7 */ /* 0x0022a4000804017f */
[----:B--2---:R-:W-:Y:S05]  /*29ab0*/  @!P2 NANOSLEEP.SYNCS 0x989680 ;  /* 0x009896800000a95d */ /* 0x004fea0003900000 */
[----:B------:R-:W2:Y:S02]  /*29ac0*/  @!P2 SYNCS.PHASECHK.TRANS64 P2, [R4+URZ+0x30830], R2 ;  /* 0x030830020400a5a7 */ /* 0x000ea4000804007f */
[----:B--2---:R-:W-:Y:S05]  /*29ad0*/  @!P2 BRA `(.L_x_1610) ;  /* 0xfffffffc00f0a947 */ /* 0x004fea000383ffff */
[----:B------:R-:W-:Y:S05]  /*29ae0*/  BRA `(.L_x_1609) ;  /* 0xffffff0c00647947 */ /* 0x000fea000383ffff */
.L_x_1615:
[----:B-1----:R1:W2:Y:S02]  /*29af0*/  SYNCS.PHASECHK.TRANS64.TRYWAIT P2, [R0+URZ+0x30850], R2 ;  /* 0x03085002000075a7 */ /* 0x0022a4000804017f */
[----:B--2---:R-:W-:Y:S05]  /*29b00*/  @!P2 NANOSLEEP.SYNCS 0x989680 ;  /* 0x009896800000a95d */ /* 0x004fea0003900000 */
[----:B------:R-:W2:Y:S02]  /*29b10*/  @!P2 SYNCS.PHASECHK.TRANS64 P2, [R0+URZ+0x30850], R2 ;  /* 0x030850020000a5a7 */ /* 0x000ea4000804007f */
[----:B--2---:R-:W-:Y:S05]  /*29b20*/  @!P2 BRA `(.L_x_1615) ;  /* 0xfffffffc00f0a947 */ /* 0x004fea000383ffff */
[----:B------:R-:W-:Y:S05]  /*29b30*/  BRA `(.L_x_1614) ;  /* 0xffffff1c00b47947 */ /* 0x000fea000383ffff */
.L_x_1629:
[----:B-1----:R1:W2:Y:S02]  /*29b40*/  SYNCS.PHASECHK.TRANS64.TRYWAIT P0, [R12+URZ+0x30850], R5 ;  /* 0x030850050c0075a7 */ /* 0x0022a4000800017f */
[----:B--2---:R-:W-:Y:S05]  /*29b50*/  @!P0 NANOSLEEP.SYNCS 0x989680 ;  /* 0x009896800000895d */ /* 0x004fea0003900000 */
[----:B------:R-:W2:Y:S02]  /*29b60*/  @!P0 SYNCS.PHASECHK.TRANS64 P0, [R12+URZ+0x30850], R5 ;  /* 0x030850050c0085a7 */ /* 0x000ea4000800007f */
[----:B--2---:R-:W-:Y:S05]  /*29b70*/  @!P0 BRA `(.L_x_1629) ;  /* 0xfffffffc00f08947 */ /* 0x004fea000383ffff */
[----:B------:R-:W-:Y:S05]  /*29b80*/  BRA `(.L_x_1628) ;  /* 0xffffff4000e07947 */ /* 0x000fea000383ffff */
.L_x_1671:
[----:B------:R-:W1:Y:S01]  /*29b90*/  S2R R11, SR_TID.X ;  /* 0x00000000000b7919 */ /* 0x000e620000002100 */
[----:B------:R-:W-:Y:S01]  /*29ba0*/  BSSY B1, `(.L_x_1873) ;  /* 0x000000a000017945 */ /* 0x000fe20003800000 */
[----:B------:R-:W-:Y:S01]  /*29bb0*/  MOV R12, RZ ;  /* 0x000000ff000c7202 */ /* 0x000fe20000000f00 */
[----:B------:R-:W-:Y:S01]  /*29bc0*/  IMAD.MOV.U32 R15, RZ, RZ, -0x1 ;  /* 0xffffffffff0f7424 */ /* 0x000fe200078e00ff */
[----:B-1----:R-:W-:-:S04]  /*29bd0*/  SHF.R.U32.HI R11, RZ, 0x5, R11 ;  /* 0x00000005ff0b7819 */ /* 0x002fc8000001160b */
[----:B------:R-:W-:-:S05]  /*29be0*/  LOP3.LUT R11, R11, 0x3, RZ, 0xc0, !PT ;  /* 0x000000030b0b7812 */ /* 0x000fca00078ec0ff */
[----:B0-----:R-:W-:Y:S02]  /*29bf0*/  IMAD.MOV.U32 R13, RZ, RZ, R11 ;  /* 0x000000ffff0d7224 */ /* 0x001fe400078e000b */
[----:B------:R-:W-:-:S07]  /*29c00*/  IMAD.MOV.U32 R11, RZ, RZ, 0x1f ;  /* 0x0000001fff0b7424 */ /* 0x000fce00078e00ff */
[----:B------:R-:W-:Y:S05]  /*29c10*/  WARPSYNC.COLLECTIVE R15, `(.L_x_1874) ;  /* 0x000000000f087348 */ /* 0x000fea0003c00000 */
[----:B------:R0:W1:Y:S02]  /*29c20*/  SHFL.IDX P6, R14, R13, R12, R11 ;  /* 0x0000000c0d0e7389 */ /* 0x00006400000c000b */
[----:B01----:R-:W-:Y:S01]  /*29c30*/  ENDCOLLECTIVE ;  /* 0x000000000000791b */ /* 0x003fe20003800000 */
.L_x_1874:
[----:B------:R-:W-:Y:S05]  /*29c40*/  BSYNC B1 ;  /* 0x0000000000017941 */ /* 0x000fea0003800000 */
.L_x_1873:
[----:B------:R-:W-:Y:S05]  /*29c50*/  BRA `(.L_x_1875) ;  /* 0xffffff8c00e47947 */ /* 0x000fea000383ffff */
.L_x_1672:
[----:B------:R-:W-:Y:S01]  /*29c60*/  BSSY B1, `(.L_x_1876) ;  /* 0x0000006000017945 */ /* 0x000fe20003800000 */
[----:B------:R-:W-:-:S07]  /*29c70*/  MOV R15, 0xffffffff ;  /* 0xffffffff000f7802 */ /* 0x000fce0000000f00 */
[----:B0-----:R-:W-:Y:S05]  /*29c80*/  WARPSYNC.COLLECTIVE R15, `(.L_x_1877) ;  /* 0x000000000f0c7348 */ /* 0x001fea0003c00000 */
[----:B------:R-:W-:Y:S02]  /*29c90*/  ELECT P6, UR62, PT ;  /* 0x00000000003e782f */ /* 0x000fe400038c0000 */
[----:B------:R-:W-:Y:S01]  /*29ca0*/  MOV R14, UR62 ;  /* 0x0000003e000e7c02 */ /* 0x000fe20008000f00 */
[----:B0-----:R-:W-:Y:S10]  /*29cb0*/  ENDCOLLECTIVE ;  /* 0x000000000000791b */ /* 0x001ff40003800000 */
.L_x_1877:
[----:B------:R-:W-:Y:S05]  /*29cc0*/  BSYNC B1 ;  /* 0x0000000000017941 */ /* 0x000fea0003800000 */
.L_x_1876:
[----:B------:R-:W-:Y:S05]  /*29cd0*/  BRA `(.L_x_1878) ;  /* 0xffffff8c00d07947 */ /* 0x000fea000383ffff */
.L_x_1674:
[----:B-1----:R1:W2:Y:S02]  /*29ce0*/  SYNCS.PHASECHK.TRANS64.TRYWAIT P0, [R12+URZ+0x30820], R8 ;  /* 0x030820080c0075a7 */ /* 0x0022a4000800017f */
[----:B--2---:R-:W-:Y:S05]  /*29cf0*/  @!P0 NANOSLEEP.SYNCS 0x989680 ;  /* 0x009896800000895d */ /* 0x004fea0003900000 */
[----:B------:R-:W2:Y:S02]  /*29d00*/  @!P0 SYNCS.PHASECHK.TRANS64 P0, [R12+URZ+0x30820], R8 ;  /* 0x030820080c0085a7 */ /* 0x000ea4000800007f */
[----:B--2---:R-:W-:Y:S05]  /*29d10*/  @!P0 BRA `(.L_x_1674) ;  /* 0xfffffffc00f08947 */ /* 0x004fea000383ffff */
[----:B------:R-:W-:Y:S05]  /*29d20*/  BRA `(.L_x_1879) ;  /* 0xffffff8c00ec7947 */ /* 0x000fea000383ffff */
.L_x_1677:
[----:B-1----:R1:W2:Y:S02]  /*29d30*/  SYNCS.PHASECHK.TRANS64.TRYWAIT P0, [R8+URZ+0x308a0], R10 ;  /* 0x0308a00a080075a7 */ /* 0x0022a4000800017f */
[----:B--2---:R-:W-:Y:S05]  /*29d40*/  @!P0 NANOSLEEP.SYNCS 0x989680 ;  /* 0x009896800000895d */ /* 0x004fea0003900000 */
[----:B------:R-:W2:Y:S02]  /*29d50*/  @!P0 SYNCS.PHASECHK.TRANS64 P0, [R8+URZ+0x308a0], R10 ;  /* 0x0308a00a080085a7 */ /* 0x000ea4000800007f */
[----:B--2---:R-:W-:Y:S05]  /*29d60*/  @!P0 BRA `(.L_x_1677) ;  /* 0xfffffffc00f08947 */ /* 0x004fea000383ffff */
[----:B------:R-:W-:Y:S05]  /*29d70*/  BRA `(.L_x_1880) ;  /* 0xffffff8c00fc7947 */ /* 0x000fea000383ffff */
.L_x_1679:
[----:B--2---:R2:W3:Y:S02]  /*29d80*/  SYNCS.PHASECHK.TRANS64.TRYWAIT P0, [R8+URZ+0x308c0], R10 ;  /* 0x0308c00a080075a7 */ /* 0x0044e4000800017f */
[----:B---3--:R-:W-:Y:S05]  /*29d90*/  @!P0 NANOSLEEP.SYNCS 0x989680 ;  /* 0x009896800000895d */ /* 0x008fea0003900000 */
[----:B------:R-:W3:Y:S02]  /*29da0*/  @!P0 SYNCS.PHASECHK.TRANS64 P0, [R8+URZ+0x308c0], R10 ;  /* 0x0308c00a080085a7 */ /* 0x000ee4000800007f */
[----:B---3--:R-:W-:Y:S05]  /*29db0*/  @!P0 BRA `(.L_x_1679) ;  /* 0xfffffffc00f08947 */ /* 0x008fea000383ffff */
[----:B------:R-:W-:Y:S05]  /*29dc0*/  BRA `(.L_x_1881) ;  /* 0xffffff90009c7947 */ /* 0x000fea000383ffff */
.L_x_1683:
[----:B-1----:R1:W2:Y:S02]  /*29dd0*/  SYNCS.PHASECHK.TRANS64.TRYWAIT P0, [R8+URZ+0x308a0], R9 ;  /* 0x0308a009080075a7 */ /* 0x0022a4000800017f */
[----:B--2---:R-:W-:Y:S05]  /*29de0*/  @!P0 NANOSLEEP.SYNCS 0x989680 ;  /* 0x009896800000895d */ /* 0x004fea0003900000 */
[----:B------:R-:W2:Y:S02]  /*29df0*/  @!P0 SYNCS.PHASECHK.TRANS64 P0, [R8+URZ+0x308a0], R9 ;  /* 0x0308a009080085a7 */ /* 0x000ea4000800007f */
[----:B--2---:R-:W-:Y:S05]  /*29e00*/  @!P0 BRA `(.L_x_1683) ;  /* 0xfffffffc00f08947 */ /* 0x004fea000383ffff */
[----:B------:R-:W-:Y:S05]  /*29e10*/  BRA `(.L_x_1882) ;  /* 0xffffff9400847947 */ /* 0x000fea000383ffff */
.L_x_1685:
[----:B--2---:R2:W3:Y:S02]  /*29e20*/  SYNCS.PHASECHK.TRANS64.TRYWAIT P1, [R8+URZ+0x308c0], R9 ;  /* 0x0308c009080075a7 */ /* 0x0044e4000802017f */
[----:B---3--:R-:W-:Y:S05]  /*29e30*/  @!P1 NANOSLEEP.SYNCS 0x989680 ;  /* 0x009896800000995d */ /* 0x008fea0003900000 */
[----:B------:R-:W3:Y:S02]  /*29e40*/  @!P1 SYNCS.PHASECHK.TRANS64 P1, [R8+URZ+0x308c0], R9 ;  /* 0x0308c009080095a7 */ /* 0x000ee4000802007f */
[----:B---3--:R-:W-:Y:S05]  /*29e50*/  @!P1 BRA `(.L_x_1685) ;  /* 0xfffffffc00f09947 */ /* 0x008fea000383ffff */
[----:B------:R-:W-:Y:S05]  /*29e60*/  BRA `(.L_x_1883) ;  /* 0xffffff9800207947 */ /* 0x000fea000383ffff */
.L_x_1706:
[----:B------:R-:W0:Y:S01]  /*29e70*/  S2R R7, SR_TID.X ;  /* 0x0000000000077919 */ /* 0x000e220000002100 */
[----:B------:R-:W-:Y:S01]  /*29e80*/  BSSY B0, `(.L_x_1884) ;  /* 0x000000a000007945 */ /* 0x000fe20003800000 */
[----:B------:R-:W-:Y:S01]  /*29e90*/  IMAD.MOV.U32 R12, RZ, RZ, RZ ;  /* 0x000000ffff0c7224 */ /* 0x000fe200078e00ff */
[----:B------:R-:W-:Y:S01]  /*29ea0*/  MOV R11, 0x1f ;  /* 0x0000001f000b7802 */ /* 0x000fe20000000f00 */
[----:B------:R-:W-:Y:S01]  /*29eb0*/  IMAD.MOV.U32 R15, RZ, RZ, -0x1 ;  /* 0xffffffffff0f7424 */ /* 0x000fe200078e00ff */
[----:B0-----:R-:W-:-:S04]  /*29ec0*/  SHF.R.U32.HI R7, RZ, 0x5, R7 ;  /* 0x00000005ff077819 */ /* 0x001fc80000011607 */
[----:B------:R-:W-:-:S05]  /*29ed0*/  LOP3.LUT R7, R7, 0x3, RZ, 0xc0, !PT ;  /* 0x0000000307077812 */ /* 0x000fca00078ec0ff */
[----:B------:R-:W-:-:S07]  /*29ee0*/  IMAD.MOV.U32 R13, RZ, RZ, R7 ;  /* 0x000000ffff0d7224 */ /* 0x000fce00078e0007 */
[----:B------:R-:W-:Y:S05]  /*29ef0*/  WARPSYNC.COLLECTIVE R15, `(.L_x_1885) ;  /* 0x000000000f087348 */ /* 0x000fea0003c00000 */
[----:B------:R0:W1:Y:S02]  /*29f00*/  SHFL.IDX P6, R14, R13, R12, R11 ;  /* 0x0000000c0d0e7389 */ /* 0x00006400000c000b */
[----:B01----:R-:W-:Y:S01]  /*29f10*/  ENDCOLLECTIVE ;  /* 0x000000000000791b */ /* 0x003fe20003800000 */
.L_x_1885:
[----:B------:R-:W-:Y:S05]  /*29f20*/  BSYNC B0 ;  /* 0x0000000000007941 */ /* 0x000fea0003800000 */
.L_x_1884:
[----:B------:R-:W-:Y:S05]  /*29f30*/  BRA `(.L_x_1886) ;  /* 0xffffffa800487947 */ /* 0x000fea000383ffff */
.L_x_1707:
[----:B------:R-:W-:Y:S01]  /*29f40*/  BSSY B0, `(.L_x_1887) ;  /* 0x0000006000007945 */ /* 0x000fe20003800000 */
[----:B------:R-:W-:-:S07]  /*29f50*/  IMAD.MOV.U32 R15, RZ, RZ, -0x1 ;  /* 0xffffffffff0f7424 */ /* 0x000fce00078e00ff */
[----:B------:R-:W-:Y:S05]  /*29f60*/  WARPSYNC.COLLECTIVE R15, `(.L_x_1888) ;  /* 0x000000000f0c7348 */ /* 0x000fea0003c00000 */
[----:B------:R-:W-:Y:S02]  /*29f70*/  ELECT P6, UR62, PT ;  /* 0x00000000003e782f */ /* 0x000fe400038c0000 */
[----:B------:R-:W-:Y:S01]  /*29f80*/  MOV R14, UR62 ;  /* 0x0000003e000e7c02 */ /* 0x000fe20008000f00 */
[----:B------:R-:W-:Y:S10]  /*29f90*/  ENDCOLLECTIVE ;  /* 0x000000000000791b */ /* 0x000ff40003800000 */
.L_x_1888:
[----:B------:R-:W-:Y:S05]  /*29fa0*/  BSYNC B0 ;  /* 0x0000000000007941 */ /* 0x000fea0003800000 */
.L_x_1887:
[----:B------:R-:W-:Y:S05]  /*29fb0*/  BRA `(.L_x_1889) ;  /* 0xffffffa800387947 */ /* 0x000fea000383ffff */
.L_x_1710:
[----:B0-----:R0:W1:Y:S02]  /*29fc0*/  SYNCS.PHASECHK.TRANS64.TRYWAIT P0, [R7+URZ+0x30840], R10 ;  /* 0x0308400a070075a7 */ /* 0x001064000800017f */
[----:B-1----:R-:W-:Y:S05]  /*29fd0*/  @!P0 NANOSLEEP.SYNCS 0x989680 ;  /* 0x009896800000895d */ /* 0x002fea0003900000 */
[----:B------:R-:W1:Y:S02]  /*29fe0*/  @!P0 SYNCS.PHASECHK.TRANS64 P0, [R7+URZ+0x30840], R10 ;  /* 0x0308400a070085a7 */ /* 0x000e64000800007f */
[----:B-1----:R-:W-:Y:S05]  /*29ff0*/  @!P0 BRA `(.L_x_1710) ;  /* 0xfffffffc00f08947 */ /* 0x002fea000383ffff */
[----:B------:R-:W-:Y:S05]  /*2a000*/  BRA `(.L_x_1890) ;  /* 0xffffffa800a07947 */ /* 0x000fea000383ffff */
.L_x_1713:
        /* <DEDUP_REMOVED lines=8> */
.L_x_1721:
[----:B0-----:R0:W1:Y:S02]  /*2a090*/  SYNCS.PHASECHK.TRANS64.TRYWAIT P0, [R3+URZ+0x30840], R8 ;  /* 0x03084008030075a7 */ /* 0x001064000800017f */
[----:B-1----:R-:W-:Y:S05]  /*2a0a0*/  @!P0 NANOSLEEP.SYNCS 0x989680 ;  /* 0x009896800000895d */ /* 0x002fea0003900000 */
[----:B------:R-:W1:Y:S02]  /*2a0b0*/  @!P0 SYNCS.PHASECHK.TRANS64 P0, [R3+URZ+0x30840], R8 ;  /* 0x03084008030085a7 */ /* 0x000e64000800007f */
[----:B-1----:R-:W-:Y:S05]  /*2a0c0*/  @!P0 BRA `(.L_x_1721) ;  /* 0xfffffffc00f08947 */ /* 0x002fea000383ffff */
[----:B------:R-:W-:Y:S05]  /*2a0d0*/  BRA `(.L_x_1892) ;  /* 0xffffffb000dc7947 */ /* 0x000fea000383ffff */
.L_x_1723:
[----:B0-----:R0:W1:Y:S02]  /*2a0e0*/  SYNCS.PHASECHK.TRANS64.TRYWAIT P0, [R8+URZ+0x60], R3 ;  /* 0x00006003080075a7 */ /* 0x001064000800017f */
[----:B-1----:R-:W-:Y:S05]  /*2a0f0*/  @!P0 NANOSLEEP.SYNCS 0x989680 ;  /* 0x009896800000895d */ /* 0x002fea0003900000 */
[----:B------:R-:W1:Y:S02]  /*2a100*/  @!P0 SYNCS.PHASECHK.TRANS64 P0, [R8+URZ+0x60], R3 ;  /* 0x00006003080085a7 */ /* 0x000e64000800007f */
[----:B-1----:R-:W-:Y:S05]  /*2a110*/  @!P0 BRA `(.L_x_1723) ;  /* 0xfffffffc00f08947 */ /* 0x002fea000383ffff */
[----:B------:R-:W-:Y:S05]  /*2a120*/  BRA `(.L_x_1893) ;  /* 0xffffffb4009c7947 */ /* 0x000fea000383ffff */
.L_x_1728:
[----:B-1----:R1:W2:Y:S02]  /*2a130*/  SYNCS.PHASECHK.TRANS64.TRYWAIT P0, [R2+URZ+0x30840], R3 ;  /* 0x03084003020075a7 */ /* 0x0022a4000800017f */
[----:B--2---:R-:W-:Y:S05]  /*2a140*/  @!P0 NANOSLEEP.SYNCS 0x989680 ;  /* 0x009896800000895d */ /* 0x004fea0003900000 */
[----:B------:R-:W2:Y:S02]  /*2a150*/  @!P0 SYNCS.PHASECHK.TRANS64 P0, [R2+URZ+0x30840], R3 ;  /* 0x03084003020085a7 */ /* 0x000ea4000800007f */
[----:B--2---:R-:W-:Y:S05]  /*2a160*/  @!P0 BRA `(.L_x_1728) ;  /* 0xfffffffc00f08947 */ /* 0x004fea000383ffff */
[----:B------:R-:W-:Y:S05]  /*2a170*/  BRA `(.L_x_1894) ;  /* 0xffffffbc00307947 */ /* 0x000fea000383ffff */
.L_x_1730:
[----:B0-----:R0:W1:Y:S02]  /*2a180*/  SYNCS.PHASECHK.TRANS64.TRYWAIT P1, [R3+URZ+0x60], R2 ;  /* 0x00006002030075a7 */ /* 0x001064000802017f */
[----:B-1----:R-:W-:Y:S05]  /*2a190*/  @!P1 NANOSLEEP.SYNCS 0x989680 ;  /* 0x009896800000995d */ /* 0x002fea0003900000 */
[----:B------:R-:W1:Y:S02]  /*2a1a0*/  @!P1 SYNCS.PHASECHK.TRANS64 P1, [R3+URZ+0x60], R2 ;  /* 0x00006002030095a7 */ /* 0x000e64000802007f */
[----:B-1----:R-:W-:Y:S05]  /*2a1b0*/  @!P1 BRA `(.L_x_1730) ;  /* 0xfffffffc00f09947 */ /* 0x002fea000383ffff */
[----:B------:R-:W-:Y:S05]  /*2a1c0*/  BRA `(.L_x_1895) ;  /* 0xffffffbc00f07947 */ /* 0x000fea000383ffff */
.L_x_1735:
[----:B--2---:R2:W3:Y:S02]  /*2a1d0*/  SYNCS.PHASECHK.TRANS64.TRYWAIT P0, [R2+URZ+0x30840], R3 ;  /* 0x03084003020075a7 */ /* 0x0044e4000800017f */
[----:B---3--:R-:W-:Y:S05]  /*2a1e0*/  @!P0 NANOSLEEP.SYNCS 0x989680 ;  /* 0x009896800000895d */ /* 0x008fea0003900000 */
[----:B------:R-:W3:Y:S02]  /*2a1f0*/  @!P0 SYNCS.PHASECHK.TRANS64 P0, [R2+URZ+0x30840], R3 ;  /* 0x03084003020085a7 */ /* 0x000ee4000800007f */
[----:B---3--:R-:W-:Y:S05]  /*2a200*/  @!P0 BRA `(.L_x_1735) ;  /* 0xfffffffc00f08947 */ /* 0x008fea000383ffff */
[----:B------:R-:W-:Y:S05]  /*2a210*/  BRA `(.L_x_1896) ;  /* 0xffffffc4003c7947 */ /* 0x000fea000383ffff */
.L_x_1737:
[----:B0-----:R0:W1:Y:S02]  /*2a220*/  SYNCS.PHASECHK.TRANS64.TRYWAIT P1, [R3+URZ+0x60], R9 ;  /* 0x00006009030075a7 */ /* 0x001064000802017f */
[----:B-1----:R-:W-:Y:S05]  /*2a230*/  @!P1 NANOSLEEP.SYNCS 0x989680 ;  /* 0x009896800000995d */ /* 0x002fea0003900000 */
[----:B------:R-:W1:Y:S02]  /*2a240*/  @!P1 SYNCS.PHASECHK.TRANS64 P1, [R3+URZ+0x60], R9 ;  /* 0x00006009030095a7 */ /* 0x000e64000802007f */
[----:B-1----:R-:W-:Y:S05]  /*2a250*/  @!P1 BRA `(.L_x_1737) ;  /* 0xfffffffc00f09947 */ /* 0x002fea000383ffff */
[----:B------:R-:W-:Y:S05]  /*2a260*/  BRA `(.L_x_1897) ;  /* 0xffffffc400fc7947 */ /* 0x000fea000383ffff */
.L_x_1744:
[----:B-1----:R1:W2:Y:S02]  /*2a270*/  SYNCS.PHASECHK.TRANS64.TRYWAIT P0, [R3+URZ+0x30860], R2 ;  /* 0x03086002030075a7 */ /* 0x0022a4000800017f */
[----:B--2---:R-:W-:Y:S05]  /*2a280*/  @!P0 NANOSLEEP.SYNCS 0x989680 ;  /* 0x009896800000895d */ /* 0x004fea0003900000 */
[----:B------:R-:W2:Y:S02]  /*2a290*/  @!P0 SYNCS.PHASECHK.TRANS64 P0, [R3+URZ+0x30860], R2 ;  /* 0x03086002030085a7 */ /* 0x000ea4000800007f */
[----:B--2---:R-:W-:Y:S05]  /*2a2a0*/  @!P0 BRA `(.L_x_1744) ;  /* 0xfffffffc00f08947 */ /* 0x004fea000383ffff */
[----:B------:R-:W-:Y:S05]  /*2a2b0*/  BRA `(.L_x_1898) ;  /* 0xffffffcc00307947 */ /* 0x000fea000383ffff */
.L_x_1746:
[----:B------:R-:W-:Y:S01]  /*2a2c0*/  BSSY B0, `(.L_x_1899) ;  /* 0x0000008000007945 */ /* 0x000fe20003800000 */
[----:B0-----:R-:W-:Y:S01]  /*2a2d0*/  MOV R13, R16 ;  /* 0x00000010000d7202 */ /* 0x001fe20000000f00 */
[----:B------:R-:W-:Y:S01]  /*2a2e0*/  IMAD.MOV.U32 R12, RZ, RZ, RZ ;  /* 0x000000ffff0c7224 */ /* 0x000fe200078e00ff */
[----:B------:R-:W-:Y:S01]  /*2a2f0*/  MOV R15, 0xffffffff ;  /* 0xffffffff000f7802 */ /* 0x000fe20000000f00 */
[----:B------:R-:W-:-:S07]  /*2a300*/  IMAD.MOV.U32 R11, RZ, RZ, 0x1f ;  /* 0x0000001fff0b7424 */ /* 0x000fce00078e00ff */
[----:B-1234-:R-:W-:Y:S05]  /*2a310*/  WARPSYNC.COLLECTIVE R15, `(.L_x_1900) ;  /* 0x000000000f087348 */ /* 0x01efea0003c00000 */
[----:B------:R0:W0:Y:S02]  /*2a320*/  SHFL.IDX P6, R14, R13, R12, R11 ;  /* 0x0000000c0d0e7389 */ /* 0x00002400000c000b */
[----:B01234-:R-:W-:Y:S01]  /*2a330*/  ENDCOLLECTIVE ;  /* 0x000000000000791b */ /* 0x01ffe20003800000 */
.L_x_1900:
[----:B------:R-:W-:Y:S05]  /*2a340*/  BSYNC B0 ;  /* 0x0000000000007941 */ /* 0x000fea0003800000 */
.L_x_1899:
[----:B------:R-:W-:Y:S01]  /*2a350*/  IMAD.MOV.U32 R13, RZ, RZ, R16 ;  /* 0x000000ffff0d7224 */ /* 0x000fe200078e0010 */
[----:B------:R-:W-:Y:S01]  /*2a360*/  MOV R12, 0x1 ;  /* 0x00000001000c7802 */ /* 0x000fe20000000f00 */
[----:B------:R-:W-:Y:S02]  /*2a370*/  IMAD.MOV.U32 R11, RZ, RZ, 0x1f ;  /* 0x0000001fff0b7424 */ /* 0x000fe400078e00ff */
[----:B------:R-:W-:Y:S02]  /*2a380*/  IMAD.MOV.U32 R15, RZ, RZ, -0x1 ;  /* 0xffffffffff0f7424 */ /* 0x000fe400078e00ff */
[----:B------:R-:W-:-:S07]  /*2a390*/  IMAD.MOV.U32 R4, RZ, RZ, R14 ;  /* 0x000000ffff047224 */ /* 0x000fce00078e000e */
[----:B------:R-:W-:Y:S05]  /*2a3a0*/  WARPSYNC.COLLECTIVE R15, `(.L_x_1901) ;  /* 0x000000000f087348 */ /* 0x000fea0003c00000 */
[----:B------:R0:W1:Y:S02]  /*2a3b0*/  SHFL.IDX P6, R14, R13, R12, R11 ;  /* 0x0000000c0d0e7389 */ /* 0x00006400000c000b */
[----:B01----:R-:W-:Y:S01]  /*2a3c0*/  ENDCOLLECTIVE ;  /* 0x000000000000791b */ /* 0x003fe20003800000 */
.L_x_1901:
[----:B------:R-:W-:Y:S01]  /*2a3d0*/  MOV R16, R14 ;  /* 0x0000000e00107202 */ /* 0x000fe20000000f00 */
[----:B------:R-:W-:Y:S06]  /*2a3e0*/  BRA `(.L_x_1902) ;  /* 0xffffffcc00e07947 */ /* 0x000fec000383ffff */
.L_x_1749:
[----:B------:R-:W-:Y:S01]  /*2a3f0*/  BSSY B0, `(.L_x_1903) ;  /* 0x0000008000007945 */ /* 0x000fe20003800000 */
[----:B0----5:R-:W-:Y:S01]  /*2a400*/  IMAD.MOV.U32 R13, RZ, RZ, R3 ;  /* 0x000000ffff0d7224 */ /* 0x021fe200078e0003 */
[----:B------:R-:W-:Y:S01]  /*2a410*/  MOV R11, RZ ;  /* 0x000000ff000b7202 */ /* 0x000fe20000000f00 */
[----:B------:R-:W-:Y:S02]  /*2a420*/  IMAD.MOV.U32 R12, RZ, RZ, 0x1 ;  /* 0x00000001ff0c7424 */ /* 0x000fe400078e00ff */
[----:B------:R-:W-:-:S07]  /*2a430*/  IMAD.MOV.U32 R15, RZ, RZ, -0x1 ;  /* 0xffffffffff0f7424 */ /* 0x000fce00078e00ff */
[----:B-1-3--:R-:W-:Y:S05]  /*2a440*/  WARPSYNC.COLLECTIVE R15, `(.L_x_1904) ;  /* 0x000000000f087348 */ /* 0x00afea0003c00000 */
[----:B------:R0:W2:Y:S02]  /*2a450*/  SHFL.UP P6, R14, R13, R12, R11 ;  /* 0x0400000c0d0e7389 */ /* 0x0000a400000c000b */
[----:B0123--:R-:W-:Y:S01]  /*2a460*/  ENDCOLLECTIVE ;  /* 0x000000000000791b */ /* 0x00ffe20003800000 */
.L_x_1904:
[----:B------:R-:W-:Y:S05]  /*2a470*/  BSYNC B0 ;  /* 0x0000000000007941 */ /* 0x000fea0003800000 */
.L_x_1903:
[----:B------:R-:W-:Y:S01]  /*2a480*/  ISETP.NE.AND P0, PT, R8, RZ, PT ;  /* 0x000000ff0800720c */ /* 0x000fe20003f05270 */
[----:B------:R-:W-:Y:S01]  /*2a490*/  IMAD.MOV.U32 R11, RZ, RZ, RZ ;  /* 0x000000ffff0b7224 */ /* 0x000fe200078e00ff */
[----:B------:R-:W-:Y:S01]  /*2a4a0*/  MOV R12, 0x2 ;  /* 0x00000002000c7802 */ /* 0x000fe20000000f00 */
[----:B------:R-:W-:Y:S01]  /*2a4b0*/  IMAD.MOV.U32 R15, RZ, RZ, -0x1 ;  /* 0xffffffffff0f7424 */ /* 0x000fe200078e00ff */
[----:B------:R-:W-:Y:S02]  /*2a4c0*/  SEL R14, R14, RZ, P0 ;  /* 0x000000ff0e0e7207 */ /* 0x000fe40000000000 */
[----:B------:R-:W-:-:S03]  /*2a4d0*/  ISETP.GE.U32.AND P0, PT, R8, 0x2, PT ;  /* 0x000000020800780c */ /* 0x000fc60003f06070 */
[----:B------:R-:W-:-:S10]  /*2a4e0*/  IMAD.IADD R13, R3, 0x1, R14 ;  /* 0x00000001030d7824 */ /* 0x000fd400078e020e */
[----:B------:R-:W-:Y:S05]  /*2a4f0*/  WARPSYNC.COLLECTIVE R15, `(.L_x_1905) ;  /* 0x000000000f087348 */ /* 0x000fea0003c00000 */
[----:B------:R0:W1:Y:S02]  /*2a500*/  SHFL.UP P6, R14, R13, R12, R11 ;  /* 0x0400000c0d0e7389 */ /* 0x00006400000c000b */
[----:B01----:R-:W-:Y:S01]  /*2a510*/  ENDCOLLECTIVE ;  /* 0x000000000000791b */ /* 0x003fe20003800000 */
.L_x_1905:
        /* <DEDUP_REMOVED lines=8> */
.L_x_1906:
        /* <DEDUP_REMOVED lines=8> */
.L_x_1907:
        /* <DEDUP_REMOVED lines=8> */
.L_x_1908:
[----:B------:R-:W-:Y:S01]  /*2a6a0*/  IMAD.MOV.U32 R12, RZ, RZ, 0x1f ;  /* 0x0000001fff0c7424 */ /* 0x000fe200078e00ff */
[----:B------:R-:W-:Y:S02]  /*2a6b0*/  MOV R11, 0x1f ;  /* 0x0000001f000b7802 */ /* 0x000fe40000000f00 */
[----:B------:R-:W-:-:S04]  /*2a6c0*/  SEL R2, R14, RZ, P0 ;  /* 0x000000ff0e027207 */ /* 0x000fc80000000000 */
[----:B------:R-:W-:-:S05]  /*2a6d0*/  IADD3 R2, R7, R2, RZ ;  /* 0x0000000207027210 */ /* 0x000fca0007ffe0ff */
[----:B------:R-:W-:-:S07]  /*2a6e0*/  IMAD.MOV.U32 R13, RZ, RZ, R2 ;  /* 0x000000ffff0d7224 */ /* 0x000fce00078e0002 */
[----:B------:R-:W-:Y:S05]  /*2a6f0*/  WARPSYNC.COLLECTIVE R15, `(.L_x_1909) ;  /* 0x000000000f087348 */ /* 0x000fea0003c00000 */
[----:B------:R0:W1:Y:S02]  /*2a700*/  SHFL.IDX P6, R14, R13, R12, R11 ;  /* 0x0000000c0d0e7389 */ /* 0x00006400000c000b */
[----:B01----:R-:W-:Y:S01]  /*2a710*/  ENDCOLLECTIVE ;  /* 0x000000000000791b */ /* 0x003fe20003800000 */
.L_x_1909:
[----:B------:R-:W-:Y:S05]  /*2a720*/  BRA `(.L_x_1910) ;  /* 0xffffffcc00a87947 */ /* 0x000fea000383ffff */
.L_x_1754:
[----:B------:R-:W-:Y:S01]  /*2a730*/  BSSY B0, `(.L_x_1911) ;  /* 0x0000008000007945 */ /* 0x000fe20003800000 */
[----:B-----5:R-:W-:Y:S01]  /*2a740*/  IMAD.MOV.U32 R13, RZ, RZ, R3 ;  /* 0x000000ffff0d7224 */ /* 0x020fe200078e0003 */
[----:B------:R-:W-:Y:S01]  /*2a750*/  MOV R11, RZ ;  /* 0x000000ff000b7202 */ /* 0x000fe20000000f00 */
[----:B------:R-:W-:Y:S02]  /*2a760*/  IMAD.MOV.U32 R12, RZ, RZ, 0x1 ;  /* 0x00000001ff0c7424 */ /* 0x000fe400078e00ff */
[----:B------:R-:W-:-:S07]  /*2a770*/  IMAD.MOV.U32 R15, RZ, RZ, -0x1 ;  /* 0xffffffffff0f7424 */ /* 0x000fce00078e00ff */
[----:B0-----:R-:W-:Y:S05]  /*2a780*/  WARPSYNC.COLLECTIVE R15, `(.L_x_1912) ;  /* 0x000000000f087348 */ /* 0x001fea0003c00000 */
[----:B------:R1:W2:Y:S02]  /*2a790*/  SHFL.UP P6, R14, R13, R12, R11 ;  /* 0x0400000c0d0e7389 */ /* 0x0002a400000c000b */
[----:B012---:R-:W-:Y:S01]  /*2a7a0*/  ENDCOLLECTIVE ;  /* 0x000000000000791b */ /* 0x007fe20003800000 */
.L_x_1912:
[----:B------:R-:W-:Y:S05]  /*2a7b0*/  BSYNC B0 ;  /* 0x0000000000007941 */ /* 0x000fea0003800000 */
.L_x_1911:
        /* <DEDUP_REMOVED lines=10> */
.L_x_1913:
        /* <DEDUP_REMOVED lines=8> */
.L_x_1914:
        /* <DEDUP_REMOVED lines=8> */
.L_x_1915:
        /* <DEDUP_REMOVED lines=8> */
.L_x_1916:
        /* <DEDUP_REMOVED lines=8> */
.L_x_1917:
[----:B------:R-:W-:Y:S05]  /*2aa60*/  BRA `(.L_x_1918) ;  /* 0xffffffcc00907947 */ /* 0x000fea000383ffff */
.L_x_1756:
[----:B------:R-:W-:Y:S01]  /*2aa70*/  BSSY B0, `(.L_x_1919) ;  /* 0x0000006000007945 */ /* 0x000fe20003800000 */
[----:B------:R-:W-:Y:S01]  /*2aa80*/  PLOP3.LUT P6, PT, P6, PT, PT, 0x8, 0x0 ;  /* 0x000000000000781c */ /* 0x000fe200037ce170 */
[----:B------:R-:W-:-:S12]  /*2aa90*/  IMAD.MOV.U32 R15, RZ, RZ, -0x1 ;  /* 0xffffffffff0f7424 */ /* 0x000fd800078e00ff */
[----:B0-----:R-:W-:Y:S05]  /*2aaa0*/  WARPSYNC.COLLECTIVE R15, `(.L_x_1920) ;  /* 0x000000000f087348 */ /* 0x001fea0003c00000 */
[----:B------:R-:W-:Y:S01]  /*2aab0*/  VOTE.ANY R14, PT, P6 ;  /* 0x00000000000e7806 */ /* 0x000fe200030e0100 */
[----:B0-----:R-:W-:Y:S06]  /*2aac0*/  ENDCOLLECTIVE ;  /* 0x000000000000791b */ /* 0x001fec0003800000 */
.L_x_1920:
[----:B------:R-:W-:Y:S05]  /*2aad0*/  BSYNC B0 ;  /* 0x0000000000007941 */ /* 0x000fea0003800000 */
.L_x_1919:
[----:B------:R-:W-:Y:S01]  /*2aae0*/  IMAD.MOV.U32 R6, RZ, RZ, R14 ;  /* 0x000000ffff067224 */ /* 0x000fe200078e000e */
[----:B------:R-:W-:Y:S01]  /*2aaf0*/  MOV R13, R3 ;  /* 0x00000003000d7202 */ /* 0x000fe20000000f00 */
[----:B------:R-:W-:Y:S01]  /*2ab00*/  IMAD.MOV.U32 R11, RZ, RZ, 0x1f ;  /* 0x0000001fff0b7424 */ /* 0x000fe200078e00ff */
[----:B------:R-:W-:Y:S01]  /*2ab10*/  MOV R15, 0xffffffff ;  /* 0xffffffff000f7802 */ /* 0x000fe20000000f00 */
[----:B------:R-:W0:Y:S02]  /*2ab20*/  POPC R7, R6 ;  /* 0x0000000600077309 */ /* 0x000e240000000000 */
[----:B0-----:R-:W-:-:S07]  /*2ab30*/  IMAD.MOV.U32 R12, RZ, RZ, R7 ;  /* 0x000000ffff0c7224 */ /* 0x001fce00078e0007 */
[----:B------:R-:W-:Y:S05]  /*2ab40*/  WARPSYNC.COLLECTIVE R15, `(.L_x_1921) ;  /* 0x000000000f087348 */ /* 0x000fea0003c00000 */
[----:B------:R0:W1:Y:S02]  /*2ab50*/  SHFL.IDX P6, R14, R13, R12, R11 ;  /* 0x0000000c0d0e7389 */ /* 0x00006400000c000b */
[----:B01----:R-:W-:Y:S01]  /*2ab60*/  ENDCOLLECTIVE ;  /* 0x000000000000791b */ /* 0x003fe20003800000 */
.L_x_1921:
[----:B------:R-:W-:Y:S01]  /*2ab70*/  IMAD.MOV.U32 R17, RZ, RZ, R14 ;  /* 0x000000ffff117224 */ /* 0x000fe200078e000e */
[----:B------:R-:W-:Y:S06]  /*2ab80*/  BRA `(.L_x_1922) ;  /* 0xffffffcc00807947 */ /* 0x000fec000383ffff */
.L_x_1758:
[----:B------:R-:W-:Y:S01]  /*2ab90*/  BSSY B0, `(.L_x_1923) ;  /* 0x0000007000007945 */ /* 0x000fe20003800000 */
[----:B------:R-:W-:Y:S01]  /*2aba0*/  IMAD.MOV.U32 R13, RZ, RZ, R2 ;  /* 0x000000ffff0d7224 */ /* 0x000fe200078e0002 */
[----:B------:R-:W-:Y:S01]  /*2abb0*/  MOV R11, 0x1f ;  /* 0x0000001f000b7802 */ /* 0x000fe20000000f00 */
[----:B------:R-:W-:-:S07]  /*2abc0*/  IMAD.MOV.U32 R15, RZ, RZ, -0x1 ;  /* 0xffffffffff0f7424 */ /* 0x000fce00078e00ff */
[----:B012---:R-:W-:Y:S05]  /*2abd0*/  WARPSYNC.COLLECTIVE R15, `(.L_x_1924) ;  /* 0x000000000f087348 */ /* 0x007fea0003c00000 */
[----:B------:R3:W4:Y:S02]  /*2abe0*/  SHFL.IDX P6, R14, R13, R12, R11 ;  /* 0x0000000c0d0e7389 */ /* 0x00072400000c000b */
[----:B01234-:R-:W-:Y:S01]  /*2abf0*/  ENDCOLLECTIVE ;  /* 0x000000000000791b */ /* 0x01ffe20003800000 */
.L_x_1924:
[----:B------:R-:W-:Y:S05]  /*2ac00*/  BSYNC B0 ;  /* 0x0000000000007941 */ /* 0x000fea0003800000 */
.L_x_1923:
[----:B------:R-:W-:Y:S01]  /*2ac10*/  IMAD.MOV.U32 R6, RZ, RZ, R14 ;  /* 0x000000ffff067224 */ /* 0x000fe200078e000e */
[----:B------:R-:W-:Y:S06]  /*2ac20*/  BRA `(.L_x_1757) ;  /* 0xffffffcc00747947 */ /* 0x000fec000383ffff */
.L_x_1762:
[----:B-1----:R1:W2:Y:S02]  /*2ac30*/  SYNCS.PHASECHK.TRANS64.TRYWAIT P0, [R0+URZ+0x30820], R3 ;  /* 0x03082003000075a7 */ /* 0x0022a4000800017f */
[----:B--2---:R-:W-:Y:S05]  /*2ac40*/  @!P0 NANOSLEEP.SYNCS 0x989680 ;  /* 0x009896800000895d */ /* 0x004fea0003900000 */
[----:B------:R-:W2:Y:S02]  /*2ac50*/  @!P0 SYNCS.PHASECHK.TRANS64 P0, [R0+URZ+0x30820], R3 ;  /* 0x03082003000085a7 */ /* 0x000ea4000800007f */
[----:B--2---:R-:W-:Y:S05]  /*2ac60*/  @!P0 BRA `(.L_x_1762) ;  /* 0xfffffffc00f08947 */ /* 0x004fea000383ffff */
[----:B------:R-:W-:Y:S05]  /*2ac70*/  BRA `(.L_x_1925) ;  /* 0xffffffd000ec7947 */ /* 0x000fea000383ffff */
.L_x_1763:
[----:B------:R-:W2:Y:S01]  /*2ac80*/  S2R R2, SR_TID.X ;  /* 0x0000000000027919 */ /* 0x000ea20000002100 */
[----:B------:R-:W-:Y:S01]  /*2ac90*/  BSSY B0, `(.L_x_1926) ;  /* 0x000000a000007945 */ /* 0x000fe20003800000 */
[----:B------:R-:W-:Y:S01]  /*2aca0*/  IMAD.MOV.U32 R12, RZ, RZ, RZ ;  /* 0x000000ffff0c7224 */ /* 0x000fe200078e00ff */
[----:B------:R-:W-:Y:S01]  /*2acb0*/  MOV R15, 0xffffffff ;  /* 0xffffffff000f7802 */ /* 0x000fe20000000f00 */
[----:B------:R-:W-:Y:S01]  /*2acc0*/  IMAD.MOV.U32 R11, RZ, RZ, 0x1f ;  /* 0x0000001fff0b7424 */ /* 0x000fe200078e00ff */
[----:B--2---:R-:W-:-:S04]  /*2acd0*/  SHF.R.U32.HI R2, RZ, 0x5, R2 ;  /* 0x00000005ff027819 */ /* 0x004fc80000011602 */
[----:B------:R-:W-:-:S04]  /*2ace0*/  LOP3.LUT R2, R2, 0x3, RZ, 0xc0, !PT ;  /* 0x0000000302027812 */ /* 0x000fc800078ec0ff */
[----:B0-----:R-:W-:-:S07]  /*2acf0*/  MOV R13, R2 ;  /* 0x00000002000d7202 */ /* 0x001fce0000000f00 */
[----:B-1----:R-:W-:Y:S05]  /*2ad00*/  WARPSYNC.COLLECTIVE R15, `(.L_x_1927) ;  /* 0x000000000f087348 */ /* 0x002fea0003c00000 */
[----:B------:R0:W2:Y:S02]  /*2ad10*/  SHFL.IDX P6, R14, R13, R12, R11 ;  /* 0x0000000c0d0e7389 */ /* 0x0000a400000c000b */
[----:B012---:R-:W-:Y:S01]  /*2ad20*/  ENDCOLLECTIVE ;  /* 0x000000000000791b */ /* 0x007fe20003800000 */
.L_x_1927:
[----:B------:R-:W-:Y:S05]  /*2ad30*/  BSYNC B0 ;  /* 0x0000000000007941 */ /* 0x000fea0003800000 */
.L_x_1926:
[----:B------:R-:W-:Y:S05]  /*2ad40*/  BRA `(.L_x_1928) ;  /* 0xffffffd000d47947 */ /* 0x000fea000383ffff */
.L_x_1764:
[----:B------:R-:W-:Y:S01]  /*2ad50*/  BSSY B0, `(.L_x_1929) ;  /* 0x0000006000007945 */ /* 0x000fe20003800000 */
[----:B------:R-:W-:-:S07]  /*2ad60*/  IMAD.MOV.U32 R15, RZ, RZ, -0x1 ;  /* 0xffffffffff0f7424 */ /* 0x000fce00078e00ff */
[----:B012---:R-:W-:Y:S05]  /*2ad70*/  WARPSYNC.COLLECTIVE R15, `(.L_x_1930) ;  /* 0x000000000f0c7348 */ /* 0x007fea0003c00000 */
[----:B------:R-:W-:Y:S02]  /*2ad80*/  ELECT P6, UR62, PT ;  /* 0x00000000003e782f */ /* 0x000fe400038c0000 */
[----:B------:R-:W-:Y:S01]  /*2ad90*/  MOV R14, UR62 ;  /* 0x0000003e000e7c02 */ /* 0x000fe20008000f00 */
[----:B012---:R-:W-:Y:S10]  /*2ada0*/  ENDCOLLECTIVE ;  /* 0x000000000000791b */ /* 0x007ff40003800000 */
.L_x_1930:
[----:B------:R-:W-:Y:S05]  /*2adb0*/  BSYNC B0 ;  /* 0x0000000000007941 */ /* 0x000fea0003800000 */
.L_x_1929:
[----:B------:R-:W-:Y:S05]  /*2adc0*/  BRA `(.L_x_1931) ;  /* 0xffffffd000c87947 */ /* 0x000fea000383ffff */
.L_x_1766:
[----:B-1----:R1:W2:Y:S02]  /*2add0*/  SYNCS.PHASECHK.TRANS64.TRYWAIT P0, [R6+URZ], R5 ;  /* 0x00000005060075a7 */ /* 0x0022a4000800017f */
[----:B--2---:R-:W-:Y:S05]  /*2ade0*/  @!P0 NANOSLEEP.SYNCS 0x989680 ;  /* 0x009896800000895d */ /* 0x004fea0003900000 */
[----:B------:R-:W2:Y:S02]  /*2adf0*/  @!P0 SYNCS.PHASECHK.TRANS64 P0, [R6+URZ], R5 ;  /* 0x00000005060085a7 */ /* 0x000ea4000800007f */
[----:B--2---:R-:W-:Y:S05]  /*2ae00*/  @!P0 BRA `(.L_x_1766) ;  /* 0xfffffffc00f08947 */ /* 0x004fea000383ffff */
[----:B------:R-:W-:Y:S05]  /*2ae10*/  BRA `(.L_x_1932) ;  /* 0xffffffd400047947 */ /* 0x000fea000383ffff */
.L_x_1767:
[----:B--2---:R2:W3:Y:S02]  /*2ae20*/  SYNCS.PHASECHK.TRANS64.TRYWAIT P0, [R7+URZ], R2 ;  /* 0x00000002070075a7 */ /* 0x0044e4000800017f */
[----:B---3--:R-:W-:Y:S05]  /*2ae30*/  @!P0 NANOSLEEP.SYNCS 0x989680 ;  /* 0x009896800000895d */ /* 0x008fea0003900000 */
[----:B------:R-:W3:Y:S02]  /*2ae40*/  @!P0 SYNCS.PHASECHK.TRANS64 P0, [R7+URZ], R2 ;  /* 0x00000002070085a7 */ /* 0x000ee4000800007f */
[----:B---3--:R-:W-:Y:S05]  /*2ae50*/  @!P0 BRA `(.L_x_1767) ;  /* 0xfffffffc00f08947 */ /* 0x008fea000383ffff */
[----:B------:R-:W-:Y:S05]  /*2ae60*/  BRA `(.L_x_1933) ;  /* 0xffffffd000f87947 */ /* 0x000fea000383ffff */
.L_x_1769:
[----:B---3--:R3:W4:Y:S02]  /*2ae70*/  SYNCS.PHASECHK.TRANS64.TRYWAIT P0, [R4+URZ], R5 ;  /* 0x00000005040075a7 */ /* 0x008724000800017f */
[----:B----4-:R-:W-:Y:S05]  /*2ae80*/  @!P0 NANOSLEEP.SYNCS 0x989680 ;  /* 0x009896800000895d */ /* 0x010fea0003900000 */
[----:B------:R-:W4:Y:S02]  /*2ae90*/  @!P0 SYNCS.PHASECHK.TRANS64 P0, [R4+URZ], R5 ;  /* 0x00000005040085a7 */ /* 0x000f24000800007f */
[----:B----4-:R-:W-:Y:S05]  /*2aea0*/  @!P0 BRA `(.L_x_1769) ;  /* 0xfffffffc00f08947 */ /* 0x010fea000383ffff */
[----:B------:R-:W-:Y:S05]  /*2aeb0*/  BRA `(.L_x_1934) ;  /* 0xffffffd400007947 */ /* 0x000fea000383ffff */
.L_x_1935:
        /* <DEDUP_REMOVED lines=12> */
.L_x_2844:


//--------------------- .text._ZN7cutlass13device_kernelIN5flash11enable_sm90INS1_16FlashAttnFwdSm90INS1_25CollectiveMainloopFwdSm90ILi2EN4cute5tupleIJNS5_1CILi1EEES8_S8_EEENS6_IJNS7_ILi128EEENS7_ILi80EEENS7_ILi256EEEEEELi256ENS_6half_tEfNS_4arch4Sm90ELb1ELb0ELb1ELb0ELb0ELb0ELb0ELb1ELb1ELb0ELb0ELb0EEENS1_21CollectiveEpilogueFwdINS6_IJSA_SC_SB_EEES9_SE_SG_Li256ELb0ELb0ELb0ELb0EEENS1_30DynamicPersistentTileSchedulerILi256ELi32ELb0ELb0ELb1EEEEEEEEEvNT_6ParamsE --------------------------
	.section	.text._ZN7cutlass13device_kernelIN5flash11enable_sm90INS1_16FlashAttnFwdSm90INS1_25CollectiveMainloopFwdSm90ILi2EN4cute5tupleIJNS5_1CILi1EEES8_S8_EEENS6_IJNS7_ILi128EEENS7_ILi80EEENS7_ILi256EEEEEELi256ENS_6half_tEfNS_4arch4Sm90ELb1ELb0ELb1ELb0ELb0ELb0ELb0ELb1ELb1ELb0ELb0ELb0EEENS1_21CollectiveEpilogueFwdINS6_IJSA_SC_SB_EEES9_SE_SG_Li256ELb0ELb0ELb0ELb0EEENS1_30DynamicPersistentTileSchedulerILi256ELi32ELb0ELb0ELb1EEEEEEEEEvNT_6ParamsE,"ax",@progbits
	.align	128
.text._ZN7cutlass13device_kernelIN5flash11enable_sm90INS1_16FlashAttnFwdSm90INS1_25CollectiveMainloopFwdSm90ILi2EN4cute5tupleIJNS5_1CILi1EEES8_S8_EEENS6_IJNS7_ILi128EEENS7_ILi80EEENS7_ILi256EEEEEELi256ENS_6half_tEfNS_4arch4Sm90ELb1ELb0ELb1ELb0ELb0ELb0ELb0ELb1ELb1ELb0ELb0ELb0EEENS1_21CollectiveEpilogueFwdINS6_IJSA_SC_SB_EEES9_SE_SG_Li256ELb0ELb0ELb0ELb0EEENS1_30DynamicPersistentTileSchedulerILi256ELi32ELb0ELb0ELb1EEEEEEEEEvNT_6ParamsE:
        .type           _ZN7cutlass13device_kernelIN5flash11enable_sm90INS1_16FlashAttnFwdSm90INS1_25CollectiveMainloopFwdSm90ILi2EN4cute5tupleIJNS5_1CILi1EEES8_S8_EEENS6_IJNS7_ILi128EEENS7_ILi80EEENS7_ILi256EEEEEELi256ENS_6half_tEfNS_4arch4Sm90ELb1ELb0ELb1ELb0ELb0ELb0ELb0ELb1ELb1ELb0ELb0ELb0EEENS1_21CollectiveEpilogueFwdINS6_IJSA_SC_SB_EEES9_SE_SG_Li256ELb0ELb0ELb0ELb0EEENS1_30DynamicPersistentTileSchedulerILi256ELi32ELb0ELb0ELb1EEEEEEEEEvNT_6ParamsE,@function
        .size           _ZN7cutlass13device_kernelIN5flash11enable_sm90INS1_16FlashAttnFwdSm90INS1_25CollectiveMainloopFwdSm90ILi2EN4cute5tupleIJNS5_1CILi1EEES8_S8_EEENS6_IJNS7_ILi128EEENS7_ILi80EEENS7_ILi256EEEEEELi256ENS_6half_tEfNS_4arch4Sm90ELb1ELb0ELb1ELb0ELb0ELb0ELb0ELb1ELb1ELb0ELb0ELb0EEENS1_21CollectiveEpilogueFwdINS6_IJSA_SC_SB_EEES9_SE_SG_Li256ELb0ELb0ELb0ELb0EEENS1_30DynamicPersistentTileSchedulerILi256ELi32ELb0ELb0ELb1EEEEEEEEEvNT_6ParamsE,(.L_x_2845 - _ZN7cutlass13device_kernelIN5flash11enable_sm90INS1_16FlashAttnFwdSm90INS1_25CollectiveMainloopFwdSm90ILi2EN4cute5tupleIJNS5_1CILi1EEES8_S8_EEENS6_IJNS7_ILi128EEENS7_ILi80EEENS7_ILi256EEEEEELi256ENS_6half_tEfNS_4arch4Sm90ELb1ELb0ELb1ELb0ELb0ELb0ELb0ELb1ELb1ELb0ELb0ELb0EEENS1_21CollectiveEpilogueFwdINS6_IJSA_SC_SB_EEES9_SE_SG_Li256ELb0ELb0ELb0ELb0EEENS1_30DynamicPersistentTileSchedulerILi256ELi32ELb0ELb0ELb1EEEEEEEEEvNT_6ParamsE)
        .other          _ZN7cutlass13device_kernelIN5flash11enable_sm90INS1_16FlashAttnFwdSm90INS1_25CollectiveMainloopFwdSm90ILi2EN4cute5tupleIJNS5_1CILi1EEES8_S8_EEENS6_IJNS7_ILi128EEENS7_ILi80EEENS7_ILi256EEEEEELi256ENS_6half_tEfNS_4arch4Sm90ELb1ELb0ELb1ELb0ELb0ELb0ELb0ELb1ELb1ELb0ELb0ELb0EEENS1_21CollectiveEpilogueFwdINS6_IJSA_SC_SB_EEES9_SE_SG_Li256ELb0ELb0ELb0ELb0EEENS1_30DynamicPersistentTileSchedulerILi256ELi32ELb0ELb0ELb1EEEEEEEEEvNT_6ParamsE,@"STO_CUDA_ENTRY STV_DEFAULT"
_ZN7cutlass13device_kernelIN5flash11enable_sm90INS1_16FlashAttnFwdSm90INS1_25CollectiveMainloopFwdSm90ILi2EN4cute5tupleIJNS5_1CILi1EEES8_S8_EEENS6_IJNS7_ILi128EEENS7_ILi80EEENS7_ILi256EEEEEELi256ENS_6half_tEfNS_4arch4Sm90ELb1ELb0ELb1ELb0ELb0ELb0ELb0ELb1ELb1ELb0ELb0ELb0EEENS1_21CollectiveEpilogueFwdINS6_IJSA_SC_SB_EEES9_SE_SG_Li256ELb0ELb0ELb0ELb0EEENS1_30DynamicPersistentTileSchedulerILi256ELi32ELb0ELb0ELb1EEEEEEEEEvNT_6ParamsE:
        /* <DEDUP_REMOVED lines=24> */
.L_x_1937:
[----:B------:R-:W-:Y:S05]  /*0180*/  BSYNC B0 ;  /* 0x0000000000007941 */ /* 0x000fea0003800000 */
.L_x_1936:
        /* <DEDUP_REMOVED lines=37> */
.L_x_1938:
        /* <DEDUP_REMOVED lines=22> */
.L_x_1939:
        /* <DEDUP_REMOVED lines=18> */
.L_x_1940:
        /* <DEDUP_REMOVED lines=22> */
.L_x_1941:
        /* <DEDUP_REMOVED lines=22> */
.L_x_1942:
        /* <DEDUP_REMOVED lines=8> */
.L_x_1944:
        /* <DEDUP_REMOVED lines=14> */
[----:B-1----:R-:W1:Y:S05]  /*0a80*/  S2R R2, SR_TID.X ;  /* 0x0000000000027919 */ /* 0x002e6a0000002100 */
[----:B------:R-:W4:Y:S01]  /*0a90*/  S2UR UR6, SR_SWINHI ;  /* 0x00000000000679c3 */ /* 0x000f220000002f00 */
[----:B---3--:R-:W-:-:S07]  /*0aa0*/  ULEA UR60, UR4, UR60, 0x18 ;  /* 0x0000003c043c7291 */ /* 0x008fce000f8ec03f */
[----:B------:R-:W-:Y:S01]  /*0ab0*/  UMOV UR4, UR60 ;  /* 0x0000003c00047c82 */ /* 0x000fe20008000000 */
[----:B----4-:R-:W-:Y:S01]  /*0ac0*/  UMOV UR5, UR6 ;  /* 0x0000000600057c82 */ /* 0x010fe20008000000 */
[----:B------:R-:W-:Y:S01]  /*0ad0*/  IMAD.U32 R22, RZ, RZ, UR4 ;  /* 0x00000004ff167e24 */ /* 0x000fe2000f8e00ff */
[----:B-1----:R-:W-:Y:S01]  /*0ae0*/  IADD3 R224, R2, -0x80, RZ ;  /* 0xffffff8002e07810 */ /* 0x002fe20007ffe0ff */
[----:B------:R-:W-:Y:S01]  /*0af0*/  IMAD.U32 R23, RZ, RZ, UR5 ;  /* 0x00000005ff177e24 */ /* 0x000fe2000f8e00ff */
[----:B------:R-:W-:Y:S01]  /*0b00*/  UMOV UR4, UR7 ;  /* 0x0000000700047c82 */ /* 0x000fe20008000000 */
[----:B--2---:R-:W-:Y:S02]  /*0b10*/  R2UR UR8, R3 ;  /* 0x00000000030872ca */ /* 0x004fe400000e0000 */
[----:B------:R-:W-:-:S04]  /*0b20*/  SHF.R.S32.HI R3, RZ, 0x1f, R224 ;  /* 0x0000001fff037819 */ /* 0x000fc800000114e0 */
[CC--:B------:R-:W-:Y:S02]  /*0b30*/  LEA.HI R2, R3.reuse, R224.reuse, RZ, 0x4 ;  /* 0x000000e003027211 */ /* 0x0c0fe400078f20ff */
[CC--:B------:R-:W-:Y:S02]  /*0b40*/  LEA.HI R0, R3.reuse, R224.reuse, RZ, 0x7 ;  /* 0x000000e003007211 */ /* 0x0c0fe400078f38ff */
[----:B------:R-:W-:Y:S02]  /*0b50*/  SHF.R.S32.HI R5, RZ, 0x4, R2 ;  /* 0x00000004ff057819 */ /* 0x000fe40000011402 */
[----:B------:R-:W-:Y:S01]  /*0b60*/  LOP3.LUT R7, R0, 0xffffff80, RZ, 0xc0, !PT ;  /* 0xffffff8000077812 */ /* 0x000fe200078ec0ff */
[----:B------:R-:W-:Y:S01]  /*0b70*/  ULOP3.LUT UR5, UR8, 0x1, URZ, 0xfc, !UPT ;  /* 0x0000000108057892 */ /* 0x000fe2000f8efc3f */
[----:B------:R-:W-:Y:S02]  /*0b80*/  LEA.HI R4, R2, R5, RZ, 0x1 ;  /* 0x0000000502047211 */ /* 0x000fe400078f08ff */
[----:B------:R-:W-:Y:S01]  /*0b90*/  LEA.HI R222, R3, R224, RZ, 0x5 ;  /* 0x000000e003de7211 */ /* 0x000fe200078f28ff */
[----:B------:R-:W-:Y:S01]  /*0ba0*/  IMAD.IADD R220, R224, 0x1, -R7 ;  /* 0x00000001e0dc7824 */ /* 0x000fe200078e0a07 */
[----:B------:R-:W-:Y:S01]  /*0bb0*/  LOP3.LUT R4, R4, 0x1ffffffe, RZ, 0xc0, !PT ;  /* 0x1ffffffe04047812 */ /* 0x000fe200078ec0ff */
[----:B------:R-:W-:Y:S01]  /*0bc0*/  IMAD.U32 R223, RZ, RZ, UR5 ;  /* 0x00000005ffdf7e24 */ /* 0x000fe2000f8e00ff */
[----:B------:R-:W-:Y:S01]  /*0bd0*/  SHF.R.S32.HI R222, RZ, 0x5, R222 ;  /* 0x00000005ffde7819 */ /* 0x000fe200000114de */
[----:B------:R-:W-:Y:S01]  /*0be0*/  UMOV UR5, URZ ;  /* 0x0000003f00057c82 */ /* 0x000fe20008000000 */
[----:B------:R-:W-:Y:S01]  /*0bf0*/  SHF.R.S32.HI R7, RZ, 0x1f, R220 ;  /* 0x0000001fff077819 */ /* 0x000fe200000114dc */
[----:B------:R-:W-:Y:S01]  /*0c00*/  IMAD.IADD R4, R5, 0x1, -R4 ;  /* 0x0000000105047824 */ /* 0x000fe200078e0a04 */
[----:B------:R-:W-:Y:S01]  /*0c10*/  LOP3.LUT R5, R2, 0x3fffff0, RZ, 0xc0, !PT ;  /* 0x03fffff002057812 */ /* 0x000fe200078ec0ff */
[----:B------:R-:W-:Y:S01]  /*0c20*/  IMAD.U32 R219, RZ, RZ, UR5 ;  /* 0x00000005ffdb7e24 */ /* 0x000fe2000f8e00ff */
[----:B------:R-:W-:-:S02]  /*0c30*/  LEA.HI R2, R7, R220, RZ, 0x2 ;  /* 0x000000dc07027211 */ /* 0x000fc400078f10ff */
[----:B------:R-:W-:Y:S02]  /*0c40*/  IADD3 R5, R224, -R5, RZ ;  /* 0x80000005e0057210 */ /* 0x000fe40007ffe0ff */
[--C-:B------:R-:W-:Y:S02]  /*0c50*/  SHF.R.S32.HI R6, RZ, 0x2, R2.reuse ;  /* 0x00000002ff067819 */ /* 0x100fe40000011402 */
[----:B------:R-:W-:Y:S01]  /*0c60*/  SHF.R.S32.HI R9, RZ, 0x1f, R2 ;  /* 0x0000001fff097819 */ /* 0x000fe20000011402 */
[----:B------:R-:W-:Y:S01]  /*0c70*/  IMAD R5, R222, 0x10, R5 ;  /* 0x00000010de057824 */ /* 0x000fe200078e0205 */
[----:B------:R-:W-:Y:S02]  /*0c80*/  SHF.R.S32.HI R221, RZ, 0x7, R0 ;  /* 0x00000007ffdd7819 */ /* 0x000fe40000011400 */
[----:B------:R-:W-:Y:S01]  /*0c90*/  LEA.HI R9, R9, R6, RZ, 0x3 ;  /* 0x0000000609097211 */ /* 0x000fe200078f18ff */
[----:B------:R-:W-:Y:S01]  /*0ca0*/  IMAD R5, R5, 0x8, R4 ;  /* 0x0000000805057824 */ /* 0x000fe200078e0204 */
[----:B------:R-:W-:-:S02]  /*0cb0*/  LEA.HI R7, R7, R220, RZ, 0x5 ;  /* 0x000000dc07077211 */ /* 0x000fc400078f28ff */
[----:B------:R-:W-:Y:S02]  /*0cc0*/  LOP3.LUT R9, R9, 0xfffffff8, RZ, 0xc0, !PT ;  /* 0xfffffff809097812 */ /* 0x000fe400078ec0ff */
[----:B------:R-:W-:Y:S02]  /*0cd0*/  LEA.HI R0, R0, R221, RZ, 0x1 ;  /* 0x000000dd00007211 */ /* 0x000fe400078f08ff */
[----:B------:R-:W-:Y:S02]  /*0ce0*/  IADD3 R6, R6, -R9, RZ ;  /* 0x8000000906067210 */ /* 0x000fe40007ffe0ff */
[----:B------:R-:W-:Y:S02]  /*0cf0*/  SHF.R.S32.HI R7, RZ, 0x5, R7 ;  /* 0x00000005ff077819 */ /* 0x000fe40000011407 */
[----:B------:R-:W-:Y:S02]  /*0d00*/  LOP3.LUT R0, R0, 0x3fffffe, RZ, 0xc0, !PT ;  /* 0x03fffffe00007812 */ /* 0x000fe400078ec0ff */
[----:B------:R-:W-:Y:S01]  /*0d10*/  SHF.L.U32 R5, R5, 0x3, RZ ;  /* 0x0000000305057819 */ /* 0x000fe200000006ff */
[----:B------:R-:W-:Y:S01]  /*0d20*/  IMAD R7, R7, 0x10, R6 ;  /* 0x0000001007077824 */ /* 0x000fe200078e0206 */
[----:B------:R-:W-:Y:S01]  /*0d30*/  LEA.HI R3, R3, R224, RZ, 0x3 ;  /* 0x000000e003037211 */ /* 0x000fe200078f18ff */
[----:B------:R-:W-:Y:S01]  /*0d40*/  IMAD.IADD R0, R221, 0x1, -R0 ;  /* 0x00000001dd007824 */ /* 0x000fe200078e0a00 */
[----:B------:R-:W-:Y:S01]  /*0d50*/  MOV R16, UR5 ;  /* 0x0000000500107c02 */ /* 0x000fe20008000f00 */
[----:B------:R-:W-:Y:S01]  /*0d60*/  IMAD.WIDE R22, R5, 0x2, R22 ;  /* 0x0000000205167825 */ /* 0x000fe200078e0216 */
[----:B------:R-:W-:-:S02]  /*0d70*/  LOP3.LUT R5, R3, 0x1ffffff8, RZ, 0xc0, !PT ;  /* 0x1ffffff803057812 */ /* 0x000fc400078ec0ff */
[----:B------:R-:W-:Y:S02]  /*0d80*/  LEA R215, R0, R7, 0x6 ;  /* 0x0000000700d77211 */ /* 0x000fe400078e30ff */
[----:B------:R-:W-:Y:S01]  /*0d90*/  LOP3.LUT R7, R2, 0x7ffffffc, RZ, 0xc0, !PT ;  /* 0x7ffffffc02077812 */ /* 0x000fe200078ec0ff */
[----:B------:R-:W-:Y:S01]  /*0da0*/  IMAD.IADD R5, R224, 0x1, -R5 ;  /* 0x00000001e0057824 */ /* 0x000fe200078e0a05 */
[----:B------:R-:W-:-:S03]  /*0db0*/  SHF.R.S32.HI R216, RZ, 0x3, R3 ;  /* 0x00000003ffd87819 */ /* 0x000fc60000011403 */
[----:B------:R-:W-:Y:S01]  /*0dc0*/  IMAD.IADD R214, R220, 0x1, -R7 ;  /* 0x00000001dcd67824 */ /* 0x000fe200078e0a07 */
[----:B------:R-:W-:-:S07]  /*0dd0*/  SHF.L.U32 R212, R5, 0x3, RZ ;  /* 0x0000000305d47819 */ /* 0x000fce00000006ff */
.L_x_1991:
        /* <DEDUP_REMOVED lines=21> */
.L_x_1945:
        /* <DEDUP_REMOVED lines=8> */
.L_x_1946:
[----:B------:R-:W-:Y:S01]  /*0fb0*/  R2UR UR5, R218 ;  /* 0x00000000da0572ca */ /* 0x000fe200000e0000 */
[----:B------:R-:W-:Y:S01]  /*0fc0*/  ULDC.64 UR10, c[0x0][0x3f8] ;  /* 0x0000fe00000a7ab9 */ /* 0x000fe20000000a00 */
[----:B------:R-:W-:Y:S01]  /*0fd0*/  UIADD3 UR9, UR7, -UR4, URZ ;  /* 0x8000000407097290 */ /* 0x000fe2000fffe03f */
[----:B------:R-:W-:Y:S01]  /*0fe0*/  PLOP3.LUT P0, PT, PT, PT, PT, 0x80, 0x0 ;  /* 0x000000000000781c */ /* 0x000fe20003f0f070 */
[----:B------:R-:W-:Y:S01]  /*0ff0*/  UISETP.NE.U32.AND UP0, UPT, UR10, URZ, UPT ;  /* 0x0000003f0a00728c */ /* 0x000fe2000bf05070 */
[----:B------:R-:W-:Y:S01]  /*1000*/  CS2R R2, SRZ ;  /* 0x0000000000027805 */ /* 0x000fe2000001ff00 */
[----:B------:R-:W-:Y:S01]  /*1010*/  ULDC UR41, c[0x0][0x404] ;  /* 0x0001010000297ab9 */ /* 0x000fe20000000800 */
[----:B------:R-:W-:Y:S01]  /*1020*/  ULDC UR6, c[0x0][0x2e0] ;  /* 0x0000b80000067ab9 */ /* 0x000fe20000000800 */
[----:B------:R-:W-:Y:S01]  /*1030*/  UISETP.NE.AND.EX UP0, UPT, UR11, URZ, UPT, UP0 ;  /* 0x0000003f0b00728c */ /* 0x000fe2000bf05300 */
[----:B------:R-:W-:Y:S01]  /*1040*/  MOV R0, RZ ;  /* 0x000000ff00007202 */ /* 0x000fe20000000f00 */
[----:B------:R-:W-:Y:S01]  /*1050*/  ULDC UR7, c[0x0][0x288] ;  /* 0x0000a20000077ab9 */ /* 0x000fe20000000800 */
[----:B------:R-:W-:Y:S01]  /*1060*/  ULDC UR43, c[0x0][0xdb8] ;  /* 0x00036e00002b7ab9 */ /* 0x000fe20000000800 */
[----:B------:R-:W-:Y:S01]  /*1070*/  USEL UR41, UR41, 0x1, UP0 ;  /* 0x0000000129297887 */ /* 0x000fe20008000000 */
[----:B------:R-:W-:Y:S01]  /*1080*/  CS2R R150, SRZ ;  /* 0x0000000000967805 */ /* 0x000fe2000001ff00 */
[----:B------:R-:W-:Y:S01]  /*1090*/  ULOP3.LUT UR4, URZ, UR5, URZ, 0x33, !UPT ;  /* 0x000000053f047292 */ /* 0x000fe2000f8e333f */
[----:B------:R-:W-:Y:S01]  /*10a0*/  CS2R R148, SRZ ;  /* 0x0000000000947805 */ /* 0x000fe2000001ff00 */
[----:B------:R-:W-:Y:S01]  /*10b0*/  UIMAD UR41, UR41, UR6, URZ ;  /* 0x00000006292972a4 */ /* 0x000fe2000f8e023f */
[----:B------:R-:W-:Y:S01]  /*10c0*/  CS2R R146, SRZ ;  /* 0x0000000000927805 */ /* 0x000fe2000001ff00 */
[----:B------:R-:W-:Y:S01]  /*10d0*/  ULDC UR5, c[0x0][0xdac] ;  /* 0x00036b0000057ab9 */ /* 0x000fe20000000800 */
[----:B------:R-:W-:Y:S01]  /*10e0*/  UISETP.NE.AND UP1, UPT, UR43, 0x1, UPT ;  /* 0x000000012b00788c */ /* 0x000fe2000bf25270 */
[----:B------:R-:W-:Y:S01]  /*10f0*/  CS2R R144, SRZ ;  /* 0x0000000000907805 */ /* 0x000fe2000001ff00 */
[----:B------:R-:W-:Y:S01]  /*1100*/  UIADD3 UR4, UR4, UR5, URZ ;  /* 0x0000000504047290 */ /* 0x000fe2000fffe03f */
[----:B------:R-:W-:Y:S01]  /*1110*/  CS2R R142, SRZ ;  /* 0x00000000008e7805 */ /* 0x000fe2000001ff00 */
[----:B------:R-:W-:Y:S01]  /*1120*/  ULDC UR10, c[0x0][0xdc4] ;  /* 0x00037100000a7ab9 */ /* 0x000fe20000000800 */
[----:B------:R-:W-:Y:S01]  /*1130*/  CS2R R140, SRZ ;  /* 0x00000000008c7805 */ /* 0x000fe2000001ff00 */
[----:B------:R-:W-:Y:S01]  /*1140*/  USHF.L.U32 UR42, UR4, 0x7, URZ ;  /* 0x00000007042a7899 */ /* 0x000fe2000800063f */
[----:B------:R-:W-:Y:S01]  /*1150*/  CS2R R138, SRZ ;  /* 0x00000000008a7805 */ /* 0x000fe2000001ff00 */
[----:B------:R-:W-:Y:S01]  /*1160*/  UIADD3 UR4, UR41, 0x4f, URZ ;  /* 0x0000004f29047890 */ /* 0x000fe2000fffe03f */
[----:B------:R-:W-:Y:S01]  /*1170*/  CS2R R136, SRZ ;  /* 0x0000000000887805 */ /* 0x000fe2000001ff00 */
[----:B------:R-:W-:Y:S01]  /*1180*/  UIADD3 UR5, UR42, 0xcf, -UR7 ;  /* 0x000000cf2a057890 */ /* 0x000fe2000fffe807 */
[----:B------:R-:W-:Y:S01]  /*1190*/  CS2R R134, SRZ ;  /* 0x0000000000867805 */ /* 0x000fe2000001ff00 */
[----:B------:R-:W-:Y:S01]  /*11a0*/  UIMAD UR9, UR8, UR10, UR9 ;  /* 0x0000000a080972a4 */ /* 0x000fe2000f8e0209 */
[----:B------:R-:W-:Y:S01]  /*11b0*/  CS2R R132, SRZ ;  /* 0x0000000000847805 */ /* 0x000fe2000001ff00 */
[----:B------:R-:W-:Y:S01]  /*11c0*/  UIADD3 UR6, UR41, UR5, URZ ;  /* 0x0000000529067290 */ /* 0x000fe2000fffe03f */
[----:B------:R-:W-:Y:S01]  /*11d0*/  CS2R R130, SRZ ;  /* 0x0000000000827805 */ /* 0x000fe2000001ff00 */
[----:B------:R-:W-:Y:S01]  /*11e0*/  UIMAD.WIDE UR4, UR4, 0x66666667, URZ ;  /* 0x66666667040478a5 */ /* 0x000fe2000f8e023f */
[----:B------:R-:W-:Y:S01]  /*11f0*/  CS2R R128, SRZ ;  /* 0x0000000000807805 */ /* 0x000fe2000001ff00 */
[----:B------:R-:W-:Y:S01]  /*1200*/  UIMAD.WIDE UR6, UR6, 0x66666667, URZ ;  /* 0x66666667060678a5 */ /* 0x000fe2000f8e023f */
[----:B------:R-:W-:Y:S01]  /*1210*/  CS2R R126, SRZ ;  /* 0x00000000007e7805 */ /* 0x000fe2000001ff00 */
[----:B------:R-:W-:Y:S01]  /*1220*/  USHF.R.U32.HI UR4, URZ, 0x1f, UR5 ;  /* 0x0000001f3f047899 */ /* 0x000fe20008011605 */
[----:B------:R-:W-:Y:S01]  /*1230*/  CS2R R124, SRZ ;  /* 0x00000000007c7805 */ /* 0x000fe2000001ff00 */
[----:B------:R-:W-:Y:S01]  /*1240*/  USHF.R.U32.HI UR6, URZ, 0x1f, UR7 ;  /* 0x0000001f3f067899 */ /* 0x000fe20008011607 */
[----:B------:R-:W-:Y:S01]  /*1250*/  CS2R R122, SRZ ;  /* 0x00000000007a7805 */ /* 0x000fe2000001ff00 */
[----:B------:R-:W-:Y:S01]  /*1260*/  ULEA.HI.SX32 UR47, UR5, UR4, 0x1b ;  /* 0x00000004052f7291 */ /* 0x000fe2000f8fda3f */
[----:B------:R-:W-:Y:S01]  /*1270*/  CS2R R120, SRZ ;  /* 0x0000000000787805 */ /* 0x000fe2000001ff00 */
[----:B------:R-:W-:Y:S01]  /*1280*/  ULEA.HI.SX32 UR6, UR7, UR6, 0x1b ;  /* 0x0000000607067291 */ /* 0x000fe2000f8fda3f */
[----:B------:R-:W-:Y:S01]  /*1290*/  CS2R R118, SRZ ;  /* 0x0000000000767805 */ /* 0x000fe2000001ff00 */
[----:B------:R-:W-:Y:S01]  /*12a0*/  @UP1 ULDC UR8, c[0x0][0xdbc] ;  /* 0x00036f0000081ab9 */ /* 0x000fe20000000800 */
[----:B------:R-:W-:Y:S01]  /*12b0*/  @UP1 ULDC UR7, c[0x0][0xdc0] ;  /* 0x0003700000071ab9 */ /* 0x000fe20000000800 */
[----:B------:R-:W-:Y:S01]  /*12c0*/  UISETP.LT.AND UP0, UPT, UR47, UR6, UPT ;  /* 0x000000062f00728c */ /* 0x000fe2000bf01270 */
[----:B------:R-:W-:Y:S01]  /*12d0*/  CS2R R116, SRZ ;  /* 0x0000000000747805 */ /* 0x000fe2000001ff00 */
[----:B------:R-:W-:Y:S01]  /*12e0*/  UIMAD.WIDE.U32 UR4, UR9, UR8, URZ ;  /* 0x00000008090472a5 */ /* 0x000fe2000f8e003f */
[----:B------:R-:W-:Y:S01]  /*12f0*/  CS2R R114, SRZ ;  /* 0x0000000000727805 */ /* 0x000fe2000001ff00 */
[----:B------:R-:W-:Y:S01]  /*1300*/  USEL UR47, UR47, UR6, UP0 ;  /* 0x000000062f2f7287 */ /* 0x000fe20008000000 */
[----:B------:R-:W-:Y:S01]  /*1310*/  CS2R R112, SRZ ;  /* 0x0000000000707805 */ /* 0x000fe2000001ff00 */
[----:B------:R-:W-:Y:S01]  /*1320*/  UMOV UR44, UR9 ;  /* 0x00000009002c7c82 */ /* 0x000fe20008000000 */
[----:B------:R-:W-:Y:S01]  /*1330*/  @UP1 USHF.R.U32.HI UR44, URZ, UR7, UR5 ;  /* 0x000000073f2c1299 */ /* 0x000fe20008011605 */
[----:B------:R-:W-:Y:S01]  /*1340*/  CS2R R110, SRZ ;  /* 0x00000000006e7805 */ /* 0x000fe2000001ff00 */
[----:B------:R-:W-:Y:S01]  /*1350*/  UISETP.GE.AND UP0, UPT, UR47, 0x1, UPT ;  /* 0x000000012f00788c */ /* 0x000fe2000bf06270 */
[----:B------:R-:W-:Y:S01]  /*1360*/  CS2R R108, SRZ ;  /* 0x00000000006c7805 */ /* 0x000fe2000001ff00 */
[----:B------:R-:W-:Y:S01]  /*1370*/  UIADD3 UR4, -UR44, URZ, URZ ;  /* 0x0000003f2c047290 */ /* 0x000fe2000fffe13f */
[----:B------:R-:W-:-:S02]  /*1380*/  CS2R R106, SRZ ;  /* 0x00000000006a7805 */ /* 0x000fc4000001ff00 */
[----:B------:R-:W-:Y:S01]  /*1390*/  CS2R R104, SRZ ;  /* 0x0000000000687805 */ /* 0x000fe2000001ff00 */
[----:B------:R-:W-:Y:S01]  /*13a0*/  IMAD.MOV.U32 R102, RZ, RZ, RZ ;  /* 0x000000ffff667224 */ /* 0x000fe200078e00ff */
[----:B------:R-:W-:Y:S01]  /*13b0*/  PLOP3.LUT P1, PT, PT, PT, UP0, 0x80, 0x0 ;  /* 0x000000000000781c */ /* 0x000fe20003f2f008 */
[----:B------:R-:W-:Y:S01]  /*13c0*/  UIMAD UR43, UR43, UR4, UR9 ;  /* 0x000000042b2b72a4 */ /* 0x000fe2000f8e0209 */
        /* <DEDUP_REMOVED lines=39> */
[----:B------:R-:W-:Y:S01]  /*1640*/  MOV R4, RZ ;  /* 0x000000ff00047202 */ /* 0x000fe20000000f00 */
        /* <DEDUP_REMOVED lines=29> */
.L_x_1948:
[----:B------:R-:W-:Y:S02]  /*1820*/  R2UR UR6, R219 ;  /* 0x00000000db0672ca */ /* 0x000fe400000e0000 */
[----:B------:R-:W-:-:S11]  /*1830*/  R2UR UR5, R223 ;  /* 0x00000000df0572ca */ /* 0x000fd600000e0000 */
[----:B------:R-:W-:Y:S02]  /*1840*/  ULEA.HI UR4, UR6, UR6, URZ, 0x1 ;  /* 0x0000000606047291 */ /* 0x000fe4000f8f083f */
[----:B------:R-:W-:Y:S02]  /*1850*/  IMAD.U32 R2, RZ, RZ, UR5 ;  /* 0x00000005ff027e24 */ /* 0x000fe4000f8e00ff */
[----:B------:R-:W-:-:S03]  /*1860*/  ULOP3.LUT UR4, UR4, 0xfffffffe, URZ, 0xc0, !UPT ;  /* 0xfffffffe04047892 */ /* 0x000fc6000f8ec03f */
[----:B------:R-:W-:Y:S01]  /*1870*/  ISETP.NE.AND P0, PT, R2, 0x3, PT ;  /* 0x000000030200780c */ /* 0x000fe20003f05270 */
[----:B------:R-:W-:-:S06]  /*1880*/  UIADD3 UR4, UR6, -UR4, URZ ;  /* 0x8000000406047290 */ /* 0x000fcc000fffe03f */
[----:B------:R-:W-:-:S05]  /*1890*/  IMAD.U32 R0, RZ, RZ, UR4 ;  /* 0x00000004ff007e24 */ /* 0x000fca000f8e00ff */
[----:B------:R-:W-:-:S04]  /*18a0*/  SHF.L.U32 R0, R0, 0x1f, RZ ;  /* 0x0000001f00007819 */ /* 0x000fc800000006ff */
[----:B------:R-:W1:Y:S02]  /*18b0*/  SYNCS.PHASECHK.TRANS64.TRYWAIT P1, [UR60+0x38800], R0 ;  /* 0x03880000ff0075a7 */ /* 0x000e64000802017c */
[----:B-1----:R-:W-:Y:S05]  /*18c0*/  @!P1 BRA `(.L_x_1949) ;  /* 0x0000012c00349947 */ /* 0x002fea0003800000 */
.L_x_2050:
[----:B------:R-:W-:Y:S05]  /*18d0*/  @!P0 BRA `(.L_x_1950) ;  /* 0x0000000000048947 */ /* 0x000fea0003800000 */
[----:B------:R-:W-:Y:S01]  /*18e0*/  BPT.TRAP 0x1 ;  /* 0x000000040000795c */ /* 0x000fe20000300000 */
.L_x_1950:
[----:B------:R-:W-:Y:S02]  /*18f0*/  R2UR UR4, R16 ;  /* 0x00000000100472ca */ /* 0x000fe400000e0000 */
[----:B-1----:R-:W-:-:S04]  /*1900*/  MOV R0, UR46 ;  /* 0x0000002e00007c02 */ /* 0x002fc80008000f00 */
[----:B------:R-:W-:-:S07]  /*1910*/  LEA R0, R0, UR60, 0x3 ;  /* 0x0000003c00007c11 */ /* 0x000fce000f8e18ff */
[----:B------:R-:W-:-:S05]  /*1920*/  IMAD.U32 R3, RZ, RZ, UR4 ;  /* 0x00000004ff037e24 */ /* 0x000fca000f8e00ff */
[----:B------:R-:W-:-:S04]  /*1930*/  SHF.L.U32 R3, R3, 0x1f, RZ ;  /* 0x0000001f03037819 */ /* 0x000fc800000006ff */
[----:B------:R1:W2:Y:S01]  /*1940*/  SYNCS.PHASECHK.TRANS64.TRYWAIT P2, [R0+URZ+0x38830], R3 ;  /* 0x03883003000075a7 */ /* 0x0002a2000804017f */
[----:B------:R-:W-:Y:S05]  /*1950*/  @!P0 BRA `(.L_x_1951) ;  /* 0x0000000000048947 */ /* 0x000fea0003800000 */
[----:B------:R-:W-:Y:S01]  /*1960*/  BPT.TRAP 0x1 ;  /* 0x000000040000795c */ /* 0x000fe20000300000 */
.L_x_1951:
[----:B------:R-:W3:Y:S01]  /*1970*/  S2R R2, SR_TID.X ;  /* 0x0000000000027919 */ /* 0x000ee20000002100 */
[----:B------:R-:W-:Y:S01]  /*1980*/  IMAD.MOV.U32 R151, RZ, RZ, RZ ;  /* 0x000000ffff977224 */ /* 0x000fe200078e00ff */
[----:B---3--:R-:W-:Y:S01]  /*1990*/  LOP3.LUT P1, RZ, R2, 0x7f, RZ, 0xc0, !PT ;  /* 0x0000007f02ff7812 */ /* 0x008fe2000782c0ff */
[----:B--2---:R-:W-:-:S12]  /*19a0*/  @P2 BRA `(.L_x_1952) ;  /* 0x0000000000082947 */ /* 0x004fd80003800000 */
[----:B------:R-:W2:Y:S02]  /*19b0*/  SYNCS.PHASECHK.TRANS64.TRYWAIT P2, [R0+URZ+0x38830], R3 ;  /* 0x03883003000075a7 */ /* 0x000ea4000804017f */
[----:B--2---:R-:W-:Y:S05]  /*19c0*/  @!P2 BRA `(.L_x_1953) ;  /* 0x0000012c000ca947 */ /* 0x004fea0003800000 */
.L_x_1952:
[----:B------:R-:W-:Y:S05]  /*19d0*/  WARPSYNC.ALL ;  /* 0x0000000000007948 */ /* 0x000fea0003800000 */
[----:B------:R-:W-:Y:S01]  /*19e0*/  UIADD3 UR4, UR60, 0x24400, URZ ;  /* 0x000244003c047890 */ /* 0x000fe2000fffe03f */
[----:B------:R-:W-:Y:S01]  /*19f0*/  WARPGROUP.ARRIVE ;  /* 0x00000000000079c5 */ /* 0x000fe20000000000 */
[----:B------:R-:W-:Y:S01]  /*1a00*/  ULOP3.LUT UR5, UR36, 0x10000, URZ, 0xfc, !UPT ;  /* 0x0001000024057892 */ /* 0x000fe2000f8efc3f */
[----:B------:R-:W-:Y:S01]  /*1a10*/  MOV R2, UR43 ;  /* 0x0000002b00027c02 */ /* 0x000fe20008000f00 */
[----:B------:R-:W-:Y:S01]  /*1a20*/  USHF.R.U32.HI UR4, URZ, 0x4, UR4 ;  /* 0x000000043f047899 */ /* 0x000fe20008011604 */
[----:B-12---:R-:W-:Y:S01]  /*1a30*/  MOV R3, UR42 ;  /* 0x0000002a00037c02 */ /* 0x006fe20008000f00 */
[----:B------:R-:W-:Y:S01]  /*1a40*/  UMOV UR9, 0x40000040 ;  /* 0x4000004000097882 */ /* 0x000fe20000000000 */
[----:B------:R-:W-:Y:S01]  /*1a50*/  UMOV UR11, 0x40000040 ;  /* 0x40000040000b7882 */ /* 0x000fe20000000000 */
[----:B------:R-:W-:Y:S01]  /*1a60*/  ULOP3.LUT UR4, UR4, 0x3fff, URZ, 0xc0, !UPT ;  /* 0x00003fff04047892 */ /* 0x000fe2000f8ec03f */
[----:B------:R-:W-:Y:S01]  /*1a70*/  IMAD.U32 R19, RZ, RZ, UR9 ;  /* 0x00000009ff137e24 */ /* 0x000fe2000f8e00ff */
[----:B------:R-:W-:Y:S01]  /*1a80*/  UMOV UR8, UR5 ;  /* 0x0000000500087c82 */ /* 0x000fe20008000000 */
[----:B------:R-:W-:Y:S01]  /*1a90*/  UMOV UR21, UR9 ;  /* 0x0000000900157c82 */ /* 0x000fe20008000000 */
[----:B------:R-:W-:Y:S01]  /*1aa0*/  ULOP3.LUT UR40, UR4, 0x10000, URZ, 0xfc, !UPT ;  /* 0x0001000004287892 */ /* 0x000fe2000f8efc3f */
[----:B------:R-:W-:Y:S01]  /*1ab0*/  MOV R18, UR8 ;  /* 0x0000000800127c02 */ /* 0x000fe20008000f00 */
[----:B------:R-:W-:Y:S01]  /*1ac0*/  UMOV UR20, UR8 ;  /* 0x0000000800147c82 */ /* 0x000fe20008000000 */
[----:B------:R-:W-:Y:S01]  /*1ad0*/  UMOV UR13, UR21 ;  /* 0x00000015000d7c82 */ /* 0x000fe20008000000 */
[----:B------:R-:W-:Y:S01]  /*1ae0*/  UIMAD UR4, UR46, 0xa00, UR40 ;  /* 0x00000a002e0478a4 */ /* 0x000fe2000f8e0228 */
[----:B------:R-:W-:Y:S01]  /*1af0*/  MOV R4, UR41 ;  /* 0x0000002900047c02 */ /* 0x000fe20008000f00 */
[----:B------:R-:W-:Y:S01]  /*1b00*/  UMOV UR12, UR20 ;  /* 0x00000014000c7c82 */ /* 0x000fe20008000000 */
[----:B------:R-:W-:Y:S01]  /*1b10*/  UMOV UR15, 0x40000040 ;  /* 0x40000040000f7882 */ /* 0x000fe20000000000 */
[----:B------:R-:W-:Y:S01]  /*1b20*/  UIADD3 UR14, UR4, 0x100, URZ ;  /* 0x00000100040e7890 */ /* 0x000fe2000fffe03f */
[----:B------:R-:W-:Y:S01]  /*1b30*/  MOV R5, UR40 ;  /* 0x0000002800057c02 */ /* 0x000fe20008000f00 */
[----:B------:R-:W-:Y:S01]  /*1b40*/  UIADD3 UR18, UR4, 0x180, URZ ;  /* 0x0000018004127890 */ /* 0x000fe2000fffe03f */
[----:B------:R-:W-:Y:S01]  /*1b50*/  @!P1 IADD3 R0, R0, 0x38840, RZ ;  /* 0x0003884000009810 */ /* 0x000fe20007ffe0ff */
[----:B------:R-:W-:Y:S01]  /*1b60*/  UMOV UR10, UR4 ;  /* 0x00000004000a7c82 */ /* 0x000fe20008000000 */
[----:B------:R-:W-:Y:S01]  /*1b70*/  UMOV UR16, UR20 ;  /* 0x0000001400107c82 */ /* 0x000fe20008000000 */
[----:B------:R-:W-:Y:S01]  /*1b80*/  HGMMA.64x16x16.F32 R56, gdesc[UR8], RZ, !UPT, gsb0 ;  /* 0x00200000083879f0 */ /* 0x000fe2000c0008ff */
[----:B------:R-:W-:Y:S01]  /*1b90*/  UIADD3 UR10, UR4, 0x80, URZ ;  /* 0x00000080040a7890 */ /* 0x000fe2000fffe03f */
[----:B------:R-:W-:Y:S01]  /*1ba0*/  @!P1 PRMT R0, RZ, 0x654, R0 ;  /* 0x00000654ff009816 */ /* 0x000fe20000000000 */
[----:B------:R-:W-:Y:S01]  /*1bb0*/  UMOV UR8, UR20 ;  /* 0x0000001400087c82 */ /* 0x000fe20008000000 */
[----:B------:R-:W-:Y:S01]  /*1bc0*/  UMOV UR9, UR21 ;  /* 0x0000001500097c82 */ /* 0x000fe20008000000 */
[----:B------:R-:W-:Y:S01]  /*1bd0*/  UMOV UR11, 0x40000040 ;  /* 0x40000040000b7882 */ /* 0x000fe20000000000 */
[----:B------:R-:W-:Y:S01]  /*1be0*/  UMOV UR17, UR21 ;  /* 0x0000001500117c82 */ /* 0x000fe20008000000 */
[----:B------:R-:W-:Y:S01]  /*1bf0*/  UMOV UR19, 0x40000040 ;  /* 0x4000004000137882 */ /* 0x000fe20000000000 */
        /* <DEDUP_REMOVED lines=119> */
[----:B------:R-:W-:Y:S01]  /*2370*/  UIADD3 UR6, UR5, 0x4, URZ ;  /* 0x0000000405067890 */ /* 0x000fe2000fffe03f */
[--C-:B------:R-:W-:Y:S01]  /*2380*/  IMAD.MOV.U32 R69, RZ, RZ, R151.reuse ;  /* 0x000000ffff457224 */ /* 0x100fe200078e0097 */
[----:B------:R-:W-:Y:S01]  /*2390*/  UIADD3 UR7, UR4, 0x4, URZ ;  /* 0x0000000404077890 */ /* 0x000fe2000fffe03f */
[--C-:B------:R-:W-:Y:S01]  /*23a0*/  IMAD.MOV.U32 R67, RZ, RZ, R151.reuse ;  /* 0x000000ffff437224 */ /* 0x100fe200078e0097 */
[----:B------:R-:W-:Y:S01]  /*23b0*/  MOV R66, R151 ;  /* 0x0000009700427202 */ /* 0x000fe20000000f00 */
[----:B------:R-:W-:Y:S01]  /*23c0*/  IMAD.MOV.U32 R65, RZ, RZ, R151 ;  /* 0x000000ffff417224 */ /* 0x000fe200078e0097 */
        /* <DEDUP_REMOVED lines=205> */
[----:B------:R-:W-:Y:S01]  /*30a0*/  ULDC UR11, c[0x0][0x288] ;  /* 0x0000a200000b7ab9 */ /* 0x000fe20000000800 */
        /* <DEDUP_REMOVED lines=260> */
[----:B------:R-:W-:Y:S02]  /*40f0*/  R2UR UR42, R3 ;  /* 0x00000000032a72ca */ /* 0x000fe400000e0000 */
[----:B------:R-:W-:Y:S02]  /*4100*/  R2UR UR40, R5 ;  /* 0x00000000052872ca */ /* 0x000fe400000e0000 */
[----:B------:R-:W-:-:S09]  /*4110*/  R2UR UR43, R2 ;  /* 0x00000000022b72ca */ /* 0x000fd200000e0000 */
        /* <DEDUP_REMOVED lines=11> */
[----:B------:R-:W-:Y:S01]  /*41d0*/  UIMAD UR5, UR47, -0x50, UR41 ;  /* 0xffffffb02f0578a4 */ /* 0x000fe2000f8e0229 */
[----:B------:R-:W-:Y:S01]  /*41e0*/  IMAD.U32 R7, RZ, RZ, UR57 ;  /* 0x00000039ff077e24 */ /* 0x000fe2000f8e00ff */
[----:B------:R-:W-:Y:S01]  /*41f0*/  UMOV UR7, 0x40000040 ;  /* 0x4000004000077882 */ /* 0x000fe20000000000 */
[----:B------:R-:W-:-:S02]  /*4200*/  UIADD3 UR47, UR47, -0x2, URZ ;  /* 0xfffffffe2f2f7890 */ /* 0x000fc4000fffe03f */
[----:B------:R-:W-:Y:S02]  /*4210*/  UIADD3 UR15, -UR11, 0x51, UR5 ;  /* 0x000000510b0f7890 */ /* 0x000fe4000fffe105 */
[----:B------:R-:W-:-:S03]  /*4220*/  UIADD3 UR14, UR5, 0x50, URZ ;  /* 0x00000050050e7890 */ /* 0x000fc6000fffe03f */
[----:B------:R-:W-:Y:S01]  /*4230*/  UMOV UR5, UR19 ;  /* 0x0000001300057c82 */ /* 0x000fe20008000000 */
[----:B------:R-:W-:Y:S02]  /*4240*/  MOV R3, UR15 ;  /* 0x0000000f00037c02 */ /* 0x000fe40008000f00 */
[----:B------:R-:W-:-:S03]  /*4250*/  IMAD.U32 R5, RZ, RZ, UR14 ;  /* 0x0000000eff057e24 */ /* 0x000fc6000f8e00ff */
[C---:B------:R-:W-:Y:S02]  /*4260*/  IMAD R3, R214.reuse, -0x2, R3 ;  /* 0xfffffffed6037824 */ /* 0x040fe400078e0203 */
[----:B------:R-:W-:-:S03]  /*4270*/  IMAD R2, R214, -0x2, R5 ;  /* 0xfffffffed6027824 */ /* 0x000fc600078e0205 */
[----:B------:R-:W-:-:S04]  /*4280*/  IADD3 R5, R3, 0x8, R4 ;  /* 0x0000000803057810 */ /* 0x000fc80007ffe004 */
[----:B------:R-:W-:Y:S02]  /*4290*/  VIMNMX R5, R2, R5, PT ;  /* 0x0000000502057248 */ /* 0x000fe40003fe0100 */
[----:B------:R-:W-:Y:S02]  /*42a0*/  VIADDMNMX R2, R4, R3, R2, PT ;  /* 0x0000000304027246 */ /* 0x000fe40003800102 */
[C---:B------:R-:W-:Y:S02]  /*42b0*/  ISETP.GT.AND P2, PT, R5.reuse, RZ, PT ;  /* 0x000000ff0500720c */ /* 0x040fe40003f44270 */
[C---:B------:R-:W-:Y:S02]  /*42c0*/  ISETP.GT.AND P3, PT, R5.reuse, 0x1, PT ;  /* 0x000000010500780c */ /* 0x040fe40003f64270 */
[----:B------:R-:W-:Y:S02]  /*42d0*/  ISETP.GT.AND P4, PT, R5, 0x8, PT ;  /* 0x000000080500780c */ /* 0x000fe40003f84270 */
[----:B------:R-:W-:Y:S01]  /*42e0*/  ISETP.GT.AND P5, PT, R2, 0x9, PT ;  /* 0x000000090200780c */ /* 0x000fe20003fa4270 */
        /* <DEDUP_REMOVED lines=35> */
[----:B------:R-:W-:-:S05]  /*4520*/  ISETP.GT.AND P2, PT, R5, 0x9, PT ;  /* 0x000000090500780c */ /* 0x000fca0003f44270 */
[----:B------:R-:W1:Y:S01]  /*4530*/  MUFU.TANH R63, R63 ;  /* 0x0000003f003f7308 */ /* 0x000e620000002400 */
[----:B--2---:R-:W-:Y:S02]  /*4540*/  FSEL R59, R59, -INF , P3 ;  /* 0xff8000003b3b7808 */ /* 0x004fe40001800000 */
[----:B------:R-:W-:Y:S02]  /*4550*/  ISETP.GT.AND P3, PT, R5, 0x10, PT ;  /* 0x000000100500780c */ /* 0x000fe40003f64270 */
[----:B------:R-:W-:-:S03]  /*4560*/  FMNMX.FTZ R17, R58, R59, !PT ;  /* 0x0000003b3a117209 */ /* 0x000fc60007810000 */
[----:B------:R-:W-:Y:S01]  /*4570*/  MUFU.TANH R56, R56 ;  /* 0x0000003800387308 */ /* 0x000fe20000002400 */
[----:B---3--:R-:W-:Y:S02]  /*4580*/  FSEL R62, R62, -INF , P4 ;  /* 0xff8000003e3e7808 */ /* 0x008fe40002000000 */
[----:B------:R-:W-:Y:S02]  /*4590*/  ISETP.GT.AND P4, PT, R2, 0x8, PT ;  /* 0x000000080200780c */ /* 0x000fe40003f84270 */
[----:B------:R-:W-:-:S03]  /*45a0*/  FMNMX.FTZ R20, R62, R17, !PT ;  /* 0x000000113e147209 */ /* 0x000fc60007810000 */
[----:B------:R-:W-:Y:S01]  /*45b0*/  MUFU.TANH R57, R57 ;  /* 0x0000003900397308 */ /* 0x000fe20000002400 */
[----:B-1----:R-:W-:Y:S02]  /*45c0*/  FSEL R63, R63, -INF , P2 ;  /* 0xff8000003f3f7808 */ /* 0x002fe40001000000 */
[----:B------:R-:W-:Y:S02]  /*45d0*/  ISETP.GT.AND P2, PT, R5, 0x11, PT ;  /* 0x000000110500780c */ /* 0x000fe40003f44270 */
[----:B------:R-:W-:-:S03]  /*45e0*/  FMNMX.FTZ R17, R63, R20, !PT ;  /* 0x000000143f117209 */ /* 0x000fc60007810000 */
[----:B------:R-:W1:Y:S01]  /*45f0*/  MUFU.TANH R60, R60 ;  /* 0x0000003c003c7308 */ /* 0x000e620000002400 */
        /* <DEDUP_REMOVED lines=16> */
[----:B------:R-:W-:Y:S01]  /*4700*/  FMUL.FTZ R53, R53, UR10 ;  /* 0x0000000a35357c20 */ /* 0x000fe20008410000 */
[----:B------:R-:W3:Y:S01]  /*4710*/  MUFU.TANH R51, R51 ;  /* 0x0000003300337308 */ /* 0x000ee20000002400 */
[----:B-1----:R-:W-:-:S02]  /*4720*/  FSEL R60, R60, -INF , P4 ;  /* 0xff8000003c3c7808 */ /* 0x002fc40002000000 */
[----:B------:R-:W-:-:S05]  /*4730*/  ISETP.GT.AND P4, PT, R2, 0x19, PT ;  /* 0x000000190200780c */ /* 0x000fca0003f84270 */
[----:B------:R-:W1:Y:S01]  /*4740*/  MUFU.TANH R54, R54 ;  /* 0x0000003600367308 */ /* 0x000e620000002400 */
[----:B--2---:R-:W-:Y:S02]  /*4750*/  FSEL R50, R50, -INF , P3 ;  /* 0xff80000032327808 */ /* 0x004fe40001800000 */
[----:B------:R-:W-:Y:S02]  /*4760*/  ISETP.GT.AND P3, PT, R5, 0x18, PT ;  /* 0x000000180500780c */ /* 0x000fe40003f64270 */
[----:B------:R-:W-:-:S03]  /*4770*/  FMNMX.FTZ R20, R50, R17, !PT ;  /* 0x0000001132147209 */ /* 0x000fc60007810000 */
[----:B------:R-:W2:Y:S01]  /*4780*/  MUFU.TANH R55, R55 ;  /* 0x0000003700377308 */ /* 0x000ea20000002400 */
[----:B---3--:R-:W-:Y:S02]  /*4790*/  FSEL R51, R51, -INF , P2 ;  /* 0xff80000033337808 */ /* 0x008fe40001000000 */
[----:B------:R-:W-:Y:S02]  /*47a0*/  ISETP.GT.AND P2, PT, R5, 0x19, PT ;  /* 0x000000190500780c */ /* 0x000fe40003f44270 */
[----:B------:R-:W-:-:S03]  /*47b0*/  FMNMX.FTZ R17, R51, R20, !PT ;  /* 0x0000001433117209 */ /* 0x000fc60007810000 */
[----:B------:R-:W3:Y:S01]  /*47c0*/  MUFU.TANH R61, R61 ;  /* 0x0000003d003d7308 */ /* 0x000ee20000002400 */
[----:B-1----:R-:W-:Y:S02]  /*47d0*/  FSEL R54, R54, -INF , P3 ;  /* 0xff80000036367808 */ /* 0x002fe40001800000 */
[----:B------:R-:W-:Y:S02]  /*47e0*/  ISETP.GT.AND P3, PT, R5, 0x20, PT ;  /* 0x000000200500780c */ /* 0x000fe40003f64270 */
[----:B------:R-:W-:-:S03]  /*47f0*/  FMNMX.FTZ R20, R54, R17, !PT ;  /* 0x0000001136147209 */ /* 0x000fc60007810000 */
[----:B------:R-:W-:Y:S01]  /*4800*/  MUFU.TANH R48, R48 ;  /* 0x0000003000307308 */ /* 0x000fe20000002400 */
[----:B--2---:R-:W-:Y:S02]  /*4810*/  FSEL R55, R55, -INF , P2 ;  /* 0xff80000037377808 */ /* 0x004fe40001000000 */
[----:B------:R-:W-:Y:S02]  /*4820*/  ISETP.GT.AND P2, PT, R5, 0x21, PT ;  /* 0x000000210500780c */ /* 0x000fe40003f44270 */
[----:B------:R-:W-:-:S03]  /*4830*/  FMNMX.FTZ R17, R55, R20, !PT ;  /* 0x0000001437117209 */ /* 0x000fc60007810000 */
[----:B------:R-:W-:Y:S01]  /*4840*/  MUFU.TANH R49, R49 ;  /* 0x0000003100317308 */ /* 0x000fe20000002400 */
[----:B---3--:R-:W-:Y:S01]  /*4850*/  FSEL R61, R61, -INF , P5 ;  /* 0xff8000003d3d7808 */ /* 0x008fe20002800000 */
[----:B------:R-:W-:Y:S02]  /*4860*/  WARPGROUP.DEPBAR.LE gsb0, 0x0 ;  /* 0x00008000000079c5 */ /* 0x000fe40000010000 */
[----:B------:R-:W-:Y:S01]  /*4870*/  WARPGROUP.ARRIVE ;  /* 0x00000000000079c5 */ /* 0x000fe20000000000 */
[----:B------:R-:W-:Y:S01]  /*4880*/  FMUL.FTZ R42, R42, UR10 ;  /* 0x0000000a2a2a7c20 */ /* 0x000fe20008410000 */
[----:B------:R-:W-:Y:S01]  /*4890*/  FMUL.FTZ R43, R43, UR10 ;  /* 0x0000000a2b2b7c20 */ /* 0x000fe20008410000 */
[----:B------:R-:W-:Y:S01]  /*48a0*/  FMUL.FTZ R46, R46, UR10 ;  /* 0x0000000a2e2e7c20 */ /* 0x000fe20008410000 */
[----:B------:R-:W-:Y:S01]  /*48b0*/  FMUL.FTZ R47, R47, UR10 ;  /* 0x0000000a2f2f7c20 */ /* 0x000fe20008410000 */
[----:B------:R-:W1:Y:S01]  /*48c0*/  MUFU.TANH R52, R52 ;  /* 0x0000003400347308 */ /* 0x000e620000002400 */
[----:B------:R-:W-:Y:S01]  /*48d0*/  HGMMA.64x16x16.F32 R32, gdesc[UR56], R32, gsb0 ;  /* 0x00200000382079f0 */ /* 0x000fe20008000820 */
[----:B------:R-:W-:Y:S01]  /*48e0*/  FMUL.FTZ R40, R40, UR10 ;  /* 0x0000000a28287c20 */ /* 0x000fe20008410000 */
[----:B------:R-:W-:Y:S01]  /*48f0*/  FMUL.FTZ R41, R41, UR10 ;  /* 0x0000000a29297c20 */ /* 0x000fe20008410000 */
[----:B------:R-:W-:Y:S01]  /*4900*/  FMUL.FTZ R44, R44, UR10 ;  /* 0x0000000a2c2c7c20 */ /* 0x000fe20008410000 */
[----:B------:R-:W-:Y:S01]  /*4910*/  ISETP.GT.AND P5, PT, R2, 0x18, PT ;  /* 0x000000180200780c */ /* 0x000fe20003fa4270 */
[----:B------:R-:W-:-:S02]  /*4920*/  FMUL.FTZ R45, R45, UR10 ;  /* 0x0000000a2d2d7c20 */ /* 0x000fc40008410000 */
[----:B------:R-:W2:Y:S08]  /*4930*/  MUFU.TANH R42, R42 ;  /* 0x0000002a002a7308 */ /* 0x000eb00000002400 */
[----:B------:R-:W3:Y:S01]  /*4940*/  MUFU.TANH R43, R43 ;  /* 0x0000002b002b7308 */ /* 0x000ee20000002400 */
[----:B-1----:R-:W-:-:S07]  /*4950*/  FSEL R52, R52, -INF , P5 ;  /* 0xff80000034347808 */ /* 0x002fce0002800000 */
        /* <DEDUP_REMOVED lines=14> */
[----:B------:R-:W-:Y:S01]  /*4a40*/  ISETP.GT.AND P2, PT, R5, 0x31, PT ;  /* 0x000000310500780c */ /* 0x000fe20003f44270 */
[----:B------:R-:W-:Y:S02]  /*4a50*/  WARPGROUP.DEPBAR.LE gsb0, 0x0 ;  /* 0x00008000000079c5 */ /* 0x000fe40000010000 */
[----:B------:R-:W-:Y:S01]  /*4a60*/  WARPGROUP.ARRIVE ;  /* 0x00000000000079c5 */ /* 0x000fe20000000000 */
[----:B------:R-:W-:Y:S01]  /*4a70*/  FMUL.FTZ R34, R34, UR10 ;  /* 0x0000000a22227c20 */ /* 0x000fe20008410000 */
[----:B------:R-:W-:Y:S01]  /*4a80*/  FMUL.FTZ R35, R35, UR10 ;  /* 0x0000000a23237c20 */ /* 0x000fe20008410000 */
[----:B------:R-:W-:Y:S01]  /*4a90*/  FMUL.FTZ R38, R38, UR10 ;  /* 0x0000000a26267c20 */ /* 0x000fe20008410000 */
[----:B------:R-:W-:Y:S01]  /*4aa0*/  FMUL.FTZ R39, R39, UR10 ;  /* 0x0000000a27277c20 */ /* 0x000fe20008410000 */
[----:B------:R-:W-:Y:S01]  /*4ab0*/  FMNMX.FTZ R17, R47, R20, !PT ;  /* 0x000000142f117209 */ /* 0x000fe20007810000 */
[----:B------:R-:W-:Y:S01]  /*4ac0*/  HGMMA.64x16x16.F32 R24, gdesc[UR4], R24, gsb0 ;  /* 0x00200000041879f0 */ /* 0x000fe20008000818 */
[----:B------:R-:W1:Y:S01]  /*4ad0*/  MUFU.TANH R34, R34 ;  /* 0x0000002200227308 */ /* 0x000e620000002400 */
[----:B------:R-:W-:Y:S01]  /*4ae0*/  ULDC UR4, c[0x0][0x988] ;  /* 0x0002620000047ab9 */ /* 0x000fe20000000800 */
[----:B------:R-:W-:Y:S01]  /*4af0*/  FMUL.FTZ R32, R32, UR10 ;  /* 0x0000000a20207c20 */ /* 0x000fe20008410000 */
[----:B---3--:R-:W-:Y:S01]  /*4b00*/  FSEL R53, R53, -INF , P4 ;  /* 0xff80000035357808 */ /* 0x008fe20002000000 */
[----:B------:R-:W-:Y:S01]  /*4b10*/  FMUL.FTZ R33, R33, UR10 ;  /* 0x0000000a21217c20 */ /* 0x000fe20008410000 */
[----:B------:R-:W-:Y:S01]  /*4b20*/  FMUL.FTZ R36, R36, UR10 ;  /* 0x0000000a24247c20 */ /* 0x000fe20008410000 */
[----:B------:R-:W-:Y:S01]  /*4b30*/  FMUL.FTZ R37, R37, UR10 ;  /* 0x0000000a25257c20 */ /* 0x000fe20008410000 */
[----:B------:R-:W-:Y:S01]  /*4b40*/  UIADD3 UR6, UR42, -UR11, UR41 ;  /* 0x8000000b2a067290 */ /* 0x000fe2000fffe029 */
[----:B------:R-:W2:Y:S03]  /*4b50*/  MUFU.TANH R35, R35 ;  /* 0x0000002300237308 */ /* 0x000ea60000002400 */
[----:B------:R-:W-:-:S04]  /*4b60*/  UIMAD.WIDE UR6, UR6, 0x66666667, URZ ;  /* 0x66666667060678a5 */ /* 0x000fc8000f8e023f */
[----:B------:R-:W-:Y:S01]  /*4b70*/  USHF.R.U32.HI UR5, URZ, 0x1f, UR7 ;  /* 0x0000001f3f057899 */ /* 0x000fe20008011607 */
[----:B------:R-:W3:Y:S01]  /*4b80*/  MUFU.TANH R38, R38 ;  /* 0x0000002600267308 */ /* 0x000ee20000002400 */
[----:B-1----:R-:W-:Y:S02]  /*4b90*/  FSEL R34, R34, -INF , P3 ;  /* 0xff80000022227808 */ /* 0x002fe40001800000 */
[----:B------:R-:W-:Y:S01]  /*4ba0*/  ISETP.GT.AND P3, PT, R5, 0x38, PT ;  /* 0x000000380500780c */ /* 0x000fe20003f64270 */
[----:B------:R-:W-:Y:S01]  /*4bb0*/  ULEA.HI.SX32 UR5, UR7, UR5, 0x1b ;  /* 0x0000000507057291 */ /* 0x000fe2000f8fda3f */
[----:B------:R-:W-:-:S03]  /*4bc0*/  FMNMX.FTZ R20, R34, R17, !PT ;  /* 0x0000001122147209 */ /* 0x000fc60007810000 */
[----:B------:R-:W1:Y:S01]  /*4bd0*/  MUFU.TANH R39, R39 ;  /* 0x0000002700277308 */ /* 0x000e620000002400 */
[----:B--2---:R-:W-:Y:S01]  /*4be0*/  FSEL R35, R35, -INF , P2 ;  /* 0xff80000023237808 */ /* 0x004fe20001000000 */
[----:B------:R-:W-:Y:S01]  /*4bf0*/  UISETP.LT.AND UP0, UPT, URZ, UR5, UPT ;  /* 0x000000053f00728c */ /* 0x000fe2000bf01270 */
[----:B------:R-:W-:Y:S02]  /*4c00*/  ISETP.GT.AND P2, PT, R5, 0x39, PT ;  /* 0x000000390500780c */ /* 0x000fe40003f44270 */
[----:B------:R-:W-:Y:S01]  /*4c10*/  FMNMX.FTZ R17, R35, R20, !PT ;  /* 0x0000001423117209 */ /* 0x000fe20007810000 */
[----:B------:R-:W-:Y:S02]  /*4c20*/  USEL UR18, URZ, UR5, !UP0 ;  /* 0x000000053f127287 */ /* 0x000fe4000c000000 */
[----:B------:R-:W-:Y:S01]  /*4c30*/  MUFU.TANH R41, R41 ;  /* 0x0000002900297308 */ /* 0x000fe20000002400 */
[----:B---3--:R-:W-:Y:S01]  /*4c40*/  FSEL R38, R38, -INF , P3 ;  /* 0xff80000026267808 */ /* 0x008fe20001800000 */
[----:B------:R-:W-:Y:S01]  /*4c50*/  UISETP.GE.AND UP0, UPT, UR47, UR18, UPT ;  /* 0x000000122f00728c */ /* 0x000fe2000bf06270 */
[----:B------:R-:W-:-:S02]  /*4c60*/  ISETP.GT.AND P3, PT, R5, 0x40, PT ;  /* 0x000000400500780c */ /* 0x000fc40003f64270 */
[----:B------:R-:W-:Y:S02]  /*4c70*/  FMNMX.FTZ R20, R38, R17, !PT ;  /* 0x0000001126147209 */ /* 0x000fe40007810000 */
[----:B------:R-:W-:Y:S01]  /*4c80*/  MOV R226, UR18 ;  /* 0x0000001200e27c02 */ /* 0x000fe20008000f00 */
[----:B------:R-:W-:Y:S01]  /*4c90*/  MUFU.TANH R44, R44 ;  /* 0x0000002c002c7308 */ /* 0x000fe20000002400 */
[----:B-1----:R-:W-:Y:S02]  /*4ca0*/  FSEL R39, R39, -INF , P2 ;  /* 0xff80000027277808 */ /* 0x002fe40001000000 */
[----:B------:R-:W-:Y:S02]  /*4cb0*/  ISETP.GT.AND P2, PT, R5, 0x41, PT ;  /* 0x000000410500780c */ /* 0x000fe40003f44270 */
[----:B------:R-:W-:-:S03]  /*4cc0*/  FMNMX.FTZ R17, R39, R20, !PT ;  /* 0x0000001427117209 */ /* 0x000fc60007810000 */
[----:B------:R-:W-:Y:S01]  /*4cd0*/  MUFU.TANH R45, R45 ;  /* 0x0000002d002d7308 */ /* 0x000fe20000002400 */
[----:B------:R-:W-:Y:S02]  /*4ce0*/  WARPGROUP.DEPBAR.LE gsb0, 0x0 ;  /* 0x00008000000079c5 */ /* 0x000fe40000010000 */
[----:B------:R-:W-:Y:S01]  /*4cf0*/  FMUL.FTZ R26, R26, UR10 ;  /* 0x0000000a1a1a7c20 */ /* 0x000fe20008410000 */
[----:B------:R-:W-:Y:S01]  /*4d00*/  FMUL.FTZ R27, R27, UR10 ;  /* 0x0000000a1b1b7c20 */ /* 0x000fe20008410000 */
[----:B------:R-:W-:Y:S01]  /*4d10*/  FMUL.FTZ R30, R30, UR10 ;  /* 0x0000000a1e1e7c20 */ /* 0x000fe20008410000 */
[----:B------:R-:W-:Y:S02]  /*4d20*/  FMUL.FTZ R31, R31, UR10 ;  /* 0x0000000a1f1f7c20 */ /* 0x000fe40008410000 */
[----:B------:R-:W-:Y:S01]  /*4d30*/  MUFU.TANH R32, R32 ;  /* 0x0000002000207308 */ /* 0x000fe20000002400 */
[----:B------:R-:W-:Y:S01]  /*4d40*/  FMUL.FTZ R24, R24, UR10 ;  /* 0x0000000a18187c20 */ /* 0x000fe20008410000 */
[----:B------:R-:W-:Y:S01]  /*4d50*/  FMUL.FTZ R25, R25, UR10 ;  /* 0x0000000a19197c20 */ /* 0x000fe20008410000 */
[----:B------:R-:W-:Y:S01]  /*4d60*/  FMUL.FTZ R28, R28, UR10 ;  /* 0x0000000a1c1c7c20 */ /* 0x000fe20008410000 */
[----:B------:R-:W-:Y:S01]  /*4d70*/  FMUL.FTZ R29, R29, UR10 ;  /* 0x0000000a1d1d7c20 */ /* 0x000fe20008410000 */
[----:B------:R1:W-:Y:S03]  /*4d80*/  @!P1 SYNCS.ARRIVE.TRANS64.RED.A1T0 RZ, [R0+URZ], RZ ;  /* 0x000000ff00ff99a7 */ /* 0x0003e6000810043f */
[----:B------:R-:W2:Y:S08]  /*4d90*/  MUFU.TANH R26, R26 ;  /* 0x0000001a001a7308 */ /* 0x000eb00000002400 */
[----:B------:R-:W3:Y:S08]  /*4da0*/  MUFU.TANH R27, R27 ;  /* 0x0000001b001b7308 */ /* 0x000ef00000002400 */
[----:B------:R-:W4:Y:S01]  /*4db0*/  MUFU.TANH R30, R30 ;  /* 0x0000001e001e7308 */ /* 0x000f220000002400 */
[----:B--2---:R-:W-:-:S02]  /*4dc0*/  FSEL R26, R26, -INF , P3 ;  /* 0xff8000001a1a7808 */ /* 0x004fc40001800000 */
[----:B------:R-:W-:Y:S02]  /*4dd0*/  ISETP.GT.AND P3, PT, R5, 0x48, PT ;  /* 0x000000480500780c */ /* 0x000fe40003f64270 */
[----:B------:R-:W-:-:S03]  /*4de0*/  FMNMX.FTZ R20, R26, R17, !PT ;  /* 0x000000111a147209 */ /* 0x000fc60007810000 */
[----:B------:R-:W2:Y:S01]  /*4df0*/  MUFU.TANH R31, R31 ;  /* 0x0000001f001f7308 */ /* 0x000ea20000002400 */
[----:B---3--:R-:W-:Y:S02]  /*4e00*/  FSEL R27, R27, -INF , P2 ;  /* 0xff8000001b1b7808 */ /* 0x008fe40001000000 */
[----:B------:R-:W-:Y:S02]  /*4e10*/  ISETP.GT.AND P2, PT, R5, 0x49, PT ;  /* 0x000000490500780c */ /* 0x000fe40003f44270 */
[----:B------:R-:W-:-:S03]  /*4e20*/  FMNMX.FTZ R5, R27, R20, !PT ;  /* 0x000000141b057209 */ /* 0x000fc60007810000 */
[----:B------:R-:W-:Y:S01]  /*4e30*/  MUFU.TANH R33, R33 ;  /* 0x0000002100217308 */ /* 0x000fe20000002400 */
[----:B----4-:R-:W-:Y:S02]  /*4e40*/  FSEL R30, R30, -INF , P3 ;  /* 0xff8000001e1e7808 */ /* 0x010fe40001800000 */
[----:B------:R-:W-:Y:S02]  /*4e50*/  ISETP.GT.AND P3, PT, R2, 0x1, PT ;  /* 0x000000010200780c */ /* 0x000fe40003f64270 */
[----:B------:R-:W-:Y:S02]  /*4e60*/  FMNMX.FTZ R20, R30, R5, !PT ;  /* 0x000000051e147209 */ /* 0x000fe40007810000 */
[----:B------:R-:W-:Y:S01]  /*4e70*/  FSEL R57, R57, -INF , P3 ;  /* 0xff80000039397808 */ /* 0x000fe20001800000 */
[----:B------:R-:W3:Y:S01]  /*4e80*/  MUFU.TANH R36, R36 ;  /* 0x0000002400247308 */ /* 0x000ee20000002400 */
[----:B--2---:R-:W-:Y:S02]  /*4e90*/  FSEL R31, R31, -INF , P2 ;  /* 0xff8000001f1f7808 */ /* 0x004fe40001000000 */
[----:B------:R-:W-:-:S02]  /*4ea0*/  ISETP.GT.AND P2, PT, R2, RZ, PT ;  /* 0x000000ff0200720c */ /* 0x000fc40003f44270 */
[----:B------:R-:W-:Y:S02]  /*4eb0*/  FMNMX.FTZ R20, R31, R20, !PT ;  /* 0x000000141f147209 */ /* 0x000fe40007810000 */
[----:B------:R-:W-:Y:S01]  /*4ec0*/  FSEL R56, R56, -INF , P2 ;  /* 0xff80000038387808 */ /* 0x000fe20001000000 */
[----:B------:R-:W-:Y:S01]  /*4ed0*/  MUFU.TANH R37, R37 ;  /* 0x0000002500257308 */ /* 0x000fe20000002400 */
[C---:B------:R-:W-:Y:S01]  /*4ee0*/  ISETP.GT.AND P2, PT, R2.reuse, 0x10, PT ;  /* 0x000000100200780c */ /* 0x040fe20003f44270 */
[----:B------:R-:W2:Y:S01]  /*4ef0*/  SHFL.BFLY PT, R5, R20, 0x2, 0x1f ;  /* 0x0c401f0014057f89 */ /* 0x000ea200000e0000 */
[----:B------:R-:W-:Y:S02]  /*4f00*/  ISETP.GT.AND P3, PT, R2, 0x11, PT ;  /* 0x000000110200780c */ /* 0x000fe40003f64270 */
[----:B------:R-:W-:Y:S02]  /*4f10*/  FSEL R48, R48, -INF , P2 ;  /* 0xff80000030307808 */ /* 0x000fe40001000000 */
[----:B------:R-:W-:Y:S01]  /*4f20*/  FSEL R49, R49, -INF , P3 ;  /* 0xff80000031317808 */ /* 0x000fe20001800000 */
[----:B------:R-:W4:Y:S01]  /*4f30*/  MUFU.TANH R24, R24 ;  /* 0x0000001800187308 */ /* 0x000f220000002400 */
[----:B------:R-:W-:-:S04]  /*4f40*/  ISETP.GT.AND P2, PT, R2, 0x20, PT ;  /* 0x000000200200780c */ /* 0x000fc80003f44270 */
[----:B------:R-:W-:Y:S02]  /*4f50*/  FSEL R40, R40, -INF , P2 ;  /* 0xff80000028287808 */ /* 0x000fe40001000000 */
[----:B------:R-:W-:Y:S01]  /*4f60*/  ISETP.GT.AND P2, PT, R2, 0x28, PT ;  /* 0x000000280200780c */ /* 0x000fe20003f44270 */
[----:B------:R-:W-:Y:S03]  /*4f70*/  MUFU.TANH R25, R25 ;  /* 0x0000001900197308 */ /* 0x000fe60000002400 */
[----:B------:R-:W-:Y:S02]  /*4f80*/  FSEL R44, R44, -INF , P2 ;  /* 0xff8000002c2c7808 */ /* 0x000fe40001000000 */
[----:B------:R-:W-:-:S03]  /*4f90*/  ISETP.GT.AND P2, PT, R2, 0x30, PT ;  /* 0x000000300200780c */ /* 0x000fc60003f44270 */
[----:B------:R-:W5:Y:S01]  /*4fa0*/  MUFU.TANH R28, R28 ;  /* 0x0000001c001c7308 */ /* 0x000f620000002400 */
[----:B------:R-:W-:Y:S02]  /*4fb0*/  FSEL R32, R32, -INF , P2 ;  /* 0xff80000020207808 */ /* 0x000fe40001000000 */
[----:B--2---:R-:W-:Y:S02]  /*4fc0*/  FMNMX.FTZ R5, R20, R5, !PT ;  /* 0x0000000514057209 */ /* 0x004fe40007810000 */
[----:B------:R-:W-:-:S03]  /*4fd0*/  ISETP.GT.AND P2, PT, R2, 0x38, PT ;  /* 0x000000380200780c */ /* 0x000fc60003f44270 */
[----:B------:R-:W2:Y:S01]  /*4fe0*/  SHFL.BFLY PT, R20, R5, 0x1, 0x1f ;  /* 0x0c201f0005147f89 */ /* 0x000ea200000e0000 */
[----:B---3--:R-:W-:Y:S01]  /*4ff0*/  FSEL R36, R36, -INF , P2 ;  /* 0xff80000024247808 */ /* 0x008fe20001000000 */
[----:B------:R-:W3:Y:S01]  /*5000*/  MUFU.TANH R29, R29 ;  /* 0x0000001d001d7308 */ /* 0x000ee20000002400 */
[----:B------:R-:W-:-:S04]  /*5010*/  ISETP.GT.AND P2, PT, R2, 0x40, PT ;  /* 0x000000400200780c */ /* 0x000fc80003f44270 */
[----:B----4-:R-:W-:Y:S02]  /*5020*/  FSEL R24, R24, -INF , P2 ;  /* 0xff80000018187808 */ /* 0x010fe40001000000 */
[----:B------:R-:W-:-:S04]  /*5030*/  ISETP.GT.AND P2, PT, R2, 0x48, PT ;  /* 0x000000480200780c */ /* 0x000fc80003f44270 */
[----:B-----5:R-:W-:Y:S02]  /*5040*/  FSEL R28, R28, -INF , P2 ;  /* 0xff8000001c1c7808 */ /* 0x020fe40001000000 */
[----:B--2---:R-:W-:Y:S02]  /*5050*/  FMNMX.FTZ R3, R5, R20, !PT ;  /* 0x0000001405037209 */ /* 0x004fe40007810000 */
[----:B------:R-:W-:Y:S02]  /*5060*/  FMNMX.FTZ R5, R56, R57, !PT ;  /* 0x0000003938057209 */ /* 0x000fe40007810000 */
[C---:B------:R-:W-:Y:S01]  /*5070*/  FSETP.NEU.FTZ.AND P3, PT, R3.reuse, -INF , PT ;  /* 0xff8000000300780b */ /* 0x040fe20003f7d000 */
[----:B------:R-:W-:Y:S01]  /*5080*/  FMUL.FTZ R17, R3, UR4 ;  /* 0x0000000403117c20 */ /* 0x000fe20008410000 */
[----:B------:R-:W-:-:S04]  /*5090*/  FMNMX.FTZ R4, R60, R5, !PT ;  /* 0x000000053c047209 */ /* 0x000fc80007810000 */
[----:B------:R-:W-:Y:S02]  /*50a0*/  FMNMX.FTZ R5, R61, R4, !PT ;  /* 0x000000043d057209 */ /* 0x000fe40007810000 */
[----:B------:R-:W-:Y:S02]  /*50b0*/  FSEL R17, R17, RZ, P3 ;  /* 0x000000ff11117208 */ /* 0x000fe40001800000 */
[----:B------:R-:W-:Y:S02]  /*50c0*/  FMNMX.FTZ R4, R48, R5, !PT ;  /* 0x0000000530047209 */ /* 0x000fe40007810000 */
[----:B------:R-:W-:Y:S01]  /*50d0*/  ISETP.GT.AND P3, PT, R2, 0x21, PT ;  /* 0x000000210200780c */ /* 0x000fe20003f64270 */
[--C-:B------:R-:W-:Y:S01]  /*50e0*/  FFMA.FTZ R58, R58, UR4, -R17.reuse ;  /* 0x000000043a3a7c23 */ /* 0x100fe20008010811 */
[----:B------:R-:W-:Y:S01]  /*50f0*/  FMNMX.FTZ R5, R49, R4, !PT ;  /* 0x0000000431057209 */ /* 0x000fe20007810000 */
[--C-:B------:R-:W-:Y:S01]  /*5100*/  FFMA.FTZ R59, R59, UR4, -R17.reuse ;  /* 0x000000043b3b7c23 */ /* 0x100fe20008010811 */
[----:B------:R-:W-:Y:S01]  /*5110*/  FSEL R41, R41, -INF , P3 ;  /* 0xff80000029297808 */ /* 0x000fe20001800000 */
[--C-:B------:R-:W-:Y:S01]  /*5120*/  FFMA.FTZ R62, R62, UR4, -R17.reuse ;  /* 0x000000043e3e7c23 */ /* 0x100fe20008010811 */
[----:B------:R-:W-:Y:S01]  /*5130*/  FMNMX.FTZ R4, R52, R5, !PT ;  /* 0x0000000534047209 */ /* 0x000fe20007810000 */
[----:B------:R-:W-:Y:S01]  /*5140*/  MUFU.EX2 R58, R58 ;  /* 0x0000003a003a7308 */ /* 0x000fe20000000800 */
[----:B------:R-:W-:Y:S01]  /*5150*/  ISETP.GT.AND P3, PT, R2, 0x29, PT ;  /* 0x000000290200780c */ /* 0x000fe20003f64270 */
[--C-:B------:R-:W-:Y:S01]  /*5160*/  FFMA.FTZ R63, R63, UR4, -R17.reuse ;  /* 0x000000043f3f7c23 */ /* 0x100fe20008010811 */
[----:B------:R-:W-:Y:S01]  /*5170*/  FMNMX.FTZ R5, R53, R4, !PT ;  /* 0x0000000435057209 */ /* 0x000fe20007810000 */
[--C-:B------:R-:W-:Y:S01]  /*5180*/  FFMA.FTZ R50, R50, UR4, -R17.reuse ;  /* 0x0000000432327c23 */ /* 0x100fe20008010811 */
[----:B------:R-:W-:Y:S01]  /*5190*/  FSEL R45, R45, -INF , P3 ;  /* 0xff8000002d2d7808 */ /* 0x000fe20001800000 */
[--C-:B------:R-:W-:Y:S01]  /*51a0*/  FFMA.FTZ R51, R51, UR4, -R17.reuse ;  /* 0x0000000433337c23 */ /* 0x100fe20008010811 */
[----:B------:R-:W-:Y:S01]  /*51b0*/  FMNMX.FTZ R4, R40, R5, !PT ;  /* 0x0000000528047209 */ /* 0x000fe20007810000 */
[----:B------:R-:W2:Y:S01]  /*51c0*/  MUFU.EX2 R59, R59 ;  /* 0x0000003b003b7308 */ /* 0x000ea20000000800 */
        /* <DEDUP_REMOVED lines=15> */
[----:B------:R-:W4:Y:S01]  /*52c0*/  MUFU.EX2 R63, R63 ;  /* 0x0000003f003f7308 */ /* 0x000f220000000800 */
        /* <DEDUP_REMOVED lines=12> */
[----:B---3--:R-:W-:Y:S01]  /*5390*/  FSEL R29, R29, -INF , P3 ;  /* 0xff8000001d1d7808 */ /* 0x008fe20001800000 */
[--C-:B------:R-:W-:Y:S01]  /*53a0*/  FFMA.FTZ R27, R27, UR4, -R17.reuse ;  /* 0x000000041b1b7c23 */ /* 0x100fe20008010811 */
[----:B------:R-:W-:Y:S01]  /*53b0*/  FMNMX.FTZ R4, R24, R5, !PT ;  /* 0x0000000518047209 */ /* 0x000fe20007810000 */
[----:B------:R-:W3:Y:S01]  /*53c0*/  MUFU.EX2 R51, R51 ;  /* 0x0000003300337308 */ /* 0x000ee20000000800 */
[--C-:B------:R-:W-:Y:S01]  /*53d0*/  FFMA.FTZ R30, R30, UR4, -R17.reuse ;  /* 0x000000041e1e7c23 */ /* 0x100fe20008010811 */
[----:B------:R-:W-:Y:S01]  /*53e0*/  FFMA.FTZ R17, R31, UR4, -R17 ;  /* 0x000000041f117c23 */ /* 0x000fe20008010811 */
[----:B------:R-:W-:-:S02]  /*53f0*/  FMNMX.FTZ R5, R25, R4, !PT ;  /* 0x0000000419057209 */ /* 0x000fc40007810000 */
[----:B--2---:R-:W-:Y:S02]  /*5400*/  F2FP.F16.F32.PACK_AB R209, R59, R58 ;  /* 0x0000003a3bd1723e */ /* 0x004fe400000000ff */
[----:B------:R-:W-:Y:S01]  /*5410*/  FMNMX.FTZ R2, R28, R5, !PT ;  /* 0x000000051c027209 */ /* 0x000fe20007810000 */
[----:B------:R-:W-:Y:S01]  /*5420*/  MUFU.EX2 R54, R54 ;  /* 0x0000003600367308 */ /* 0x000fe20000000800 */
[----:B----4-:R-:W-:Y:S02]  /*5430*/  F2FP.F16.F32.PACK_AB R211, R63, R62 ;  /* 0x0000003e3fd3723e */ /* 0x010fe400000000ff */
[----:B------:R-:W-:Y:S02]  /*5440*/  FMNMX.FTZ R2, R29, R2, !PT ;  /* 0x000000021d027209 */ /* 0x000fe40007810000 */
[----:B------:R-:W-:-:S03]  /*5450*/  MOV R31, R151 ;  /* 0x00000097001f7202 */ /* 0x000fc60000000f00 */
[----:B------:R-:W2:Y:S01]  /*5460*/  SHFL.BFLY PT, R5, R2, 0x2, 0x1f ;  /* 0x0c401f0002057f89 */ /* 0x000ea200000e0000 */
[----:B------:R-:W4:Y:S01]  /*5470*/  MUFU.EX2 R55, R55 ;  /* 0x0000003700377308 */ /* 0x000f220000000800 */
[----:B---3--:R-:W-:-:S07]  /*5480*/  F2FP.F16.F32.PACK_AB R205, R51, R50 ;  /* 0x0000003233cd723e */ /* 0x008fce00000000ff */
[----:B------:R-:W-:Y:S08]  /*5490*/  MUFU.EX2 R42, R42 ;  /* 0x0000002a002a7308 */ /* 0x000ff00000000800 */
[----:B------:R-:W3:Y:S01]  /*54a0*/  MUFU.EX2 R43, R43 ;  /* 0x0000002b002b7308 */ /* 0x000ee20000000800 */
[----:B----4-:R-:W-:Y:S02]  /*54b0*/  F2FP.F16.F32.PACK_AB R207, R55, R54 ;  /* 0x0000003637cf723e */ /* 0x010fe400000000ff */
[----:B--2---:R-:W-:-:S05]  /*54c0*/  FMNMX.FTZ R5, R2, R5, !PT ;  /* 0x0000000502057209 */ /* 0x004fca0007810000 */
[----:B------:R-:W-:Y:S01]  /*54d0*/  MUFU.EX2 R46, R46 ;  /* 0x0000002e002e7308 */ /* 0x000fe20000000800 */
[----:B------:R-:W2:Y:S07]  /*54e0*/  SHFL.BFLY PT, R4, R5, 0x1, 0x1f ;  /* 0x0c201f0005047f89 */ /* 0x000eae00000e0000 */
[----:B------:R-:W4:Y:S01]  /*54f0*/  MUFU.EX2 R47, R47 ;  /* 0x0000002f002f7308 */ /* 0x000f220000000800 */
[----:B---3--:R-:W-:-:S07]  /*5500*/  F2FP.F16.F32.PACK_AB R201, R43, R42 ;  /* 0x0000002a2bc9723e */ /* 0x008fce00000000ff */
[----:B------:R-:W-:Y:S08]  /*5510*/  MUFU.EX2 R34, R34 ;  /* 0x0000002200227308 */ /* 0x000ff00000000800 */
[----:B------:R-:W3:Y:S01]  /*5520*/  MUFU.EX2 R35, R35 ;  /* 0x0000002300237308 */ /* 0x000ee20000000800 */
[----:B----4-:R-:W-:Y:S02]  /*5530*/  F2FP.F16.F32.PACK_AB R203, R47, R46 ;  /* 0x0000002e2fcb723e */ /* 0x010fe400000000ff */
[----:B--2---:R-:W-:Y:S01]  /*5540*/  FMNMX.FTZ R4, R5, R4, !PT ;  /* 0x0000000405047209 */ /* 0x004fe20007810000 */
[----:B------:R-:W-:Y:S01]  /*5550*/  FADD.FTZ R5, R58, R59 ;  /* 0x0000003b3a057221 */ /* 0x000fe20000010000 */
[----:B------:R-:W-:Y:S01]  /*5560*/  IMAD.MOV.U32 R59, RZ, RZ, R151 ;  /* 0x000000ffff3b7224 */ /* 0x000fe200078e0097 */
[----:B------:R-:W-:-:S02]  /*5570*/  MOV R58, R151 ;  /* 0x00000097003a7202 */ /* 0x000fc40000000f00 */
[----:B------:R-:W-:Y:S01]  /*5580*/  MUFU.EX2 R38, R38 ;  /* 0x0000002600267308 */ /* 0x000fe20000000800 */
[C---:B------:R-:W-:Y:S01]  /*5590*/  FMUL.FTZ R2, R4.reuse, UR4 ;  /* 0x0000000404027c20 */ /* 0x040fe20008410000 */
[----:B------:R-:W-:Y:S01]  /*55a0*/  FSETP.NEU.FTZ.AND P2, PT, R4, -INF , PT ;  /* 0xff8000000400780b */ /* 0x000fe20003f5d000 */
[----:B------:R-:W-:Y:S01]  /*55b0*/  FADD.FTZ R20, R62, R5 ;  /* 0x000000053e147221 */ /* 0x000fe20000010000 */
[----:B------:R-:W-:Y:S02]  /*55c0*/  MOV R62, R151 ;  /* 0x00000097003e7202 */ /* 0x000fe40000000f00 */
[----:B------:R-:W-:Y:S01]  /*55d0*/  FSEL R2, R2, RZ, P2 ;  /* 0x000000ff02027208 */ /* 0x000fe20001000000 */
[----:B------:R-:W-:Y:S01]  /*55e0*/  FADD.FTZ R5, R63, R20 ;  /* 0x000000143f057221 */ /* 0x000fe20000010000 */
[----:B------:R-:W-:Y:S01]  /*55f0*/  MUFU.EX2 R39, R39 ;  /* 0x0000002700277308 */ /* 0x000fe20000000800 */
        /* <DEDUP_REMOVED lines=10> */
[----:B------:R-:W-:Y:S01]  /*56a0*/  FADD.FTZ R20, R50, R5 ;  /* 0x0000000532147221 */ /* 0x000fe20000010000 */
[--C-:B------:R-:W-:Y:S01]  /*56b0*/  FFMA.FTZ R53, R53, UR4, -R2.reuse ;  /* 0x0000000435357c23 */ /* 0x100fe20008010802 */
[--C-:B------:R-:W-:Y:S01]  /*56c0*/  FFMA.FTZ R40, R40, UR4, -R2.reuse ;  /* 0x0000000428287c23 */ /* 0x100fe20008010802 */
[----:B------:R-:W-:Y:S01]  /*56d0*/  FFMA.FTZ R41, R41, UR4, -R2 ;  /* 0x0000000429297c23 */ /* 0x000fe20008010802 */
[----:B------:R-:W-:Y:S01]  /*56e0*/  FADD.FTZ R21, R51, R20 ;  /* 0x0000001433157221 */ /* 0x000fe20000010000 */
[--C-:B------:R-:W-:Y:S01]  /*56f0*/  FFMA.FTZ R44, R44, UR4, -R2.reuse ;  /* 0x000000042c2c7c23 */ /* 0x100fe20008010802 */
[----:B------:R-:W2:Y:S01]  /*5700*/  MUFU.EX2 R57, R57 ;  /* 0x0000003900397308 */ /* 0x000ea20000000800 */
[--C-:B------:R-:W-:Y:S01]  /*5710*/  FFMA.FTZ R45, R45, UR4, -R2.reuse ;  /* 0x000000042d2d7c23 */ /* 0x100fe20008010802 */
[----:B------:R-:W-:Y:S01]  /*5720*/  FADD.FTZ R64, R54, R21 ;  /* 0x0000001536407221 */ /* 0x000fe20000010000 */
[--C-:B------:R-:W-:Y:S01]  /*5730*/  FFMA.FTZ R32, R32, UR4, -R2.reuse ;  /* 0x0000000420207c23 */ /* 0x100fe20008010802 */
[--C-:B------:R-:W-:Y:S01]  /*5740*/  FFMA.FTZ R33, R33, UR4, -R2.reuse ;  /* 0x0000000421217c23 */ /* 0x100fe20008010802 */
[----:B------:R-:W-:Y:S01]  /*5750*/  FFMA.FTZ R36, R36, UR4, -R2 ;  /* 0x0000000424247c23 */ /* 0x000fe20008010802 */
[----:B------:R-:W-:Y:S01]  /*5760*/  FADD.FTZ R21, R55, R64 ;  /* 0x0000004037157221 */ /* 0x000fe20000010000 */
[--C-:B------:R-:W-:Y:S01]  /*5770*/  FFMA.FTZ R37, R37, UR4, -R2.reuse ;  /* 0x0000000425257c23 */ /* 0x100fe20008010802 */
[----:B------:R-:W4:Y:S01]  /*5780*/  MUFU.EX2 R60, R60 ;  /* 0x0000003c003c7308 */ /* 0x000f220000000800 */
[--C-:B------:R-:W-:Y:S01]  /*5790*/  FFMA.FTZ R24, R24, UR4, -R2.reuse ;  /* 0x0000000418187c23 */ /* 0x100fe20008010802 */
[----:B------:R-:W-:Y:S01]  /*57a0*/  FADD.FTZ R64, R42, R21 ;  /* 0x000000152a407221 */ /* 0x000fe20000010000 */
[--C-:B------:R-:W-:Y:S01]  /*57b0*/  FFMA.FTZ R25, R25, UR4, -R2.reuse ;  /* 0x0000000419197c23 */ /* 0x100fe20008010802 */
[--C-:B------:R-:W-:Y:S01]  /*57c0*/  FFMA.FTZ R28, R28, UR4, -R2.reuse ;  /* 0x000000041c1c7c23 */ /* 0x100fe20008010802 */
[----:B------:R-:W-:Y:S01]  /*57d0*/  FFMA.FTZ R2, R29, UR4, -R2 ;  /* 0x000000041d027c23 */ /* 0x000fe20008010802 */
[----:B------:R-:W-:Y:S01]  /*57e0*/  FADD.FTZ R21, R43, R64 ;  /* 0x000000402b157221 */ /* 0x000fe20000010000 */
[----:B---3--:R-:W-:Y:S01]  /*57f0*/  F2FP.F16.F32.PACK_AB R197, R35, R34 ;  /* 0x0000002223c5723e */ /* 0x008fe200000000ff */
[----:B------:R-:W3:Y:S01]  /*5800*/  MUFU.EX2 R61, R61 ;  /* 0x0000003d003d7308 */ /* 0x000ee20000000800 */
[----:B--2---:R-:W-:Y:S01]  /*5810*/  FADD.FTZ R5, R56, R57 ;  /* 0x0000003938057221 */ /* 0x004fe20000010000 */
[----:B-1----:R-:W-:Y:S01]  /*5820*/  FADD.FTZ R0, R46, R21 ;  /* 0x000000152e007221 */ /* 0x002fe20000010000 */
[----:B------:R-:W-:Y:S01]  /*5830*/  F2FP.F16.F32.PACK_AB R199, R39, R38 ;  /* 0x0000002627c7723e */ /* 0x000fe200000000ff */
[----:B------:R-:W-:Y:S01]  /*5840*/  IMAD.MOV.U32 R55, RZ, RZ, R151 ;  /* 0x000000ffff377224 */ /* 0x000fe200078e0097 */
[----:B------:R-:W-:Y:S01]  /*5850*/  F2FP.F16.F32.PACK_AB R208, R57, R56 ;  /* 0x0000003839d0723e */ /* 0x000fe200000000ff */
[----:B------:R-:W-:Y:S01]  /*5860*/  FADD.FTZ R21, R47, R0 ;  /* 0x000000002f157221 */ /* 0x000fe20000010000 */
[-C--:B------:R-:W-:Y:S01]  /*5870*/  MOV R64, R151.reuse ;  /* 0x0000009700407202 */ /* 0x080fe20000000f00 */
[----:B------:R-:W1:Y:S01]  /*5880*/  MUFU.EX2 R48, R48 ;  /* 0x0000003000307308 */ /* 0x000e620000000800 */
[----:B----4-:R-:W-:Y:S01]  /*5890*/  FADD.FTZ R20, R60, R5 ;  /* 0x000000053c147221 */ /* 0x010fe20000010000 */
[--C-:B------:R-:W-:Y:S01]  /*58a0*/  IMAD.MOV.U32 R57, RZ, RZ, R151.reuse ;  /* 0x000000ffff397224 */ /* 0x100fe200078e0097 */
[-C--:B------:R-:W-:Y:S01]  /*58b0*/  MOV R56, R151.reuse ;  /* 0x0000009700387202 */ /* 0x080fe20000000f00 */
[--C-:B------:R-:W-:Y:S01]  /*58c0*/  IMAD.MOV.U32 R51, RZ, RZ, R151.reuse ;  /* 0x000000ffff337224 */ /* 0x100fe200078e0097 */
[-C--:B------:R-:W-:Y:S01]  /*58d0*/  MOV R54, R151.reuse ;  /* 0x0000009700367202 */ /* 0x080fe20000000f00 */
[--C-:B------:R-:W-:Y:S01]  /*58e0*/  IMAD.MOV.U32 R47, RZ, RZ, R151.reuse ;  /* 0x000000ffff2f7224 */ /* 0x100fe200078e0097 */
[-C--:B------:R-:W-:Y:S01]  /*58f0*/  MOV R50, R151.reuse ;  /* 0x0000009700327202 */ /* 0x080fe20000000f00 */
[----:B------:R-:W2:Y:S01]  /*5900*/  MUFU.EX2 R49, R49 ;  /* 0x0000003100317308 */ /* 0x000ea20000000800 */
[C---:B---3--:R-:W-:Y:S01]  /*5910*/  FADD.FTZ R5, R61.reuse, R20 ;  /* 0x000000143d057221 */ /* 0x048fe20000010000 */
[----:B------:R-:W-:Y:S01]  /*5920*/  F2FP.F16.F32.PACK_AB R210, R61, R60 ;  /* 0x0000003c3dd2723e */ /* 0x000fe200000000ff */
[--C-:B------:R-:W-:Y:S01]  /*5930*/  IMAD.MOV.U32 R61, RZ, RZ, R151.reuse ;  /* 0x000000ffff3d7224 */ /* 0x100fe200078e0097 */
[-C--:B------:R-:W-:Y:S01]  /*5940*/  MOV R60, R151.reuse ;  /* 0x00000097003c7202 */ /* 0x080fe20000000f00 */
[----:B------:R-:W-:Y:S01]  /*5950*/  IMAD.MOV.U32 R43, RZ, RZ, R151 ;  /* 0x000000ffff2b7224 */ /* 0x000fe200078e0097 */
[----:B------:R-:W-:-:S02]  /*5960*/  MOV R46, R151 ;  /* 0x00000097002e7202 */ /* 0x000fc40000000f00 */
[----:B------:R-:W3:Y:S01]  /*5970*/  MUFU.EX2 R52, R52 ;  /* 0x0000003400347308 */ /* 0x000ee20000000800 */
[----:B-1----:R-:W-:Y:S01]  /*5980*/  FADD.FTZ R20, R48, R5 ;  /* 0x0000000530147221 */ /* 0x002fe20000010000 */
[----:B------:R-:W-:-:S06]  /*5990*/  MOV R42, R151 ;  /* 0x00000097002a7202 */ /* 0x000fcc0000000f00 */
[----:B------:R-:W1:Y:S01]  /*59a0*/  MUFU.EX2 R53, R53 ;  /* 0x0000003500357308 */ /* 0x000e620000000800 */
[C---:B--2---:R-:W-:Y:S01]  /*59b0*/  FADD.FTZ R5, R49.reuse, R20 ;  /* 0x0000001431057221 */ /* 0x044fe20000010000 */
[----:B------:R-:W-:Y:S01]  /*59c0*/  F2FP.F16.F32.PACK_AB R204, R49, R48 ;  /* 0x0000003031cc723e */ /* 0x000fe200000000ff */
[----:B------:R-:W-:Y:S01]  /*59d0*/  IMAD.MOV.U32 R49, RZ, RZ, R151 ;  /* 0x000000ffff317224 */ /* 0x000fe200078e0097 */
[----:B------:R-:W-:-:S04]  /*59e0*/  MOV R48, R151 ;  /* 0x0000009700307202 */ /* 0x000fc80000000f00 */
[----:B------:R-:W2:Y:S01]  /*59f0*/  MUFU.EX2 R40, R40 ;  /* 0x0000002800287308 */ /* 0x000ea20000000800 */
[----:B---3--:R-:W-:-:S07]  /*5a00*/  FADD.FTZ R20, R52, R5 ;  /* 0x0000000534147221 */ /* 0x008fce0000010000 */
[----:B------:R-:W3:Y:S01]  /*5a10*/  MUFU.EX2 R41, R41 ;  /* 0x0000002900297308 */ /* 0x000ee20000000800 */
[C---:B-1----:R-:W-:Y:S01]  /*5a20*/  FADD.FTZ R5, R53.reuse, R20 ;  /* 0x0000001435057221 */ /* 0x042fe20000010000 */
[----:B------:R-:W-:Y:S01]  /*5a30*/  FADD.FTZ R20, R34, R21 ;  /* 0x0000001522147221 */ /* 0x000fe20000010000 */
[----:B------:R-:W-:Y:S01]  /*5a40*/  F2FP.F16.F32.PACK_AB R206, R53, R52 ;  /* 0x0000003435ce723e */ /* 0x000fe200000000ff */
[--C-:B------:R-:W-:Y:S01]  /*5a50*/  IMAD.MOV.U32 R53, RZ, RZ, R151.reuse ;  /* 0x000000ffff357224 */ /* 0x100fe200078e0097 */
[-C--:B------:R-:W-:Y:S01]  /*5a60*/  MOV R52, R151.reuse ;  /* 0x0000009700347202 */ /* 0x080fe20000000f00 */
[----:B------:R-:W-:Y:S01]  /*5a70*/  FADD.FTZ R21, R35, R20 ;  /* 0x0000001423157221 */ /* 0x000fe20000010000 */
[----:B------:R-:W-:Y:S01]  /*5a80*/  IMAD.MOV.U32 R35, RZ, RZ, R151 ;  /* 0x000000ffff237224 */ /* 0x000fe200078e0097 */
[----:B------:R-:W1:Y:S01]  /*5a90*/  MUFU.EX2 R44, R44 ;  /* 0x0000002c002c7308 */ /* 0x000e620000000800 */
[----:B--2---:R-:W-:Y:S01]  /*5aa0*/  FADD.FTZ R0, R40, R5 ;  /* 0x0000000528007221 */ /* 0x004fe20000010000 */
[----:B------:R-:W-:Y:S01]  /*5ab0*/  FADD.FTZ R20, R38, R21 ;  /* 0x0000001526147221 */ /* 0x000fe20000010000 */
[----:B------:R-:W-:Y:S01]  /*5ac0*/  MOV R38, R151 ;  /* 0x0000009700267202 */ /* 0x000fe20000000f00 */
[----:B------:R-:W-:-:S02]  /*5ad0*/  IMAD.MOV.U32 R34, RZ, RZ, R151 ;  /* 0x000000ffff227224 */ /* 0x000fc400078e0097 */
[----:B------:R-:W-:Y:S01]  /*5ae0*/  FADD.FTZ R21, R39, R20 ;  /* 0x0000001427157221 */ /* 0x000fe20000010000 */
[--C-:B------:R-:W-:Y:S01]  /*5af0*/  IMAD.MOV.U32 R39, RZ, RZ, R151.reuse ;  /* 0x000000ffff277224 */ /* 0x100fe200078e0097 */
[----:B------:R-:W2:Y:S01]  /*5b00*/  MUFU.EX2 R45, R45 ;  /* 0x0000002d002d7308 */ /* 0x000ea20000000800 */
[C---:B---3--:R-:W-:Y:S01]  /*5b10*/  FADD.FTZ R5, R41.reuse, R0 ;  /* 0x0000000029057221 */ /* 0x048fe20000010000 */
[----:B------:R-:W-:Y:S01]  /*5b20*/  F2FP.F16.F32.PACK_AB R200, R41, R40 ;  /* 0x0000002829c8723e */ /* 0x000fe200000000ff */
[----:B------:R-:W-:Y:S01]  /*5b30*/  IMAD.MOV.U32 R41, RZ, RZ, R151 ;  /* 0x000000ffff297224 */ /* 0x000fe200078e0097 */
[----:B------:R-:W-:-:S04]  /*5b40*/  MOV R40, R151 ;  /* 0x0000009700287202 */ /* 0x000fc80000000f00 */
[----:B------:R-:W3:Y:S01]  /*5b50*/  MUFU.EX2 R32, R32 ;  /* 0x0000002000207308 */ /* 0x000ee20000000800 */
[----:B-1----:R-:W-:-:S07]  /*5b60*/  FADD.FTZ R0, R44, R5 ;  /* 0x000000052c007221 */ /* 0x002fce0000010000 */
        /* <DEDUP_REMOVED lines=22> */
[----:B--2---:R-:W-:-:S07]  /*5cd0*/  FADD.FTZ R20, R30, R21 ;  /* 0x000000151e147221 */ /* 0x004fce0000010000 */
[----:B------:R-:W2:Y:S01]  /*5ce0*/  MUFU.EX2 R17, R17 ;  /* 0x0000001100117308 */ /* 0x000ea20000000800 */
[C---:B---3--:R-:W-:Y:S01]  /*5cf0*/  FADD.FTZ R29, R37.reuse, R0 ;  /* 0x00000000251d7221 */ /* 0x048fe20000010000 */
[----:B------:R-:W-:Y:S01]  /*5d00*/  F2FP.F16.F32.PACK_AB R198, R37, R36 ;  /* 0x0000002425c6723e */ /* 0x000fe200000000ff */
[----:B------:R-:W-:Y:S01]  /*5d10*/  IMAD.MOV.U32 R37, RZ, RZ, R151 ;  /* 0x000000ffff257224 */ /* 0x000fe200078e0097 */
[----:B------:R-:W-:-:S04]  /*5d20*/  MOV R36, R151 ;  /* 0x0000009700247202 */ /* 0x000fc80000000f00 */
[----:B------:R-:W3:Y:S01]  /*5d30*/  MUFU.EX2 R25, R25 ;  /* 0x0000001900197308 */ /* 0x000ee20000000800 */
[----:B-1----:R-:W-:Y:S01]  /*5d40*/  FADD.FTZ R0, R24, R29 ;  /* 0x0000001d18007221 */ /* 0x002fe20000010000 */
[----:B------:R-:W-:-:S06]  /*5d50*/  MOV R29, R151 ;  /* 0x00000097001d7202 */ /* 0x000fcc0000000f00 */
[----:B------:R-:W1:Y:S01]  /*5d60*/  MUFU.EX2 R28, R28 ;  /* 0x0000001c001c7308 */ /* 0x000e620000000800 */
[C---:B--2---:R-:W-:Y:S01]  /*5d70*/  FADD.FTZ R5, R17.reuse, R20 ;  /* 0x0000001411057221 */ /* 0x044fe20000010000 */
[----:B------:R-:W-:Y:S01]  /*5d80*/  F2FP.F16.F32.PACK_AB R195, R17, R30 ;  /* 0x0000001e11c3723e */ /* 0x000fe200000000ff */
[----:B------:R-:W-:-:S05]  /*5d90*/  IMAD.MOV.U32 R30, RZ, RZ, R151 ;  /* 0x000000ffff1e7224 */ /* 0x000fca00078e0097 */
[----:B------:R2:W4:Y:S01]  /*5da0*/  MUFU.EX2 R21, R2 ;  /* 0x0000000200157308 */ /* 0x0005220000000800 */
[C---:B---3--:R-:W-:Y:S01]  /*5db0*/  FADD.FTZ R17, R25.reuse, R0 ;  /* 0x0000000019117221 */ /* 0x048fe20000010000 */
[----:B------:R-:W-:Y:S01]  /*5dc0*/  F2FP.F16.F32.PACK_AB R192, R25, R24 ;  /* 0x0000001819c0723e */ /* 0x000fe200000000ff */
[----:B------:R-:W-:Y:S01]  /*5dd0*/  IMAD.MOV.U32 R24, RZ, RZ, R151 ;  /* 0x000000ffff187224 */ /* 0x000fe200078e0097 */
[----:B------:R-:W-:Y:S01]  /*5de0*/  MOV R25, R151 ;  /* 0x0000009700197202 */ /* 0x000fe20000000f00 */
[----:B-1----:R-:W-:Y:S01]  /*5df0*/  FADD.FTZ R0, R28, R17 ;  /* 0x000000111c007221 */ /* 0x002fe20000010000 */
[----:B--2---:R-:W-:-:S03]  /*5e00*/  IMAD.MOV.U32 R2, RZ, RZ, 0x3f800000 ;  /* 0x3f800000ff027424 */ /* 0x004fc600078e00ff */
[C---:B----4-:R-:W-:Y:S01]  /*5e10*/  FADD.FTZ R17, R21.reuse, R0 ;  /* 0x0000000015117221 */ /* 0x050fe20000010000 */
[----:B------:R-:W-:Y:S01]  /*5e20*/  F2FP.F16.F32.PACK_AB R194, R21, R28 ;  /* 0x0000001c15c2723e */ /* 0x000fe200000000ff */
[----:B------:R-:W-:Y:S02]  /*5e30*/  IMAD.MOV.U32 R0, RZ, RZ, 0x3f800000 ;  /* 0x3f800000ff007424 */ /* 0x000fe400078e00ff */
[----:B------:R-:W-:Y:S01]  /*5e40*/  IMAD.MOV.U32 R28, RZ, RZ, R151 ;  /* 0x000000ffff1c7224 */ /* 0x000fe200078e0097 */
[----:B------:R-:W-:Y:S06]  /*5e50*/  @!P2 BRA `(.L_x_1954) ;  /* 0x0000004400a8a947 */ /* 0x000fec0003800000 */
[----:B------:R-:W-:Y:S01]  /*5e60*/  R2UR UR61, R16 ;  /* 0x00000000103d72ca */ /* 0x000fe200000e0000 */
[----:B------:R-:W-:Y:S01]  /*5e70*/  ULDC.64 UR4, c[0x0][0x3f8] ;  /* 0x0000fe0000047ab9 */ /* 0x000fe20000000a00 */
[----:B------:R-:W-:Y:S01]  /*5e80*/  MOV R20, R3 ;  /* 0x0000000300147202 */ /* 0x000fe20000000f00 */
        /* <DEDUP_REMOVED lines=66> */
[----:B------:R-:W-:Y:S01]  /*62b0*/  IMAD.U32 R225, RZ, RZ, UR4 ;  /* 0x00000004ffe17e24 */ /* 0x000fe2000f8e00ff */
[----:B------:R-:W-:Y:S01]  /*62c0*/  MOV R227, UR5 ;  /* 0x0000000500e37c02 */ /* 0x000fe20008000f00 */
[----:B------:R-:W-:Y:S01]  /*62d0*/  UMOV UR45, UR47 ;  /* 0x0000002f002d7c82 */ /* 0x000fe20008000000 */
[----:B------:R-:W-:-:S05]  /*62e0*/  UMOV UR41, UR46 ;  /* 0x0000002e00297c82 */ /* 0x000fca0008000000 */
.L_x_1963:
        /* <DEDUP_REMOVED lines=8> */
.L_x_1955:
[----:B------:R-:W-:Y:S01]  /*6370*/  R2UR UR4, R16 ;  /* 0x00000000100472ca */ /* 0x000fe200000e0000 */
[----:B------:R-:W-:-:S12]  /*6380*/  ULEA UR47, UR46, UR60, 0x3 ;  /* 0x0000003c2e2f7291 */ /* 0x000fd8000f8e183f */
[----:B------:R-:W-:-:S04]  /*6390*/  MOV R3, UR4 ;  /* 0x0000000400037c02 */ /* 0x000fc80008000f00 */
[----:B------:R-:W-:-:S04]  /*63a0*/  SHF.L.U32 R3, R3, 0x1f, RZ ;  /* 0x0000001f03037819 */ /* 0x000fc800000006ff */
[----:B------:R1:W2:Y:S01]  /*63b0*/  SYNCS.PHASECHK.TRANS64.TRYWAIT P2, [UR47+0x38830], R3 ;  /* 0x03883003ff0075a7 */ /* 0x0002a2000804016f */
[----:B------:R-:W-:Y:S05]  /*63c0*/  @!P0 BRA `(.L_x_1956) ;  /* 0x0000000000048947 */ /* 0x000fea0003800000 */
[----:B------:R-:W-:Y:S01]  /*63d0*/  BPT.TRAP 0x1 ;  /* 0x000000040000795c */ /* 0x000fe20000300000 */
.L_x_1956:
[----:B--2---:R-:W-:Y:S05]  /*63e0*/  @P2 BRA `(.L_x_1957) ;  /* 0x0000000000082947 */ /* 0x004fea0003800000 */
[----:B------:R-:W2:Y:S02]  /*63f0*/  SYNCS.PHASECHK.TRANS64.TRYWAIT P2, [UR47+0x38830], R3 ;  /* 0x03883003ff0075a7 */ /* 0x000ea4000804016f */
[----:B--2---:R-:W-:Y:S05]  /*6400*/  @!P2 BRA `(.L_x_1958) ;  /* 0x000000e00090a947 */ /* 0x004fea0003800000 */
.L_x_1957:
[----:B------:R-:W-:Y:S01]  /*6410*/  R2UR UR10, R18 ;  /* 0x00000000120a72ca */ /* 0x000fe200000e0000 */
[----:B------:R-:W-:Y:S01]  /*6420*/  UIMAD UR4, UR46, 0xa00, UR40 ;  /* 0x00000a002e0478a4 */ /* 0x000fe2000f8e0228 */
[----:B------:R-:W-:Y:S01]  /*6430*/  R2UR UR11, R19 ;  /* 0x00000000130b72ca */ /* 0x000fe200000e0000 */
[----:B------:R-:W-:Y:S01]  /*6440*/  WARPGROUP.ARRIVE ;  /* 0x00000000000079c5 */ /* 0x000fe20000000000 */
[----:B------:R-:W-:Y:S01]  /*6450*/  UMOV UR59, 0x40000040 ;  /* 0x40000040003b7882 */ /* 0x000fe20000000000 */
[----:B------:R-:W-:Y:S01]  /*6460*/  R2UR UR6, R14 ;  /* 0x000000000e0672ca */ /* 0x000fe200000e0000 */
[----:B------:R-:W-:Y:S01]  /*6470*/  UIADD3 UR18, UR4, 0x286, URZ ;  /* 0x0000028604127890 */ /* 0x000fe2000fffe03f */
[----:B------:R-:W-:Y:S01]  /*6480*/  R2UR UR7, R15 ;  /* 0x000000000f0772ca */ /* 0x000fe200000e0000 */
[----:B------:R-:W-:Y:S01]  /*6490*/  UMOV UR58, UR4 ;  /* 0x00000004003a7c82 */ /* 0x000fe20008000000 */
[----:B------:R-:W-:Y:S01]  /*64a0*/  R2UR UR14, R12 ;  /* 0x000000000c0e72ca */ /* 0x000fe200000e0000 */
[----:B------:R-:W-:Y:S01]  /*64b0*/  UMOV UR19, 0x40000040 ;  /* 0x4000004000137882 */ /* 0x000fe20000000000 */
[----:B------:R-:W-:Y:S01]  /*64c0*/  R2UR UR15, R13 ;  /* 0x000000000d0f72ca */ /* 0x000fe200000e0000 */
[----:B------:R-:W-:Y:S01]  /*64d0*/  UIADD3 UR22, UR4, 0x500, URZ ;  /* 0x0000050004167890 */ /* 0x000fe2000fffe03f */
[-C--:B------:R-:W-:Y:S01]  /*64e0*/  FMUL.FTZ R24, R24, R0.reuse ;  /* 0x0000000018187220 */ /* 0x080fe20000410000 */
[----:B------:R-:W-:Y:S01]  /*64f0*/  UMOV UR56, UR10 ;  /* 0x0000000a00387c82 */ /* 0x000fe20008000000 */
[----:B------:R-:W-:Y:S01]  /*6500*/  UMOV UR57, UR11 ;  /* 0x0000000b00397c82 */ /* 0x000fe20008000000 */
[----:B------:R-:W-:Y:S01]  /*6510*/  UMOV UR23, 0x40000040 ;  /* 0x4000004000177882 */ /* 0x000fe20000000000 */
[----:B------:R-:W-:Y:S01]  /*6520*/  HGMMA.64x16x16.F32 R184, gdesc[UR56], RZ, !UPT, gsb0 ;  /* 0x0020000038b879f0 */ /* 0x000fe2000c0008ff */
[----:B------:R-:W-:Y:S01]  /*6530*/  UIADD3 UR58, UR4, 0x80, URZ ;  /* 0x00000080043a7890 */ /* 0x000fe2000fffe03f */
[-C--:B------:R-:W-:Y:S01]  /*6540*/  FMUL.FTZ R25, R25, R0.reuse ;  /* 0x0000000019197220 */ /* 0x080fe20000410000 */
[----:B------:R-:W-:Y:S01]  /*6550*/  UMOV UR59, 0x40000040 ;  /* 0x40000040003b7882 */ /* 0x000fe20000000000 */
[----:B------:R-:W-:Y:S01]  /*6560*/  UMOV UR56, UR10 ;  /* 0x0000000a00387c82 */ /* 0x000fe20008000000 */
[----:B------:R-:W-:Y:S01]  /*6570*/  UMOV UR57, UR11 ;  /* 0x0000000b00397c82 */ /* 0x000fe20008000000 */
        /* <DEDUP_REMOVED lines=56> */
[----:B------:R-:W-:Y:S01]  /*6900*/  UMOV UR59, 0x40000040 ;  /* 0x40000040003b7882 */ /* 0x000fe20000000000 */
[----:B------:R-:W-:Y:S01]  /*6910*/  UMOV UR56, UR10 ;  /* 0x0000000a00387c82 */ /* 0x000fe20008000000 */
[----:B------:R-:W-:Y:S01]  /*6920*/  UMOV UR57, UR11 ;  /* 0x0000000b00397c82 */ /* 0x000fe20008000000 */
        /* <DEDUP_REMOVED lines=97> */
[----:B------:R-:W-:Y:S01]  /*6f40*/  UMOV UR59, 0x40000040 ;  /* 0x40000040003b7882 */ /* 0x000fe20000000000 */
[----:B------:R-:W-:Y:S01]  /*6f50*/  UMOV UR56, UR10 ;  /* 0x0000000a00387c82 */ /* 0x000fe20008000000 */
[----:B------:R-:W-:Y:S01]  /*6f60*/  UMOV UR57, UR11 ;  /* 0x0000000b00397c82 */ /* 0x000fe20008000000 */
[----:B------:R-:W-:Y:S02]  /*6f70*/  R2UR UR10, R10 ;  /* 0x000000000a0a72ca */ /* 0x000fe400000e0000 */
[----:B------:R-:W-:Y:S01]  /*6f80*/  R2UR UR11, R11 ;  /* 0x000000000b0b72ca */ /* 0x000fe200000e0000 */
[----:B------:R-:W-:Y:S02]  /*6f90*/  WARPGROUP.DEPBAR.LE gsb0, 0x0 ;  /* 0x00008000000079c5 */ /* 0x000fe40000010000 */
[----:B------:R-:W-:-:S06]  /*6fa0*/  WARPGROUP.ARRIVE ;  /* 0x00000000000079c5 */ /* 0x000fcc0000000000 */
[----:B------:R-:W-:Y:S01]  /*6fb0*/  HGMMA.64x16x16.F32 R152, gdesc[UR56], RZ, !UPT, gsb0 ;  /* 0x00200000389879f0 */ /* 0x000fe2000c0008ff */
[----:B------:R-:W-:Y:S01]  /*6fc0*/  UIADD3 UR58, UR4, 0x2, URZ ;  /* 0x00000002043a7890 */ /* 0x000fe2000fffe03f */
[----:B------:R-:W-:Y:S01]  /*6fd0*/  UMOV UR59, 0x40000040 ;  /* 0x40000040003b7882 */ /* 0x000fe20000000000 */
[----:B------:R-:W-:Y:S01]  /*6fe0*/  UMOV UR56, UR6 ;  /* 0x0000000600387c82 */ /* 0x000fe20008000000 */
[----:B------:R-:W-:Y:S01]  /*6ff0*/  UMOV UR57, UR7 ;  /* 0x0000000700397c82 */ /* 0x000fe20008000000 */
[----:B------:R-:W-:Y:S02]  /*7000*/  WARPGROUP.DEPBAR.LE gsb0, 0x0 ;  /* 0x00008000000079c5 */ /* 0x000fe40000010000 */
[----:B------:R-:W-:-:S06]  /*7010*/  WARPGROUP.ARRIVE ;  /* 0x00000000000079c5 */ /* 0x000fcc0000000000 */
[----:B------:R-:W-:Y:S01]  /*7020*/  HGMMA.64x16x16.F32 R184, gdesc[UR56], R184, gsb0 ;  /* 0x0020000038b879f0 */ /* 0x000fe200080008b8 */
        /* <DEDUP_REMOVED lines=62> */
[----:B------:R-:W-:Y:S01]  /*7410*/  UIADD3 UR14, UR4, 0x284, URZ ;  /* 0x00000284040e7890 */ /* 0x000fe2000fffe03f */
[----:B------:R-:W-:Y:S01]  /*7420*/  UMOV UR15, 0x40000040 ;  /* 0x40000040000f7882 */ /* 0x000fe20000000000 */
        /* <DEDUP_REMOVED lines=345> */
.L_x_1959:
[----:B------:R-:W-:Y:S01]  /*89c0*/  ULEA UR5, UR41, UR60, 0x3 ;  /* 0x0000003c29057291 */ /* 0x000fe2000f8e183f */
[----:B------:R-:W-:-:S05]  /*89d0*/  IMAD.U32 R0, RZ, RZ, UR61 ;  /* 0x0000003dff007e24 */ /* 0x000fca000f8e00ff */
[----:B------:R-:W-:-:S04]  /*89e0*/  SHF.L.U32 R0, R0, 0x1f, RZ ;  /* 0x0000001f00007819 */ /* 0x000fc800000006ff */
[----:B------:R3:W4:Y:S01]  /*89f0*/  SYNCS.PHASECHK.TRANS64.TRYWAIT P2, [UR5+0x38850], R0 ;  /* 0x03885000ff0075a7 */ /* 0x0007220008040145 */
[----:B------:R-:W-:Y:S05]  /*8a00*/  @!P0 BRA `(.L_x_1960) ;  /* 0x0000000000048947 */ /* 0x000fea0003800000 */
[----:B------:R-:W-:Y:S01]  /*8a10*/  BPT.TRAP 0x1 ;  /* 0x000000040000795c */ /* 0x000fe20000300000 */
.L_x_1960:
[----:B----4-:R-:W-:Y:S05]  /*8a20*/  @P2 BRA `(.L_x_1961) ;  /* 0x0000000000082947 */ /* 0x010fea0003800000 */
[----:B------:R-:W4:Y:S02]  /*8a30*/  SYNCS.PHASECHK.TRANS64.TRYWAIT P2, [UR5+0x38850], R0 ;  /* 0x03885000ff0075a7 */ /* 0x000f240008040145 */
[----:B----4-:R-:W-:Y:S05]  /*8a40*/  @!P2 BRA `(.L_x_1962) ;  /* 0x000000bc0018a947 */ /* 0x010fea0003800000 */
.L_x_1961:
[----:B------:R-:W-:Y:S01]  /*8a50*/  UIADD3 UR4, UR60, 0x400, URZ ;  /* 0x000004003c047890 */ /* 0x000fe2000fffe03f */
[----:B------:R-:W-:Y:S01]  /*8a60*/  WARPGROUP.ARRIVE ;  /* 0x00000000000079c5 */ /* 0x000fe20000000000 */
[----:B------:R-:W-:Y:S01]  /*8a70*/  UMOV UR7, 0x40000040 ;  /* 0x4000004000077882 */ /* 0x000fe20000000000 */
[----:B------:R-:W-:Y:S01]  /*8a80*/  UMOV UR11, 0x40000040 ;  /* 0x40000040000b7882 */ /* 0x000fe20000000000 */
[----:B------:R-:W-:Y:S01]  /*8a90*/  USHF.R.U32.HI UR4, URZ, 0x4, UR4 ;  /* 0x000000043f047899 */ /* 0x000fe20008011604 */
[----:B------:R-:W-:Y:S02]  /*8aa0*/  R2UR UR15, R225 ;  /* 0x00000000e10f72ca */ /* 0x000fe400000e0000 */
[----:B------:R-:W-:Y:S01]  /*8ab0*/  R2UR UR14, R227 ;  /* 0x00000000e30e72ca */ /* 0x000fe200000e0000 */
[----:B------:R-:W-:Y:S01]  /*8ac0*/  ULOP3.LUT UR4, UR4, 0x3fff, URZ, 0xc0, !UPT ;  /* 0x00003fff04047892 */ /* 0x000fe2000f8ec03f */
[----:B------:R-:W-:-:S03]  /*8ad0*/  R2UR UR61, R16 ;  /* 0x00000000103d72ca */ /* 0x000fc600000e0000 */
[----:B------:R-:W-:-:S04]  /*8ae0*/  ULOP3.LUT UR4, UR4, 0x2800000, URZ, 0xfc, !UPT ;  /* 0x0280000004047892 */ /* 0x000fc8000f8efc3f */
[----:B------:R-:W-:Y:S02]  /*8af0*/  UIMAD UR6, UR41, 0xa00, UR4 ;  /* 0x00000a00290678a4 */ /* 0x000fe4000f8e0204 */
[----:B------:R-:W-:Y:S02]  /*8b00*/  UISETP.NE.U32.AND UP0, UPT, UR15, URZ, UPT ;  /* 0x0000003f0f00728c */ /* 0x000fe4000bf05070 */
[----:B------:R-:W-:Y:S02]  /*8b10*/  UIADD3 UR10, UR6, 0x80, URZ ;  /* 0x00000080060a7890 */ /* 0x000fe4000fffe03f */
[----:B------:R-:W-:Y:S02]  /*8b20*/  UIMAD UR4, UR45, -0x50, UR42 ;  /* 0xffffffb02d0478a4 */ /* 0x000fe4000f8e022a */
[----:B------:R-:W-:-:S07]  /*8b30*/  UISETP.NE.AND.EX UP0, UPT, UR14, URZ, UPT, UP0 ;  /* 0x0000003f0e00728c */ /* 0x000fce000bf05300 */
[----:B------:R-:W-:Y:S01]  /*8b40*/  HGMMA.64x256x16.F32 R24, R208, gdesc[UR4].tnspB, R24, gsb0 ;  /* 0x43e00004d0187df0 */ /* 0x000fe20008000818 */
[----:B------:R-:W-:Y:S01]  /*8b50*/  UIADD3 UR4, UR4, 0x1, URZ ;  /* 0x0000000104047890 */ /* 0x000fe2000fffe03f */
[----:B------:R-:W-:Y:S01]  /*8b60*/  ULDC UR14, c[0x0][0x404] ;  /* 0x00010100000e7ab9 */ /* 0x000fe20000000800 */
[----:B------:R-:W-:Y:S01]  /*8b70*/  UMOV UR41, UR46 ;  /* 0x0000002e00297c82 */ /* 0x000fe20008000000 */
[----:B------:R-:W-:Y:S01]  /*8b80*/  USEL UR7, UR14, 0x1, UP0 ;  /* 0x000000010e077887 */ /* 0x000fe20008000000 */
[----:B------:R-:W-:-:S13]  /*8b90*/  R2UR UR14, R226 ;  /* 0x00000000e20e72ca */ /* 0x000fda00000e0000 */
[----:B------:R-:W-:Y:S02]  /*8ba0*/  UISETP.GT.AND UP0, UPT, UR45, UR14, UPT ;  /* 0x0000000e2d00728c */ /* 0x000fe4000bf04270 */
[----:B------:R-:W-:Y:S01]  /*8bb0*/  UIADD3 UR45, UR45, -0x1, URZ ;  /* 0xffffffff2d2d7890 */ /* 0x000fe2000fffe03f */
        /* <DEDUP_REMOVED lines=9> */
[----:B------:R-:W-:Y:S01]  /*8c50*/  ULDC UR10, c[0x0][0x2e0] ;  /* 0x0000b800000a7ab9 */ /* 0x000fe20000000800 */
[----:B------:R-:W-:Y:S01]  /*8c60*/  UMOV UR11, 0x40000040 ;  /* 0x40000040000b7882 */ /* 0x000fe20000000000 */
[----:B------:R-:W-:Y:S02]  /*8c70*/  UIMAD UR7, UR7, UR10, UR4 ;  /* 0x0000000a070772a4 */ /* 0x000fe4000f8e0204 */
[----:B------:R-:W-:Y:S01]  /*8c80*/  UIADD3 UR10, UR6, 0x180, URZ ;  /* 0x00000180060a7890 */ /* 0x000fe2000fffe03f */
[----:B------:R-:W-:Y:S01]  /*8c90*/  ULDC UR4, c[0x0][0x9d8] ;  /* 0x0002760000047ab9 */ /* 0x000fe20000000800 */
[----:B------:R-:W-:Y:S01]  /*8ca0*/  UIADD3 UR6, UR6, 0x200, URZ ;  /* 0x0000020006067890 */ /* 0x000fe2000fffe03f */
[----:B------:R-:W-:Y:S01]  /*8cb0*/  FMUL.FTZ R2, R187, UR4 ;  /* 0x00000004bb027c20 */ /* 0x000fe20008410000 */
[----:B------:R-:W-:Y:S01]  /*8cc0*/  FMUL.FTZ R187, R189, UR4 ;  /* 0x00000004bdbb7c20 */ /* 0x000fe20008410000 */
[----:B-1-3--:R-:W-:Y:S01]  /*8cd0*/  FMUL.FTZ R0, R186, UR4 ;  /* 0x00000004ba007c20 */ /* 0x00afe20008410000 */
[----:B------:R-:W1:Y:S01]  /*8ce0*/  LDC R189, c[0x0][0x288] ;  /* 0x0000a200ffbd7b82 */ /* 0x000e620000000800 */
[----:B--2---:R-:W-:Y:S01]  /*8cf0*/  FMUL.FTZ R4, R184, UR4 ;  /* 0x00000004b8047c20 */ /* 0x004fe20008410000 */
        /* <DEDUP_REMOVED lines=14> */
[----:B------:R-:W3:Y:S01]  /*8de0*/  MUFU.TANH R185, R185 ;  /* 0x000000b900b97308 */ /* 0x000ee20000002400 */
[----:B------:R-:W-:Y:S01]  /*8df0*/  FMUL.FTZ R179, R183, UR4 ;  /* 0x00000004b7b37c20 */ /* 0x000fe20008410000 */
[----:B------:R-:W-:Y:S01]  /*8e00*/  FMUL.FTZ R183, R172, UR4 ;  /* 0x00000004acb77c20 */ /* 0x000fe20008410000 */
[----:B------:R-:W-:Y:S01]  /*8e10*/  FMUL.FTZ R172, R160, UR4 ;  /* 0x00000004a0ac7c20 */ /* 0x000fe20008410000 */
[----:B------:R-:W-:Y:S01]  /*8e20*/  FMUL.FTZ R174, R174, UR4 ;  /* 0x00000004aeae7c20 */ /* 0x000fe20008410000 */
[----:B------:R-:W-:Y:S01]  /*8e30*/  FMUL.FTZ R175, R175, UR4 ;  /* 0x00000004afaf7c20 */ /* 0x000fe20008410000 */
[----:B------:R-:W-:Y:S01]  /*8e40*/  FMUL.FTZ R162, R162, UR4 ;  /* 0x00000004a2a27c20 */ /* 0x000fe20008410000 */
[----:B------:R-:W-:Y:S01]  /*8e50*/  FMUL.FTZ R163, R163, UR4 ;  /* 0x00000004a3a37c20 */ /* 0x000fe20008410000 */
[----:B-1----:R-:W-:Y:S01]  /*8e60*/  IADD3 R169, -R189, UR7, RZ ;  /* 0x00000007bda97c10 */ /* 0x002fe2000fffe1ff */
[----:B------:R-:W1:Y:S01]  /*8e70*/  MUFU.TANH R186, R186 ;  /* 0x000000ba00ba7308 */ /* 0x000e620000002400 */
[----:B------:R-:W-:Y:S01]  /*8e80*/  FMUL.FTZ R166, R166, UR4 ;  /* 0x00000004a6a67c20 */ /* 0x000fe20008410000 */
[----:B------:R-:W-:Y:S01]  /*8e90*/  FMUL.FTZ R167, R167, UR4 ;  /* 0x00000004a7a77c20 */ /* 0x000fe20008410000 */
[----:B------:R-:W-:Y:S01]  /*8ea0*/  FMUL.FTZ R154, R154, UR4 ;  /* 0x000000049a9a7c20 */ /* 0x000fe20008410000 */
[----:B------:R-:W-:-:S02]  /*8eb0*/  IMAD R168, R214, -0x2, R169 ;  /* 0xfffffffed6a87824 */ /* 0x000fc400078e02a9 */
[----:B------:R-:W-:Y:S01]  /*8ec0*/  FMUL.FTZ R155, R155, UR4 ;  /* 0x000000049b9b7c20 */ /* 0x000fe20008410000 */
[----:B------:R-:W-:Y:S01]  /*8ed0*/  FMUL.FTZ R158, R158, UR4 ;  /* 0x000000049e9e7c20 */ /* 0x000fe20008410000 */
[----:B------:R-:W-:Y:S01]  /*8ee0*/  UMOV UR7, 0x40000040 ;  /* 0x4000004000077882 */ /* 0x000fe20000000000 */
[----:B------:R-:W4:Y:S01]  /*8ef0*/  MUFU.TANH R187, R187 ;  /* 0x000000bb00bb7308 */ /* 0x000f220000002400 */
[----:B------:R-:W-:-:S04]  /*8f00*/  IADD3 R189, R215, R168, RZ ;  /* 0x000000a8d7bd7210 */ /* 0x000fc80007ffe0ff */
[C---:B------:R-:W-:Y:S02]  /*8f10*/  ISETP.GT.AND P2, PT, R189.reuse, RZ, PT ;  /* 0x000000ffbd00720c */ /* 0x040fe40003f44270 */
[C---:B------:R-:W-:Y:S01]  /*8f20*/  ISETP.GT.AND P3, PT, R189.reuse, 0x1, PT ;  /* 0x00000001bd00780c */ /* 0x040fe20003f64270 */
[----:B------:R-:W5:Y:S01]  /*8f30*/  MUFU.TANH R188, R188 ;  /* 0x000000bc00bc7308 */ /* 0x000f620000002400 */
[----:B--2---:R-:W-:Y:S02]  /*8f40*/  FSEL R160, R4, -INF , P2 ;  /* 0xff80000004a07808 */ /* 0x004fe40001000000 */
[----:B------:R-:W-:Y:S02]  /*8f50*/  ISETP.GT.AND P2, PT, R189, 0x8, PT ;  /* 0x00000008bd00780c */ /* 0x000fe40003f44270 */
[----:B---3--:R-:W-:Y:S01]  /*8f60*/  FSEL R168, R185, -INF , P3 ;  /* 0xff800000b9a87808 */ /* 0x008fe20001800000 */
[----:B------:R-:W-:Y:S01]  /*8f70*/  FMUL.FTZ R185, R161, UR4 ;  /* 0x00000004a1b97c20 */ /* 0x000fe20008410000 */
[----:B------:R-:W-:Y:S01]  /*8f80*/  FMNMX.FTZ R169, R160, R21, !PT ;  /* 0x00000015a0a97209 */ /* 0x000fe20007810000 */
[----:B------:R-:W-:Y:S01]  /*8f90*/  MUFU.TANH R190, R190 ;  /* 0x000000be00be7308 */ /* 0x000fe20000002400 */
[----:B-1----:R-:W-:-:S02]  /*8fa0*/  FSEL R161, R186, -INF , P2 ;  /* 0xff800000baa17808 */ /* 0x002fc40001000000 */
[C---:B------:R-:W-:Y:S02]  /*8fb0*/  ISETP.GT.AND P3, PT, R189.reuse, 0x9, PT ;  /* 0x00000009bd00780c */ /* 0x040fe40003f64270 */
[----:B------:R-:W-:Y:S02]  /*8fc0*/  FMNMX.FTZ R186, R168, R169, !PT ;  /* 0x000000a9a8ba7209 */ /* 0x000fe40007810000 */
[----:B------:R-:W-:Y:S01]  /*8fd0*/  ISETP.GT.AND P2, PT, R189, 0x10, PT ;  /* 0x00000010bd00780c */ /* 0x000fe20003f44270 */
[----:B------:R-:W1:Y:S01]  /*8fe0*/  MUFU.TANH R191, R191 ;  /* 0x000000bf00bf7308 */ /* 0x000e620000002400 */
[----:B----4-:R-:W-:Y:S01]  /*8ff0*/  FSEL R169, R187, -INF , P3 ;  /* 0xff800000bba97808 */ /* 0x010fe20001800000 */
[----:B------:R-:W-:Y:S01]  /*9000*/  FMUL.FTZ R187, R165, UR4 ;  /* 0x00000004a5bb7c20 */ /* 0x000fe20008410000 */
[----:B------:R-:W-:-:S05]  /*9010*/  ISETP.GT.AND P3, PT, R189, 0x11, PT ;  /* 0x00000011bd00780c */ /* 0x000fca0003f64270 */
[----:B------:R-:W2:Y:S08]  /*9020*/  MUFU.TANH R180, R180 ;  /* 0x000000b400b47308 */ /* 0x000eb00000002400 */
[----:B------:R-:W3:Y:S08]  /*9030*/  MUFU.TANH R181, R181 ;  /* 0x000000b500b57308 */ /* 0x000ef00000002400 */
[----:B------:R5:W-:Y:S08]  /*9040*/  MUFU.TANH R4, R172 ;  /* 0x000000ac00047308 */ /* 0x000bf00000002400 */
[----:B------:R-:W4:Y:S01]  /*9050*/  MUFU.TANH R182, R182 ;  /* 0x000000b600b67308 */ /* 0x000f220000002400 */
[----:B-----5:R-:W-:-:S02]  /*9060*/  FSEL R172, R188, -INF , P2 ;  /* 0xff800000bcac7808 */ /* 0x020fc40001000000 */
[----:B------:R-:W-:-:S04]  /*9070*/  ISETP.GT.AND P2, PT, R189, 0x18, PT ;  /* 0x00000018bd00780c */ /* 0x000fc80003f44270 */
[----:B-1----:R-:W-:Y:S01]  /*9080*/  FSEL R165, R191, -INF , P2 ;  /* 0xff800000bfa57808 */ /* 0x002fe20001000000 */
[----:B------:R-:W1:Y:S01]  /*9090*/  MUFU.TANH R183, R183 ;  /* 0x000000b700b77308 */ /* 0x000e620000002400 */
[----:B------:R-:W-:-:S07]  /*90a0*/  ISETP.GT.AND P2, PT, R189, 0x20, PT ;  /* 0x00000020bd00780c */ /* 0x000fce0003f44270 */
        /* <DEDUP_REMOVED lines=21> */
[----:B------:R-:W-:Y:S01]  /*9200*/  FMNMX.FTZ R202, R161, R186, !PT ;  /* 0x000000baa1ca7209 */ /* 0x000fe20007810000 */
[----:B------:R-:W-:Y:S01]  /*9210*/  FMUL.FTZ R200, R173, UR4 ;  /* 0x00000004adc87c20 */ /* 0x000fe20008410000 */
[----:B------:R-:W-:Y:S01]  /*9220*/  FMUL.FTZ R186, R164, UR4 ;  /* 0x00000004a4ba7c20 */ /* 0x000fe20008410000 */
[----:B------:R-:W-:Y:S01]  /*9230*/  FSEL R164, R190, -INF , P3 ;  /* 0xff800000bea47808 */ /* 0x000fe20001800000 */
[----:B------:R-:W-:Y:S01]  /*9240*/  FMUL.FTZ R190, R153, UR4 ;  /* 0x0000000499be7c20 */ /* 0x000fe20008410000 */
[----:B------:R-:W-:Y:S01]  /*9250*/  HGMMA.64x256x16.F32 R24, R196, gdesc[UR8].tnspB, R24, gsb0 ;  /* 0x43e00008c4187df0 */ /* 0x000fe20008000818 */
[----:B------:R-:W-:Y:S01]  /*9260*/  FMNMX.FTZ R173, R169, R202, !PT ;  /* 0x000000caa9ad7209 */ /* 0x000fe20007810000 */
[----:B------:R-:W5:Y:S01]  /*9270*/  MUFU.TANH R200, R200 ;  /* 0x000000c800c87308 */ /* 0x000f620000002400 */
[----:B------:R-:W-:Y:S02]  /*9280*/  ISETP.GT.AND P3, PT, R189, 0x19, PT ;  /* 0x00000019bd00780c */ /* 0x000fe40003f64270 */
[----:B------:R-:W-:-:S04]  /*9290*/  FMNMX.FTZ R173, R172, R173, !PT ;  /* 0x000000adacad7209 */ /* 0x000fc80007810000 */
[----:B------:R-:W-:Y:S01]  /*92a0*/  FMNMX.FTZ R188, R164, R173, !PT ;  /* 0x000000ada4bc7209 */ /* 0x000fe20007810000 */
[----:B------:R-:W5:Y:S01]  /*92b0*/  MUFU.TANH R186, R186 ;  /* 0x000000ba00ba7308 */ /* 0x000f620000002400 */
[----:B--2---:R-:W-:Y:S02]  /*92c0*/  FSEL R173, R180, -INF , P3 ;  /* 0xff800000b4ad7808 */ /* 0x004fe40001800000 */
[----:B------:R-:W-:Y:S01]  /*92d0*/  FMNMX.FTZ R180, R165, R188, !PT ;  /* 0x000000bca5b47209 */ /* 0x000fe20007810000 */
[----:B------:R-:W-:Y:S01]  /*92e0*/  FMUL.FTZ R188, R152, UR4 ;  /* 0x0000000498bc7c20 */ /* 0x000fe20008410000 */
[----:B---3--:R-:W-:Y:S02]  /*92f0*/  FSEL R152, R181, -INF , P2 ;  /* 0xff800000b5987808 */ /* 0x008fe40001000000 */
[----:B------:R-:W-:Y:S01]  /*9300*/  ISETP.GT.AND P3, PT, R189, 0x21, PT ;  /* 0x00000021bd00780c */ /* 0x000fe20003f64270 */
[----:B------:R-:W-:Y:S01]  /*9310*/  MUFU.TANH R190, R190 ;  /* 0x000000be00be7308 */ /* 0x000fe20000002400 */
[----:B------:R-:W-:-:S02]  /*9320*/  FMNMX.FTZ R181, R173, R180, !PT ;  /* 0x000000b4adb57209 */ /* 0x000fc40007810000 */
[C---:B------:R-:W-:Y:S02]  /*9330*/  ISETP.GT.AND P2, PT, R189.reuse, 0x28, PT ;  /* 0x00000028bd00780c */ /* 0x040fe40003f44270 */
[----:B----4-:R-:W-:Y:S02]  /*9340*/  FSEL R180, R182, -INF , P3 ;  /* 0xff800000b6b47808 */ /* 0x010fe40001800000 */
[----:B------:R-:W-:Y:S01]  /*9350*/  FMNMX.FTZ R191, R152, R181, !PT ;  /* 0x000000b598bf7209 */ /* 0x000fe20007810000 */
[----:B------:R-:W2:Y:S01]  /*9360*/  MUFU.TANH R188, R188 ;  /* 0x000000bc00bc7308 */ /* 0x000ea20000002400 */
[----:B------:R-:W-:Y:S02]  /*9370*/  ISETP.GT.AND P3, PT, R189, 0x29, PT ;  /* 0x00000029bd00780c */ /* 0x000fe40003f64270 */
[----:B-1----:R-:W-:Y:S02]  /*9380*/  FSEL R181, R183, -INF , P2 ;  /* 0xff800000b7b57808 */ /* 0x002fe40001000000 */
[----:B------:R-:W-:Y:S01]  /*9390*/  FMNMX.FTZ R182, R180, R191, !PT ;  /* 0x000000bfb4b67209 */ /* 0x000fe20007810000 */
[----:B------:R-:W-:Y:S01]  /*93a0*/  FMUL.FTZ R191, R156, UR4 ;  /* 0x000000049cbf7c20 */ /* 0x000fe20008410000 */
[----:B------:R-:W-:-:S02]  /*93b0*/  ISETP.GT.AND P2, PT, R189, 0x30, PT ;  /* 0x00000030bd00780c */ /* 0x000fc40003f44270 */
[----:B-----5:R-:W-:Y:S02]  /*93c0*/  FSEL R153, R200, -INF , P3 ;  /* 0xff800000c8997808 */ /* 0x020fe40001800000 */
[----:B------:R-:W-:Y:S01]  /*93d0*/  FMNMX.FTZ R182, R181, R182, !PT ;  /* 0x000000b6b5b67209 */ /* 0x000fe20007810000 */
[----:B------:R-:W1:Y:S01]  /*93e0*/  MUFU.TANH R191, R191 ;  /* 0x000000bf00bf7308 */ /* 0x000e620000002400 */
[----:B------:R-:W-:Y:S02]  /*93f0*/  ISETP.GT.AND P3, PT, R189, 0x31, PT ;  /* 0x00000031bd00780c */ /* 0x000fe40003f64270 */
[----:B------:R-:W-:Y:S01]  /*9400*/  FSEL R156, R4, -INF , P2 ;  /* 0xff800000049c7808 */ /* 0x000fe20001000000 */
[----:B------:R-:W-:Y:S01]  /*9410*/  FMUL.FTZ R4, R157, UR4 ;  /* 0x000000049d047c20 */ /* 0x000fe20008410000 */
[----:B------:R-:W-:Y:S02]  /*9420*/  FMNMX.FTZ R183, R153, R182, !PT ;  /* 0x000000b699b77209 */ /* 0x000fe40007810000 */
[----:B------:R-:W-:-:S02]  /*9430*/  ISETP.GT.AND P2, PT, R189, 0x38, PT ;  /* 0x00000038bd00780c */ /* 0x000fc40003f44270 */
[----:B------:R-:W-:Y:S01]  /*9440*/  FSEL R182, R185, -INF , P3 ;  /* 0xff800000b9b67808 */ /* 0x000fe20001800000 */
[----:B------:R-:W3:Y:S01]  /*9450*/  MUFU.TANH R4, R4 ;  /* 0x0000000400047308 */ /* 0x000ee20000002400 */
[----:B------:R-:W-:Y:S02]  /*9460*/  FMNMX.FTZ R183, R156, R183, !PT ;  /* 0x000000b79cb77209 */ /* 0x000fe40007810000 */
[----:B------:R-:W-:Y:S02]  /*9470*/  FSEL R157, R186, -INF , P2 ;  /* 0xff800000ba9d7808 */ /* 0x000fe40001000000 */
[C---:B------:R-:W-:Y:S02]  /*9480*/  ISETP.GT.AND P3, PT, R189.reuse, 0x39, PT ;  /* 0x00000039bd00780c */ /* 0x040fe40003f64270 */
[----:B------:R-:W-:Y:S02]  /*9490*/  FMNMX.FTZ R186, R182, R183, !PT ;  /* 0x000000b7b6ba7209 */ /* 0x000fe40007810000 */
[----:B------:R-:W-:-:S02]  /*94a0*/  ISETP.GT.AND P2, PT, R189, 0x40, PT ;  /* 0x00000040bd00780c */ /* 0x000fc40003f44270 */
[----:B------:R-:W-:Y:S01]  /*94b0*/  FSEL R183, R187, -INF , P3 ;  /* 0xff800000bbb77808 */ /* 0x000fe20001800000 */
[----:B------:R-:W-:Y:S01]  /*94c0*/  FMUL.FTZ R187, R170, UR4 ;  /* 0x00000004aabb7c20 */ /* 0x000fe20008410000 */
[----:B------:R-:W-:Y:S02]  /*94d0*/  FMNMX.FTZ R186, R157, R186, !PT ;  /* 0x000000ba9dba7209 */ /* 0x000fe40007810000 */
[----:B------:R-:W-:Y:S02]  /*94e0*/  ISETP.GT.AND P3, PT, R189, 0x41, PT ;  /* 0x00000041bd00780c */ /* 0x000fe40003f64270 */
[----:B--2---:R-:W-:Y:S01]  /*94f0*/  FSEL R170, R188, -INF , P2 ;  /* 0xff800000bcaa7808 */ /* 0x004fe20001000000 */
[----:B------:R-:W-:Y:S01]  /*9500*/  FMUL.FTZ R188, R171, UR4 ;  /* 0x00000004abbc7c20 */ /* 0x000fe20008410000 */
[----:B------:R-:W-:Y:S01]  /*9510*/  FMNMX.FTZ R201, R183, R186, !PT ;  /* 0x000000bab7c97209 */ /* 0x000fe20007810000 */
[----:B------:R-:W2:Y:S01]  /*9520*/  MUFU.TANH R187, R187 ;  /* 0x000000bb00bb7308 */ /* 0x000ea20000002400 */
[----:B------:R-:W-:-:S02]  /*9530*/  ISETP.GT.AND P2, PT, R189, 0x48, PT ;  /* 0x00000048bd00780c */ /* 0x000fc40003f44270 */
[----:B------:R-:W-:Y:S02]  /*9540*/  FSEL R185, R190, -INF , P3 ;  /* 0xff800000beb97808 */ /* 0x000fe40001800000 */
[----:B------:R-:W-:Y:S02]  /*9550*/  FMNMX.FTZ R190, R170, R201, !PT ;  /* 0x000000c9aabe7209 */ /* 0x000fe40007810000 */
[C---:B------:R-:W-:Y:S01]  /*9560*/  ISETP.GT.AND P3, PT, R189.reuse, 0x49, PT ;  /* 0x00000049bd00780c */ /* 0x040fe20003f64270 */
[----:B------:R-:W-:Y:S01]  /*9570*/  VIADD R189, R189, 0x8 ;  /* 0x00000008bdbd7836 */ /* 0x000fe20000000000 */
[----:B-1----:R-:W-:Y:S01]  /*9580*/  FSEL R186, R191, -INF , P2 ;  /* 0xff800000bfba7808 */ /* 0x002fe20001000000 */
[----:B------:R-:W1:Y:S01]  /*9590*/  MUFU.TANH R188, R188 ;  /* 0x000000bc00bc7308 */ /* 0x000e620000002400 */
[----:B------:R-:W-:Y:S02]  /*95a0*/  FMNMX.FTZ R191, R185, R190, !PT ;  /* 0x000000beb9bf7209 */ /* 0x000fe40007810000 */
[----:B---3--:R-:W-:-:S02]  /*95b0*/  FSEL R171, R4, -INF , P3 ;  /* 0xff80000004ab7808 */ /* 0x008fc40001800000 */
[----:B------:R-:W-:Y:S02]  /*95c0*/  FMNMX.FTZ R4, R186, R191, !PT ;  /* 0x000000bfba047209 */ /* 0x000fe40007810000 */
[----:B------:R-:W-:Y:S02]  /*95d0*/  ISETP.GT.AND P2, PT, R189, RZ, PT ;  /* 0x000000ffbd00720c */ /* 0x000fe40003f44270 */
[----:B------:R-:W-:Y:S02]  /*95e0*/  FMNMX.FTZ R4, R171, R4, !PT ;  /* 0x00000004ab047209 */ /* 0x000fe40007810000 */
[C---:B------:R-:W-:Y:S02]  /*95f0*/  ISETP.GT.AND P3, PT, R189.reuse, 0x1, PT ;  /* 0x00000001bd00780c */ /* 0x040fe40003f64270 */
[----:B------:R-:W-:Y:S01]  /*9600*/  ISETP.GT.AND P4, PT, R189, 0x8, PT ;  /* 0x00000008bd00780c */ /* 0x000fe20003f84270 */
[----:B------:R-:W3:Y:S01]  /*9610*/  SHFL.BFLY PT, R191, R4, 0x2, 0x1f ;  /* 0x0c401f0004bf7f89 */ /* 0x000ee200000e0000 */
[----:B------:R-:W-:-:S02]  /*9620*/  FSEL R2, R2, -INF , P3 ;  /* 0xff80000002027808 */ /* 0x000fc40001800000 */
[C---:B------:R-:W-:Y:S02]  /*9630*/  ISETP.GT.AND P5, PT, R189.reuse, 0x9, PT ;  /* 0x00000009bd00780c */ /* 0x040fe40003fa4270 */
[C---:B------:R-:W-:Y:S02]  /*9640*/  ISETP.GT.AND P3, PT, R189.reuse, 0x10, PT ;  /* 0x00000010bd00780c */ /* 0x040fe40003f64270 */
[----:B------:R-:W-:Y:S02]  /*9650*/  FSEL R184, R184, -INF , P5 ;  /* 0xff800000b8b87808 */ /* 0x000fe40002800000 */
[----:B------:R-:W-:Y:S02]  /*9660*/  FSEL R176, R176, -INF , P3 ;  /* 0xff800000b0b07808 */ /* 0x000fe40001800000 */
[----:B------:R-:W-:-:S04]  /*9670*/  ISETP.GT.AND P3, PT, R189, 0x18, PT ;  /* 0x00000018bd00780c */ /* 0x000fc80003f64270 */
[----:B------:R-:W-:Y:S02]  /*9680*/  FSEL R178, R178, -INF , P3 ;  /* 0xff800000b2b27808 */ /* 0x000fe40001800000 */
[----:B------:R-:W-:-:S04]  /*9690*/  ISETP.GT.AND P3, PT, R189, 0x20, PT ;  /* 0x00000020bd00780c */ /* 0x000fc80003f64270 */
[----:B--2---:R-:W-:Y:S02]  /*96a0*/  FSEL R187, R187, -INF , P3 ;  /* 0xff800000bbbb7808 */ /* 0x004fe40001800000 */
[----:B------:R-:W-:Y:S02]  /*96b0*/  ISETP.GT.AND P3, PT, R189, 0x28, PT ;  /* 0x00000028bd00780c */ /* 0x000fe40003f64270 */
[----:B---3--:R-:W-:Y:S01]  /*96c0*/  FMNMX.FTZ R190, R4, R191, !PT ;  /* 0x000000bf04be7209 */ /* 0x008fe20007810000 */
[----:B------:R-:W-:Y:S01]  /*96d0*/  FMUL.FTZ R191, R159, UR4 ;  /* 0x000000049fbf7c20 */ /* 0x000fe20008410000 */
[----:B------:R-:W-:Y:S01]  /*96e0*/  FSEL R159, R0, -INF , P2 ;  /* 0xff800000009f7808 */ /* 0x000fe20001000000 */
[----:B------:R-:W-:Y:S01]  /*96f0*/  ULDC UR4, c[0x0][0x988] ;  /* 0x0002620000047ab9 */ /* 0x000fe20000000800 */
[----:B------:R-:W-:Y:S01]  /*9700*/  FSEL R174, R174, -INF , P3 ;  /* 0xff800000aeae7808 */ /* 0x000fe20001800000 */
[----:B------:R-:W2:Y:S01]  /*9710*/  SHFL.BFLY PT, R201, R190, 0x1, 0x1f ;  /* 0x0c201f00bec97f89 */ /* 0x000ea200000e0000 */
[----:B------:R-:W-:Y:S01]  /*9720*/  ISETP.GT.AND P3, PT, R189, 0x30, PT ;  /* 0x00000030bd00780c */ /* 0x000fe20003f64270 */
[----:B------:R-:W3:Y:S03]  /*9730*/  MUFU.TANH R191, R191 ;  /* 0x000000bf00bf7308 */ /* 0x000ee60000002400 */
[----:B------:R-:W-:-:S02]  /*9740*/  FSEL R162, R162, -INF , P3 ;  /* 0xff800000a2a27808 */ /* 0x000fc40001800000 */
[----:B------:R-:W-:-:S04]  /*9750*/  ISETP.GT.AND P3, PT, R189, 0x38, PT ;  /* 0x00000038bd00780c */ /* 0x000fc80003f64270 */
[----:B------:R-:W-:Y:S02]  /*9760*/  FSEL R166, R166, -INF , P3 ;  /* 0xff800000a6a67808 */ /* 0x000fe40001800000 */
[----:B------:R-:W-:-:S04]  /*9770*/  ISETP.GT.AND P3, PT, R189, 0x40, PT ;  /* 0x00000040bd00780c */ /* 0x000fc80003f64270 */
[----:B------:R-:W-:Y:S02]  /*9780*/  FSEL R154, R154, -INF , P3 ;  /* 0xff8000009a9a7808 */ /* 0x000fe40001800000 */
[----:B------:R-:W-:-:S04]  /*9790*/  ISETP.GT.AND P3, PT, R189, 0x48, PT ;  /* 0x00000048bd00780c */ /* 0x000fc80003f64270 */
[----:B------:R-:W-:Y:S02]  /*97a0*/  FSEL R158, R158, -INF , P3 ;  /* 0xff8000009e9e7808 */ /* 0x000fe40001800000 */
[----:B--2---:R-:W-:Y:S02]  /*97b0*/  FMNMX.FTZ R4, R190, R201, !PT ;  /* 0x000000c9be047209 */ /* 0x004fe40007810000 */
[----:B------:R-:W-:Y:S02]  /*97c0*/  FSEL R190, R3, -INF , P4 ;  /* 0xff80000003be7808 */ /* 0x000fe40002000000 */
[C---:B------:R-:W-:Y:S01]  /*97d0*/  FSETP.NEU.FTZ.AND P2, PT, R4.reuse, -INF , PT ;  /* 0xff8000000400780b */ /* 0x040fe20003f5d000 */
[----:B------:R-:W-:Y:S01]  /*97e0*/  FMUL.FTZ R0, R4, UR4 ;  /* 0x0000000404007c20 */ /* 0x000fe20008410000 */
[----:B------:R-:W-:-:S04]  /*97f0*/  ISETP.GT.AND P4, PT, R189, 0x11, PT ;  /* 0x00000011bd00780c */ /* 0x000fc80003f84270 */
[----:B------:R-:W-:-:S05]  /*9800*/  FSEL R0, R0, RZ, P2 ;  /* 0x000000ff00007208 */ /* 0x000fca0001000000 */
[--C-:B------:R-:W-:Y:S01]  /*9810*/  FFMA.FTZ R3, R160, UR4, -R0.reuse ;  /* 0x00000004a0037c23 */ /* 0x100fe20008010800 */
[----:B------:R-:W-:Y:S01]  /*9820*/  FSEL R160, R177, -INF , P4 ;  /* 0xff800000b1a07808 */ /* 0x000fe20002000000 */
[--C-:B------:R-:W-:Y:S01]  /*9830*/  FFMA.FTZ R208, R168, UR4, -R0.reuse ;  /* 0x00000004a8d07c23 */ /* 0x100fe20008010800 */
[----:B------:R-:W-:Y:S01]  /*9840*/  ISETP.GT.AND P4, PT, R189, 0x19, PT ;  /* 0x00000019bd00780c */ /* 0x000fe20003f84270 */
[----:B------:R-:W-:Y:S01]  /*9850*/  MUFU.EX2 R177, R3 ;  /* 0x0000000300b17308 */ /* 0x000fe20000000800 */
[--C-:B------:R-:W-:Y:S01]  /*9860*/  FFMA.FTZ R210, R161, UR4, -R0.reuse ;  /* 0x00000004a1d27c23 */ /* 0x100fe20008010800 */
[--C-:B------:R-:W-:Y:S01]  /*9870*/  FFMA.FTZ R161, R169, UR4, -R0.reuse ;  /* 0x00000004a9a17c23 */ /* 0x100fe20008010800 */
[----:B------:R-:W-:Y:S01]  /*9880*/  FSEL R179, R179, -INF , P4 ;  /* 0xff800000b3b37808 */ /* 0x000fe20002000000 */
[--C-:B------:R-:W-:Y:S01]  /*9890*/  FFMA.FTZ R169, R164, UR4, -R0.reuse ;  /* 0x00000004a4a97c23 */ /* 0x100fe20008010800 */
[----:B------:R-:W-:Y:S01]  /*98a0*/  ISETP.GT.AND P4, PT, R189, 0x21, PT ;  /* 0x00000021bd00780c */ /* 0x000fe20003f84270 */
[--C-:B------:R-:W-:Y:S01]  /*98b0*/  FFMA.FTZ R204, R172, UR4, -R0.reuse ;  /* 0x00000004accc7c23 */ /* 0x100fe20008010800 */
[--C-:B------:R-:W-:Y:S01]  /*98c0*/  FFMA.FTZ R200, R152, UR4, -R0.reuse ;  /* 0x0000000498c87c23 */ /* 0x100fe20008010800 */
[--C-:B------:R-:W-:Y:S01]  /*98d0*/  FFMA.FTZ R206, R165, UR4, -R0.reuse ;  /* 0x00000004a5ce7c23 */ /* 0x100fe20008010800 */
[----:B-1----:R-:W-:Y:S01]  /*98e0*/  FSEL R188, R188, -INF , P4 ;  /* 0xff800000bcbc7808 */ /* 0x002fe20002000000 */
[--C-:B------:R-:W-:Y:S01]  /*98f0*/  FFMA.FTZ R152, R170, UR4, -R0.reuse ;  /* 0x00000004aa987c23 */ /* 0x100fe20008010800 */
[----:B------:R-:W-:Y:S01]  /*9900*/  ISETP.GT.AND P4, PT, R189, 0x29, PT ;  /* 0x00000029bd00780c */ /* 0x000fe20003f84270 */
[--C-:B------:R-:W-:Y:S01]  /*9910*/  FFMA.FTZ R165, R173, UR4, -R0.reuse ;  /* 0x00000004ada57c23 */ /* 0x100fe20008010800 */
[--C-:B------:R-:W-:Y:S01]  /*9920*/  FFMA.FTZ R202, R181, UR4, -R0.reuse ;  /* 0x00000004b5ca7c23 */ /* 0x100fe20008010800 */
[--C-:B------:R-:W-:Y:S01]  /*9930*/  FFMA.FTZ R170, R171, UR4, -R0.reuse ;  /* 0x00000004abaa7c23 */ /* 0x100fe20008010800 */
[----:B------:R-:W-:Y:S01]  /*9940*/  FSEL R175, R175, -INF , P4 ;  /* 0xff800000afaf7808 */ /* 0x000fe20002000000 */
[--C-:B------:R-:W-:Y:S01]  /*9950*/  FFMA.FTZ R153, R153, UR4, -R0.reuse ;  /* 0x0000000499997c23 */ /* 0x100fe20008010800 */
[----:B------:R-:W-:Y:S01]  /*9960*/  ISETP.GT.AND P4, PT, R189, 0x31, PT ;  /* 0x00000031bd00780c */ /* 0x000fe20003f84270 */
[--C-:B------:R-:W-:Y:S01]  /*9970*/  FFMA.FTZ R173, R182, UR4, -R0.reuse ;  /* 0x00000004b6ad7c23 */ /* 0x100fe20008010800 */
[----:B------:R-:W-:Y:S01]  /*9980*/  FFMA.FTZ R181, R185, UR4, -R0 ;  /* 0x00000004b9b57c23 */ /* 0x000fe20008010800 */
[----:B------:R-:W-:Y:S01]  /*9990*/  MUFU.EX2 R208, R208 ;  /* 0x000000d000d07308 */ /* 0x000fe20000000800 */
[----:B------:R-:W-:-:S02]  /*99a0*/  FSEL R163, R163, -INF , P4 ;  /* 0xff800000a3a37808 */ /* 0x000fc40002000000 */
[----:B------:R-:W-:-:S04]  /*99b0*/  ISETP.GT.AND P4, PT, R189, 0x39, PT ;  /* 0x00000039bd00780c */ /* 0x000fc80003f84270 */
[----:B------:R-:W-:Y:S01]  /*99c0*/  FSEL R164, R167, -INF , P4 ;  /* 0xff800000a7a47808 */ /* 0x000fe20002000000 */
[----:B------:R-:W-:Y:S01]  /*99d0*/  MUFU.EX2 R210, R210 ;  /* 0x000000d200d27308 */ /* 0x000fe20000000800 */
[----:B------:R-:W-:-:S04]  /*99e0*/  ISETP.GT.AND P4, PT, R189, 0x41, PT ;  /* 0x00000041bd00780c */ /* 0x000fc80003f84270 */
[----:B------:R-:W-:Y:S02]  /*99f0*/  FSEL R155, R155, -INF , P4 ;  /* 0xff8000009b9b7808 */ /* 0x000fe40002000000 */
[----:B------:R-:W-:Y:S01]  /*9a00*/  ISETP.GT.AND P4, PT, R189, 0x49, PT ;  /* 0x00000049bd00780c */ /* 0x000fe20003f84270 */
[----:B------:R1:W-:Y:S03]  /*9a10*/  MUFU.EX2 R167, R169 ;  /* 0x000000a900a77308 */ /* 0x0003e60000000800 */
[----:B---3--:R-:W-:-:S05]  /*9a20*/  FSEL R191, R191, -INF , P4 ;  /* 0xff800000bfbf7808 */ /* 0x008fca0002000000 */
[----:B------:R-:W-:Y:S01]  /*9a30*/  MUFU.EX2 R161, R161 ;  /* 0x000000a100a17308 */ /* 0x000fe20000000800 */
[----:B-1----:R-:W-:-:S07]  /*9a40*/  FFMA.FTZ R169, R180, UR4, -R0 ;  /* 0x00000004b4a97c23 */ /* 0x002fce0008010800 */
        /* <DEDUP_REMOVED lines=8> */
[----:B------:R-:W-:Y:S01]  /*9ad0*/  FMNMX.FTZ R197, R159, R20, !PT ;  /* 0x000000149fc57209 */ /* 0x000fe20007810000 */
[----:B------:R-:W-:Y:S01]  /*9ae0*/  WARPGROUP.ARRIVE ;  /* 0x00000000000079c5 */ /* 0x000fe20000000000 */
[--C-:B------:R-:W-:Y:S01]  /*9af0*/  FFMA.FTZ R196, R156, UR4, -R0.reuse ;  /* 0x000000049cc47c23 */ /* 0x100fe20008010800 */
[--C-:B------:R-:W-:Y:S01]  /*9b00*/  FFMA.FTZ R198, R157, UR4, -R0.reuse ;  /* 0x000000049dc67c23 */ /* 0x100fe20008010800 */
[----:B------:R-:W-:Y:S01]  /*9b10*/  FMNMX.FTZ R197, R2, R197, !PT ;  /* 0x000000c502c57209 */ /* 0x000fe20007810000 */
[--C-:B------:R-:W-:Y:S01]  /*9b20*/  FFMA.FTZ R157, R183, UR4, -R0.reuse ;  /* 0x00000004b79d7c23 */ /* 0x100fe20008010800 */
[----:B------:R-:W-:Y:S01]  /*9b30*/  FFMA.FTZ R156, R186, UR4, -R0 ;  /* 0x00000004ba9c7c23 */ /* 0x000fe20008010800 */
[----:B------:R-:W-:Y:S01]  /*9b40*/  HGMMA.64x256x16.F32 R24, R192, gdesc[UR4].tnspB, R24, gsb0 ;  /* 0x43e00004c0187df0 */ /* 0x000fe20008000818 */
[----:B------:R-:W-:Y:S01]  /*9b50*/  FMNMX.FTZ R197, R190, R197, !PT ;  /* 0x000000c5bec57209 */ /* 0x000fe20007810000 */
[----:B------:R-:W-:Y:S03]  /*9b60*/  MUFU.EX2 R196, R196 ;  /* 0x000000c400c47308 */ /* 0x000fe60000000800 */
[----:B------:R-:W-:-:S04]  /*9b70*/  FMNMX.FTZ R197, R184, R197, !PT ;  /* 0x000000c5b8c57209 */ /* 0x000fc80007810000 */
        /* <DEDUP_REMOVED lines=18> */
[----:B------:R-:W-:-:S04]  /*9ca0*/  FMNMX.FTZ R168, R154, R3, !PT ;  /* 0x000000039aa87209 */ /* 0x000fc80007810000 */
[----:B------:R-:W-:-:S04]  /*9cb0*/  FMNMX.FTZ R3, R155, R168, !PT ;  /* 0x000000a89b037209 */ /* 0x000fc80007810000 */
[----:B------:R-:W-:-:S04]  /*9cc0*/  FMNMX.FTZ R168, R158, R3, !PT ;  /* 0x000000039ea87209 */ /* 0x000fc80007810000 */
[----:B------:R-:W-:-:S05]  /*9cd0*/  FMNMX.FTZ R168, R191, R168, !PT ;  /* 0x000000a8bfa87209 */ /* 0x000fca0007810000 */
[----:B------:R-:W1:Y:S02]  /*9ce0*/  SHFL.BFLY PT, R3, R168, 0x2, 0x1f ;  /* 0x0c401f00a8037f89 */ /* 0x000e6400000e0000 */
[----:B-1----:R-:W-:Y:S02]  /*9cf0*/  FMNMX.FTZ R172, R168, R3, !PT ;  /* 0x00000003a8ac7209 */ /* 0x002fe40007810000 */
[----:B------:R-:W-:-:S03]  /*9d00*/  FSEL R168, R4, RZ, P2 ;  /* 0x000000ff04a87208 */ /* 0x000fc60001000000 */
[----:B------:R-:W1:Y:S02]  /*9d10*/  SHFL.BFLY PT, R3, R172, 0x1, 0x1f ;  /* 0x0c201f00ac037f89 */ /* 0x000e6400000e0000 */
[----:B------:R-:W-:Y:S02]  /*9d20*/  FADD.FTZ R168, -R168, R21 ;  /* 0x00000015a8a87221 */ /* 0x000fe40000010100 */
[----:B------:R-:W-:Y:S02]  /*9d30*/  MUFU.EX2 R21, R170 ;  /* 0x000000aa00157308 */ /* 0x000fe40000000800 */
[----:B------:R-:W-:-:S06]  /*9d40*/  FMUL.FTZ R0, R168, UR4 ;  /* 0x00000004a8007c20 */ /* 0x000fcc0008410000 */
[----:B------:R-:W2:Y:S01]  /*9d50*/  MUFU.EX2 R0, R0 ;  /* 0x0000000000007308 */ /* 0x000ea20000000800 */
[----:B-1----:R-:W-:-:S04]  /*9d60*/  FMNMX.FTZ R3, R172, R3, !PT ;  /* 0x00000003ac037209 */ /* 0x002fc80007810000 */
[C---:B------:R-:W-:Y:S01]  /*9d70*/  FSETP.NEU.FTZ.AND P2, PT, R3.reuse, -INF , PT ;  /* 0xff8000000300780b */ /* 0x040fe20003f5d000 */
[----:B------:R-:W-:Y:S01]  /*9d80*/  FMUL.FTZ R171, R3, UR4 ;  /* 0x0000000403ab7c20 */ /* 0x000fe20008410000 */
[----:B--2---:R-:W-:-:S04]  /*9d90*/  FFMA.FTZ R17, R0, R17, R177 ;  /* 0x0000001100117223 */ /* 0x004fc800000100b1 */
[----:B------:R-:W-:Y:S01]  /*9da0*/  FSEL R171, R171, RZ, P2 ;  /* 0x000000ffabab7208 */ /* 0x000fe20001000000 */
[C---:B------:R-:W-:Y:S01]  /*9db0*/  FADD.FTZ R17, R208.reuse, R17 ;  /* 0x00000011d0117221 */ /* 0x040fe20000010000 */
[----:B------:R-:W-:-:S03]  /*9dc0*/  F2FP.F16.F32.PACK_AB R208, R208, R177 ;  /* 0x000000b1d0d0723e */ /* 0x000fc600000000ff */
        /* <DEDUP_REMOVED lines=8> */
[----:B------:R-:W-:Y:S01]  /*9e50*/  FADD.FTZ R176, R210, R17 ;  /* 0x00000011d2b07221 */ /* 0x000fe20000010000 */
[--C-:B------:R-:W-:Y:S01]  /*9e60*/  FFMA.FTZ R203, R174, UR4, -R171.reuse ;  /* 0x00000004aecb7c23 */ /* 0x100fe200080108ab */
[----:B------:R-:W-:Y:S01]  /*9e70*/  FMUL.FTZ R159, R159, UR4 ;  /* 0x000000049f9f7c20 */ /* 0x000fe20008410000 */
[--C-:B------:R-:W-:Y:S01]  /*9e80*/  FFMA.FTZ R174, R175, UR4, -R171.reuse ;  /* 0x00000004afae7c23 */ /* 0x100fe200080108ab */
[----:B------:R-:W-:Y:S01]  /*9e90*/  FADD.FTZ R175, R161, R176 ;  /* 0x000000b0a1af7221 */ /* 0x000fe20000010000 */
[--C-:B------:R-:W-:Y:S01]  /*9ea0*/  FFMA.FTZ R160, R160, UR4, -R171.reuse ;  /* 0x00000004a0a07c23 */ /* 0x100fe200080108ab */
[----:B------:R-:W-:Y:S01]  /*9eb0*/  FFMA.FTZ R207, R178, UR4, -R171 ;  /* 0x00000004b2cf7c23 */ /* 0x000fe200080108ab */
[----:B------:R1:W2:Y:S01]  /*9ec0*/  MUFU.EX2 R2, R159 ;  /* 0x0000009f00027308 */ /* 0x0002a20000000800 */
[----:B------:R-:W-:Y:S01]  /*9ed0*/  FADD.FTZ R176, R204, R175 ;  /* 0x000000afccb07221 */ /* 0x000fe20000010000 */
[--C-:B------:R-:W-:Y:S01]  /*9ee0*/  FFMA.FTZ R172, R179, UR4, -R171.reuse ;  /* 0x00000004b3ac7c23 */ /* 0x100fe200080108ab */
[----:B------:R-:W-:Y:S01]  /*9ef0*/  MOV R17, UR47 ;  /* 0x0000002f00117c02 */ /* 0x000fe20008000f00 */
[--C-:B------:R-:W-:Y:S01]  /*9f00*/  FFMA.FTZ R201, R187, UR4, -R171.reuse ;  /* 0x00000004bbc97c23 */ /* 0x100fe200080108ab */
[--C-:B------:R-:W-:Y:S01]  /*9f10*/  FFMA.FTZ R188, R188, UR4, -R171.reuse ;  /* 0x00000004bcbc7c23 */ /* 0x100fe200080108ab */
[--C-:B------:R-:W-:Y:S01]  /*9f20*/  FFMA.FTZ R199, R166, UR4, -R171.reuse ;  /* 0x00000004a6c77c23 */ /* 0x100fe200080108ab */
[----:B------:R-:W-:Y:S01]  /*9f30*/  FFMA.FTZ R197, R162, UR4, -R171 ;  /* 0x00000004a2c57c23 */ /* 0x000fe200080108ab */
[----:B------:R-:W3:Y:S01]  /*9f40*/  MUFU.EX2 R168, R168 ;  /* 0x000000a800a87308 */ /* 0x000ee20000000800 */
[----:B-1----:R-:W-:Y:S01]  /*9f50*/  FADD.FTZ R159, R167, R176 ;  /* 0x000000b0a79f7221 */ /* 0x002fe20000010000 */
[----:B------:R-:W-:-:S02]  /*9f60*/  @!P1 VIADD R17, R17, 0x38840 ;  /* 0x0003884011119836 */ /* 0x000fc40000000000 */
[--C-:B------:R-:W-:Y:S01]  /*9f70*/  FFMA.FTZ R162, R163, UR4, -R171.reuse ;  /* 0x00000004a3a27c23 */ /* 0x100fe200080108ab */
[----:B------:R-:W-:Y:S01]  /*9f80*/  FFMA.FTZ R164, R164, UR4, -R171 ;  /* 0x00000004a4a47c23 */ /* 0x000fe200080108ab */
[----:B------:R-:W-:Y:S01]  /*9f90*/  FADD.FTZ R178, R206, R159 ;  /* 0x0000009fceb27221 */ /* 0x000fe20000010000 */
[----:B------:R-:W-:Y:S01]  /*9fa0*/  FFMA.FTZ R155, R155, UR4, -R171 ;  /* 0x000000049b9b7c23 */ /* 0x000fe200080108ab */
[----:B------:R-:W-:Y:S01]  /*9fb0*/  @!P1 PRMT R17, RZ, 0x654, R17 ;  /* 0x00000654ff119816 */ /* 0x000fe20000000011 */
[----:B------:R-:W1:Y:S01]  /*9fc0*/  MUFU.EX2 R211, R211 ;  /* 0x000000d300d37308 */ /* 0x000e620000000800 */
[----:B--2---:R-:W-:Y:S01]  /*9fd0*/  FFMA.FTZ R5, R2, R5, R209 ;  /* 0x0000000502057223 */ /* 0x004fe200000100d1 */
[----:B------:R-:W-:Y:S01]  /*9fe0*/  FFMA.FTZ R158, R158, UR4, -R171 ;  /* 0x000000049e9e7c23 */ /* 0x000fe200080108ab */
[----:B------:R-:W-:Y:S02]  /*9ff0*/  MOV R159, UR5 ;  /* 0x00000005009f7c02 */ /* 0x000fe40008000f00 */
[----:B------:R-:W-:-:S02]  /*a000*/  PLOP3.LUT P2, PT, PT, PT, UP0, 0x80, 0x0 ;  /* 0x000000000000781c */ /* 0x000fc40003f4f008 */
[----:B------:R-:W-:Y:S01]  /*a010*/  F2FP.F16.F32.PACK_AB R210, R161, R210 ;  /* 0x000000d2a1d2723e */ /* 0x000fe200000000ff */
[----:B------:R-:W2:Y:S01]  /*a020*/  MUFU.EX2 R170, R170 ;  /* 0x000000aa00aa7308 */ /* 0x000ea20000000800 */
[C---:B---3--:R-:W-:Y:S01]  /*a030*/  FADD.FTZ R176, R168.reuse, R5 ;  /* 0x00000005a8b07221 */ /* 0x048fe20000010000 */
[----:B------:R-:W-:Y:S01]  /*a040*/  @!P1 VIADD R159, R159, 0x38860 ;  /* 0x000388609f9f9836 */ /* 0x000fe20000000000 */
[----:B------:R-:W-:Y:S02]  /*a050*/  F2FP.F16.F32.PACK_AB R204, R167, R204 ;  /* 0x000000cca7cc723e */ /* 0x000fe400000000ff */
[----:B------:R-:W-:Y:S02]  /*a060*/  F2FP.F16.F32.PACK_AB R206, R165, R206 ;  /* 0x000000cea5ce723e */ /* 0x000fe400000000ff */
[----:B------:R-:W-:Y:S01]  /*a070*/  @!P1 PRMT R159, RZ, 0x654, R159 ;  /* 0x00000654ff9f9816 */ /* 0x000fe2000000009f */
[----:B------:R-:W3:Y:S01]  /*a080*/  MUFU.EX2 R205, R205 ;  /* 0x000000cd00cd7308 */ /* 0x000ee20000000800 */
[----:B-1----:R-:W-:Y:S01]  /*a090*/  FADD.FTZ R5, R211, R176 ;  /* 0x000000b0d3057221 */ /* 0x002fe20000010000 */
[----:B------:R-:W-:-:S06]  /*a0a0*/  F2FP.F16.F32.PACK_AB R209, R168, R209 ;  /* 0x000000d1a8d1723e */ /* 0x000fcc00000000ff */
        /* <DEDUP_REMOVED lines=14> */
[----:B-1----:R-:W-:-:S07]  /*a190*/  FADD.FTZ R5, R201, R166 ;  /* 0x000000a6c9057221 */ /* 0x002fce0000010000 */
[----:B------:R-:W1:Y:S01]  /*a1a0*/  MUFU.EX2 R174, R174 ;  /* 0x000000ae00ae7308 */ /* 0x000e620000000800 */
[C---:B--2---:R-:W-:Y:S01]  /*a1b0*/  FADD.FTZ R166, R20.reuse, R5 ;  /* 0x0000000514a67221 */ /* 0x044fe20000010000 */
[----:B------:R-:W-:Y:S01]  /*a1c0*/  F2FP.F16.F32.PACK_AB R201, R20, R201 ;  /* 0x000000c914c9723e */ /* 0x000fe200000000ff */
[----:B------:R-:W-:-:S05]  /*a1d0*/  IMAD.MOV.U32 R20, RZ, RZ, R3 ;  /* 0x000000ffff147224 */ /* 0x000fca00078e0003 */
[----:B------:R-:W2:Y:S01]  /*a1e0*/  MUFU.EX2 R197, R197 ;  /* 0x000000c500c57308 */ /* 0x000ea20000000800 */
[----:B---3--:R-:W-:-:S07]  /*a1f0*/  FADD.FTZ R5, R203, R166 ;  /* 0x000000a6cb057221 */ /* 0x008fce0000010000 */
[----:B------:R-:W3:Y:S01]  /*a200*/  MUFU.EX2 R162, R162 ;  /* 0x000000a200a27308 */ /* 0x000ee20000000800 */
[----:B-1----:R-:W-:-:S07]  /*a210*/  F2FP.F16.F32.PACK_AB R203, R174, R203 ;  /* 0x000000cbaecb723e */ /* 0x002fce00000000ff */
[----:B------:R-:W1:Y:S01]  /*a220*/  MUFU.EX2 R199, R199 ;  /* 0x000000c700c77308 */ /* 0x000e620000000800 */
[----:B------:R-:W-:Y:S02]  /*a230*/  WARPGROUP.DEPBAR.LE gsb0, 0x0 ;  /* 0x00008000000079c5 */ /* 0x000fe40000010000 */
[----:B------:R4:W-:Y:S01]  /*a240*/  @!P1 SYNCS.ARRIVE.TRANS64.RED.A1T0 RZ, [R17+URZ], RZ ;  /* 0x000000ff11ff99a7 */ /* 0x0009e2000810043f */
[--C-:B------:R-:W-:Y:S01]  /*a250*/  FFMA.FTZ R193, R154, UR4, -R171.reuse ;  /* 0x000000049ac17c23 */ /* 0x100fe200080108ab */
[----:B------:R-:W-:Y:S01]  /*a260*/  FFMA.FTZ R171, R191, UR4, -R171 ;  /* 0x00000004bfab7c23 */ /* 0x000fe200080108ab */
[----:B------:R-:W-:Y:S02]  /*a270*/  F2FP.F16.F32.PACK_AB R192, R181, R152 ;  /* 0x00000098b5c0723e */ /* 0x000fe400000000ff */
[----:B------:R5:W1:Y:S01]  /*a280*/  MUFU.EX2 R154, R164 ;  /* 0x000000a4009a7308 */ /* 0x000a620000000800 */
[----:B------:R-:W-:Y:S01]  /*a290*/  F2FP.F16.F32.PACK_AB R194, R21, R156 ;  /* 0x0000009c15c2723e */ /* 0x000fe200000000ff */
[----:B----4-:R-:W-:Y:S01]  /*a2a0*/  FADD.FTZ R17, R165, R178 ;  /* 0x000000b2a5117221 */ /* 0x010fe20000010000 */
[----:B------:R4:W-:Y:S03]  /*a2b0*/  @!P1 SYNCS.ARRIVE.TRANS64.RED.A1T0 RZ, [R159+URZ], RZ ;  /* 0x000000ff9fff99a7 */ /* 0x0009e6000810043f */
[----:B------:R-:W-:-:S02]  /*a2c0*/  FADD.FTZ R178, R200, R17 ;  /* 0x00000011c8b27221 */ /* 0x000fc40000010000 */
[----:B------:R-:W4:Y:S01]  /*a2d0*/  MUFU.EX2 R193, R193 ;  /* 0x000000c100c17308 */ /* 0x000f220000000800 */
[----:B-----5:R-:W-:Y:S01]  /*a2e0*/  FADD.FTZ R164, R174, R5 ;  /* 0x00000005aea47221 */ /* 0x020fe20000010000 */
[C---:B------:R-:W-:Y:S01]  /*a2f0*/  F2FP.F16.F32.PACK_AB R200, R169.reuse, R200 ;  /* 0x000000c8a9c8723e */ /* 0x040fe200000000ff */
[----:B------:R-:W-:Y:S02]  /*a300*/  FADD.FTZ R17, R169, R178 ;  /* 0x000000b2a9117221 */ /* 0x000fe40000010000 */
[----:B--2---:R-:W-:Y:S01]  /*a310*/  FADD.FTZ R5, R197, R164 ;  /* 0x000000a4c5057221 */ /* 0x004fe20000010000 */
[----:B---3--:R-:W-:Y:S01]  /*a320*/  F2FP.F16.F32.PACK_AB R197, R162, R197 ;  /* 0x000000c5a2c5723e */ /* 0x008fe200000000ff */
[----:B------:R-:W-:Y:S01]  /*a330*/  FADD.FTZ R176, R202, R17 ;  /* 0x00000011cab07221 */ /* 0x000fe20000010000 */
[----:B------:R-:W2:Y:S01]  /*a340*/  MUFU.EX2 R155, R155 ;  /* 0x0000009b009b7308 */ /* 0x000ea20000000800 */
[----:B------:R-:W-:Y:S01]  /*a350*/  FADD.FTZ R164, R162, R5 ;  /* 0x00000005a2a47221 */ /* 0x000fe20000010000 */
[C---:B------:R-:W-:Y:S01]  /*a360*/  F2FP.F16.F32.PACK_AB R202, R153.reuse, R202 ;  /* 0x000000ca99ca723e */ /* 0x040fe200000000ff */
[----:B------:R-:W-:-:S02]  /*a370*/  FADD.FTZ R17, R153, R176 ;  /* 0x000000b099117221 */ /* 0x000fc40000010000 */
[----:B-1----:R-:W-:Y:S01]  /*a380*/  FADD.FTZ R5, R199, R164 ;  /* 0x000000a4c7057221 */ /* 0x002fe20000010000 */
[----:B------:R-:W-:Y:S01]  /*a390*/  F2FP.F16.F32.PACK_AB R199, R154, R199 ;  /* 0x000000c79ac7723e */ /* 0x000fe200000000ff */
[----:B------:R-:W-:Y:S01]  /*a3a0*/  FADD.FTZ R176, R196, R17 ;  /* 0x00000011c4b07221 */ /* 0x000fe20000010000 */
[----:B------:R-:W1:Y:S01]  /*a3b0*/  MUFU.EX2 R195, R158 ;  /* 0x0000009e00c37308 */ /* 0x000e620000000800 */
[C---:B------:R-:W-:Y:S02]  /*a3c0*/  F2FP.F16.F32.PACK_AB R196, R173.reuse, R196 ;  /* 0x000000c4adc4723e */ /* 0x040fe400000000ff */
[----:B------:R-:W-:-:S04]  /*a3d0*/  FADD.FTZ R17, R173, R176 ;  /* 0x000000b0ad117221 */ /* 0x000fc80000010000 */
[----:B------:R-:W-:Y:S01]  /*a3e0*/  FADD.FTZ R176, R198, R17 ;  /* 0x00000011c6b07221 */ /* 0x000fe20000010000 */
[----:B------:R-:W3:Y:S01]  /*a3f0*/  MUFU.EX2 R171, R171 ;  /* 0x000000ab00ab7308 */ /* 0x000ee20000000800 */
[C---:B------:R-:W-:Y:S02]  /*a400*/  F2FP.F16.F32.PACK_AB R198, R157.reuse, R198 ;  /* 0x000000c69dc6723e */ /* 0x040fe400000000ff */
[----:B------:R-:W-:-:S04]  /*a410*/  FADD.FTZ R17, R157, R176 ;  /* 0x000000b09d117221 */ /* 0x000fc80000010000 */
[----:B------:R-:W-:Y:S01]  /*a420*/  FADD.FTZ R166, R152, R17 ;  /* 0x0000001198a67221 */ /* 0x000fe20000010000 */
[----:B------:R-:W-:-:S03]  /*a430*/  FADD.FTZ R152, R154, R5 ;  /* 0x000000059a987221 */ /* 0x000fc60000010000 */
[----:B------:R-:W-:Y:S01]  /*a440*/  FADD.FTZ R17, R181, R166 ;  /* 0x000000a6b5117221 */ /* 0x000fe20000010000 */
[----:B----4-:R-:W-:Y:S01]  /*a450*/  FADD.FTZ R152, R193, R152 ;  /* 0x00000098c1987221 */ /* 0x010fe20000010000 */
[C---:B--2---:R-:W-:Y:S02]  /*a460*/  F2FP.F16.F32.PACK_AB R193, R155.reuse, R193 ;  /* 0x000000c19bc1723e */ /* 0x044fe400000000ff */
[----:B------:R-:W-:Y:S01]  /*a470*/  FADD.FTZ R166, R156, R17 ;  /* 0x000000119ca67221 */ /* 0x000fe20000010000 */
[----:B------:R-:W-:-:S03]  /*a480*/  FADD.FTZ R152, R155, R152 ;  /* 0x000000989b987221 */ /* 0x000fc60000010000 */
[----:B------:R-:W-:Y:S01]  /*a490*/  FADD.FTZ R17, R21, R166 ;  /* 0x000000a615117221 */ /* 0x000fe20000010000 */
[----:B-1----:R-:W-:Y:S01]  /*a4a0*/  FADD.FTZ R152, R195, R152 ;  /* 0x00000098c3987221 */ /* 0x002fe20000010000 */
[C---:B---3--:R-:W-:Y:S02]  /*a4b0*/  F2FP.F16.F32.PACK_AB R195, R171.reuse, R195 ;  /* 0x000000c3abc3723e */ /* 0x048fe400000000ff */
[----:B------:R-:W-:Y:S01]  /*a4c0*/  MOV R21, R4 ;  /* 0x0000000400157202 */ /* 0x000fe20000000f00 */
[----:B------:R-:W-:Y:S01]  /*a4d0*/  FADD.FTZ R5, R171, R152 ;  /* 0x00000098ab057221 */ /* 0x000fe20000010000 */
[----:B------:R-:W-:Y:S06]  /*a4e0*/  @P2 BRA `(.L_x_1963) ;  /* 0xffffffbc00802947 */ /* 0x000fec000383ffff */
[----:B------:R-:W-:-:S05]  /*a4f0*/  UMOV UR47, UR45 ;  /* 0x0000002d002f7c82 */ /* 0x000fca0008000000 */
.L_x_1954:
[----:B------:R-:W-:-:S13]  /*a500*/  ISETP.LE.AND P2, PT, RZ, UR47, PT ;  /* 0x0000002fff007c0c */ /* 0x000fda000bf43270 */
[----:B------:R-:W-:Y:S05]  /*a510*/  @!P2 BRA `(.L_x_1964) ;  /* 0x0000003c000ca947 */ /* 0x000fea0003800000 */
[----:B------:R-:W-:Y:S01]  /*a520*/  R2UR UR61, R16 ;  /* 0x00000000103d72ca */ /* 0x000fe200000e0000 */
[----:B------:R-:W-:Y:S01]  /*a530*/  IMAD.MOV.U32 R21, RZ, RZ, R4 ;  /* 0x000000ffff157224 */ /* 0x000fe200078e0004 */
[----:B------:R-:W-:Y:S01]  /*a540*/  MOV R20, R3 ;  /* 0x0000000300147202 */ /* 0x000fe20000000f00 */
[----:B------:R-:W-:Y:S01]  /*a550*/  UMOV UR45, UR46 ;  /* 0x0000002e002d7c82 */ /* 0x000fe20008000000 */
[----:B------:R-:W-:-:S11]  /*a560*/  ULDC UR41, c[0x0][0x9d8] ;  /* 0x0002760000297ab9 */ /* 0x000fd60000000800 */
.L_x_1973:
[----:B------:R-:W-:-:S04]  /*a570*/  UIADD3 UR46, UR45, 0x1, URZ ;  /* 0x000000012d2e7890 */ /* 0x000fc8000fffe03f */
[----:B------:R-:W-:-:S04]  /*a580*/  UISETP.NE.AND UP0, UPT, UR46, 0x2, UPT ;  /* 0x000000022e00788c */ /* 0x000fc8000bf05270 */
[----:B------:R-:W-:Y:S02]  /*a590*/  USEL UR4, URZ, 0x1, UP0 ;  /* 0x000000013f047887 */ /* 0x000fe40008000000 */
[----:B------:R-:W-:Y:S02]  /*a5a0*/  USEL UR46, UR46, URZ, UP0 ;  /* 0x0000003f2e2e7287 */ /* 0x000fe40008000000 */
[----:B------:R-:W-:-:S06]  /*a5b0*/  ULOP3.LUT UR4, UR61, UR4, URZ, 0x3c, !UPT ;  /* 0x000000043d047292 */ /* 0x000fcc000f8e3c3f */
[----:B------:R-:W-:Y:S01]  /*a5c0*/  MOV R16, UR4 ;  /* 0x0000000400107c02 */ /* 0x000fe20008000f00 */
[----:B------:R-:W-:Y:S06]  /*a5d0*/  @!P0 BRA `(.L_x_1965) ;  /* 0x0000000000048947 */ /* 0x000fec0003800000 */
[----:B------:R-:W-:Y:S01]  /*a5e0*/  BPT.TRAP 0x1 ;  /* 0x000000040000795c */ /* 0x000fe20000300000 */
.L_x_1965:
[----:B------:R-:W-:Y:S01]  /*a5f0*/  R2UR UR5, R16 ;  /* 0x00000000100572ca */ /* 0x000fe200000e0000 */
[----:B------:R-:W-:-:S12]  /*a600*/  ULEA UR4, UR46, UR60, 0x3 ;  /* 0x0000003c2e047291 */ /* 0x000fd8000f8e183f */
[----:B------:R-:W-:-:S05]  /*a610*/  IMAD.U32 R3, RZ, RZ, UR5 ;  /* 0x00000005ff037e24 */ /* 0x000fca000f8e00ff */
[----:B------:R-:W-:-:S04]  /*a620*/  SHF.L.U32 R3, R3, 0x1f, RZ ;  /* 0x0000001f03037819 */ /* 0x000fc800000006ff */
[----:B------:R1:W2:Y:S01]  /*a630*/  SYNCS.PHASECHK.TRANS64.TRYWAIT P2, [UR4+0x38830], R3 ;  /* 0x03883003ff0075a7 */ /* 0x0002a20008040144 */
[----:B------:R-:W-:Y:S05]  /*a640*/  @!P0 BRA `(.L_x_1966) ;  /* 0x0000000000048947 */ /* 0x000fea0003800000 */
[----:B------:R-:W-:Y:S01]  /*a650*/  BPT.TRAP 0x1 ;  /* 0x000000040000795c */ /* 0x000fe20000300000 */
.L_x_1966:
[----:B--2---:R-:W-:Y:S05]  /*a660*/  @P2 BRA `(.L_x_1967) ;  /* 0x0000000000082947 */ /* 0x004fea0003800000 */
[----:B------:R-:W2:Y:S02]  /*a670*/  SYNCS.PHASECHK.TRANS64.TRYWAIT P2, [UR4+0x38830], R3 ;  /* 0x03883003ff0075a7 */ /* 0x000ea40008040144 */
[----:B--2---:R-:W-:Y:S05]  /*a680*/  @!P2 BRA `(.L_x_1968) ;  /* 0x000000a00020a947 */ /* 0x004fea0003800000 */
.L_x_1967:
        /* <DEDUP_REMOVED lines=604> */
.L_x_1969:
[----:B------:R-:W-:Y:S01]  /*cc50*/  ULEA UR5, UR45, UR60, 0x3 ;  /* 0x0000003c2d057291 */ /* 0x000fe2000f8e183f */
[----:B------:R-:W-:-:S04]  /*cc60*/  MOV R0, UR61 ;  /* 0x0000003d00007c02 */ /* 0x000fc80008000f00 */
[----:B------:R-:W-:-:S04]  /*cc70*/  SHF.L.U32 R0, R0, 0x1f, RZ ;  /* 0x0000001f00007819 */ /* 0x000fc800000006ff */
[----:B------:R3:W4:Y:S01]  /*cc80*/  SYNCS.PHASECHK.TRANS64.TRYWAIT P2, [UR5+0x38850], R0 ;  /* 0x03885000ff0075a7 */ /* 0x0007220008040145 */
[----:B------:R-:W-:Y:S05]  /*cc90*/  @!P0 BRA `(.L_x_1970) ;  /* 0x0000000000048947 */ /* 0x000fea0003800000 */
[----:B------:R-:W-:Y:S01]  /*cca0*/  BPT.TRAP 0x1 ;  /* 0x000000040000795c */ /* 0x000fe20000300000 */
.L_x_1970:
[----:B----4-:R-:W-:Y:S05]  /*ccb0*/  @P2 BRA `(.L_x_1971) ;  /* 0x0000000000082947 */ /* 0x010fea0003800000 */
[----:B------:R-:W4:Y:S02]  /*ccc0*/  SYNCS.PHASECHK.TRANS64.TRYWAIT P2, [UR5+0x38850], R0 ;  /* 0x03885000ff0075a7 */ /* 0x000f240008040145 */
[----:B----4-:R-:W-:Y:S05]  /*ccd0*/  @!P2 BRA `(.L_x_1972) ;  /* 0x0000007800a4a947 */ /* 0x010fea0003800000 */
.L_x_1971:
[----:B------:R-:W-:Y:S01]  /*cce0*/  UIADD3 UR4, UR60, 0x400, URZ ;  /* 0x000004003c047890 */ /* 0x000fe2000fffe03f */
[----:B------:R-:W-:Y:S01]  /*ccf0*/  WARPGROUP.ARRIVE ;  /* 0x00000000000079c5 */ /* 0x000fe20000000000 */
[----:B------:R-:W-:Y:S01]  /*cd00*/  UMOV UR7, 0x40000040 ;  /* 0x4000004000077882 */ /* 0x000fe20000000000 */
[----:B------:R-:W-:Y:S01]  /*cd10*/  FMUL.FTZ R2, R184, UR41 ;  /* 0x00000029b8027c20 */ /* 0x000fe20008410000 */
[----:B------:R-:W-:Y:S01]  /*cd20*/  USHF.R.U32.HI UR4, URZ, 0x4, UR4 ;  /* 0x000000043f047899 */ /* 0x000fe20008011604 */
[----:B-12---:R-:W-:Y:S01]  /*cd30*/  FMUL.FTZ R3, R185, UR41 ;  /* 0x00000029b9037c20 */ /* 0x006fe20008410000 */
[----:B------:R-:W-:Y:S01]  /*cd40*/  FMUL.FTZ R184, R187, UR41 ;  /* 0x00000029bbb87c20 */ /* 0x000fe20008410000 */
[----:B------:R-:W-:Y:S01]  /*cd50*/  FMUL.FTZ R187, R188, UR41 ;  /* 0x00000029bcbb7c20 */ /* 0x000fe20008410000 */
[----:B------:R-:W-:Y:S01]  /*cd60*/  ULOP3.LUT UR4, UR4, 0x3fff, URZ, 0xc0, !UPT ;  /* 0x00003fff04047892 */ /* 0x000fe2000f8ec03f */
[----:B------:R-:W3:Y:S01]  /*cd70*/  MUFU.TANH R2, R2 ;  /* 0x0000000200027308 */ /* 0x000ee20000002400 */
[----:B------:R-:W-:Y:S01]  /*cd80*/  FMUL.FTZ R188, R189, UR41 ;  /* 0x00000029bdbc7c20 */ /* 0x000fe20008410000 */
[----:B------:R-:W-:Y:S01]  /*cd90*/  FMUL.FTZ R185, R186, UR41 ;  /* 0x00000029bab97c20 */ /* 0x000fe20008410000 */
[----:B------:R-:W-:Y:S01]  /*cda0*/  ULOP3.LUT UR4, UR4, 0x2800000, URZ, 0xfc, !UPT ;  /* 0x0280000004047892 */ /* 0x000fe2000f8efc3f */
[----:B------:R-:W-:Y:S01]  /*cdb0*/  FMUL.FTZ R186, R190, UR41 ;  /* 0x00000029beba7c20 */ /* 0x000fe20008410000 */
[----:B------:R-:W-:Y:S01]  /*cdc0*/  FMUL.FTZ R190, R176, UR41 ;  /* 0x00000029b0be7c20 */ /* 0x000fe20008410000 */
[----:B------:R-:W-:Y:S01]  /*cdd0*/  FMUL.FTZ R177, R177, UR41 ;  /* 0x00000029b1b17c20 */ /* 0x000fe20008410000 */
[----:B------:R-:W-:Y:S01]  /*cde0*/  UIMAD UR10, UR45, 0xa00, UR4 ;  /* 0x00000a002d0a78a4 */ /* 0x000fe2000f8e0204 */
[----:B------:R-:W1:Y:S01]  /*cdf0*/  MUFU.TANH R3, R3 ;  /* 0x0000000300037308 */ /* 0x000e620000002400 */
        /* <DEDUP_REMOVED lines=9> */
[----:B------:R-:W2:Y:S01]  /*ce90*/  MUFU.TANH R187, R187 ;  /* 0x000000bb00bb7308 */ /* 0x000ea20000002400 */
[----:B------:R-:W-:Y:S01]  /*cea0*/  UMOV UR7, 0x40000040 ;  /* 0x4000004000077882 */ /* 0x000fe20000000000 */
[----:B---3--:R-:W-:Y:S01]  /*ceb0*/  FMNMX.FTZ R0, R2, R21, !PT ;  /* 0x0000001502007209 */ /* 0x008fe20007810000 */
[----:B------:R-:W-:Y:S01]  /*cec0*/  FMUL.FTZ R168, R169, UR41 ;  /* 0x00000029a9a87c20 */ /* 0x000fe20008410000 */
[----:B------:R-:W-:Y:S01]  /*ced0*/  FMUL.FTZ R169, R172, UR41 ;  /* 0x00000029aca97c20 */ /* 0x000fe20008410000 */
[----:B------:R-:W-:Y:S01]  /*cee0*/  FMUL.FTZ R172, R173, UR41 ;  /* 0x00000029adac7c20 */ /* 0x000fe20008410000 */
[----:B------:R-:W-:Y:S01]  /*cef0*/  FMUL.FTZ R160, R160, UR41 ;  /* 0x00000029a0a07c20 */ /* 0x000fe20008410000 */
[----:B-1----:R-:W-:Y:S01]  /*cf00*/  FMNMX.FTZ R0, R3, R0, !PT ;  /* 0x0000000003007209 */ /* 0x002fe20007810000 */
        /* <DEDUP_REMOVED lines=9> */
[----:B--2---:R-:W-:Y:S01]  /*cfa0*/  FMNMX.FTZ R173, R187, R0, !PT ;  /* 0x00000000bbad7209 */ /* 0x004fe20007810000 */
[----:B------:R-:W-:Y:S01]  /*cfb0*/  FMUL.FTZ R170, R170, UR41 ;  /* 0x00000029aaaa7c20 */ /* 0x000fe20008410000 */
[----:B------:R-:W-:Y:S01]  /*cfc0*/  ULDC UR11, c[0x0][0x988] ;  /* 0x00026200000b7ab9 */ /* 0x000fe20000000800 */
[----:B------:R-:W-:Y:S01]  /*cfd0*/  FMUL.FTZ R171, R171, UR41 ;  /* 0x00000029abab7c20 */ /* 0x000fe20008410000 */
[----:B------:R-:W-:Y:S01]  /*cfe0*/  UMOV UR4, UR11 ;  /* 0x0000000b00047c82 */ /* 0x000fe20008000000 */
[----:B------:R-:W-:Y:S01]  /*cff0*/  FMUL.FTZ R174, R174, UR41 ;  /* 0x00000029aeae7c20 */ /* 0x000fe20008410000 */
[----:B------:R-:W-:Y:S01]  /*d000*/  FMUL.FTZ R175, R175, UR41 ;  /* 0x00000029afaf7c20 */ /* 0x000fe20008410000 */
[----:B------:R-:W2:Y:S01]  /*d010*/  MUFU.TANH R177, R177 ;  /* 0x000000b100b17308 */ /* 0x000ea20000002400 */
[----:B-1----:R-:W-:Y:S01]  /*d020*/  FMNMX.FTZ R173, R188, R173, !PT ;  /* 0x000000adbcad7209 */ /* 0x002fe20007810000 */
[----:B------:R-:W-:Y:S01]  /*d030*/  FMUL.FTZ R162, R162, UR41 ;  /* 0x00000029a2a27c20 */ /* 0x000fe20008410000 */
[----:B------:R-:W-:Y:S01]  /*d040*/  FMUL.FTZ R163, R163, UR41 ;  /* 0x00000029a3a37c20 */ /* 0x000fe20008410000 */
[----:B------:R-:W-:Y:S01]  /*d050*/  FMUL.FTZ R166, R166, UR41 ;  /* 0x00000029a6a67c20 */ /* 0x000fe20008410000 */
[----:B------:R-:W-:Y:S01]  /*d060*/  FMUL.FTZ R167, R167, UR41 ;  /* 0x00000029a7a77c20 */ /* 0x000fe20008410000 */
[----:B------:R-:W-:Y:S01]  /*d070*/  FMUL.FTZ R154, R154, UR41 ;  /* 0x000000299a9a7c20 */ /* 0x000fe20008410000 */
[----:B------:R-:W-:Y:S01]  /*d080*/  FMUL.FTZ R155, R155, UR41 ;  /* 0x000000299b9b7c20 */ /* 0x000fe20008410000 */
[----:B------:R-:W1:Y:S01]  /*d090*/  MUFU.TANH R180, R180 ;  /* 0x000000b400b47308 */ /* 0x000e620000002400 */
[----:B---3--:R-:W-:Y:S01]  /*d0a0*/  FMNMX.FTZ R0, R190, R173, !PT ;  /* 0x000000adbe007209 */ /* 0x008fe20007810000 */
[----:B------:R-:W-:Y:S01]  /*d0b0*/  FMUL.FTZ R158, R158, UR41 ;  /* 0x000000299e9e7c20 */ /* 0x000fe20008410000 */
[----:B------:R-:W-:Y:S01]  /*d0c0*/  FMUL.FTZ R159, R159, UR41 ;  /* 0x000000299f9f7c20 */ /* 0x000fe20008410000 */
[----:B------:R-:W-:Y:S01]  /*d0d0*/  ISETP.LT.AND P2, PT, RZ, UR47, PT ;  /* 0x0000002fff007c0c */ /* 0x000fe2000bf41270 */
[----:B------:R-:W-:Y:S01]  /*d0e0*/  UMOV UR45, UR46 ;  /* 0x0000002e002d7c82 */ /* 0x000fe20008000000 */
[----:B------:R-:W-:-:S02]  /*d0f0*/  R2UR UR61, R16 ;  /* 0x00000000103d72ca */ /* 0x000fc400000e0000 */
[----:B------:R-:W3:Y:S01]  /*d100*/  MUFU.TANH R181, R181 ;  /* 0x000000b500b57308 */ /* 0x000ee20000002400 */
[----:B--2---:R-:W-:-:S07]  /*d110*/  FMNMX.FTZ R173, R177, R0, !PT ;  /* 0x00000000b1ad7209 */ /* 0x004fce0007810000 */
[----:B------:R-:W2:Y:S01]  /*d120*/  MUFU.TANH R182, R182 ;  /* 0x000000b600b67308 */ /* 0x000ea20000002400 */
[----:B-1----:R-:W-:-:S07]  /*d130*/  FMNMX.FTZ R0, R180, R173, !PT ;  /* 0x000000adb4007209 */ /* 0x002fce0007810000 */
[----:B------:R-:W1:Y:S01]  /*d140*/  MUFU.TANH R168, R168 ;  /* 0x000000a800a87308 */ /* 0x000e620000002400 */
[----:B---3--:R-:W-:-:S07]  /*d150*/  FMNMX.FTZ R173, R181, R0, !PT ;  /* 0x00000000b5ad7209 */ /* 0x008fce0007810000 */
        /* <DEDUP_REMOVED lines=9> */
[----:B-1----:R-:W-:Y:S01]  /*d1f0*/  FMNMX.FTZ R0, R160, R173, !PT ;  /* 0x000000ada0007209 */ /* 0x002fe20007810000 */
[----:B------:R-:W-:-:S06]  /*d200*/  FMUL.FTZ R173, R157, UR41 ;  /* 0x000000299dad7c20 */ /* 0x000fcc0008410000 */
[----:B------:R-:W1:Y:S01]  /*d210*/  MUFU.TANH R165, R165 ;  /* 0x000000a500a57308 */ /* 0x000e620000002400 */
[----:B---3--:R-:W-:-:S07]  /*d220*/  FMNMX.FTZ R157, R161, R0, !PT ;  /* 0x00000000a19d7209 */ /* 0x008fce0007810000 */
[----:B------:R-:W3:Y:S01]  /*d230*/  MUFU.TANH R152, R152 ;  /* 0x0000009800987308 */ /* 0x000ee20000002400 */
[----:B--2---:R-:W-:Y:S01]  /*d240*/  FMNMX.FTZ R0, R164, R157, !PT ;  /* 0x0000009da4007209 */ /* 0x004fe20007810000 */
[----:B------:R-:W-:-:S06]  /*d250*/  FMUL.FTZ R157, R183, UR41 ;  /* 0x00000029b79d7c20 */ /* 0x000fcc0008410000 */
        /* <DEDUP_REMOVED lines=9> */
[----:B---3--:R-:W-:-:S05]  /*d2f0*/  FMNMX.FTZ R0, R173, R0, !PT ;  /* 0x00000000ad007209 */ /* 0x008fca0007810000 */
[----:B------:R-:W3:Y:S02]  /*d300*/  SHFL.BFLY PT, R183, R0, 0x2, 0x1f ;  /* 0x0c401f0000b77f89 */ /* 0x000ee400000e0000 */
[----:B------:R-:W4:Y:S08]  /*d310*/  MUFU.TANH R186, R186 ;  /* 0x000000ba00ba7308 */ /* 0x000f300000002400 */
[----:B------:R-:W5:Y:S08]  /*d320*/  MUFU.TANH R189, R189 ;  /* 0x000000bd00bd7308 */ /* 0x000f700000002400 */
[----:B------:R-:W5:Y:S01]  /*d330*/  MUFU.TANH R176, R176 ;  /* 0x000000b000b07308 */ /* 0x000f620000002400 */
[----:B---3--:R-:W-:-:S07]  /*d340*/  FMNMX.FTZ R183, R0, R183, !PT ;  /* 0x000000b700b77209 */ /* 0x008fce0007810000 */
[----:B------:R-:W3:Y:S01]  /*d350*/  MUFU.TANH R178, R178 ;  /* 0x000000b200b27308 */ /* 0x000ee20000002400 */
[----:B------:R-:W2:Y:S07]  /*d360*/  SHFL.BFLY PT, R4, R183, 0x1, 0x1f ;  /* 0x0c201f00b7047f89 */ /* 0x000eae00000e0000 */
[----:B------:R-:W3:Y:S08]  /*d370*/  MUFU.TANH R179, R179 ;  /* 0x000000b300b37308 */ /* 0x000ef00000002400 */
[----:B------:R-:W3:Y:S08]  /*d380*/  MUFU.TANH R157, R157 ;  /* 0x0000009d009d7308 */ /* 0x000ef00000002400 */
[----:B------:R-:W3:Y:S01]  /*d390*/  MUFU.TANH R170, R170 ;  /* 0x000000aa00aa7308 */ /* 0x000ee20000002400 */
[----:B--2---:R-:W-:-:S02]  /*d3a0*/  FMNMX.FTZ R4, R183, R4, !PT ;  /* 0x00000004b7047209 */ /* 0x004fc40007810000 */
[----:B------:R-:W-:-:S03]  /*d3b0*/  FMNMX.FTZ R183, R185, R20, !PT ;  /* 0x00000014b9b77209 */ /* 0x000fc60007810000 */
[----:B------:R-:W-:Y:S01]  /*d3c0*/  FADD.FTZ R0, -R4, R21 ;  /* 0x0000001504007221 */ /* 0x000fe20000010100 */
[----:B-1----:R-:W-:Y:S01]  /*d3d0*/  FMNMX.FTZ R183, R184, R183, !PT ;  /* 0x000000b7b8b77209 */ /* 0x002fe20007810000 */
[----:B------:R-:W1:Y:S02]  /*d3e0*/  MUFU.TANH R171, R171 ;  /* 0x000000ab00ab7308 */ /* 0x000e640000002400 */
[----:B------:R-:W-:-:S06]  /*d3f0*/  FMUL.FTZ R0, R0, UR4 ;  /* 0x0000000400007c20 */ /* 0x000fcc0008410000 */
[----:B------:R-:W2:Y:S08]  /*d400*/  MUFU.TANH R174, R174 ;  /* 0x000000ae00ae7308 */ /* 0x000eb00000002400 */
[----:B------:R-:W2:Y:S08]  /*d410*/  MUFU.TANH R175, R175 ;  /* 0x000000af00af7308 */ /* 0x000eb00000002400 */
[----:B------:R-:W2:Y:S08]  /*d420*/  MUFU.TANH R162, R162 ;  /* 0x000000a200a27308 */ /* 0x000eb00000002400 */
[----:B------:R-:W2:Y:S08]  /*d430*/  MUFU.TANH R163, R163 ;  /* 0x000000a300a37308 */ /* 0x000eb00000002400 */
[----:B------:R-:W2:Y:S08]  /*d440*/  MUFU.TANH R166, R166 ;  /* 0x000000a600a67308 */ /* 0x000eb00000002400 */
[----:B------:R-:W2:Y:S01]  /*d450*/  MUFU.TANH R167, R167 ;  /* 0x000000a700a77308 */ /* 0x000ea20000002400 */
[----:B------:R-:W-:-:S02]  /*d460*/  WARPGROUP.DEPBAR.LE gsb0, 0x0 ;  /* 0x00008000000079c5 */ /* 0x000fc40000010000 */
[----:B------:R-:W-:-:S05]  /*d470*/  WARPGROUP.ARRIVE ;  /* 0x00000000000079c5 */ /* 0x000fca0000000000 */
[----:B------:R-:W2:Y:S01]  /*d480*/  MUFU.TANH R154, R154 ;  /* 0x0000009a009a7308 */ /* 0x000ea20000002400 */
[----:B------:R-:W-:Y:S01]  /*d490*/  HGMMA.64x256x16.F32 R24, R204, gdesc[UR4].tnspB, R24, gsb0 ;  /* 0x43e00004cc187df0 */ /* 0x000fe20008000818 */
[----:B------:R-:W-:Y:S01]  /*d4a0*/  UIADD3 UR6, UR10, 0x100, URZ ;  /* 0x000001000a067890 */ /* 0x000fe2000fffe03f */
[----:B------:R-:W-:-:S05]  /*d4b0*/  UMOV UR7, 0x40000040 ;  /* 0x4000004000077882 */ /* 0x000fca0000000000 */
[----:B------:R-:W2:Y:S08]  /*d4c0*/  MUFU.TANH R155, R155 ;  /* 0x0000009b009b7308 */ /* 0x000eb00000002400 */
[----:B------:R-:W2:Y:S08]  /*d4d0*/  MUFU.TANH R158, R158 ;  /* 0x0000009e009e7308 */ /* 0x000eb00000002400 */
[----:B------:R-:W2:Y:S08]  /*d4e0*/  MUFU.TANH R159, R159 ;  /* 0x0000009f009f7308 */ /* 0x000eb00000002400 */
[----:B------:R-:W-:Y:S01]  /*d4f0*/  MUFU.EX2 R0, R0 ;  /* 0x0000000000007308 */ /* 0x000fe20000000800 */
        /* <DEDUP_REMOVED lines=13> */
[----:B----4-:R-:W-:Y:S01]  /*d5d0*/  FMNMX.FTZ R196, R186, R183, !PT ;  /* 0x000000b7bac47209 */ /* 0x010fe20007810000 */
[----:B------:R-:W-:-:S03]  /*d5e0*/  FMUL.FTZ R199, R4, UR4 ;  /* 0x0000000404c77c20 */ /* 0x000fc60008410000 */
[----:B-----5:R-:W-:-:S15]  /*d5f0*/  FMNMX.FTZ R21, R189, R196, !PT ;  /* 0x000000c4bd157209 */ /* 0x020fde0007810000 */
[----:B------:R-:W-:-:S03]  /*d600*/  NOP ;  /* 0x0000000000007918 */ /* 0x000fc60000000000 */
[----:B------:R-:W-:Y:S01]  /*d610*/  HGMMA.64x256x16.F32 R24, R192, gdesc[UR4].tnspB, R24, gsb0 ;  /* 0x43e00004c0187df0 */ /* 0x000fe20008000818 */
[--C-:B------:R-:W-:Y:S01]  /*d620*/  FFMA.FTZ R183, R2, UR4, -R199.reuse ;  /* 0x0000000402b77c23 */ /* 0x100fe200080108c7 */
[--C-:B------:R-:W-:Y:S01]  /*d630*/  FFMA.FTZ R208, R3, UR4, -R199.reuse ;  /* 0x0000000403d07c23 */ /* 0x100fe200080108c7 */
[----:B------:R-:W-:Y:S01]  /*d640*/  FMNMX.FTZ R21, R176, R21, !PT ;  /* 0x00000015b0157209 */ /* 0x000fe20007810000 */
[--C-:B------:R-:W-:Y:S01]  /*d650*/  FFMA.FTZ R196, R160, UR4, -R199.reuse ;  /* 0x00000004a0c47c23 */ /* 0x100fe200080108c7 */
[--C-:B------:R-:W-:Y:S01]  /*d660*/  FFMA.FTZ R202, R169, UR4, -R199.reuse ;  /* 0x00000004a9ca7c23 */ /* 0x100fe200080108c7 */
[--C-:B------:R-:W-:Y:S01]  /*d670*/  FFMA.FTZ R169, R172, UR4, -R199.reuse ;  /* 0x00000004aca97c23 */ /* 0x100fe200080108c7 */
[----:B---3--:R-:W-:Y:S01]  /*d680*/  FMNMX.FTZ R2, R178, R21, !PT ;  /* 0x00000015b2027209 */ /* 0x008fe20007810000 */
        /* <DEDUP_REMOVED lines=15> */
[----:B-1----:R-:W-:Y:S01]  /*d780*/  FMNMX.FTZ R3, R171, R2, !PT ;  /* 0x00000002ab037209 */ /* 0x002fe20007810000 */
[--C-:B------:R-:W-:Y:S01]  /*d790*/  FFMA.FTZ R187, R161, UR4, -R199.reuse ;  /* 0x00000004a1bb7c23 */ /* 0x100fe200080108c7 */
[--C-:B------:R-:W-:Y:S01]  /*d7a0*/  FFMA.FTZ R161, R165, UR4, -R199.reuse ;  /* 0x00000004a5a17c23 */ /* 0x100fe200080108c7 */
[--C-:B------:R-:W-:Y:S01]  /*d7b0*/  FFMA.FTZ R206, R180, UR4, -R199.reuse ;  /* 0x00000004b4ce7c23 */ /* 0x100fe200080108c7 */
[----:B--2---:R-:W-:Y:S01]  /*d7c0*/  FMNMX.FTZ R2, R174, R3, !PT ;  /* 0x00000003ae027209 */ /* 0x004fe20007810000 */
[----:B------:R-:W-:Y:S01]  /*d7d0*/  MUFU.EX2 R210, R210 ;  /* 0x000000d200d27308 */ /* 0x000fe20000000800 */
[--C-:B------:R-:W-:Y:S01]  /*d7e0*/  FFMA.FTZ R200, R182, UR4, -R199.reuse ;  /* 0x00000004b6c87c23 */ /* 0x100fe200080108c7 */
[----:B------:R-:W-:Y:S01]  /*d7f0*/  FFMA.FTZ R173, R173, UR4, -R199 ;  /* 0x00000004adad7c23 */ /* 0x000fe200080108c7 */
        /* <DEDUP_REMOVED lines=12> */
[----:B------:R-:W-:-:S05]  /*d8c0*/  FMNMX.FTZ R2, R159, R2, !PT ;  /* 0x000000029f027209 */ /* 0x000fca0007810000 */
[----:B------:R-:W1:Y:S01]  /*d8d0*/  SHFL.BFLY PT, R3, R2, 0x2, 0x1f ;  /* 0x0c401f0002037f89 */ /* 0x000e6200000e0000 */
[----:B------:R-:W-:Y:S08]  /*d8e0*/  MUFU.EX2 R191, R191 ;  /* 0x000000bf00bf7308 */ /* 0x000ff00000000800 */
[----:B------:R-:W-:Y:S08]  /*d8f0*/  MUFU.EX2 R200, R200 ;  /* 0x000000c800c87308 */ /* 0x000ff00000000800 */
[----:B------:R-:W-:Y:S01]  /*d900*/  MUFU.EX2 R181, R181 ;  /* 0x000000b500b57308 */ /* 0x000fe20000000800 */
[----:B-1----:R-:W-:-:S07]  /*d910*/  FMNMX.FTZ R160, R2, R3, !PT ;  /* 0x0000000302a07209 */ /* 0x002fce0007810000 */
[----:B------:R-:W-:Y:S01]  /*d920*/  MUFU.EX2 R202, R202 ;  /* 0x000000ca00ca7308 */ /* 0x000fe20000000800 */
[----:B------:R-:W1:Y:S07]  /*d930*/  SHFL.BFLY PT, R3, R160, 0x1, 0x1f ;  /* 0x0c201f00a0037f89 */ /* 0x000e6e00000e0000 */
[----:B------:R-:W-:Y:S08]  /*d940*/  MUFU.EX2 R169, R169 ;  /* 0x000000a900a97308 */ /* 0x000ff00000000800 */
[----:B------:R-:W-:Y:S08]  /*d950*/  MUFU.EX2 R196, R196 ;  /* 0x000000c400c47308 */ /* 0x000ff00000000800 */
[----:B------:R-:W-:Y:S01]  /*d960*/  MUFU.EX2 R187, R187 ;  /* 0x000000bb00bb7308 */ /* 0x000fe20000000800 */
[----:B-1----:R-:W-:-:S07]  /*d970*/  FMNMX.FTZ R3, R160, R3, !PT ;  /* 0x00000003a0037209 */ /* 0x002fce0007810000 */
        /* <DEDUP_REMOVED lines=12> */
[----:B------:R-:W-:Y:S01]  /*da40*/  @!P1 LEA R157, R157, UR60, 0x3 ;  /* 0x0000003c9d9d9c11 */ /* 0x000fe2000f8e18ff */
[--C-:B------:R-:W-:Y:S01]  /*da50*/  FFMA.FTZ R168, R178, UR4, -R156.reuse ;  /* 0x00000004b2a87c23 */ /* 0x100fe2000801089c */
[--C-:B------:R-:W-:Y:S01]  /*da60*/  FFMA.FTZ R207, R179, UR4, -R156.reuse ;  /* 0x00000004b3cf7c23 */ /* 0x100fe2000801089c */
[--C-:B------:R-:W-:Y:S01]  /*da70*/  FFMA.FTZ R201, R170, UR4, -R156.reuse ;  /* 0x00000004aac97c23 */ /* 0x100fe2000801089c */
[----:B------:R-:W-:Y:S01]  /*da80*/  @!P1 IADD3 R157, R157, 0x38840, RZ ;  /* 0x000388409d9d9810 */ /* 0x000fe20007ffe0ff */
[----:B------:R-:W1:Y:S01]  /*da90*/  MUFU.EX2 R209, R209 ;  /* 0x000000d100d17308 */ /* 0x000e620000000800 */
[--C-:B------:R-:W-:Y:S01]  /*daa0*/  FFMA.FTZ R199, R166, UR4, -R156.reuse ;  /* 0x00000004a6c77c23 */ /* 0x100fe2000801089c */
[--C-:B------:R-:W-:Y:S01]  /*dab0*/  FFMA.FTZ R170, R171, UR4, -R156.reuse ;  /* 0x00000004abaa7c23 */ /* 0x100fe2000801089c */
[----:B------:R-:W-:Y:S01]  /*dac0*/  @!P1 PRMT R157, RZ, 0x654, R157 ;  /* 0x00000654ff9d9816 */ /* 0x000fe2000000009d */
[--C-:B------:R-:W-:Y:S01]  /*dad0*/  FFMA.FTZ R203, R174, UR4, -R156.reuse ;  /* 0x00000004aecb7c23 */ /* 0x100fe2000801089c */
[--C-:B------:R-:W-:Y:S01]  /*dae0*/  FFMA.FTZ R174, R175, UR4, -R156.reuse ;  /* 0x00000004afae7c23 */ /* 0x100fe2000801089c */
[--C-:B------:R-:W-:Y:S01]  /*daf0*/  FFMA.FTZ R167, R167, UR4, -R156.reuse ;  /* 0x00000004a7a77c23 */ /* 0x100fe2000801089c */
[--C-:B------:R-:W-:Y:S01]  /*db00*/  FFMA.FTZ R155, R155, UR4, -R156.reuse ;  /* 0x000000049b9b7c23 */ /* 0x100fe2000801089c */
[----:B------:R-:W2:Y:S01]  /*db10*/  MUFU.EX2 R160, R160 ;  /* 0x000000a000a07308 */ /* 0x000ea20000000800 */
[----:B------:R-:W-:Y:S01]  /*db20*/  FFMA.FTZ R158, R158, UR4, -R156 ;  /* 0x000000049e9e7c23 */ /* 0x000fe2000801089c */
[----:B------:R-:W-:Y:S01]  /*db30*/  IMAD.U32 R171, RZ, RZ, UR5 ;  /* 0x00000005ffab7e24 */ /* 0x000fe2000f8e00ff */
[----:B------:R-:W-:-:S04]  /*db40*/  UIADD3 UR5, UR47, -0x1, URZ ;  /* 0xffffffff2f057890 */ /* 0x000fc8000fffe03f */
[----:B------:R-:W-:Y:S01]  /*db50*/  @!P1 IADD3 R171, R171, 0x38860, RZ ;  /* 0x00038860abab9810 */ /* 0x000fe20007ffe0ff */
[----:B------:R-:W-:Y:S01]  /*db60*/  MUFU.EX2 R211, R211 ;  /* 0x000000d300d37308 */ /* 0x000fe20000000800 */
[----:B-1----:R-:W-:Y:S01]  /*db70*/  FFMA.FTZ R165, R2, R5, R209 ;  /* 0x0000000502a57223 */ /* 0x002fe200000100d1 */
[----:B------:R-:W-:Y:S01]  /*db80*/  UMOV UR47, UR5 ;  /* 0x00000005002f7c82 */ /* 0x000fe20008000000 */
[----:B------:R-:W-:-:S05]  /*db90*/  @!P1 PRMT R171, RZ, 0x654, R171 ;  /* 0x00000654ffab9816 */ /* 0x000fca00000000ab */
[----:B------:R-:W-:Y:S01]  /*dba0*/  MUFU.EX2 R164, R164 ;  /* 0x000000a400a47308 */ /* 0x000fe20000000800 */
[C---:B--2---:R-:W-:Y:S01]  /*dbb0*/  FADD.FTZ R176, R160.reuse, R165 ;  /* 0x000000a5a0b07221 */ /* 0x044fe20000010000 */
[----:B------:R-:W-:-:S06]  /*dbc0*/  F2FP.F16.F32.PACK_AB R209, R160, R209 ;  /* 0x000000d1a0d1723e */ /* 0x000fcc00000000ff */
        /* <DEDUP_REMOVED lines=11> */
[----:B------:R-:W1:Y:S01]  /*dc80*/  MUFU.EX2 R152, R152 ;  /* 0x0000009800987308 */ /* 0x000e620000000800 */
[----:B------:R-:W-:-:S02]  /*dc90*/  WARPGROUP.DEPBAR.LE gsb0, 0x0 ;  /* 0x00008000000079c5 */ /* 0x000fc40000010000 */
[----:B------:R2:W-:Y:S05]  /*dca0*/  @!P1 SYNCS.ARRIVE.TRANS64.RED.A1T0 RZ, [R157+URZ], RZ ;  /* 0x000000ff9dff99a7 */ /* 0x0005ea000810043f */
[----:B------:R-:W-:Y:S01]  /*dcb0*/  MUFU.EX2 R155, R155 ;  /* 0x0000009b009b7308 */ /* 0x000fe20000000800 */
[----:B--2---:R-:W-:Y:S01]  /*dcc0*/  FFMA.FTZ R157, R0, R17, R183 ;  /* 0x00000011009d7223 */ /* 0x004fe200000100b7 */
[--C-:B------:R-:W-:Y:S01]  /*dcd0*/  FFMA.FTZ R17, R162, UR4, -R156.reuse ;  /* 0x00000004a2117c23 */ /* 0x100fe2000801089c */
[----:B------:R-:W-:-:S05]  /*dce0*/  FFMA.FTZ R162, R163, UR4, -R156 ;  /* 0x00000004a3a27c23 */ /* 0x000fca000801089c */
[----:B------:R-:W-:Y:S01]  /*dcf0*/  MUFU.EX2 R153, R153 ;  /* 0x0000009900997308 */ /* 0x000fe20000000800 */
[----:B------:R-:W-:Y:S01]  /*dd00*/  FADD.FTZ R157, R208, R157 ;  /* 0x0000009dd09d7221 */ /* 0x000fe20000010000 */
[----:B-1----:R-:W-:Y:S01]  /*dd10*/  F2FP.F16.F32.PACK_AB R192, R152, R21 ;  /* 0x0000001598c0723e */ /* 0x002fe200000000ff */
[----:B------:R1:W-:Y:S01]  /*dd20*/  @!P1 SYNCS.ARRIVE.TRANS64.RED.A1T0 RZ, [R171+URZ], RZ ;  /* 0x000000ffabff99a7 */ /* 0x0003e2000810043f */
[----:B------:R-:W-:Y:S01]  /*dd30*/  F2FP.F16.F32.PACK_AB R208, R208, R183 ;  /* 0x000000b7d0d0723e */ /* 0x000fe200000000ff */
[----:B------:R-:W-:Y:S01]  /*dd40*/  FADD.FTZ R178, R210, R157 ;  /* 0x0000009dd2b27221 */ /* 0x000fe20000010000 */
[----:B------:R-:W-:Y:S01]  /*dd50*/  FADD.FTZ R157, R211, R176 ;  /* 0x000000b0d39d7221 */ /* 0x000fe20000010000 */
[C---:B------:R-:W-:Y:S01]  /*dd60*/  F2FP.F16.F32.PACK_AB R211, R164.reuse, R211 ;  /* 0x000000d3a4d3723e */ /* 0x040fe200000000ff */
[----:B------:R2:W-:Y:S01]  /*dd70*/  MUFU.EX2 R5, R17 ;  /* 0x0000001100057308 */ /* 0x0005e20000000800 */
[C---:B------:R-:W-:Y:S01]  /*dd80*/  FADD.FTZ R163, R197.reuse, R178 ;  /* 0x000000b2c5a37221 */ /* 0x040fe20000010000 */
[----:B------:R-:W-:Y:S01]  /*dd90*/  FADD.FTZ R166, R164, R157 ;  /* 0x0000009da4a67221 */ /* 0x000fe20000010000 */
[----:B------:R-:W-:-:S02]  /*dda0*/  F2FP.F16.F32.PACK_AB R210, R197, R210 ;  /* 0x000000d2c5d2723e */ /* 0x000fc400000000ff */
[----:B------:R-:W-:Y:S01]  /*ddb0*/  FADD.FTZ R176, R204, R163 ;  /* 0x000000a3ccb07221 */ /* 0x000fe20000010000 */
[----:B------:R-:W-:Y:S01]  /*ddc0*/  FADD.FTZ R157, R205, R166 ;  /* 0x000000a6cd9d7221 */ /* 0x000fe20000010000 */
[C---:B------:R-:W-:Y:S01]  /*ddd0*/  F2FP.F16.F32.PACK_AB R204, R177.reuse, R204 ;  /* 0x000000ccb1cc723e */ /* 0x040fe200000000ff */
[----:B------:R-:W3:Y:S01]  /*dde0*/  MUFU.EX2 R162, R162 ;  /* 0x000000a200a27308 */ /* 0x000ee20000000800 */
[----:B--2---:R-:W-:Y:S01]  /*ddf0*/  FFMA.FTZ R17, R154, UR4, -R156 ;  /* 0x000000049a117c23 */ /* 0x004fe2000801089c */
[----:B------:R-:W-:Y:S01]  /*de00*/  FADD.FTZ R163, R177, R176 ;  /* 0x000000b0b1a37221 */ /* 0x000fe20000010000 */
[C---:B------:R-:W-:Y:S01]  /*de10*/  FADD.FTZ R154, R168.reuse, R157 ;  /* 0x0000009da89a7221 */ /* 0x040fe20000010000 */
[----:B------:R-:W-:Y:S01]  /*de20*/  FFMA.FTZ R156, R159, UR4, -R156 ;  /* 0x000000049f9c7c23 */ /* 0x000fe2000801089c */
[----:B------:R-:W-:Y:S01]  /*de30*/  F2FP.F16.F32.PACK_AB R205, R168, R205 ;  /* 0x000000cda8cd723e */ /* 0x000fe200000000ff */
[----:B------:R-:W-:Y:S01]  /*de40*/  FADD.FTZ R166, R206, R163 ;  /* 0x000000a3cea67221 */ /* 0x000fe20000010000 */
[----:B------:R-:W-:Y:S01]  /*de50*/  FADD.FTZ R157, R207, R154 ;  /* 0x0000009acf9d7221 */ /* 0x000fe20000010000 */
[----:B------:R-:W-:Y:S01]  /*de60*/  MUFU.EX2 R158, R158 ;  /* 0x0000009e009e7308 */ /* 0x000fe20000000800 */
[C---:B------:R-:W-:Y:S01]  /*de70*/  F2FP.F16.F32.PACK_AB R206, R191.reuse, R206 ;  /* 0x000000cebfce723e */ /* 0x040fe200000000ff */
[----:B------:R-:W-:Y:S01]  /*de80*/  FADD.FTZ R159, R191, R166 ;  /* 0x000000a6bf9f7221 */ /* 0x000fe20000010000 */
[C---:B------:R-:W-:Y:S01]  /*de90*/  FADD.FTZ R166, R172.reuse, R157 ;  /* 0x0000009daca67221 */ /* 0x040fe20000010000 */
[----:B------:R-:W-:-:S02]  /*dea0*/  F2FP.F16.F32.PACK_AB R207, R172, R207 ;  /* 0x000000cfaccf723e */ /* 0x000fc400000000ff */
[----:B------:R-:W-:Y:S01]  /*deb0*/  FADD.FTZ R176, R200, R159 ;  /* 0x0000009fc8b07221 */ /* 0x000fe20000010000 */
[----:B------:R-:W-:Y:S01]  /*dec0*/  FADD.FTZ R157, R201, R166 ;  /* 0x000000a6c99d7221 */ /* 0x000fe20000010000 */
[----:B------:R-:W2:Y:S01]  /*ded0*/  MUFU.EX2 R154, R167 ;  /* 0x000000a7009a7308 */ /* 0x000ea20000000800 */
[----:B---3--:R-:W-:Y:S01]  /*dee0*/  F2FP.F16.F32.PACK_AB R197, R162, R5 ;  /* 0x00000005a2c5723e */ /* 0x008fe200000000ff */
[C---:B------:R-:W-:Y:S01]  /*def0*/  FADD.FTZ R159, R181.reuse, R176 ;  /* 0x000000b0b59f7221 */ /* 0x040fe20000010000 */
[----:B------:R-:W-:Y:S01]  /*df00*/  FADD.FTZ R160, R170, R157 ;  /* 0x0000009daaa07221 */ /* 0x000fe20000010000 */
[----:B------:R-:W-:Y:S02]  /*df10*/  F2FP.F16.F32.PACK_AB R200, R181, R200 ;  /* 0x000000c8b5c8723e */ /* 0x000fe400000000ff */
[----:B------:R-:W-:Y:S01]  /*df20*/  FADD.FTZ R164, R202, R159 ;  /* 0x0000009fcaa47221 */ /* 0x000fe20000010000 */
[----:B------:R-:W-:Y:S01]  /*df30*/  FADD.FTZ R157, R203, R160 ;  /* 0x000000a0cb9d7221 */ /* 0x000fe20000010000 */
[----:B------:R3:W4:Y:S01]  /*df40*/  MUFU.EX2 R166, R17 ;  /* 0x0000001100a67308 */ /* 0x0007220000000800 */
[----:B------:R-:W-:Y:S01]  /*df50*/  F2FP.F16.F32.PACK_AB R201, R170, R201 ;  /* 0x000000c9aac9723e */ /* 0x000fe200000000ff */
[C---:B------:R-:W-:Y:S01]  /*df60*/  FADD.FTZ R159, R169.reuse, R164 ;  /* 0x000000a4a99f7221 */ /* 0x040fe20000010000 */
[----:B------:R-:W-:Y:S01]  /*df70*/  FADD.FTZ R160, R174, R157 ;  /* 0x0000009daea07221 */ /* 0x000fe20000010000 */
[----:B------:R-:W-:-:S02]  /*df80*/  F2FP.F16.F32.PACK_AB R202, R169, R202 ;  /* 0x000000caa9ca723e */ /* 0x000fc400000000ff */
[----:B------:R-:W-:Y:S01]  /*df90*/  FADD.FTZ R164, R196, R159 ;  /* 0x0000009fc4a47221 */ /* 0x000fe20000010000 */
[----:B------:R-:W-:Y:S01]  /*dfa0*/  F2FP.F16.F32.PACK_AB R203, R174, R203 ;  /* 0x000000cbaecb723e */ /* 0x000fe200000000ff */
[----:B------:R-:W5:Y:S01]  /*dfb0*/  MUFU.EX2 R20, R173 ;  /* 0x000000ad00147308 */ /* 0x000f620000000800 */
[----:B---3--:R-:W-:Y:S01]  /*dfc0*/  FADD.FTZ R17, R5, R160 ;  /* 0x000000a005117221 */ /* 0x008fe20000010000 */
[C---:B------:R-:W-:Y:S01]  /*dfd0*/  FADD.FTZ R157, R187.reuse, R164 ;  /* 0x000000a4bb9d7221 */ /* 0x040fe20000010000 */
[----:B------:R-:W-:Y:S02]  /*dfe0*/  F2FP.F16.F32.PACK_AB R196, R187, R196 ;  /* 0x000000c4bbc4723e */ /* 0x000fe400000000ff */
[----:B------:R-:W-:Y:S01]  /*dff0*/  FADD.FTZ R160, R162, R17 ;  /* 0x00000011a2a07221 */ /* 0x000fe20000010000 */
[----:B------:R-:W-:Y:S01]  /*e000*/  FADD.FTZ R164, R198, R157 ;  /* 0x0000009dc6a47221 */ /* 0x000fe20000010000 */
[----:B------:R-:W-:Y:S01]  /*e010*/  F2FP.F16.F32.PACK_AB R198, R161, R198 ;  /* 0x000000c6a1c6723e */ /* 0x000fe200000000ff */
[----:B------:R-:W3:Y:S01]  /*e020*/  MUFU.EX2 R156, R156 ;  /* 0x0000009c009c7308 */ /* 0x000ee20000000800 */
[----:B------:R-:W-:Y:S01]  /*e030*/  FADD.FTZ R17, R199, R160 ;  /* 0x000000a0c7117221 */ /* 0x000fe20000010000 */
[----:B------:R-:W-:Y:S01]  /*e040*/  FADD.FTZ R164, R161, R164 ;  /* 0x000000a4a1a47221 */ /* 0x000fe20000010000 */
[----:B--2---:R-:W-:-:S02]  /*e050*/  F2FP.F16.F32.PACK_AB R199, R154, R199 ;  /* 0x000000c79ac7723e */ /* 0x004fc400000000ff */
[----:B------:R-:W-:Y:S01]  /*e060*/  FADD.FTZ R17, R154, R17 ;  /* 0x000000119a117221 */ /* 0x000fe20000010000 */
[----:B------:R-:W-:Y:S01]  /*e070*/  FADD.FTZ R5, R21, R164 ;  /* 0x000000a415057221 */ /* 0x000fe20000010000 */
[C---:B----4-:R-:W-:Y:S02]  /*e080*/  F2FP.F16.F32.PACK_AB R193, R155.reuse, R166 ;  /* 0x000000a69bc1723e */ /* 0x050fe400000000ff */
[----:B------:R-:W-:Y:S01]  /*e090*/  FADD.FTZ R17, R166, R17 ;  /* 0x00000011a6117221 */ /* 0x000fe20000010000 */
[----:B------:R-:W-:Y:S01]  /*e0a0*/  FADD.FTZ R154, R152, R5 ;  /* 0x00000005989a7221 */ /* 0x000fe20000010000 */
[----:B-----5:R-:W-:Y:S02]  /*e0b0*/  F2FP.F16.F32.PACK_AB R194, R20, R153 ;  /* 0x0000009914c2723e */ /* 0x020fe400000000ff */
[----:B------:R-:W-:Y:S01]  /*e0c0*/  FADD.FTZ R17, R155, R17 ;  /* 0x000000119b117221 */ /* 0x000fe20000010000 */
[----:B------:R-:W-:-:S03]  /*e0d0*/  FADD.FTZ R5, R153, R154 ;  /* 0x0000009a99057221 */ /* 0x000fc60000010000 */
[----:B------:R-:W-:Y:S01]  /*e0e0*/  FADD.FTZ R21, R158, R17 ;  /* 0x000000119e157221 */ /* 0x000fe20000010000 */
[----:B------:R-:W-:Y:S01]  /*e0f0*/  FADD.FTZ R17, R20, R5 ;  /* 0x0000000514117221 */ /* 0x000fe20000010000 */
[C---:B---3--:R-:W-:Y:S01]  /*e100*/  F2FP.F16.F32.PACK_AB R195, R156.reuse, R158 ;  /* 0x0000009e9cc3723e */ /* 0x048fe200000000ff */
[----:B------:R-:W-:Y:S02]  /*e110*/  IMAD.MOV.U32 R20, RZ, RZ, R3 ;  /* 0x000000ffff147224 */ /* 0x000fe400078e0003 */
[----:B------:R-:W-:Y:S01]  /*e120*/  FADD.FTZ R5, R156, R21 ;  /* 0x000000159c057221 */ /* 0x000fe20000010000 */
[----:B------:R-:W-:Y:S01]  /*e130*/  MOV R21, R4 ;  /* 0x0000000400157202 */ /* 0x000fe20000000f00 */
[----:B-1----:R-:W-:Y:S06]  /*e140*/  @P2 BRA `(.L_x_1973) ;  /* 0xffffffc400082947 */ /* 0x002fec000383ffff */
.L_x_1964:
        /* <DEDUP_REMOVED lines=131> */
.L_x_1974:
[----:B------:R-:W-:Y:S01]  /*e980*/  R2UR UR6, R16 ;  /* 0x00000000100672ca */ /* 0x000fe200000e0000 */
[----:B------:R-:W-:-:S12]  /*e990*/  ULEA UR5, UR46, UR60, 0x3 ;  /* 0x0000003c2e057291 */ /* 0x000fd8000f8e183f */
[----:B------:R-:W-:-:S05]  /*e9a0*/  IMAD.U32 R0, RZ, RZ, UR6 ;  /* 0x00000006ff007e24 */ /* 0x000fca000f8e00ff */
[----:B------:R-:W-:-:S04]  /*e9b0*/  SHF.L.U32 R0, R0, 0x1f, RZ ;  /* 0x0000001f00007819 */ /* 0x000fc800000006ff */
[----:B------:R1:W2:Y:S01]  /*e9c0*/  SYNCS.PHASECHK.TRANS64.TRYWAIT P2, [UR5+0x38850], R0 ;  /* 0x03885000ff0075a7 */ /* 0x0002a20008040145 */
[----:B------:R-:W-:Y:S05]  /*e9d0*/  @!P0 BRA `(.L_x_1975) ;  /* 0x0000000000048947 */ /* 0x000fea0003800000 */
[----:B------:R-:W-:Y:S01]  /*e9e0*/  BPT.TRAP 0x1 ;  /* 0x000000040000795c */ /* 0x000fe20000300000 */
.L_x_1975:
[----:B--2---:R-:W-:Y:S05]  /*e9f0*/  @P2 BRA `(.L_x_1976) ;  /* 0x0000000000082947 */ /* 0x004fea0003800000 */
[----:B------:R-:W2:Y:S02]  /*ea00*/  SYNCS.PHASECHK.TRANS64.TRYWAIT P0, [UR5+0x38850], R0 ;  /* 0x03885000ff0075a7 */ /* 0x000ea40008000145 */
[----:B--2---:R-:W-:Y:S05]  /*ea10*/  @!P0 BRA `(.L_x_1977) ;  /* 0x0000005c006c8947 */ /* 0x004fea0003800000 */
.L_x_1976:
[----:B------:R-:W-:Y:S01]  /*ea20*/  UIADD3 UR60, UR60, 0x400, URZ ;  /* 0x000004003c3c7890 */ /* 0x000fe2000fffe03f */
[----:B------:R-:W-:Y:S01]  /*ea30*/  WARPGROUP.ARRIVE ;  /* 0x00000000000079c5 */ /* 0x000fe20000000000 */
[----:B------:R-:W-:Y:S01]  /*ea40*/  UMOV UR7, 0x40000040 ;  /* 0x4000004000077882 */ /* 0x000fe20000000000 */
[----:B------:R-:W-:Y:S01]  /*ea50*/  UMOV UR11, 0x40000040 ;  /* 0x40000040000b7882 */ /* 0x000fe20000000000 */
[----:B------:R-:W-:Y:S01]  /*ea60*/  USHF.R.U32.HI UR60, URZ, 0x4, UR60 ;  /* 0x000000043f3c7899 */ /* 0x000fe2000801163c */
[----:B------:R-:W3:Y:S01]  /*ea70*/  SHFL.BFLY PT, R2, R5, 0x2, 0x1f ;  /* 0x0c401f0005027f89 */ /* 0x000ee200000e0000 */
[----:B------:R-:W-:Y:S02]  /*ea80*/  R2UR UR12, R219 ;  /* 0x00000000db0c72ca */ /* 0x000fe400000e0000 */
[----:B------:R-:W-:Y:S01]  /*ea90*/  ULOP3.LUT UR60, UR60, 0x3fff, URZ, 0xc0, !UPT ;  /* 0x00003fff3c3c7892 */ /* 0x000fe2000f8ec03f */
[----:B-12---:R-:W1:Y:S01]  /*eaa0*/  SHFL.BFLY PT, R0, R17, 0x2, 0x1f ;  /* 0x0c401f0011007f89 */ /* 0x006e6200000e0000 */
[----:B------:R-:W-:-:S02]  /*eab0*/  R2UR UR9, R16 ;  /* 0x00000000100972ca */ /* 0x000fc400000e0000 */
[----:B------:R-:W-:Y:S01]  /*eac0*/  ULOP3.LUT UR6, UR60, 0x2800000, URZ, 0xfc, !UPT ;  /* 0x028000003c067892 */ /* 0x000fe2000f8efc3f */
[----:B------:R-:W-:Y:S02]  /*ead0*/  MOV R13, UR4 ;  /* 0x00000004000d7c02 */ /* 0x000fe40008000f00 */
[----:B------:R-:W-:Y:S01]  /*eae0*/  MOV R12, UR5 ;  /* 0x00000005000c7c02 */ /* 0x000fe20008000f00 */
[----:B------:R-:W-:Y:S02]  /*eaf0*/  UIMAD UR6, UR46, 0xa00, UR6 ;  /* 0x00000a002e0678a4 */ /* 0x000fe4000f8e0206 */
[----:B------:R-:W-:Y:S02]  /*eb00*/  UIADD3 UR46, UR46, 0x1, URZ ;  /* 0x000000012e2e7890 */ /* 0x000fe4000fffe03f */
[----:B------:R-:W-:Y:S02]  /*eb10*/  UIADD3 UR8, UR6, 0x80, URZ ;  /* 0x0000008006087890 */ /* 0x000fe4000fffe03f */
[----:B------:R-:W-:-:S02]  /*eb20*/  UISETP.NE.AND UP0, UPT, UR46, 0x2, UPT ;  /* 0x000000022e00788c */ /* 0x000fc4000bf05270 */
[----:B------:R-:W-:Y:S01]  /*eb30*/  UIADD3 UR12, UR12, 0x1, URZ ;  /* 0x000000010c0c7890 */ /* 0x000fe2000fffe03f */
[----:B------:R-:W-:Y:S01]  /*eb40*/  HGMMA.64x256x16.F32 R24, R208, gdesc[UR4].tnspB, R24, gsb0 ;  /* 0x43e00004d0187df0 */ /* 0x000fe20008000818 */
[----:B------:R-:W-:Y:S01]  /*eb50*/  UMOV UR7, 0x40000040 ;  /* 0x4000004000077882 */ /* 0x000fe20000000000 */
[----:B------:R-:W-:Y:S01]  /*eb60*/  UMOV UR10, UR8 ;  /* 0x00000008000a7c82 */ /* 0x000fe20008000000 */
[----:B------:R-:W-:Y:S01]  /*eb70*/  UIADD3 UR8, UR6, 0x100, URZ ;  /* 0x0000010006087890 */ /* 0x000fe2000fffe03f */
[----:B---3--:R-:W-:Y:S01]  /*eb80*/  FADD.FTZ R2, R2, R5 ;  /* 0x0000000502027221 */ /* 0x008fe20000010000 */
[----:B------:R-:W-:Y:S01]  /*eb90*/  IMAD.MOV.U32 R5, RZ, RZ, RZ ;  /* 0x000000ffff057224 */ /* 0x000fe200078e00ff */
[----:B------:R-:W-:Y:S01]  /*eba0*/  MOV R219, UR12 ;  /* 0x0000000c00db7c02 */ /* 0x000fe20008000f00 */
[----:B------:R-:W-:Y:S01]  /*ebb0*/  USEL UR46, UR46, URZ, UP0 ;  /* 0x0000003f2e2e7287 */ /* 0x000fe20008000000 */
[----:B-1----:R-:W-:Y:S01]  /*ebc0*/  FADD.FTZ R0, R0, R17 ;  /* 0x0000001100007221 */ /* 0x002fe20000010000 */
[----:B------:R-:W1:Y:S04]  /*ebd0*/  SHFL.BFLY PT, R9, R2, 0x1, 0x1f ;  /* 0x0c201f0002097f89 */ /* 0x000e6800000e0000 */
[----:B------:R-:W2:Y:S01]  /*ebe0*/  SHFL.BFLY PT, R7, R0, 0x1, 0x1f ;  /* 0x0c201f0000077f89 */ /* 0x000ea200000e0000 */
[----:B-1----:R-:W-:Y:S01]  /*ebf0*/  FADD.FTZ R11, R2, R9 ;  /* 0x00000009020b7221 */ /* 0x002fe20000010000 */
[----:B------:R-:W-:Y:S01]  /*ec00*/  MOV R9, UR4 ;  /* 0x0000000400097c02 */ /* 0x000fe20008000f00 */
[----:B------:R-:W-:Y:S01]  /*ec10*/  USEL UR4, URZ, 0x1, UP0 ;  /* 0x000000013f047887 */ /* 0x000fe20008000000 */
[----:B------:R-:W-:-:S02]  /*ec20*/  IMAD.MOV.U32 R2, RZ, RZ, -0x800000 ;  /* 0xff800000ff027424 */ /* 0x000fc400078e00ff */
[----:B--2---:R-:W-:Y:S01]  /*ec30*/  FADD.FTZ R10, R0, R7 ;  /* 0x00000007000a7221 */ /* 0x004fe20000010000 */
[----:B------:R-:W-:Y:S01]  /*ec40*/  FSETP.NE.FTZ.AND P2, PT, R11, RZ, PT ;  /* 0x000000ff0b00720b */ /* 0x000fe20003f55000 */
[----:B------:R-:W-:Y:S01]  /*ec50*/  ULOP3.LUT UR9, UR9, UR4, URZ, 0x3c, !UPT ;  /* 0x0000000409097292 */ /* 0x000fe2000f8e3c3f */
[----:B------:R-:W-:Y:S01]  /*ec60*/  MOV R7, RZ ;  /* 0x000000ff00077202 */ /* 0x000fe20000000f00 */
[----:B------:R-:W-:Y:S01]  /*ec70*/  IMAD.MOV.U32 R0, RZ, RZ, -0x800000 ;  /* 0xff800000ff007424 */ /* 0x000fe200078e00ff */
[----:B------:R-:W-:-:S03]  /*ec80*/  FSETP.NE.FTZ.AND P0, PT, R10, RZ, PT ;  /* 0x000000ff0a00720b */ /* 0x000fc60003f15000 */
[----:B------:R-:W-:-:S06]  /*ec90*/  IMAD.U32 R16, RZ, RZ, UR9 ;  /* 0x00000009ff107e24 */ /* 0x000fcc000f8e00ff */
[----:B------:R-:W1:Y:S01]  /*eca0*/  @P2 MUFU.LG2 R8, R11 ;  /* 0x0000000b00082308 */ /* 0x000e620000000c00 */
[----:B------:R-:W-:-:S03]  /*ecb0*/  @P2 FMUL.FTZ R13, R13, 0.69314718246459960938 ;  /* 0x3f3172180d0d2820 */ /* 0x000fc60000410000 */
[----:B------:R-:W-:-:S04]  /*ecc0*/  @P0 FMUL.FTZ R9, R9, 0.69314718246459960938 ;  /* 0x3f31721809090820 */ /* 0x000fc80000410000 */
[----:B------:R-:W-:Y:S08]  /*ecd0*/  @P2 MUFU.RCP R5, R11 ;  /* 0x0000000b00052308 */ /* 0x000ff00000001000 */
[----:B------:R-:W2:Y:S01]  /*ece0*/  @P0 MUFU.LG2 R6, R10 ;  /* 0x0000000a00060308 */ /* 0x000ea20000000c00 */
[----:B-1----:R-:W-:-:S04]  /*ecf0*/  @P2 FMUL.FTZ R8, R8, 0.69314718246459960938 ;  /* 0x3f31721808082820 */ /* 0x002fc80000410000 */
[----:B------:R-:W-:-:S03]  /*ed00*/  @P2 FFMA.FTZ R2, R13, R3, R8 ;  /* 0x000000030d022223 */ /* 0x000fc60000010008 */
[----:B------:R1:W3:Y:S02]  /*ed10*/  @P0 MUFU.RCP R7, R10 ;  /* 0x0000000a00070308 */ /* 0x0002e40000001000 */
[----:B-1----:R-:W-:Y:S02]  /*ed20*/  @!P1 VIADD R10, R12, 0x38860 ;  /* 0x000388600c0a9836 */ /* 0x002fe40000000000 */
[----:B--2---:R-:W-:-:S03]  /*ed30*/  @P0 FMUL.FTZ R6, R6, 0.69314718246459960938 ;  /* 0x3f31721806060820 */ /* 0x004fc60000410000 */
[----:B------:R-:W-:Y:S01]  /*ed40*/  @!P1 PRMT R3, RZ, 0x654, R10 ;  /* 0x00000654ff039816 */ /* 0x000fe2000000000a */
[----:B------:R-:W-:Y:S01]  /*ed50*/  @P0 FFMA.FTZ R0, R9, R4, R6 ;  /* 0x0000000409000223 */ /* 0x000fe20000010006 */
[----:B------:R-:W-:Y:S01]  /*ed60*/  PLOP3.LUT P0, PT, PT, PT, PT, 0x8, 0x0 ;  /* 0x000000000000781c */ /* 0x000fe20003f0e170 */
        /* <DEDUP_REMOVED lines=18> */
[----:B------:R-:W-:-:S15]  /*ee90*/  WARPGROUP.ARRIVE ;  /* 0x00000000000079c5 */ /* 0x000fde0000000000 */
[----:B------:R-:W-:-:S08]  /*eea0*/  NOP ;  /* 0x0000000000007918 */ /* 0x000fd00000000000 */
[----:B------:R-:W-:Y:S03]  /*eeb0*/  HGMMA.64x256x16.F32 R24, R192, gdesc[UR4].tnspB, R24, gsb0 ;  /* 0x43e00004c0187df0 */ /* 0x000fe60008000818 */
[----:B------:R-:W-:Y:S02]  /*eec0*/  WARPGROUP.DEPBAR.LE gsb0, 0x0 ;  /* 0x00008000000079c5 */ /* 0x000fe40000010000 */
[-C--:B------:R-:W-:Y:S01]  /*eed0*/  FMUL.FTZ R163, R83, R5.reuse ;  /* 0x0000000553a37220 */ /* 0x080fe20000410000 */
[-C--:B------:R-:W-:Y:S01]  /*eee0*/  FMUL.FTZ R83, R86, R5.reuse ;  /* 0x0000000556537220 */ /* 0x080fe20000410000 */
[-C--:B------:R-:W-:Y:S01]  /*eef0*/  FMUL.FTZ R86, R87, R5.reuse ;  /* 0x0000000557567220 */ /* 0x080fe20000410000 */
[-C--:B------:R-:W-:Y:S01]  /*ef00*/  FMUL.FTZ R87, R91, R5.reuse ;  /* 0x000000055b577220 */ /* 0x080fe20000410000 */
[-C--:B------:R-:W-:Y:S01]  /*ef10*/  FMUL.FTZ R91, R94, R5.reuse ;  /* 0x000000055e5b7220 */ /* 0x080fe20000410000 */
[----:B------:R-:W-:Y:S01]  /*ef20*/  FMUL.FTZ R94, R95, R5 ;  /* 0x000000055f5e7220 */ /* 0x000fe20000410000 */
[-C--:B---3--:R-:W-:Y:S01]  /*ef30*/  FMUL.FTZ R4, R24, R7.reuse ;  /* 0x0000000718047220 */ /* 0x088fe20000410000 */
        /* <DEDUP_REMOVED lines=122> */
.L_x_1947:
        /* <DEDUP_REMOVED lines=9> */
[----:B------:R-:W-:Y:S01]  /*f770*/  BAR.SYNC.DEFER_BLOCKING 0x1, 0x100 ;  /* 0x0044000000007b1d */ /* 0x000fe20000010000 */
[C---:B------:R-:W-:Y:S01]  /*f780*/  IADD3 R31, P3, R22.reuse, 0x4000, RZ ;  /* 0x00004000161f7810 */ /* 0x040fe20007f7e0ff */
[----:B------:R-:W-:Y:S01]  /*f790*/  USHF.R.S32.HI UR5, URZ, 0x1f, UR43 ;  /* 0x0000001f3f057899 */ /* 0x000fe2000801142b */
[----:B------:R-:W-:Y:S02]  /*f7a0*/  LOP3.LUT R26, R27, 0x380, RZ, 0xc0, !PT ;  /* 0x000003801b1a7812 */ /* 0x000fe400078ec0ff */
[C---:B------:R-:W-:Y:S01]  /*f7b0*/  IADD3 R19, P6, R22.reuse, 0x20, RZ ;  /* 0x0000002016137810 */ /* 0x040fe20007fde0ff */
[----:B------:R-:W-:Y:S01]  /*f7c0*/  ULDC UR10, c[0x0][0xa88] ;  /* 0x0002a200000a7ab9 */ /* 0x000fe20000000800 */
[----:B------:R-:W-:Y:S01]  /*f7d0*/  IADD3 R21, P5, R22, 0x40, RZ ;  /* 0x0000004016157810 */ /* 0x000fe20007fbe0ff */
[----:B------:R-:W-:Y:S01]  /*f7e0*/  ULDC.64 UR6, c[0x0][0xb70] ;  /* 0x0002dc0000067ab9 */ /* 0x000fe20000000a00 */
[----:B------:R-:W-:Y:S01]  /*f7f0*/  LOP3.LUT R30, R31, 0x380, RZ, 0xc0, !PT ;  /* 0x000003801f1e7812 */ /* 0x000fe200078ec0ff */
[----:B------:R-:W-:Y:S01]  /*f800*/  UIMAD UR5, UR5, UR6, URZ ;  /* 0x00000006050572a4 */ /* 0x000fe2000f8e023f */
[----:B------:R-:W-:Y:S01]  /*f810*/  SHF.R.U64 R26, R26, 0x3, RZ ;  /* 0x000000031a1a7819 */ /* 0x000fe200000012ff */
[----:B------:R-:W-:Y:S01]  /*f820*/  UIMAD.WIDE.U32 UR8, UR43, UR6, URZ ;  /* 0x000000062b0872a5 */ /* 0x000fe2000f8e003f */
[----:B------:R-:W-:Y:S01]  /*f830*/  LOP3.LUT R18, R19, 0x380, RZ, 0xc0, !PT ;  /* 0x0000038013127812 */ /* 0x000fe200078ec0ff */
[----:B------:R-:W-:Y:S01]  /*f840*/  UIMAD UR5, UR43, UR7, UR5 ;  /* 0x000000072b0572a4 */ /* 0x000fe2000f8e0205 */
[----:B------:R-:W-:Y:S01]  /*f850*/  IADD3 R35, P2, R22, 0x4020, RZ ;  /* 0x0000402016237810 */ /* 0x000fe20007f5e0ff */
[----:B------:R-:W-:Y:S01]  /*f860*/  ULDC.64 UR12, c[0x0][0x208] ;  /* 0x00008200000c7ab9 */ /* 0x000fe20000000a00 */
[----:B------:R-:W-:Y:S01]  /*f870*/  LOP3.LUT R20, R21, 0x380, RZ, 0xc0, !PT ;  /* 0x0000038015147812 */ /* 0x000fe200078ec0ff */
[----:B------:R-:W-:Y:S01]  /*f880*/  UIADD3 UR5, UR9, UR5, URZ ;  /* 0x0000000509057290 */ /* 0x000fe2000fffe03f */
[----:B------:R-:W-:Y:S01]  /*f890*/  SHF.R.U64 R30, R30, 0x3, RZ ;  /* 0x000000031e1e7819 */ /* 0x000fe200000012ff */
[----:B------:R-:W-:Y:S01]  /*f8a0*/  ULDC.64 UR6, c[0x0][0xb40] ;  /* 0x0002d00000067ab9 */ /* 0x000fe20000000a00 */
[----:B------:R-:W-:-:S02]  /*f8b0*/  LOP3.LUT R26, R26, R27, RZ, 0x3c, !PT ;  /* 0x0000001b1a1a7212 */ /* 0x000fc400078e3cff */
[----:B------:R-:W-:Y:S02]  /*f8c0*/  IADD3.X R27, RZ, R23, RZ, P4, !PT ;  /* 0x00000017ff1b7210 */ /* 0x000fe400027fe4ff */
[----:B------:R-:W-:Y:S02]  /*f8d0*/  SHF.R.U64 R18, R18, 0x3, RZ ;  /* 0x0000000312127819 */ /* 0x000fe400000012ff */
[----:B------:R-:W-:Y:S02]  /*f8e0*/  IADD3 R47, P4, R22, 0x8000, RZ ;  /* 0x00008000162f7810 */ /* 0x000fe40007f9e0ff */
[----:B------:R-:W-:Y:S02]  /*f8f0*/  LOP3.LUT R34, R35, 0x380, RZ, 0xc0, !PT ;  /* 0x0000038023227812 */ /* 0x000fe400078ec0ff */
[----:B------:R-:W-:Y:S02]  /*f900*/  SHF.R.U64 R20, R20, 0x3, RZ ;  /* 0x0000000314147819 */ /* 0x000fe400000012ff */
[----:B------:R-:W-:Y:S01]  /*f910*/  LOP3.LUT R30, R30, R31, RZ, 0x3c, !PT ;  /* 0x0000001f1e1e7212 */ /* 0x000fe200078e3cff */
[----:B------:R-:W-:Y:S01]  /*f920*/  IMAD.X R31, RZ, RZ, R23, P3 ;  /* 0x000000ffff1f7224 */ /* 0x000fe200018e0617 */
[----:B------:R-:W-:-:S02]  /*f930*/  IADD3 R103, R215, UR42, RZ ;  /* 0x0000002ad7677c10 */ /* 0x000fc4000fffe0ff */
[----:B------:R-:W-:Y:S02]  /*f940*/  LOP3.LUT R18, R18, R19, RZ, 0x3c, !PT ;  /* 0x0000001312127212 */ /* 0x000fe400078e3cff */
[----:B------:R-:W-:Y:S01]  /*f950*/  LOP3.LUT R46, R47, 0x380, RZ, 0xc0, !PT ;  /* 0x000003802f2e7812 */ /* 0x000fe200078ec0ff */
[----:B------:R-:W-:Y:S01]  /*f960*/  VIADD R5, R103, 0x8 ;  /* 0x0000000867057836 */ /* 0x000fe20000000000 */
[----:B------:R-:W-:Y:S02]  /*f970*/  SHF.R.U64 R34, R34, 0x3, RZ ;  /* 0x0000000322227819 */ /* 0x000fe400000012ff */
[----:B------:R-:W-:Y:S02]  /*f980*/  IADD3 R51, P3, R22, 0x8020, RZ ;  /* 0x0000802016337810 */ /* 0x000fe40007f7e0ff */
[----:B------:R-:W-:Y:S02]  /*f990*/  IADD3.X R19, RZ, R23, RZ, P6, !PT ;  /* 0x00000017ff137210 */ /* 0x000fe400037fe4ff */
[----:B------:R-:W-:Y:S01]  /*f9a0*/  LOP3.LUT R20, R20, R21, RZ, 0x3c, !PT ;  /* 0x0000001514147212 */ /* 0x000fe200078e3cff */
[----:B------:R-:W-:Y:S01]  /*f9b0*/  IMAD.X R21, RZ, RZ, R23, P5 ;  /* 0x000000ffff157224 */ /* 0x000fe200028e0617 */
[----:B------:R-:W-:-:S02]  /*f9c0*/  IADD3 R39, P6, R22, 0x4040, RZ ;  /* 0x0000404016277810 */ /* 0x000fc40007fde0ff */
[C---:B------:R-:W-:Y:S02]  /*f9d0*/  LOP3.LUT R67, R22.reuse, 0x380, RZ, 0xc0, !PT ;  /* 0x0000038016437812 */ /* 0x040fe400078ec0ff */
[----:B------:R-:W-:Y:S02]  /*f9e0*/  IADD3 R43, P5, R22, 0x4060, RZ ;  /* 0x00004060162b7810 */ /* 0x000fe40007fbe0ff */
[----:B------:R-:W-:Y:S02]  /*f9f0*/  SHF.R.U64 R46, R46, 0x3, RZ ;  /* 0x000000032e2e7819 */ /* 0x000fe400000012ff */
[----:B------:R-:W-:Y:S02]  /*fa00*/  LOP3.LUT R34, R34, R35, RZ, 0x3c, !PT ;  /* 0x0000002322227212 */ /* 0x000fe400078e3cff */
[----:B------:R-:W-:Y:S02]  /*fa10*/  LOP3.LUT R50, R51, 0x380, RZ, 0xc0, !PT ;  /* 0x0000038033327812 */ /* 0x000fe400078ec0ff */
[----:B------:R-:W-:-:S02]  /*fa20*/  LOP3.LUT P0, RZ, R220, 0x3, RZ, 0xc0, !PT ;  /* 0x00000003dcff7812 */ /* 0x000fc4000780c0ff */
[----:B------:R-:W-:Y:S02]  /*fa30*/  IADD3.X R35, RZ, R23, RZ, P2, !PT ;  /* 0x00000017ff237210 */ /* 0x000fe400017fe4ff */
[----:B------:R-:W-:Y:S02]  /*fa40*/  LOP3.LUT R38, R39, 0x380, RZ, 0xc0, !PT ;  /* 0x0000038027267812 */ /* 0x000fe400078ec0ff */
[----:B------:R-:W-:Y:S02]  /*fa50*/  IADD3 R55, P2, R22, 0x8040, RZ ;  /* 0x0000804016377810 */ /* 0x000fe40007f5e0ff */
[----:B------:R-:W-:Y:S02]  /*fa60*/  SHF.R.U64 R67, R67, 0x3, RZ ;  /* 0x0000000343437819 */ /* 0x000fe400000012ff */
[----:B------:R-:W-:Y:S02]  /*fa70*/  LOP3.LUT R42, R43, 0x380, RZ, 0xc0, !PT ;  /* 0x000003802b2a7812 */ /* 0x000fe400078ec0ff */
[----:B------:R-:W-:-:S02]  /*fa80*/  LOP3.LUT R46, R46, R47, RZ, 0x3c, !PT ;  /* 0x0000002f2e2e7212 */ /* 0x000fc400078e3cff */
[----:B------:R-:W-:Y:S02]  /*fa90*/  SHF.R.U64 R50, R50, 0x3, RZ ;  /* 0x0000000332327819 */ /* 0x000fe400000012ff */
[----:B------:R-:W-:Y:S02]  /*faa0*/  ISETP.GE.OR P1, PT, R5, UR10, P0 ;  /* 0x0000000a05007c0c */ /* 0x000fe40008726670 */
[----:B------:R-:W-:Y:S02]  /*fab0*/  IADD3.X R47, RZ, R23, RZ, P4, !PT ;  /* 0x00000017ff2f7210 */ /* 0x000fe400027fe4ff */
[----:B------:R-:W-:Y:S02]  /*fac0*/  SHF.R.U64 R38, R38, 0x3, RZ ;  /* 0x0000000326267819 */ /* 0x000fe400000012ff */
[----:B------:R-:W-:Y:S02]  /*fad0*/  LOP3.LUT R54, R55, 0x380, RZ, 0xc0, !PT ;  /* 0x0000038037367812 */ /* 0x000fe400078ec0ff */
[----:B------:R-:W-:-:S02]  /*fae0*/  IADD3 R75, P4, R22, 0xc020, RZ ;  /* 0x0000c020164b7810 */ /* 0x000fc40007f9e0ff */
[----:B------:R-:W-:Y:S02]  /*faf0*/  F2FP.F16.F32.PACK_AB R5, R165, R162 ;  /* 0x000000a2a505723e */ /* 0x000fe400000000ff */
[----:B------:R-:W-:Y:S01]  /*fb00*/  LOP3.LUT R66, R67, R22, RZ, 0x3c, !PT ;  /* 0x0000001643427212 */ /* 0x000fe200078e3cff */
[--C-:B------:R-:W-:Y:S01]  /*fb10*/  IMAD.MOV.U32 R67, RZ, RZ, R23.reuse ;  /* 0x000000ffff437224 */ /* 0x100fe200078e0017 */
[----:B------:R-:W-:Y:S02]  /*fb20*/  MOV R165, R20 ;  /* 0x0000001400a57202 */ /* 0x000fe40000000f00 */
[----:B------:R-:W-:Y:S01]  /*fb30*/  SHF.R.U64 R42, R42, 0x3, RZ ;  /* 0x000000032a2a7819 */ /* 0x000fe200000012ff */
[----:B------:R-:W1:Y:S01]  /*fb40*/  LDC.64 R20, c[0x0][0xb78] ;  /* 0x0002de00ff147b82 */ /* 0x000e620000000a00 */
[----:B------:R-:W-:Y:S01]  /*fb50*/  LOP3.LUT R50, R50, R51, RZ, 0x3c, !PT ;  /* 0x0000003332327212 */ /* 0x000fe200078e3cff */
[----:B------:R-:W-:Y:S01]  /*fb60*/  IMAD.X R51, RZ, RZ, R23, P3 ;  /* 0x000000ffff337224 */ /* 0x000fe200018e0617 */
[----:B------:R-:W-:-:S02]  /*fb70*/  F2FP.F16.F32.PACK_AB R4, R25, R4 ;  /* 0x000000041904723e */ /* 0x000fc400000000ff */
[----:B------:R-:W-:Y:S01]  /*fb80*/  LOP3.LUT R38, R38, R39, RZ, 0x3c, !PT ;  /* 0x0000002726267212 */ /* 0x000fe200078e3cff */
[----:B------:R-:W-:Y:S01]  /*fb90*/  IMAD.X R39, RZ, RZ, R23, P6 ;  /* 0x000000ffff277224 */ /* 0x000fe200030e0617 */
[----:B------:R-:W-:Y:S02]  /*fba0*/  SHF.R.U64 R54, R54, 0x3, RZ ;  /* 0x0000000336367819 */ /* 0x000fe400000012ff */
[----:B------:R-:W-:Y:S02]  /*fbb0*/  IADD3 R25, P3, R22, 0xc040, RZ ;  /* 0x0000c04016197810 */ /* 0x000fe40007f7e0ff */
[----:B------:R-:W-:Y:S02]  /*fbc0*/  LOP3.LUT R74, R75, 0x380, RZ, 0xc0, !PT ;  /* 0x000003804b4a7812 */ /* 0x000fe400078ec0ff */
[----:B------:R-:W-:Y:S02]  /*fbd0*/  LOP3.LUT R42, R42, R43, RZ, 0x3c, !PT ;  /* 0x0000002b2a2a7212 */ /* 0x000fe400078e3cff */
[----:B------:R-:W-:-:S02]  /*fbe0*/  IADD3 R59, P6, R22, 0x8060, RZ ;  /* 0x00008060163b7810 */ /* 0x000fc40007fde0ff */
[----:B------:R-:W-:Y:S02]  /*fbf0*/  IADD3.X R43, RZ, R23, RZ, P5, !PT ;  /* 0x00000017ff2b7210 */ /* 0x000fe40002ffe4ff */
[----:B------:R-:W-:Y:S02]  /*fc00*/  MOV R67, R66 ;  /* 0x0000004200437202 */ /* 0x000fe40000000f00 */
[----:B------:R-:W-:Y:S02]  /*fc10*/  IADD3 R63, P5, R22, 0xc000, RZ ;  /* 0x0000c000163f7810 */ /* 0x000fe40007fbe0ff */
[----:B------:R-:W-:Y:S02]  /*fc20*/  LOP3.LUT R54, R54, R55, RZ, 0x3c, !PT ;  /* 0x0000003736367212 */ /* 0x000fe400078e3cff */
[----:B------:R-:W-:Y:S02]  /*fc30*/  LOP3.LUT R66, R25, 0x380, RZ, 0xc0, !PT ;  /* 0x0000038019427812 */ /* 0x000fe400078ec0ff */
[----:B------:R-:W-:-:S02]  /*fc40*/  F2FP.F16.F32.PACK_AB R6, R29, R6 ;  /* 0x000000061d06723e */ /* 0x000fc400000000ff */
[----:B------:R-:W-:Y:S02]  /*fc50*/  SHF.R.U64 R74, R74, 0x3, RZ ;  /* 0x000000034a4a7819 */ /* 0x000fe400000012ff */
[----:B------:R-:W-:Y:S02]  /*fc60*/  F2FP.F16.F32.PACK_AB R7, R164, R7 ;  /* 0x00000007a407723e */ /* 0x000fe400000000ff */
[----:B------:R-:W-:Y:S02]  /*fc70*/  IADD3.X R55, RZ, R23, RZ, P2, !PT ;  /* 0x00000017ff377210 */ /* 0x000fe400017fe4ff */
[----:B------:R-:W-:Y:S01]  /*fc80*/  LOP3.LUT R58, R59, 0x380, RZ, 0xc0, !PT ;  /* 0x000003803b3a7812 */ /* 0x000fe200078ec0ff */
[----:B------:R2:W-:Y:S01]  /*fc90*/  STSM.16.M88.4 [R67], R4 ;  /* 0x0000000443007844 */ /* 0x0005e20000000200 */
[----:B------:R-:W-:Y:S02]  /*fca0*/  IADD3 R71, P2, R22, 0xc060, RZ ;  /* 0x0000c06016477810 */ /* 0x000fe40007f5e0ff */
[----:B------:R-:W-:-:S02]  /*fcb0*/  LOP3.LUT R62, R63, 0x380, RZ, 0xc0, !PT ;  /* 0x000003803f3e7812 */ /* 0x000fc400078ec0ff */
[----:B------:R-:W-:Y:S02]  /*fcc0*/  SHF.R.U64 R66, R66, 0x3, RZ ;  /* 0x0000000342427819 */ /* 0x000fe400000012ff */
[----:B------:R-:W-:Y:S01]  /*fcd0*/  LOP3.LUT R74, R74, R75, RZ, 0x3c, !PT ;  /* 0x0000004b4a4a7212 */ /* 0x000fe200078e3cff */
[----:B------:R-:W-:Y:S01]  /*fce0*/  IMAD.X R75, RZ, RZ, R23, P4 ;  /* 0x000000ffff4b7224 */ /* 0x000fe200020e0617 */
[----:B------:R-:W-:Y:S02]  /*fcf0*/  SHF.R.U64 R58, R58, 0x3, RZ ;  /* 0x000000033a3a7819 */ /* 0x000fe400000012ff */
[----:B------:R-:W-:Y:S02]  /*fd00*/  LOP3.LUT R70, R71, 0x380, RZ, 0xc0, !PT ;  /* 0x0000038047467812 */ /* 0x000fe400078ec0ff */
[----:B------:R-:W-:Y:S01]  /*fd10*/  MOV R166, R18 ;  /* 0x0000001200a67202 */ /* 0x000fe20000000f00 */
[----:B------:R-:W-:Y:S01]  /*fd20*/  IMAD.U32 R19, RZ, RZ, UR9 ;  /* 0x00000009ff137e24 */ /* 0x000fe2000f8e00ff */
[----:B------:R-:W-:-:S02]  /*fd30*/  F2FP.F16.F32.PACK_AB R8, R41, R8 ;  /* 0x000000082908723e */ /* 0x000fc400000000ff */
[----:B--2---:R-:W-:Y:S02]  /*fd40*/  F2FP.F16.F32.PACK_AB R4, R33, R32 ;  /* 0x000000202104723e */ /* 0x004fe400000000ff */
[----:B------:R-:W-:Y:S02]  /*fd50*/  F2FP.F16.F32.PACK_AB R5, R153, R56 ;  /* 0x000000389905723e */ /* 0x000fe400000000ff */
[----:B------:R-:W-:Y:S02]  /*fd60*/  F2FP.F16.F32.PACK_AB R6, R37, R36 ;  /* 0x000000242506723e */ /* 0x000fe400000000ff */
[----:B------:R-:W-:Y:S02]  /*fd70*/  F2FP.F16.F32.PACK_AB R7, R155, R52 ;  /* 0x000000349b07723e */ /* 0x000fe400000000ff */
[----:B------:R-:W-:Y:S02]  /*fd80*/  F2FP.F16.F32.PACK_AB R9, R64, R9 ;  /* 0x000000094009723e */ /* 0x000fe400000000ff */
[----:B------:R-:W-:Y:S01]  /*fd90*/  F2FP.F16.F32.PACK_AB R10, R45, R10 ;  /* 0x0000000a2d0a723e */ /* 0x000fe200000000ff */
[----:B------:R1:W-:Y:S01]  /*fda0*/  STSM.16.M88.4 [R166], R4 ;  /* 0x00000004a6007844 */ /* 0x0003e20000000200 */
[----:B------:R-:W-:-:S02]  /*fdb0*/  F2FP.F16.F32.PACK_AB R11, R152, R11 ;  /* 0x0000000b980b723e */ /* 0x000fc400000000ff */
[----:B------:R-:W-:Y:S02]  /*fdc0*/  SHF.R.U64 R62, R62, 0x3, RZ ;  /* 0x000000033e3e7819 */ /* 0x000fe400000012ff */
[----:B------:R-:W-:Y:S01]  /*fdd0*/  LOP3.LUT R66, R66, R25, RZ, 0x3c, !PT ;  /* 0x0000001942427212 */ /* 0x000fe200078e3cff */
[----:B------:R-:W-:Y:S01]  /*fde0*/  STSM.16.M88.4 [R165], R8 ;  /* 0x00000008a5007844 */ /* 0x000fe20000000200 */
[----:B------:R-:W-:Y:S02]  /*fdf0*/  MOV R164, R26 ;  /* 0x0000001a00a47202 */ /* 0x000fe40000000f00 */
[----:B------:R-:W-:Y:S02]  /*fe00*/  F2FP.F16.F32.PACK_AB R12, R49, R12 ;  /* 0x0000000c310c723e */ /* 0x000fe400000000ff */
[----:B------:R-:W-:Y:S02]  /*fe10*/  F2FP.F16.F32.PACK_AB R13, R154, R13 ;  /* 0x0000000d9a0d723e */ /* 0x000fe400000000ff */
[----:B------:R-:W-:-:S02]  /*fe20*/  F2FP.F16.F32.PACK_AB R14, R53, R14 ;  /* 0x0000000e350e723e */ /* 0x000fc400000000ff */
[----:B------:R-:W-:Y:S02]  /*fe30*/  F2FP.F16.F32.PACK_AB R15, R156, R15 ;  /* 0x0000000f9c0f723e */ /* 0x000fe400000000ff */
[----:B------:R-:W-:Y:S02]  /*fe40*/  MOV R162, R30 ;  /* 0x0000001e00a27202 */ /* 0x000fe40000000f00 */
[----:B------:R-:W-:Y:S01]  /*fe50*/  MOV R35, R34 ;  /* 0x0000002200237202 */ /* 0x000fe20000000f00 */
[----:B------:R-:W-:Y:S01]  /*fe60*/  STSM.16.M88.4 [R164], R12 ;  /* 0x0000000ca4007844 */ /* 0x000fe20000000200 */
[----:B------:R-:W-:Y:S02]  /*fe70*/  F2FP.F16.F32.PACK_AB R24, R57, R24 ;  /* 0x000000183918723e */ /* 0x000fe400000000ff */
[----:B------:R-:W-:Y:S02]  /*fe80*/  F2FP.F16.F32.PACK_AB R25, R157, R48 ;  /* 0x000000309d19723e */ /* 0x000fe400000000ff */
[----:B------:R-:W-:-:S02]  /*fe90*/  F2FP.F16.F32.PACK_AB R26, R61, R60 ;  /* 0x0000003c3d1a723e */ /* 0x000fc400000000ff */
[----:B------:R-:W-:Y:S02]  /*fea0*/  F2FP.F16.F32.PACK_AB R27, R159, R44 ;  /* 0x0000002c9f1b723e */ /* 0x000fe400000000ff */
[----:B------:R-:W-:Y:S01]  /*feb0*/  LOP3.LUT R58, R58, R59, RZ, 0x3c, !PT ;  /* 0x0000003b3a3a7212 */ /* 0x000fe200078e3cff */
[----:B------:R-:W-:Y:S01]  /*fec0*/  IMAD.X R59, RZ, RZ, R23, P6 ;  /* 0x000000ffff3b7224 */ /* 0x000fe200030e0617 */
[----:B------:R-:W-:Y:S01]  /*fed0*/  SHF.R.U64 R70, R70, 0x3, RZ ;  /* 0x0000000346467819 */ /* 0x000fe200000012ff */
[----:B------:R-:W-:Y:S01]  /*fee0*/  STSM.16.M88.4 [R162], R24 ;  /* 0x00000018a2007844 */ /* 0x000fe20000000200 */
[----:B------:R-:W-:Y:S02]  /*fef0*/  MOV R34, R74 ;  /* 0x0000004a00227202 */ /* 0x000fe40000000f00 */
[----:B------:R-:W-:Y:S02]  /*ff00*/  F2FP.F16.F32.PACK_AB R28, R65, R28 ;  /* 0x0000001c411c723e */ /* 0x000fe400000000ff */
[----:B------:R-:W-:-:S02]  /*ff10*/  F2FP.F16.F32.PACK_AB R29, R161, R40 ;  /* 0x00000028a11d723e */ /* 0x000fc400000000ff */
[----:B------:R-:W-:Y:S02]  /*ff20*/  F2FP.F16.F32.PACK_AB R30, R69, R68 ;  /* 0x00000044451e723e */ /* 0x000fe400000000ff */
[----:B------:R-:W-:Y:S02]  /*ff30*/  F2FP.F16.F32.PACK_AB R31, R158, R17 ;  /* 0x000000119e1f723e */ /* 0x000fe400000000ff */
[----:B------:R-:W-:Y:S02]  /*ff40*/  F2FP.F16.F32.PACK_AB R72, R73, R72 ;  /* 0x000000484948723e */ /* 0x000fe400000000ff */
[----:B------:R-:W-:Y:S01]  /*ff50*/  F2FP.F16.F32.PACK_AB R80, R81, R80 ;  /* 0x000000505150723e */ /* 0x000fe200000000ff */
[----:B------:R-:W-:Y:S01]  /*ff60*/  STSM.16.M88.4 [R35], R28 ;  /* 0x0000001c23007844 */ /* 0x000fe20000000200 */
[----:B------:R-:W-:Y:S02]  /*ff70*/  MOV R38, R38 ;  /* 0x0000002600267202 */ /* 0x000fe40000000f00 */
[----:B------:R-:W-:Y:S01]  /*ff80*/  MOV R19, UR5 ;  /* 0x0000000500137c02 */ /* 0x000fe20008000f00 */
[----:B------:R-:W-:Y:S01]  /*ff90*/  USHF.R.S32.HI UR5, URZ, 0x1f, UR44 ;  /* 0x0000001f3f057899 */ /* 0x000fe2000801142c */
[----:B------:R-:W-:-:S02]  /*ffa0*/  F2FP.F16.F32.PACK_AB R73, R160, R3 ;  /* 0x00000003a049723e */ /* 0x000fc400000000ff */
[----:B------:R-:W-:Y:S02]  /*ffb0*/  F2FP.F16.F32.PACK_AB R74, R77, R76 ;  /* 0x0000004c4d4a723e */ /* 0x000fe400000000ff */
[----:B------:R-:W-:Y:S01]  /*ffc0*/  F2FP.F16.F32.PACK_AB R75, R79, R78 ;  /* 0x0000004e4f4b723e */ /* 0x000fe200000000ff */
[----:B-1----:R-:W-:Y:S01]  /*ffd0*/  IMAD R4, R20, UR5, RZ ;  /* 0x0000000514047c24 */ /* 0x002fe2000f8e02ff */
[----:B------:R-:W-:Y:S02]  /*ffe0*/  F2FP.F16.F32.PACK_AB R81, R163, R82 ;  /* 0x00000052a351723e */ /* 0x000fe400000000ff */
[----:B------:R-:W-:Y:S01]  /*fff0*/  F2FP.F16.F32.PACK_AB R88, R89, R88 ;  /* 0x000000585958723e */ /* 0x000fe200000000ff */
[----:B------:R-:W-:Y:S01]  /*10000*/  STSM.16.M88.4 [R38], R72 ;  /* 0x0000004826007844 */ /* 0x000fe20000000200 */
[----:B------:R-:W-:Y:S01]  /*10010*/  LOP3.LUT R62, R62, R63, RZ, 0x3c, !PT ;  /* 0x0000003f3e3e7212 */ /* 0x000fe200078e3cff */
[----:B------:R-:W-:Y:S01]  /*10020*/  IMAD R4, R21, UR44, R4 ;  /* 0x0000002c15047c24 */ /* 0x000fe2000f8e0204 */
[----:B------:R-:W-:-:S02]  /*10030*/  MOV R42, R42 ;  /* 0x0000002a002a7202 */ /* 0x000fc40000000f00 */
[----:B------:R-:W-:Y:S02]  /*10040*/  F2FP.F16.F32.PACK_AB R82, R85, R84 ;  /* 0x000000545552723e */ /* 0x000fe400000000ff */
[----:B------:R-:W-:Y:S02]  /*10050*/  F2FP.F16.F32.PACK_AB R83, R86, R83 ;  /* 0x000000535653723e */ /* 0x000fe400000000ff */
[----:B------:R-:W-:Y:S02]  /*10060*/  F2FP.F16.F32.PACK_AB R89, R87, R90 ;  /* 0x0000005a5759723e */ /* 0x000fe400000000ff */
[----:B------:R-:W-:Y:S01]  /*10070*/  F2FP.F16.F32.PACK_AB R96, R97, R96 ;  /* 0x000000606160723e */ /* 0x000fe200000000ff */
[----:B------:R-:W-:Y:S01]  /*10080*/  STSM.16.M88.4 [R42], R80 ;  /* 0x000000502a007844 */ /* 0x000fe20000000200 */
[----:B------:R-:W-:Y:S02]  /*10090*/  MOV R46, R46 ;  /* 0x0000002e002e7202 */ /* 0x000fe40000000f00 */
[----:B------:R-:W-:-:S02]  /*100a0*/  IADD3.X R63, RZ, R23, RZ, P5, !PT ;  /* 0x00000017ff3f7210 */ /* 0x000fc40002ffe4ff */
[----:B------:R-:W-:Y:S02]  /*100b0*/  MOV R18, UR8 ;  /* 0x0000000800127c02 */ /* 0x000fe40008000f00 */
[----:B------:R-:W-:Y:S02]  /*100c0*/  F2FP.F16.F32.PACK_AB R90, R93, R92 ;  /* 0x0000005c5d5a723e */ /* 0x000fe400000000ff */
[----:B------:R-:W-:Y:S01]  /*100d0*/  F2FP.F16.F32.PACK_AB R91, R94, R91 ;  /* 0x0000005b5e5b723e */ /* 0x000fe200000000ff */
[----:B------:R-:W-:Y:S01]  /*100e0*/  IMAD.WIDE.U32 R18, R20, UR44, R18 ;  /* 0x0000002c14127c25 */ /* 0x000fe2000f8e0012 */
[----:B------:R-:W-:Y:S02]  /*100f0*/  F2FP.F16.F32.PACK_AB R97, R95, R98 ;  /* 0x000000625f61723e */ /* 0x000fe400000000ff */
[----:B------:R-:W-:Y:S01]  /*10100*/  F2FP.F16.F32.PACK_AB R104, R105, R104 ;  /* 0x000000686968723e */ /* 0x000fe200000000ff */
[----:B------:R-:W-:Y:S01]  /*10110*/  STSM.16.M88.4 [R46], R88 ;  /* 0x000000582e007844 */ /* 0x000fe20000000200 */
[----:B------:R-:W-:Y:S01]  /*10120*/  LOP3.LUT R70, R70, R71, RZ, 0x3c, !PT ;  /* 0x0000004746467212 */ /* 0x000fe200078e3cff */
[----:B------:R-:W-:Y:S01]  /*10130*/  IMAD.X R71, RZ, RZ, R23, P2 ;  /* 0x000000ffff477224 */ /* 0x000fe200010e0617 */
        /* <DEDUP_REMOVED lines=34> */
[----:B------:R-:W-:Y:S01]  /*10360*/  MOV R70, R70 ;  /* 0x0000004600467202 */ /* 0x000fe20000000f00 */
[----:B------:R-:W-:Y:S01]  /*10370*/  STSM.16.M88.4 [R66], R136 ;  /* 0x0000008842007844 */ /* 0x000fe20000000200 */
[----:B------:R-:W-:Y:S02]  /*10380*/  F2FP.F16.F32.PACK_AB R146, R149, R148 ;  /* 0x000000949592723e */ /* 0x000fe400000000ff */
[----:B------:R-:W-:-:S02]  /*10390*/  F2FP.F16.F32.PACK_AB R147, R151, R150 ;  /* 0x000000969793723e */ /* 0x000fc400000000ff */
        /* <DEDUP_REMOVED lines=50> */
.L_x_1981:
[----:B------:R-:W-:Y:S05]  /*106c0*/  BSYNC B0 ;  /* 0x0000000000007941 */ /* 0x000fea0003800000 */
.L_x_1980:
[----:B------:R-:W-:Y:S05]  /*106d0*/  BRA `(.L_x_1979) ;  /* 0x0000000800947947 */ /* 0x000fea0003800000 */
.L_x_1978:
        /* <DEDUP_REMOVED lines=31> */
[----:B------:R-:W-:Y:S02]  /*108d0*/  LEA.HI.X R5, R2, UR9, R3, 0x2, P0 ;  /* 0x0000000902057c11 */ /* 0x000fe400080f1403 */
[----:B------:R-:W-:-:S05]  /*108e0*/  MOV R3, 0xff800000 ;  /* 0xff80000000037802 */ /* 0x000fca0000000f00 */
[----:B------:R1:W-:Y:S02]  /*108f0*/  STG.E desc[UR10][R4.64], R3 ;  /* 0x0000000304007986 */ /* 0x0003e4000c10190a */
.L_x_1983:
[----:B------:R-:W-:Y:S05]  /*10900*/  BSYNC B0 ;  /* 0x0000000000007941 */ /* 0x000fea0003800000 */
.L_x_1982:
[----:B------:R-:W-:Y:S01]  /*10910*/  R2UR UR7, R218 ;  /* 0x00000000da0772ca */ /* 0x000fe200000e0000 */
[----:B------:R-:W-:Y:S01]  /*10920*/  ULDC UR5, c[0x0][0xa88] ;  /* 0x0002a20000057ab9 */ /* 0x000fe20000000800 */
[C---:B------:R-:W-:Y:S01]  /*10930*/  VIADD R0, R216.reuse, 0x20 ;  /* 0x00000020d8007836 */ /* 0x040fe20000000000 */
[----:B------:R-:W-:Y:S01]  /*10940*/  UIADD3 UR42, -UR42, UR5, URZ ;  /* 0x000000052a2a7290 */ /* 0x000fe2000fffe13f */
[----:B-1----:R-:W-:Y:S01]  /*10950*/  IMAD R3, R9, UR43, R8 ;  /* 0x0000002b09037c24 */ /* 0x002fe2000f8e0208 */
[----:B------:R-:W-:Y:S01]  /*10960*/  SHF.R.S32.HI R217, RZ, 0x1f, R216 ;  /* 0x0000001fffd97819 */ /* 0x000fe200000114d8 */
[----:B------:R-:W-:Y:S01]  /*10970*/  BSSY B0, `(.L_x_1984) ;  /* 0x0000026000007945 */ /* 0x000fe20003800000 */
[C---:B------:R-:W-:Y:S01]  /*10980*/  IADD3 R2, R216.reuse, 0x40, RZ ;  /* 0x00000040d8027810 */ /* 0x040fe20007ffe0ff */
        /* <DEDUP_REMOVED lines=9> */
[----:B--2---:R-:W-:-:S04]  /*10a20*/  IADD3 R5, R14, UR5, RZ ;  /* 0x000000050e057c10 */ /* 0x004fc8000fffe0ff */
[----:B------:R-:W-:Y:S01]  /*10a30*/  IADD3 R11, R7, R3, RZ ;  /* 0x00000003070b7210 */ /* 0x000fe20007ffe0ff */
        /* <DEDUP_REMOVED lines=17> */
[----:B------:R-:W-:-:S02]  /*10b50*/  ULDC.64 UR6, c[0x0][0xa80] ;  /* 0x0002a00000067ab9 */ /* 0x000fc40000000a00 */
[----:B------:R-:W-:Y:S02]  /*10b60*/  LEA R12, P6, R2, UR6, 0x1 ;  /* 0x00000006020c7c11 */ /* 0x000fe4000f8c08ff */
[----:B------:R-:W-:-:S04]  /*10b70*/  IADD3 R3, R3, R9, RZ ;  /* 0x0000000903037210 */ /* 0x000fc80007ffe0ff */
[----:B------:R-:W-:-:S05]  /*10b80*/  LEA.HI.X R13, R2, UR7, R3, 0x1, P6 ;  /* 0x00000007020d7c11 */ /* 0x000fca000b0f0c03 */
[----:B------:R1:W-:Y:S04]  /*10b90*/  @!P2 STG.E.128 desc[UR8][R12.64], RZ ;  /* 0x000000ff0c00a986 */ /* 0x0003e8000c101d08 */
[----:B------:R1:W-:Y:S04]  /*10ba0*/  @!P3 STG.E.128 desc[UR8][R12.64+0x80], RZ ;  /* 0x000080ff0c00b986 */ /* 0x0003e8000c101d08 */
[----:B------:R1:W-:Y:S04]  /*10bb0*/  @!P4 STG.E.128 desc[UR8][R12.64+0x100], RZ ;  /* 0x000100ff0c00c986 */ /* 0x0003e8000c101d08 */
[----:B------:R1:W-:Y:S02]  /*10bc0*/  @!P5 STG.E.128 desc[UR8][R12.64+0x180], RZ ;  /* 0x000180ff0c00d986 */ /* 0x0003e4000c101d08 */
.L_x_1985:
[----:B------:R-:W-:Y:S05]  /*10bd0*/  BSYNC B0 ;  /* 0x0000000000007941 */ /* 0x000fea0003800000 */
.L_x_1984:
        /* <DEDUP_REMOVED lines=10> */
[----:B------:R-:W-:Y:S01]  /*10c80*/  ULDC.64 UR8, c[0x0][0x208] ;  /* 0x0000820000087ab9 */ /* 0x000fe20000000a00 */
[----:B------:R-:W-:Y:S01]  /*10c90*/  ISETP.GE.AND P4, PT, R2, UR5, PT ;  /* 0x0000000502007c0c */ /* 0x000fe2000bf86270 */
[----:B------:R-:W-:Y:S01]  /*10ca0*/  IMAD.MOV.U32 R2, RZ, RZ, R6 ;  /* 0x000000ffff027224 */ /* 0x000fe200078e0006 */
[----:B------:R-:W-:Y:S01]  /*10cb0*/  MOV R3, R11 ;  /* 0x0000000b00037202 */ /* 0x000fe20000000f00 */
[----:B------:R-:W-:Y:S01]  /*10cc0*/  IMAD R0, R0, UR6, RZ ;  /* 0x0000000600007c24 */ /* 0x000fe2000f8e02ff */
[----:B------:R-:W-:-:S02]  /*10cd0*/  IADD3 R8, R212, 0xc0, RZ ;  /* 0x000000c0d4087810 */ /* 0x000fc40007ffe0ff */
[----:B------:R-:W-:Y:S01]  /*10ce0*/  ISETP.GE.AND P3, PT, R212, UR5, PT ;  /* 0x00000005d4007c0c */ /* 0x000fe2000bf66270 */
[----:B------:R-:W-:Y:S01]  /*10cf0*/  IMAD.WIDE.U32 R2, R9, UR6, R2 ;  /* 0x0000000609027c25 */ /* 0x000fe2000f8e0002 */
        /* <DEDUP_REMOVED lines=10> */
.L_x_1987:
[----:B------:R-:W-:Y:S05]  /*10da0*/  BSYNC B0 ;  /* 0x0000000000007941 */ /* 0x000fea0003800000 */
.L_x_1986:
[----:B------:R-:W-:Y:S04]  /*10db0*/  BSSY B0, `(.L_x_1988) ;  /* 0x000001b000007945 */ /* 0x000fe80003800000 */
[----:B------:R-:W-:Y:S05]  /*10dc0*/  @P1 BRA `(.L_x_1989) ;  /* 0x0000000000641947 */ /* 0x000fea0003800000 */
[----:B--2---:R-:W-:Y:S01]  /*10dd0*/  IADD3 R9, P0, R4, 0x40, RZ ;  /* 0x0000004004097810 */ /* 0x004fe20007f1e0ff */
[C---:B------:R-:W-:Y:S01]  /*10de0*/  VIADD R3, R212.reuse, 0x80 ;  /* 0x00000080d4037836 */ /* 0x040fe20000000000 */
[----:B------:R-:W-:Y:S01]  /*10df0*/  IADD3 R2, R212, 0x40, RZ ;  /* 0x00000040d4027810 */ /* 0x000fe20007ffe0ff */
[----:B------:R-:W-:Y:S01]  /*10e00*/  ULDC UR5, c[0x0][0xa8c] ;  /* 0x0002a30000057ab9 */ /* 0x000fe20000000800 */
        /* <DEDUP_REMOVED lines=21> */
.L_x_1989:
[----:B------:R-:W-:Y:S05]  /*10f60*/  BSYNC B0 ;  /* 0x0000000000007941 */ /* 0x000fea0003800000 */
.L_x_1988:
[----:B------:R-:W-:Y:S04]  /*10f70*/  BSSY B0, `(.L_x_1979) ;  /* 0x000001b000007945 */ /* 0x000fe80003800000 */
[----:B------:R-:W-:Y:S05]  /*10f80*/  @P2 BRA `(.L_x_1990) ;  /* 0x0000000000642947 */ /* 0x000fea0003800000 */
[----:B------:R-:W-:Y:S01]  /*10f90*/  IADD3 R7, P0, R4, 0x60, RZ ;  /* 0x0000006004077810 */ /* 0x000fe20007f1e0ff */
[----:B------:R-:W-:Y:S01]  /*10fa0*/  VIADD R0, R212, 0x40 ;  /* 0x00000040d4007836 */ /* 0x000fe20000000000 */
[----:B------:R-:W-:Y:S01]  /*10fb0*/  MOV R3, R11 ;  /* 0x0000000b00037202 */ /* 0x000fe20000000f00 */
[----:B------:R-:W-:Y:S01]  /*10fc0*/  ULDC UR5, c[0x0][0xa8c] ;  /* 0x0002a30000057ab9 */ /* 0x000fe20000000800 */
[----:B------:R-:W-:Y:S01]  /*10fd0*/  IADD3.X R4, RZ, R5, RZ, P0, !PT ;  /* 0x00000005ff047210 */ /* 0x000fe200007fe4ff */
[----:B------:R-:W-:Y:S01]  /*10fe0*/  ULDC.64 UR6, c[0x0][0xad8] ;  /* 0x0002b60000067ab9 */ /* 0x000fe20000000a00 */
[----:B------:R-:W-:Y:S01]  /*10ff0*/  IMAD.MOV.U32 R2, RZ, RZ, R6 ;  /* 0x000000ffff027224 */ /* 0x000fe200078e0006 */
[----:B------:R-:W-:Y:S01]  /*11000*/  ISETP.GE.AND P2, PT, R0, UR5, PT ;  /* 0x0000000500007c0c */ /* 0x000fe2000bf46270 */
[C---:B------:R-:W-:Y:S01]  /*11010*/  VIADD R5, R212.reuse, 0x80 ;  /* 0x00000080d4057836 */ /* 0x040fe20000000000 */
[----:B------:R-:W-:Y:S01]  /*11020*/  IADD3 R0, R212, 0xc0, RZ ;  /* 0x000000c0d4007810 */ /* 0x000fe20007ffe0ff */
[----:B------:R-:W-:Y:S01]  /*11030*/  IMAD R4, R4, UR6, RZ ;  /* 0x0000000604047c24 */ /* 0x000fe2000f8e02ff */
[----:B------:R-:W-:Y:S01]  /*11040*/  ISETP.GE.AND P1, PT, R212, UR5, PT ;  /* 0x00000005d4007c0c */ /* 0x000fe2000bf26270 */
[----:B------:R-:W-:Y:S01]  /*11050*/  IMAD.WIDE.U32 R2, R7, UR6, R2 ;  /* 0x0000000607027c25 */ /* 0x000fe2000f8e0002 */
[----:B------:R-:W-:Y:S01]  /*11060*/  ISETP.GE.AND P3, PT, R5, UR5, PT ;  /* 0x0000000505007c0c */ /* 0x000fe2000bf66270 */
[----:B------:R-:W-:Y:S01]  /*11070*/  ULDC.64 UR8, c[0x0][0x208] ;  /* 0x0000820000087ab9 */ /* 0x000fe20000000a00 */
[----:B------:R-:W-:Y:S01]  /*11080*/  ISETP.GE.AND P4, PT, R0, UR5, PT ;  /* 0x0000000500007c0c */ /* 0x000fe2000bf86270 */
[----:B------:R-:W-:Y:S01]  /*11090*/  IMAD R7, R7, UR7, R4 ;  /* 0x0000000707077c24 */ /* 0x000fe2000f8e0204 */
[----:B------:R-:W-:-:S02]  /*110a0*/  ULDC.64 UR6, c[0x0][0xa80] ;  /* 0x0002a00000067ab9 */ /* 0x000fc40000000a00 */
[----:B------:R-:W-:Y:S01]  /*110b0*/  LEA R4, P0, R2, UR6, 0x1 ;  /* 0x0000000602047c11 */ /* 0x000fe2000f8008ff */
[----:B------:R-:W-:-:S05]  /*110c0*/  IMAD.IADD R3, R3, 0x1, R7 ;  /* 0x0000000103037824 */ /* 0x000fca00078e0207 */
[----:B------:R-:W-:-:S05]  /*110d0*/  LEA.HI.X R5, R2, UR7, R3, 0x1, P0 ;  /* 0x0000000702057c11 */ /* 0x000fca00080f0c03 */
[----:B------:R4:W-:Y:S04]  /*110e0*/  @!P1 STG.E.128 desc[UR8][R4.64], RZ ;  /* 0x000000ff04009986 */ /* 0x0009e8000c101d08 */
[----:B------:R4:W-:Y:S04]  /*110f0*/  @!P2 STG.E.128 desc[UR8][R4.64+0x80], RZ ;  /* 0x000080ff0400a986 */ /* 0x0009e8000c101d08 */
[----:B------:R4:W-:Y:S04]  /*11100*/  @!P3 STG.E.128 desc[UR8][R4.64+0x100], RZ ;  /* 0x000100ff0400b986 */ /* 0x0009e8000c101d08 */
[----:B------:R4:W-:Y:S02]  /*11110*/  @!P4 STG.E.128 desc[UR8][R4.64+0x180], RZ ;  /* 0x000180ff0400c986 */ /* 0x0009e4000c101d08 */
.L_x_1990:
[----:B------:R-:W-:Y:S05]  /*11120*/  BSYNC B0 ;  /* 0x0000000000007941 */ /* 0x000fea0003800000 */
.L_x_1979:
[----:B------:R-:W5:Y:S02]  /*11130*/  LDC R0, c[0x0][0xda8] ;  /* 0x00036a00ff007b82 */ /* 0x000f640000000800 */
[----:B-----5:R-:W-:-:S13]  /*11140*/  ISETP.LE.AND P0, PT, R0, UR4, PT ;  /* 0x0000000400007c0c */ /* 0x020fda000bf03270 */
[----:B------:R-:W-:Y:S05]  /*11150*/  @!P0 BRA `(.L_x_1991) ;  /* 0xfffffefc00208947 */ /* 0x000fea000383ffff */
[----:B------:R-:W-:Y:S05]  /*11160*/  EXIT ;  /* 0x000000000000794d */ /* 0x000fea0003800000 */
.L_x_1943:
        /* <DEDUP_REMOVED lines=8> */
[----:B------:R-:W-:Y:S01]  /*111f0*/  MOV R17, 0x1 ;  /* 0x0000000100117802 */ /* 0x000fe20000000f00 */
[----:B------:R-:W-:-:S05]  /*11200*/  IMAD.MOV.U32 R16, RZ, RZ, RZ ;  /* 0x000000ffff107224 */ /* 0x000fca00078e00ff */
[----:B------:R-:W1:Y:S02]  /*11210*/  LDC R0, c[0x0][0xda8] ;  /* 0x00036a00ff007b82 */ /* 0x000e640000000800 */
[----:B-1----:R-:W-:-:S13]  /*11220*/  ISETP.LE.AND P0, PT, R0, UR4, PT ;  /* 0x0000000400007c0c */ /* 0x002fda000bf03270 */
[----:B------:R-:W-:Y:S05]  /*11230*/  @P0 BRA `(.L_x_1992) ;  /* 0x0000003000000947 */ /* 0x000fea0003800000 */
[----:B------:R-:W1:Y:S01]  /*11240*/  S2R R2, SR_TID.X ;  /* 0x0000000000027919 */ /* 0x000e620000002100 */
[----:B------:R-:W-:Y:S01]  /*11250*/  MOV R18, UR4 ;  /* 0x0000000400127c02 */ /* 0x000fe20008000f00 */
[----:B------:R-:W-:Y:S01]  /*11260*/  IMAD.MOV.U32 R16, RZ, RZ, RZ ;  /* 0x000000ffff107224 */ /* 0x000fe200078e00ff */
[----:B------:R-:W-:Y:S01]  /*11270*/  MOV R17, 0x1 ;  /* 0x0000000100117802 */ /* 0x000fe20000000f00 */
[----:B------:R-:W-:Y:S01]  /*11280*/  ULDC UR50, c[0x0][0xc] ;  /* 0x0000030000327ab9 */ /* 0x000fe20000000800 */
[----:B------:R-:W-:Y:S01]  /*11290*/  ULDC.64 UR42, c[0x0][0x198] ;  /* 0x00006600002a7ab9 */ /* 0x000fe20000000a00 */
[----:B------:R-:W-:Y:S01]  /*112a0*/  UMOV UR49, URZ ;  /* 0x0000003f00317c82 */ /* 0x000fe20008000000 */
[----:B-1----:R-:W-:-:S07]  /*112b0*/  LOP3.LUT R19, R2, 0x1f, RZ, 0xc0, !PT ;  /* 0x0000001f02137812 */ /* 0x002fce00078ec0ff */
.L_x_2040:
        /* <DEDUP_REMOVED lines=21> */
.L_x_1993:
[----:B------:R-:W-:Y:S01]  /*11410*/  ULDC UR9, c[0x0][0xdc4] ;  /* 0x0003710000097ab9 */ /* 0x000fe20000000800 */
[----:B------:R-:W-:Y:S01]  /*11420*/  UMOV UR6, UR7 ;  /* 0x0000000700067c82 */ /* 0x000fe20008000000 */
[----:B------:R-:W-:-:S11]  /*11430*/  UISETP.NE.AND UP0, UPT, UR9, 0x1, UPT ;  /* 0x000000010900788c */ /* 0x000fd6000bf05270 */
[----:B------:R-:W-:Y:S02]  /*11440*/  @UP0 ULDC.64 UR10, c[0x0][0xdc8] ;  /* 0x00037200000a0ab9 */ /* 0x000fe40000000a00 */
[----:B------:R-:W-:-:S04]  /*11450*/  UIMAD.WIDE.U32 UR4, UR7, UR10, URZ ;  /* 0x0000000a070472a5 */ /* 0x000fc8000f8e003f */
[----:B------:R-:W-:-:S04]  /*11460*/  @UP0 USHF.R.U32.HI UR6, URZ, UR11, UR5 ;  /* 0x0000000b3f060299 */ /* 0x000fc80008011605 */
[----:B------:R-:W-:-:S12]  /*11470*/  UIMAD UR4, UR6, UR9, URZ ;  /* 0x00000009060472a4 */ /* 0x000fd8000f8e023f */
.L_x_1994:
[----:B------:R-:W-:Y:S01]  /*11480*/  ULDC.64 UR10, c[0x0][0x3f8] ;  /* 0x0000fe00000a7ab9 */ /* 0x000fe20000000a00 */
[----:B------:R-:W-:Y:S01]  /*11490*/  ULOP3.LUT UR6, URZ, UR6, URZ, 0x33, !UPT ;  /* 0x000000063f067292 */ /* 0x000fe2000f8e333f */
[----:B------:R-:W-:Y:S01]  /*114a0*/  BSSY B6, `(.L_x_1995) ;  /* 0x00002ca000067945 */ /* 0x000fe20003800000 */
[----:B------:R-:W-:Y:S02]  /*114b0*/  UISETP.NE.U32.AND UP0, UPT, UR10, URZ, UPT ;  /* 0x0000003f0a00728c */ /* 0x000fe4000bf05070 */
[----:B------:R-:W-:Y:S02]  /*114c0*/  UIADD3 UR9, UR7, -UR4, URZ ;  /* 0x8000000407097290 */ /* 0x000fe4000fffe03f */
[----:B------:R-:W-:Y:S01]  /*114d0*/  UISETP.NE.AND.EX UP0, UPT, UR11, URZ, UPT, UP0 ;  /* 0x0000003f0b00728c */ /* 0x000fe2000bf05300 */
[----:B------:R-:W-:Y:S01]  /*114e0*/  ULDC UR4, c[0x0][0xdac] ;  /* 0x00036b0000047ab9 */ /* 0x000fe20000000800 */
[----:B------:R-:W-:Y:S01]  /*114f0*/  ULDC UR5, c[0x0][0x404] ;  /* 0x0001010000057ab9 */ /* 0x000fe20000000800 */
[----:B------:R-:W-:Y:S01]  /*11500*/  UIADD3 UR6, UR6, UR4, URZ ;  /* 0x0000000406067290 */ /* 0x000fe2000fffe03f */
[----:B------:R-:W-:-:S02]  /*11510*/  ULDC UR7, c[0x0][0x2e0] ;  /* 0x0000b80000077ab9 */ /* 0x000fc40000000800 */
[----:B------:R-:W-:Y:S01]  /*11520*/  ULDC UR4, c[0x0][0x288] ;  /* 0x0000a20000047ab9 */ /* 0x000fe20000000800 */
[----:B------:R-:W-:Y:S02]  /*11530*/  USHF.L.U32 UR45, UR6, 0x7, URZ ;  /* 0x00000007062d7899 */ /* 0x000fe4000800063f */
[----:B------:R-:W-:Y:S02]  /*11540*/  USEL UR6, UR5, 0x1, UP0 ;  /* 0x0000000105067887 */ /* 0x000fe40008000000 */
[----:B------:R-:W-:Y:S02]  /*11550*/  UIADD3 UR5, UR45, 0xcf, -UR4 ;  /* 0x000000cf2d057890 */ /* 0x000fe4000fffe804 */
[----:B------:R-:W-:Y:S02]  /*11560*/  UIMAD UR4, UR6, UR7, 0x4f ;  /* 0x0000004f060474a4 */ /* 0x000fe4000f8e0207 */
[----:B------:R-:W-:Y:S02]  /*11570*/  UIMAD UR6, UR6, UR7, UR5 ;  /* 0x00000007060672a4 */ /* 0x000fe4000f8e0205 */
[----:B------:R-:W-:Y:S01]  /*11580*/  UIMAD.WIDE UR4, UR4, 0x66666667, URZ ;  /* 0x66666667040478a5 */ /* 0x000fe2000f8e023f */
[----:B------:R-:W-:Y:S01]  /*11590*/  ULDC UR10, c[0x0][0xdc4] ;  /* 0x00037100000a7ab9 */ /* 0x000fe20000000800 */
[----:B------:R-:W-:-:S02]  /*115a0*/  UIMAD.WIDE UR6, UR6, 0x66666667, URZ ;  /* 0x66666667060678a5 */ /* 0x000fc4000f8e023f */
[----:B------:R-:W-:Y:S02]  /*115b0*/  UIMAD UR10, UR8, UR10, UR9 ;  /* 0x0000000a080a72a4 */ /* 0x000fe4000f8e0209 */
[----:B------:R-:W-:Y:S01]  /*115c0*/  USHF.R.U32.HI UR6, URZ, 0x1f, UR7 ;  /* 0x0000001f3f067899 */ /* 0x000fe20008011607 */
[----:B------:R-:W-:Y:S01]  /*115d0*/  UMOV UR8, UR5 ;  /* 0x0000000500087c82 */ /* 0x000fe20008000000 */
[----:B------:R-:W-:Y:S01]  /*115e0*/  ULDC UR11, c[0x0][0xdb8] ;  /* 0x00036e00000b7ab9 */ /* 0x000fe20000000800 */
[----:B------:R-:W-:Y:S02]  /*115f0*/  USHF.R.U32.HI UR9, URZ, 0x1f, UR8 ;  /* 0x0000001f3f097899 */ /* 0x000fe40008011608 */
[----:B------:R-:W-:Y:S02]  /*11600*/  ULEA.HI.SX32 UR6, UR7, UR6, 0x1b ;  /* 0x0000000607067291 */ /* 0x000fe4000f8fda3f */
[----:B------:R-:W-:Y:S02]  /*11610*/  ULEA.HI.SX32 UR9, UR8, UR9, 0x1b ;  /* 0x0000000908097291 */ /* 0x000fe4000f8fda3f */
[----:B------:R-:W-:-:S02]  /*11620*/  UISETP.NE.AND UP1, UPT, UR11, 0x1, UPT ;  /* 0x000000010b00788c */ /* 0x000fc4000bf25270 */
[----:B------:R-:W-:Y:S01]  /*11630*/  UISETP.LT.AND UP0, UPT, UR9, UR6, UPT ;  /* 0x000000060900728c */ /* 0x000fe2000bf01270 */
[----:B------:R-:W-:-:S03]  /*11640*/  UMOV UR47, UR10 ;  /* 0x0000000a002f7c82 */ /* 0x000fc60008000000 */
[----:B------:R-:W-:-:S05]  /*11650*/  USEL UR41, UR9, UR6, UP0 ;  /* 0x0000000609297287 */ /* 0x000fca0008000000 */
[----:B------:R-:W-:Y:S01]  /*11660*/  @UP1 ULDC UR12, c[0x0][0xdbc] ;  /* 0x00036f00000c1ab9 */ /* 0x000fe20000000800 */
[----:B------:R-:W-:Y:S01]  /*11670*/  ISETP.LT.AND P0, PT, RZ, UR41, PT ;  /* 0x00000029ff007c0c */ /* 0x000fe2000bf01270 */
[----:B------:R-:W-:Y:S01]  /*11680*/  UIMAD.WIDE.U32 UR4, UR10, UR12, URZ ;  /* 0x0000000c0a0472a5 */ /* 0x000fe2000f8e003f */
[----:B------:R-:W-:-:S03]  /*11690*/  @UP1 ULDC UR7, c[0x0][0xdc0] ;  /* 0x0003700000071ab9 */ /* 0x000fc60000000800 */
[----:B------:R-:W-:-:S04]  /*116a0*/  @UP1 USHF.R.U32.HI UR47, URZ, UR7, UR5 ;  /* 0x000000073f2f1299 */ /* 0x000fc80008011605 */
[----:B------:R-:W-:-:S04]  /*116b0*/  UIADD3 UR46, -UR47, URZ, URZ ;  /* 0x0000003f2f2e7290 */ /* 0x000fc8000fffe13f */
[----:B------:R-:W-:Y:S01]  /*116c0*/  UIMAD UR46, UR11, UR46, UR10 ;  /* 0x0000002e0b2e72a4 */ /* 0x000fe2000f8e020a */
[----:B------:R-:W-:Y:S11]  /*116d0*/  @P0 BRA `(.L_x_1996) ;  /* 0x0000000000440947 */ /* 0x000ff60003800000 */
[----:B------:R-:W-:Y:S01]  /*116e0*/  ISETP.NE.AND P0, PT, R19, RZ, PT ;  /* 0x000000ff1300720c */ /* 0x000fe20003f05270 */
[----:B------:R-:W-:-:S12]  /*116f0*/  IMAD.MOV.U32 R13, RZ, RZ, R18 ;  /* 0x000000ffff0d7224 */ /* 0x000fd800078e0012 */
        /* <DEDUP_REMOVED lines=15> */
.L_x_1996:
        /* <DEDUP_REMOVED lines=23> */
.L_x_1998:
        /* <DEDUP_REMOVED lines=12> */
[----:B------:R-:W-:Y:S01]  /*11a20*/  MOV R7, UR9 ;  /* 0x0000000900077c02 */ /* 0x000fe20008000f00 */
[----:B------:R-:W-:Y:S01]  /*11a30*/  IMAD.U32 R10, RZ, RZ, UR4 ;  /* 0x00000004ff0a7e24 */ /* 0x000fe2000f8e00ff */
[----:B------:R-:W-:Y:S01]  /*11a40*/  MOV R11, UR5 ;  /* 0x00000005000b7c02 */ /* 0x000fe20008000f00 */
[----:B------:R-:W-:Y:S01]  /*11a50*/  IMAD.MOV.U32 R8, RZ, RZ, 0x70 ;  /* 0x00000070ff087424 */ /* 0x000fe200078e00ff */
[----:B------:R-:W-:Y:S01]  /*11a60*/  MOV R12, 0x1 ;  /* 0x00000001000c7802 */ /* 0x000fe20000000f00 */
[----:B-1----:R-:W-:-:S07]  /*11a70*/  IMAD.MOV.U32 R13, RZ, RZ, RZ ;  /* 0x000000ffff0d7224 */ /* 0x002fce00078e00ff */
[----:B------:R-:W-:-:S07]  /*11a80*/  LEPC R20, `(.L_x_2000) ;  /* 0x000000001014794e */ /* 0x000fce0000000000 */
[----:B--2---:R-:W-:Y:S05]  /*11a90*/  CALL.ABS.NOINC R2 ;  /* 0x0000000002007343 */ /* 0x004fea0003c00000 */
.L_x_2000:
        /* <DEDUP_REMOVED lines=16> */
.L_x_1999:
[----:B------:R-:W-:Y:S01]  /*11ba0*/  ULDC.64 UR4, c[0x0][0x9f8] ;  /* 0x00027e0000047ab9 */ /* 0x000fe20000000a00 */
[----:B------:R-:W-:Y:S01]  /*11bb0*/  IMAD.U32 R5, RZ, RZ, UR47 ;  /* 0x0000002fff057e24 */ /* 0x000fe2000f8e00ff */
[----:B------:R-:W-:Y:S01]  /*11bc0*/  ISETP.NE.U32.AND P0, PT, RZ, UR4, PT ;  /* 0x00000004ff007c0c */ /* 0x000fe2000bf05070 */
[----:B------:R-:W-:Y:S01]  /*11bd0*/  ULDC.64 UR6, c[0x0][0x208] ;  /* 0x0000820000067ab9 */ /* 0x000fe20000000a00 */
[----:B------:R-:W-:Y:S01]  /*11be0*/  MOV R0, UR47 ;  /* 0x0000002f00007c02 */ /* 0x000fe20008000f00 */
[----:B------:R-:W1:Y:S01]  /*11bf0*/  LDC R4, c[0x0][0x428] ;  /* 0x00010a00ff047b82 */ /* 0x000e620000000800 */
[----:B------:R-:W-:-:S13]  /*11c00*/  ISETP.NE.AND.EX P0, PT, RZ, UR5, PT, P0 ;  /* 0x00000005ff007c0c */ /* 0x000fda000bf05300 */
[----:B------:R-:W2:Y:S02]  /*11c10*/  @P0 LDC.64 R2, c[0x0][0x9f8] ;  /* 0x00027e00ff020b82 */ /* 0x000ea40000000a00 */
[----:B--2---:R-:W-:-:S05]  /*11c20*/  @P0 IMAD.WIDE R2, R5, 0x4, R2 ;  /* 0x0000000405020825 */ /* 0x004fca00078e0202 */
[----:B------:R2:W3:Y:S01]  /*11c30*/  @P0 LDG.E R0, desc[UR6][R2.64] ;  /* 0x0000000602000981 */ /* 0x0004e2000c1e1900 */
[----:B-1----:R-:W-:Y:S01]  /*11c40*/  ISETP.NE.AND P0, PT, R4, 0x1, PT ;  /* 0x000000010400780c */ /* 0x002fe20003f05270 */
[----:B------:R-:W-:Y:S01]  /*11c50*/  IMAD.U32 R4, RZ, RZ, UR46 ;  /* 0x0000002eff047e24 */ /* 0x000fe2000f8e00ff */
[----:B------:R-:W-:Y:S01]  /*11c60*/  ISETP.NE.AND P1, PT, R19, RZ, PT ;  /* 0x000000ff1300720c */ /* 0x000fe20003f25270 */
[----:B------:R-:W-:Y:S01]  /*11c70*/  UMOV UR44, URZ ;  /* 0x0000003f002c7c82 */ /* 0x000fe20008000000 */
[----:B------:R-:W-:Y:S01]  /*11c80*/  UMOV UR8, 0x40 ;  /* 0x0000004000087882 */ /* 0x000fe20000000000 */
[----:B------:R-:W-:Y:S01]  /*11c90*/  UMOV UR9, UR45 ;  /* 0x0000002d00097c82 */ /* 0x000fe20008000000 */
[----:B------:R-:W-:Y:S01]  /*11ca0*/  UMOV UR10, UR46 ;  /* 0x0000002e000a7c82 */ /* 0x000fe20008000000 */
[----:B------:R-:W-:Y:S01]  /*11cb0*/  UMOV UR11, UR47 ;  /* 0x0000002f000b7c82 */ /* 0x000fe20008000000 */
[----:B------:R-:W-:Y:S01]  /*11cc0*/  UMOV UR12, 0x80 ;  /* 0x00000080000c7882 */ /* 0x000fe20000000000 */
[----:B--2---:R-:W1:Y:S01]  /*11cd0*/  LDC.64 R2, c[0x0][0x3f8] ;  /* 0x0000fe00ff027b82 */ /* 0x004e620000000a00 */
[----:B------:R-:W-:Y:S01]  /*11ce0*/  UMOV UR13, UR45 ;  /* 0x0000002d000d7c82 */ /* 0x000fe20008000000 */
[----:B------:R-:W-:Y:S01]  /*11cf0*/  UMOV UR14, UR46 ;  /* 0x0000002e000e7c82 */ /* 0x000fe20008000000 */
[----:B------:R-:W-:Y:S01]  /*11d00*/  UMOV UR15, UR47 ;  /* 0x0000002f000f7c82 */ /* 0x000fe20008000000 */
[----:B------:R-:W-:Y:S01]  /*11d10*/  UMOV UR16, 0xc0 ;  /* 0x000000c000107882 */ /* 0x000fe20000000000 */
[----:B------:R-:W-:Y:S01]  /*11d20*/  UMOV UR17, UR45 ;  /* 0x0000002d00117c82 */ /* 0x000fe20008000000 */
[----:B------:R-:W-:Y:S01]  /*11d30*/  VOTEU.ALL UP1, P1 ;  /* 0x00000000003f7886 */ /* 0x000fe20000820000 */
[----:B------:R-:W-:Y:S01]  /*11d40*/  UMOV UR18, UR46 ;  /* 0x0000002e00127c82 */ /* 0x000fe20008000000 */
[----:B------:R-:W2:Y:S01]  /*11d50*/  @P0 LDC R5, c[0x0][0x42c] ;  /* 0x00010b00ff050b82 */ /* 0x000ea20000000800 */
[----:B------:R-:W-:Y:S01]  /*11d60*/  UMOV UR19, UR47 ;  /* 0x0000002f00137c82 */ /* 0x000fe20008000000 */
[----:B------:R-:W-:Y:S01]  /*11d70*/  UMOV UR6, 0xffffffff ;  /* 0xffffffff00067882 */ /* 0x000fe20000000000 */
[----:B------:R-:W-:-:S04]  /*11d80*/  @!UP1 UIADD3 UR4, UP0, UR42, 0x270, URZ ;  /* 0x000002702a049890 */ /* 0x000fc8000ff1e03f */
[----:B------:R-:W-:Y:S01]  /*11d90*/  @!UP1 UIADD3.X UR5, URZ, UR43, URZ, UP0, !UPT ;  /* 0x0000002b3f059290 */ /* 0x000fe200087fe43f */
[----:B------:R-:W4:Y:S08]  /*11da0*/  @P0 LDC R6, c[0x0][0x430] ;  /* 0x00010c00ff060b82 */ /* 0x000f300000000800 */
[----:B------:R1:W-:Y:S01]  /*11db0*/  @!UP1 UTMAPF.L2.4D [UR44], [UR4] ;  /* 0x0000002c040095b8 */ /* 0x0003e20008018000 */
[----:B--2---:R-:W-:Y:S01]  /*11dc0*/  @P0 IMAD.HI.U32 R5, R5, UR46, RZ ;  /* 0x0000002e05050c27 */ /* 0x004fe2000f8e00ff */
[----:B------:R2:W-:Y:S04]  /*11dd0*/  @!UP1 UTMAPF.L2.4D [UR8], [UR4] ;  /* 0x00000008040095b8 */ /* 0x0005e80008018000 */
[----:B----4-:R-:W-:Y:S01]  /*11de0*/  @P0 SHF.R.U32.HI R4, RZ, R6, R5 ;  /* 0x00000006ff040219 */ /* 0x010fe20000011605 */
[----:B------:R2:W-:Y:S01]  /*11df0*/  @!UP1 UTMAPF.L2.4D [UR12], [UR4] ;  /* 0x0000000c040095b8 */ /* 0x0005e20008018000 */
[----:B-1----:R-:W-:-:S02]  /*11e00*/  ISETP.NE.U32.AND P0, PT, R2, RZ, PT ;  /* 0x000000ff0200720c */ /* 0x002fc40003f05070 */
[----:B------:R-:W-:Y:S02]  /*11e10*/  MOV R5, UR41 ;  /* 0x0000002900057c02 */ /* 0x000fe40008000f00 */
[----:B------:R-:W-:Y:S01]  /*11e20*/  ISETP.NE.AND.EX P0, PT, R3, RZ, PT, P0 ;  /* 0x000000ff0300720c */ /* 0x000fe20003f05300 */
[----:B------:R2:W-:Y:S02]  /*11e30*/  @!UP1 UTMAPF.L2.4D [UR16], [UR4] ;  /* 0x00000010040095b8 */ /* 0x0005e40008018000 */
[----:B------:R-:W-:Y:S01]  /*11e40*/  VIADD R5, R5, 0xffffffff ;  /* 0xffffffff05057836 */ /* 0x000fe20000000000 */
[----:B---3--:R-:W-:Y:S01]  /*11e50*/  SEL R6, R0, RZ, !P0 ;  /* 0x000000ff00067207 */ /* 0x008fe20004000000 */
[----:B--2---:R-:W-:Y:S08]  /*11e60*/  BRA.DIV UR6, `(.L_x_2001) ;  /* 0x0000002a06707947 */ /* 0x004ff0000b800000 */
.L_x_2052:
[----:B------:R-:W-:Y:S01]  /*11e70*/  UMOV UR4, 0xffffffff ;  /* 0xffffffff00047882 */ /* 0x000fe20000000000 */
[----:B------:R-:W-:Y:S02]  /*11e80*/  SHF.R.S32.HI R12, RZ, 0x1f, R0 ;  /* 0x0000001fff0c7819 */ /* 0x000fe40000011400 */
[----:B------:R-:W-:Y:S05]  /*11e90*/  BRA.DIV UR4, `(.L_x_2002) ;  /* 0x0000002a04907947 */ /* 0x000fea000b800000 */
[----:B------:R-:W-:-:S13]  /*11ea0*/  ELECT P6, URZ, PT ;  /* 0x00000000003f782f */ /* 0x000fda00038c0000 */
.L_x_2055:
[----:B------:R-:W-:Y:S05]  /*11eb0*/  @!P6 BRA `(.L_x_2003) ;  /* 0x000000040004e947 */ /* 0x000fea0003800000 */
[----:B------:R-:W-:Y:S01]  /*11ec0*/  MOV R6, R0 ;  /* 0x0000000000067202 */ /* 0x000fe20000000f00 */
[----:B------:R-:W-:Y:S06]  /*11ed0*/  @!P0 BRA `(.L_x_2004) ;  /* 0x00000000004c8947 */ /* 0x000fec0003800000 */
[----:B------:R-:W1:Y:S01]  /*11ee0*/  LDC R11, c[0x0][0x41c] ;  /* 0x00010700ff0b7b82 */ /* 0x000e620000000800 */
[----:B------:R-:W-:Y:S01]  /*11ef0*/  IMAD.MOV.U32 R10, RZ, RZ, R5 ;  /* 0x000000ffff0a7224 */ /* 0x000fe200078e0005 */
        /* <DEDUP_REMOVED lines=8> */
[----:B------:R-:W-:Y:S02]  /*11f80*/  SHF.R.S32.HI R7, RZ, 0x1f, R10 ;  /* 0x0000001fff077819 */ /* 0x000fe4000001140a */
[----:B------:R-:W-:-:S05]  /*11f90*/  MOV R6, R10 ;  /* 0x0000000a00067202 */ /* 0x000fca0000000f00 */
[----:B------:R-:W-:-:S04]  /*11fa0*/  IMAD.WIDE.U32 R6, R0, UR4, R6 ;  /* 0x0000000400067c25 */ /* 0x000fc8000f8e0006 */
[----:B------:R-:W-:Y:S01]  /*11fb0*/  IMAD.IADD R7, R7, 0x1, R9 ;  /* 0x0000000107077824 */ /* 0x000fe200078e0209 */
[----:B------:R-:W-:-:S04]  /*11fc0*/  LEA R8, P2, R6, R2, 0x2 ;  /* 0x0000000206087211 */ /* 0x000fc800078410ff */
[----:B------:R-:W-:-:S05]  /*11fd0*/  LEA.HI.X R9, R6, R3, R7, 0x2, P2 ;  /* 0x0000000306097211 */ /* 0x000fca00010f1407 */
[----:B------:R1:W5:Y:S01]  /*11fe0*/  LDG.E R6, desc[UR6][R8.64] ;  /* 0x0000000608067981 */ /* 0x000362000c1e1900 */
[----:B------:R-:W-:-:S05]  /*11ff0*/  IADD3 R10, -R10, RZ, RZ ;  /* 0x000000ff0a0a7210 */ /* 0x000fca0007ffe1ff */
[----:B------:R-:W-:-:S07]  /*12000*/  IMAD R5, R11, R10, R5 ;  /* 0x0000000a0b057224 */ /* 0x000fce00078e0205 */
.L_x_2004:
[----:B------:R-:W2:Y:S01]  /*12010*/  S2R R7, SR_TID.X ;  /* 0x0000000000077919 */ /* 0x000ea20000002100 */
[----:B-1----:R-:W-:Y:S02]  /*12020*/  LEA R8, R16, UR40, 0x3 ;  /* 0x0000002810087c11 */ /* 0x002fe4000f8e18ff */
[----:B--2---:R-:W-:Y:S02]  /*12030*/  LOP3.LUT R9, R7, 0x7f, RZ, 0xc0, !PT ;  /* 0x0000007f07097812 */ /* 0x004fe400078ec0ff */
[----:B------:R-:W-:Y:S02]  /*12040*/  SHF.L.U32 R7, R17, 0x1f, RZ ;  /* 0x0000001f11077819 */ /* 0x000fe400000006ff */
[----:B------:R-:W-:Y:S02]  /*12050*/  ISETP.NE.AND P3, PT, R9, RZ, PT ;  /* 0x000000ff0900720c */ /* 0x000fe40003f65270 */
[----:B------:R-:W1:Y:S02]  /*12060*/  SYNCS.PHASECHK.TRANS64.TRYWAIT P2, [R8+URZ+0x38840], R7 ;  /* 0x03884007080075a7 */ /* 0x000e64000804017f */
[----:B-1----:R-:W-:Y:S09]  /*12070*/  @!P2 BRA `(.L_x_2005) ;  /* 0x000000280038a947 */ /* 0x002ff20003800000 */
.L_x_2056:
[----:B------:R-:W-:Y:S05]  /*12080*/  @P3 BRA `(.L_x_2006) ;  /* 0x0000000000143947 */ /* 0x000fea0003800000 */
[----:B------:R-:W-:Y:S01]  /*12090*/  ISETP.NE.AND P2, PT, R19, RZ, PT ;  /* 0x000000ff1300720c */ /* 0x000fe20003f45270 */
[----:B-1----:R-:W-:-:S04]  /*120a0*/  IMAD.MOV.U32 R7, RZ, RZ, 0xa000 ;  /* 0x0000a000ff077424 */ /* 0x002fc800078e00ff */
[----:B------:R2:W-:Y:S08]  /*120b0*/  SYNCS.ARRIVE.TRANS64 RZ, [R8+URZ+0x38830], R7 ;  /* 0x0388300708ff79a7 */ /* 0x0005f0000800003f */
[----:B------:R-:W-:Y:S05]  /*120c0*/  @!P2 BRA `(.L_x_2006) ;  /* 0x000000000004a947 */ /* 0x000fea0003800000 */
[----:B------:R-:W-:Y:S01]  /*120d0*/  BPT.TRAP 0x1 ;  /* 0x000000040000795c */ /* 0x000fe20000300000 */
.L_x_2006:
        /* <DEDUP_REMOVED lines=11> */
[----:B------:R-:W-:Y:S02]  /*12190*/  UIMAD UR14, UR14, 0xa000, UR40 ;  /* 0x0000a0000e0e78a4 */ /* 0x000fe4000f8e0228 */
[----:B------:R-:W-:Y:S02]  /*121a0*/  UIADD3 UR9, UR9, 0x38830, URZ ;  /* 0x0003883009097890 */ /* 0x000fe4000fffe03f */
[----:B------:R-:W-:Y:S02]  /*121b0*/  UIMAD UR11, UR11, 0x50, URZ ;  /* 0x000000500b0b78a4 */ /* 0x000fe4000f8e023f */
[----:B------:R-:W-:Y:S02]  /*121c0*/  UIADD3 UR8, UR14, 0x24400, URZ ;  /* 0x000244000e087890 */ /* 0x000fe4000fffe03f */
[----:B------:R-:W-:Y:S02]  /*121d0*/  UIADD3 UR15, UR14, 0x26c00, URZ ;  /* 0x00026c000e0f7890 */ /* 0x000fe4000fffe03f */
[----:B------:R-:W-:-:S02]  /*121e0*/  UIADD3 UR17, UR14, 0x29400, URZ ;  /* 0x000294000e117890 */ /* 0x000fc4000fffe03f */
[----:B------:R-:W-:-:S03]  /*121f0*/  UIADD3 UR18, UR14, 0x2bc00, URZ ;  /* 0x0002bc000e127890 */ /* 0x000fc6000fffe03f */
[----:B------:R3:W-:Y:S01]  /*12200*/  UTMALDG.4D [UR8], [UR4], desc[UR6] ;  /* 0x00000608040075b4 */ /* 0x0007e20008019000 */
[----:B------:R-:W-:Y:S01]  /*12210*/  UMOV UR14, 0x80 ;  /* 0x00000080000e7882 */ /* 0x000fe20000000000 */
[----:B---3--:R-:W-:Y:S01]  /*12220*/  UMOV UR8, UR15 ;  /* 0x0000000f00087c82 */ /* 0x008fe20008000000 */
[----:B------:R-:W-:Y:S02]  /*12230*/  UMOV UR10, UR16 ;  /* 0x00000010000a7c82 */ /* 0x000fe40008000000 */
        /* <DEDUP_REMOVED lines=9> */
.L_x_2003:
        /* <DEDUP_REMOVED lines=9> */
[----:B-12---:R-:W-:Y:S01]  /*12360*/  @P2 MOV R7, 0x10000 ;  /* 0x0001000000072802 */ /* 0x006fe20000000f00 */
        /* <DEDUP_REMOVED lines=13> */
[----:B-1----:R-:W-:Y:S01]  /*12440*/  IMAD.U32 R7, RZ, RZ, UR14 ;  /* 0x0000000eff077e24 */ /* 0x002fe2000f8e00ff */
        /* <DEDUP_REMOVED lines=21> */
.L_x_2057:
[----:B------:R-:W-:-:S06]  /*125a0*/  UISETP.GE.AND UP0, UPT, UR41, 0x2, UPT ;  /* 0x000000022900788c */ /* 0x000fcc000bf06270 */
[----:B------:R-:W-:-:S13]  /*125b0*/  PLOP3.LUT P2, PT, PT, PT, UP0, 0x80, 0x0 ;  /* 0x000000000000781c */ /* 0x000fda0003f4f008 */
[----:B------:R-:W-:Y:S05]  /*125c0*/  @!P2 BRA `(.L_x_2008) ;  /* 0x0000001400c8a947 */ /* 0x000fea0003800000 */
[----:B------:R-:W-:Y:S02]  /*125d0*/  ULOP3.LUT UR4, UR41, 0x1, URZ, 0xc0, !UPT ;  /* 0x0000000129047892 */ /* 0x000fe4000f8ec03f */
[----:B------:R-:W-:Y:S02]  /*125e0*/  UIADD3 UR48, UR41, -0x2, URZ ;  /* 0xfffffffe29307890 */ /* 0x000fe4000fffe03f */
[----:B------:R-:W-:Y:S01]  /*125f0*/  UISETP.NE.U32.AND UP0, UPT, UR4, 0x1, UPT ;  /* 0x000000010400788c */ /* 0x000fe2000bf05070 */
[----:B------:R-:W-:-:S03]  /*12600*/  ULDC.64 UR38, c[0x0][0x408] ;  /* 0x0001020000267ab9 */ /* 0x000fc60000000a00 */
[----:B-1----:R-:W-:Y:S02]  /*12610*/  MOV R7, UR48 ;  /* 0x0000003000077c02 */ /* 0x002fe40008000f00 */
[----:B------:R-:W-:-:S13]  /*12620*/  PLOP3.LUT P2, PT, PT, PT, UP0, 0x80, 0x0 ;  /* 0x000000000000781c */ /* 0x000fda0003f4f008 */
[----:B------:R-:W-:Y:S05]  /*12630*/  @!P2 BRA `(.L_x_2009) ;  /* 0x0000000400f0a947 */ /* 0x000fea0003800000 */
        /* <DEDUP_REMOVED lines=8> */
[----:B------:R-:W-:Y:S01]  /*126c0*/  IMAD.U32 R8, RZ, RZ, UR48 ;  /* 0x00000030ff087e24 */ /* 0x000fe2000f8e00ff */
[----:B------:R-:W-:Y:S06]  /*126d0*/  @!P0 BRA `(.L_x_2012) ;  /* 0x0000000000548947 */ /* 0x000fec0003800000 */
[----:B------:R-:W-:Y:S01]  /*126e0*/  ULDC UR7, c[0x0][0x41c] ;  /* 0x0001070000077ab9 */ /* 0x000fe20000000800 */
[----:B------:R-:W-:Y:S01]  /*126f0*/  UMOV UR6, UR48 ;  /* 0x0000003000067c82 */ /* 0x000fe20008000000 */
[----:B------:R-:W-:Y:S01]  /*12700*/  UISETP.NE.AND UP0, UPT, UR7, 0x1, UPT ;  /* 0x000000010700788c */ /* 0x000fe2000bf05270 */
[----:B------:R-:W-:-:S10]  /*12710*/  ULDC.64 UR10, c[0x0][0x208] ;  /* 0x00008200000a7ab9 */ /* 0x000fd40000000a00 */
[----:B------:R-:W-:Y:S02]  /*12720*/  @UP0 ULDC.64 UR8, c[0x0][0x420] ;  /* 0x0001080000080ab9 */ /* 0x000fe40000000a00 */
[----:B------:R-:W-:-:S04]  /*12730*/  UIMAD.WIDE.U32 UR4, UR48, UR8, URZ ;  /* 0x00000008300472a5 */ /* 0x000fc8000f8e003f */
[----:B------:R-:W-:-:S03]  /*12740*/  @UP0 USHF.R.U32.HI UR6, URZ, UR9, UR5 ;  /* 0x000000093f060299 */ /* 0x000fc60008011605 */
[----:B------:R-:W-:Y:S01]  /*12750*/  ULDC.64 UR8, c[0x0][0x408] ;  /* 0x0001020000087ab9 */ /* 0x000fe20000000a00 */
[----:B------:R-:W-:Y:S01]  /*12760*/  USHF.R.S32.HI UR4, URZ, 0x1f, UR6 ;  /* 0x0000001f3f047899 */ /* 0x000fe20008011406 */
[----:B------:R-:W-:Y:S01]  /*12770*/  IMAD R11, R12, UR8, RZ ;  /* 0x000000080c0b7c24 */ /* 0x000fe2000f8e02ff */
[----:B------:R-:W-:-:S03]  /*12780*/  MOV R8, UR6 ;  /* 0x0000000600087c02 */ /* 0x000fc60008000f00 */
[C---:B------:R-:W-:Y:S02]  /*12790*/  IMAD R11, R0.reuse, UR9, R11 ;  /* 0x00000009000b7c24 */ /* 0x040fe4000f8e020b */
[----:B------:R-:W-:Y:S02]  /*127a0*/  IMAD.U32 R9, RZ, RZ, UR4 ;  /* 0x00000004ff097e24 */ /* 0x000fe4000f8e00ff */
[----:B------:R-:W-:-:S03]  /*127b0*/  IMAD.WIDE.U32 R8, R0, UR8, R8 ;  /* 0x0000000800087c25 */ /* 0x000fc6000f8e0008 */
[----:B------:R-:W-:Y:S02]  /*127c0*/  LEA R2, P2, R8, R2, 0x2 ;  /* 0x0000000208027211 */ /* 0x000fe400078410ff */
[----:B------:R-:W-:-:S04]  /*127d0*/  IADD3 R9, R11, R9, RZ ;  /* 0x000000090b097210 */ /* 0x000fc80007ffe0ff */
[----:B------:R-:W-:-:S05]  /*127e0*/  LEA.HI.X R3, R8, R3, R9, 0x2, P2 ;  /* 0x0000000308037211 */ /* 0x000fca00010f1409 */
[----:B------:R1:W5:Y:S01]  /*127f0*/  LDG.E R9, desc[UR10][R2.64] ;  /* 0x0000000a02097981 */ /* 0x000362000c1e1900 */
[----:B------:R-:W-:-:S04]  /*12800*/  UIADD3 UR4, -UR6, URZ, URZ ;  /* 0x0000003f06047290 */ /* 0x000fc8000fffe13f */
[----:B------:R-:W-:-:S06]  /*12810*/  UIMAD UR4, UR7, UR4, UR48 ;  /* 0x00000004070472a4 */ /* 0x000fcc000f8e0230 */
[----:B-1----:R-:W-:-:S07]  /*12820*/  IMAD.U32 R8, RZ, RZ, UR4 ;  /* 0x00000004ff087e24 */ /* 0x002fce000f8e00ff */
.L_x_2012:
[----:B------:R-:W1:Y:S01]  /*12830*/  S2R R2, SR_TID.X ;  /* 0x0000000000027919 */ /* 0x000e620000002100 */
[----:B------:R-:W-:Y:S02]  /*12840*/  LEA R3, R7, UR40, 0x3 ;  /* 0x0000002807037c11 */ /* 0x000fe4000f8e18ff */
[----:B-1----:R-:W-:Y:S02]  /*12850*/  LOP3.LUT R11, R2, 0x7f, RZ, 0xc0, !PT ;  /* 0x0000007f020b7812 */ /* 0x002fe400078ec0ff */
[----:B------:R-:W-:Y:S02]  /*12860*/  SHF.L.U32 R2, R10, 0x1f, RZ ;  /* 0x0000001f0a027819 */ /* 0x000fe400000006ff */
[----:B------:R-:W-:Y:S02]  /*12870*/  ISETP.NE.AND P2, PT, R11, RZ, PT ;  /* 0x000000ff0b00720c */ /* 0x000fe40003f45270 */
[----:B------:R-:W1:Y:S02]  /*12880*/  SYNCS.PHASECHK.TRANS64.TRYWAIT P3, [R3+URZ+0x38840], R2 ;  /* 0x03884002030075a7 */ /* 0x000e64000806017f */
[----:B-1----:R-:W-:Y:S09]  /*12890*/  @!P3 BRA `(.L_x_2013) ;  /* 0x00000020005cb947 */ /* 0x002ff20003800000 */
.L_x_2058:
[----:B------:R-:W-:Y:S05]  /*128a0*/  @P2 BRA `(.L_x_2014) ;  /* 0x0000000000142947 */ /* 0x000fea0003800000 */
[----:B------:R-:W-:Y:S02]  /*128b0*/  ISETP.NE.AND P3, PT, R19, RZ, PT ;  /* 0x000000ff1300720c */ /* 0x000fe40003f65270 */
[----:B-1----:R-:W-:-:S04]  /*128c0*/  MOV R2, 0xa000 ;  /* 0x0000a00000027802 */ /* 0x002fc80000000f00 */
[----:B------:R2:W-:Y:S07]  /*128d0*/  SYNCS.ARRIVE.TRANS64 RZ, [R3+URZ+0x38830], R2 ;  /* 0x0388300203ff79a7 */ /* 0x0005ee000800003f */
[----:B------:R-:W-:Y:S05]  /*128e0*/  @!P3 BRA `(.L_x_2014) ;  /* 0x000000000004b947 */ /* 0x000fea0003800000 */
[----:B------:R-:W-:Y:S01]  /*128f0*/  BPT.TRAP 0x1 ;  /* 0x000000040000795c */ /* 0x000fe20000300000 */
.L_x_2014:
        /* <DEDUP_REMOVED lines=12> */
[----:B-12---:R-:W-:Y:S01]  /*129c0*/  SHF.L.U32 R3, R17, 0x1f, RZ ;  /* 0x0000001f11037819 */ /* 0x006fe200000006ff */
[----:B------:R-:W-:-:S02]  /*129d0*/  UIMAD UR14, UR14, 0xa000, UR40 ;  /* 0x0000a0000e0e78a4 */ /* 0x000fc4000f8e0228 */
[----:B------:R-:W-:Y:S02]  /*129e0*/  UIADD3 UR9, UR9, 0x38830, URZ ;  /* 0x0003883009097890 */ /* 0x000fe4000fffe03f */
[----:B------:R-:W-:Y:S01]  /*129f0*/  UIMAD UR11, UR11, 0x50, URZ ;  /* 0x000000500b0b78a4 */ /* 0x000fe2000f8e023f */
        /* <DEDUP_REMOVED lines=19> */
.L_x_2059:
[----:B------:R-:W-:Y:S05]  /*12b30*/  @P2 BRA `(.L_x_2016) ;  /* 0x0000000000182947 */ /* 0x000fea0003800000 */
[----:B------:R-:W-:Y:S01]  /*12b40*/  ISETP.NE.AND P2, PT, R19, RZ, PT ;  /* 0x000000ff1300720c */ /* 0x000fe20003f45270 */
[----:B-1----:R-:W-:Y:S01]  /*12b50*/  IMAD.MOV.U32 R3, RZ, RZ, 0xa000 ;  /* 0x0000a000ff037424 */ /* 0x002fe200078e00ff */
[----:B------:R-:W-:-:S04]  /*12b60*/  LEA R2, R16, UR40, 0x3 ;  /* 0x0000002810027c11 */ /* 0x000fc8000f8e18ff */
[----:B------:R2:W-:Y:S07]  /*12b70*/  SYNCS.ARRIVE.TRANS64 RZ, [R2+URZ+0x38850], R3 ;  /* 0x0388500302ff79a7 */ /* 0x0005ee000800003f */
[----:B------:R-:W-:Y:S05]  /*12b80*/  @!P2 BRA `(.L_x_2016) ;  /* 0x000000000004a947 */ /* 0x000fea0003800000 */
[----:B------:R-:W-:Y:S01]  /*12b90*/  BPT.TRAP 0x1 ;  /* 0x000000040000795c */ /* 0x000fe20000300000 */
.L_x_2016:
        /* <DEDUP_REMOVED lines=10> */
[----:B------:R-:W-:Y:S01]  /*12c40*/  MOV R6, R9 ;  /* 0x0000000900067202 */ /* 0x000fe20000000f00 */
[----:B------:R-:W-:-:S02]  /*12c50*/  IMAD.MOV.U32 R5, RZ, RZ, R8 ;  /* 0x000000ffff057224 */ /* 0x000fc400078e0008 */
[----:B------:R-:W-:Y:S02]  /*12c60*/  UIMAD UR16, UR9, 0xa000, UR40 ;  /* 0x0000a000091078a4 */ /* 0x000fe4000f8e0228 */
[----:B------:R-:W-:Y:S02]  /*12c70*/  ULEA UR9, UR9, UR40, 0x3 ;  /* 0x0000002809097291 */ /* 0x000fe4000f8e183f */
[----:B------:R-:W-:Y:S02]  /*12c80*/  UIMAD UR11, UR11, 0x50, URZ ;  /* 0x000000500b0b78a4 */ /* 0x000fe4000f8e023f */
[----:B------:R-:W-:Y:S02]  /*12c90*/  UIADD3 UR8, UR16, 0x400, URZ ;  /* 0x0000040010087890 */ /* 0x000fe4000fffe03f */
[----:B------:R-:W-:Y:S02]  /*12ca0*/  UIADD3 UR9, UR9, 0x38850, URZ ;  /* 0x0003885009097890 */ /* 0x000fe4000fffe03f */
[----:B------:R-:W-:-:S02]  /*12cb0*/  UIADD3 UR14, UR16, 0x2c00, URZ ;  /* 0x00002c00100e7890 */ /* 0x000fc4000fffe03f */
        /* <DEDUP_REMOVED lines=15> */
.L_x_2011:
[----:B------:R-:W-:Y:S05]  /*12db0*/  BSYNC B0 ;  /* 0x0000000000007941 */ /* 0x000fea0003800000 */
.L_x_2010:
[----:B------:R-:W-:Y:S01]  /*12dc0*/  UIADD3 UR4, UR41, -0x3, URZ ;  /* 0xfffffffd29047890 */ /* 0x000fe2000fffe03f */
[----:B------:R-:W-:Y:S01]  /*12dd0*/  MOV R16, R7 ;  /* 0x0000000700107202 */ /* 0x000fe20000000f00 */
[----:B------:R-:W-:-:S04]  /*12de0*/  IMAD.MOV.U32 R17, RZ, RZ, R10 ;  /* 0x000000ffff117224 */ /* 0x000fc800078e000a */
[----:B------:R-:W-:-:S07]  /*12df0*/  MOV R7, UR4 ;  /* 0x0000000400077c02 */ /* 0x000fce0008000f00 */
.L_x_2009:
[----:B------:R-:W-:Y:S01]  /*12e00*/  ISETP.NE.AND P2, PT, RZ, UR48, PT ;  /* 0x00000030ff007c0c */ /* 0x000fe2000bf45270 */
[----:B------:R-:W-:-:S12]  /*12e10*/  BSSY B0, `(.L_x_2008) ;  /* 0x00000ed000007945 */ /* 0x000fd80003800000 */
[----:B------:R-:W-:Y:S05]  /*12e20*/  @!P2 BRA `(.L_x_2017) ;  /* 0x0000000c00aca947 */ /* 0x000fea0003800000 */
[----:B------:R-:W-:-:S07]  /*12e30*/  IMAD.MOV.U32 R8, RZ, RZ, R6 ;  /* 0x000000ffff087224 */ /* 0x000fce00078e0006 */
.L_x_2032:
[----:B------:R-:W-:Y:S01]  /*12e40*/  IADD3 R10, R16, 0x1, RZ ;  /* 0x00000001100a7810 */ /* 0x000fe20007ffe0ff */
[----:B------:R-:W-:Y:S05]  /*12e50*/  YIELD ;  /* 0x0000000000007946 */ /* 0x000fea0003800000 */
[----:B------:R-:W-:Y:S01]  /*12e60*/  ISETP.NE.AND P2, PT, R10, 0x2, PT ;  /* 0x000000020a00780c */ /* 0x000fe20003f45270 */
[----:B------:R-:W-:Y:S03]  /*12e70*/  BSSY B1, `(.L_x_2018) ;  /* 0x0000070000017945 */ /* 0x000fe60003800000 */
[----:B-12---:R-:W-:-:S02]  /*12e80*/  SEL R2, RZ, 0x1, P2 ;  /* 0x00000001ff027807 */ /* 0x006fc40001000000 */
        /* <DEDUP_REMOVED lines=17> */
[----:B------:R-:W1:Y:S01]  /*12fa0*/  LDC.64 R8, c[0x0][0x3f8] ;  /* 0x0000fe00ff087b82 */ /* 0x000e620000000a00 */
[----:B------:R-:W-:-:S05]  /*12fb0*/  IMAD.WIDE.U32 R2, R0, UR38, R2 ;  /* 0x0000002600027c25 */ /* 0x000fca000f8e0002 */
[----:B------:R-:W-:Y:S02]  /*12fc0*/  IADD3 R14, R14, R3, RZ ;  /* 0x000000030e0e7210 */ /* 0x000fe40007ffe0ff */
[----:B-1----:R-:W-:-:S04]  /*12fd0*/  LEA R8, P2, R2, R8, 0x2 ;  /* 0x0000000802087211 */ /* 0x002fc800078410ff */
[----:B------:R-:W-:-:S05]  /*12fe0*/  LEA.HI.X R9, R2, R9, R14, 0x2, P2 ;  /* 0x0000000902097211 */ /* 0x000fca00010f140e */
[----:B------:R1:W5:Y:S04]  /*12ff0*/  LDG.E R8, desc[UR4][R8.64] ;  /* 0x0000000408087981 */ /* 0x000368000c1e1900 */
.L_x_2020:
[----:B------:R-:W1:Y:S01]  /*13000*/  S2R R2, SR_TID.X ;  /* 0x0000000000027919 */ /* 0x000e620000002100 */
[----:B------:R-:W-:Y:S02]  /*13010*/  LEA R3, R10, UR40, 0x3 ;  /* 0x000000280a037c11 */ /* 0x000fe4000f8e18ff */
[----:B-1----:R-:W-:Y:S02]  /*13020*/  LOP3.LUT R9, R2, 0x7f, RZ, 0xc0, !PT ;  /* 0x0000007f02097812 */ /* 0x002fe400078ec0ff */
[----:B------:R-:W-:Y:S02]  /*13030*/  SHF.L.U32 R2, R11, 0x1f, RZ ;  /* 0x0000001f0b027819 */ /* 0x000fe400000006ff */
[----:B------:R-:W-:Y:S02]  /*13040*/  ISETP.NE.AND P2, PT, R9, RZ, PT ;  /* 0x000000ff0900720c */ /* 0x000fe40003f45270 */
[----:B------:R-:W1:Y:S02]  /*13050*/  SYNCS.PHASECHK.TRANS64.TRYWAIT P3, [R3+URZ+0x38840], R2 ;  /* 0x03884002030075a7 */ /* 0x000e64000806017f */
[----:B-1----:R-:W-:Y:S09]  /*13060*/  @!P3 BRA `(.L_x_2021) ;  /* 0x000000180090b947 */ /* 0x002ff20003800000 */
.L_x_2060:
[----:B------:R-:W-:Y:S05]  /*13070*/  @P2 BRA `(.L_x_2022) ;  /* 0x0000000000142947 */ /* 0x000fea0003800000 */
[----:B------:R-:W-:Y:S01]  /*13080*/  ISETP.NE.AND P3, PT, R19, RZ, PT ;  /* 0x000000ff1300720c */ /* 0x000fe20003f65270 */
[----:B-1----:R-:W-:-:S04]  /*13090*/  IMAD.MOV.U32 R2, RZ, RZ, 0xa000 ;  /* 0x0000a000ff027424 */ /* 0x002fc800078e00ff */
[----:B------:R2:W-:Y:S08]  /*130a0*/  SYNCS.ARRIVE.TRANS64 RZ, [R3+URZ+0x38830], R2 ;  /* 0x0388300203ff79a7 */ /* 0x0005f0000800003f */
[----:B------:R-:W-:Y:S05]  /*130b0*/  @!P3 BRA `(.L_x_2022) ;  /* 0x000000000004b947 */ /* 0x000fea0003800000 */
[----:B------:R-:W-:Y:S01]  /*130c0*/  BPT.TRAP 0x1 ;  /* 0x000000040000795c */ /* 0x000fe20000300000 */
.L_x_2022:
        /* <DEDUP_REMOVED lines=13> */
[----:B------:R-:W-:-:S02]  /*131a0*/  UIMAD UR14, UR14, 0xa000, UR40 ;  /* 0x0000a0000e0e78a4 */ /* 0x000fc4000f8e0228 */
[----:B------:R-:W-:Y:S02]  /*131b0*/  UIADD3 UR9, UR9, 0x38830, URZ ;  /* 0x0003883009097890 */ /* 0x000fe4000fffe03f */
[----:B------:R-:W-:Y:S01]  /*131c0*/  UIMAD UR11, UR11, 0x50, URZ ;  /* 0x000000500b0b78a4 */ /* 0x000fe2000f8e023f */
[----:B-12---:R-:W-:Y:S01]  /*131d0*/  LEA R2, R16, UR19, 0x3 ;  /* 0x0000001310027c11 */ /* 0x006fe2000f8e18ff */
        /* <DEDUP_REMOVED lines=18> */
.L_x_2061:
[----:B------:R-:W-:Y:S05]  /*13300*/  @P2 BRA `(.L_x_2024) ;  /* 0x0000000000142947 */ /* 0x000fea0003800000 */
[----:B------:R-:W-:Y:S02]  /*13310*/  ISETP.NE.AND P2, PT, R19, RZ, PT ;  /* 0x000000ff1300720c */ /* 0x000fe40003f45270 */
[----:B------:R-:W-:-:S04]  /*13320*/  MOV R3, 0xa000 ;  /* 0x0000a00000037802 */ /* 0x000fc80000000f00 */
[----:B------:R2:W-:Y:S07]  /*13330*/  SYNCS.ARRIVE.TRANS64 RZ, [R2+URZ+0x50], R3 ;  /* 0x0000500302ff79a7 */ /* 0x0005ee000800003f */
[----:B------:R-:W-:Y:S05]  /*13340*/  @!P2 BRA `(.L_x_2024) ;  /* 0x000000000004a947 */ /* 0x000fea0003800000 */
[----:B------:R-:W-:Y:S01]  /*13350*/  BPT.TRAP 0x1 ;  /* 0x000000040000795c */ /* 0x000fe20000300000 */
.L_x_2024:
        /* <DEDUP_REMOVED lines=13> */
[----:B------:R-:W-:-:S02]  /*13430*/  UIMAD UR14, UR14, 0xa000, UR40 ;  /* 0x0000a0000e0e78a4 */ /* 0x000fc4000f8e0228 */
[----:B------:R-:W-:Y:S02]  /*13440*/  UIMAD UR11, UR11, 0x50, URZ ;  /* 0x000000500b0b78a4 */ /* 0x000fe4000f8e023f */
        /* <DEDUP_REMOVED lines=18> */
.L_x_2019:
[----:B------:R-:W-:Y:S05]  /*13570*/  BSYNC B1 ;  /* 0x0000000000017941 */ /* 0x000fea0003800000 */
.L_x_2018:
[----:B------:R-:W-:Y:S01]  /*13580*/  VIADD R16, R10, 0x1 ;  /* 0x000000010a107836 */ /* 0x000fe20000000000 */
[----:B------:R-:W-:Y:S04]  /*13590*/  BSSY B1, `(.L_x_2025) ;  /* 0x0000071000017945 */ /* 0x000fe80003800000 */
[----:B------:R-:W-:-:S04]  /*135a0*/  ISETP.NE.AND P2, PT, R16, 0x2, PT ;  /* 0x000000021000780c */ /* 0x000fc80003f45270 */
[----:B-12---:R-:W-:Y:S02]  /*135b0*/  SEL R2, RZ, 0x1, P2 ;  /* 0x00000001ff027807 */ /* 0x006fe40001000000 */
[----:B------:R-:W-:Y:S02]  /*135c0*/  SEL R16, R16, RZ, P2 ;  /* 0x000000ff10107207 */ /* 0x000fe40001000000 */
[----:B------:R-:W-:Y:S01]  /*135d0*/  LOP3.LUT R17, R11, R2, RZ, 0x3c, !PT ;  /* 0x000000020b117212 */ /* 0x000fe200078e3cff */
[----:B------:R-:W-:Y:S06]  /*135e0*/  @!P6 BRA `(.L_x_2026) ;  /* 0x0000000400ace947 */ /* 0x000fec0003800000 */
[----:B------:R-:W-:Y:S01]  /*135f0*/  IADD3 R13, R7, -0x1, RZ ;  /* 0xffffffff070d7810 */ /* 0x000fe20007ffe0ff */
[----:B------:R-:W-:Y:S06]  /*13600*/  @!P0 BRA `(.L_x_2027) ;  /* 0x0000000000488947 */ /* 0x000fec0003800000 */
[----:B------:R-:W1:Y:S01]  /*13610*/  LDC R8, c[0x0][0x41c] ;  /* 0x00010700ff087b82 */ /* 0x000e620000000800 */
        /* <DEDUP_REMOVED lines=17> */
.L_x_2027:
[----:B------:R-:W1:Y:S01]  /*13730*/  S2R R2, SR_TID.X ;  /* 0x0000000000027919 */ /* 0x000e620000002100 */
[----:B------:R-:W-:Y:S02]  /*13740*/  SHF.L.U32 R3, R17, 0x1f, RZ ;  /* 0x0000001f11037819 */ /* 0x000fe400000006ff */
[----:B-1----:R-:W-:Y:S02]  /*13750*/  LOP3.LUT R9, R2, 0x7f, RZ, 0xc0, !PT ;  /* 0x0000007f02097812 */ /* 0x002fe400078ec0ff */
[----:B------:R-:W-:Y:S02]  /*13760*/  LEA R2, R16, UR40, 0x3 ;  /* 0x0000002810027c11 */ /* 0x000fe4000f8e18ff */
[----:B------:R-:W-:Y:S02]  /*13770*/  ISETP.NE.AND P2, PT, R9, RZ, PT ;  /* 0x000000ff0900720c */ /* 0x000fe40003f45270 */
[----:B------:R-:W1:Y:S02]  /*13780*/  SYNCS.PHASECHK.TRANS64.TRYWAIT P3, [R2+URZ+0x38840], R3 ;  /* 0x03884003020075a7 */ /* 0x000e64000806017f */
[----:B-1----:R-:W-:Y:S09]  /*13790*/  @!P3 BRA `(.L_x_2028) ;  /* 0x0000001000ecb947 */ /* 0x002ff20003800000 */
.L_x_2062:
[----:B------:R-:W-:Y:S05]  /*137a0*/  @P2 BRA `(.L_x_2029) ;  /* 0x0000000000142947 */ /* 0x000fea0003800000 */
[----:B------:R-:W-:Y:S02]  /*137b0*/  ISETP.NE.AND P3, PT, R19, RZ, PT ;  /* 0x000000ff1300720c */ /* 0x000fe40003f65270 */
[----:B-1----:R-:W-:-:S04]  /*137c0*/  MOV R3, 0xa000 ;  /* 0x0000a00000037802 */ /* 0x002fc80000000f00 */
[----:B------:R2:W-:Y:S07]  /*137d0*/  SYNCS.ARRIVE.TRANS64 RZ, [R2+URZ+0x38830], R3 ;  /* 0x0388300302ff79a7 */ /* 0x0005ee000800003f */
[----:B------:R-:W-:Y:S05]  /*137e0*/  @!P3 BRA `(.L_x_2029) ;  /* 0x000000000004b947 */ /* 0x000fea0003800000 */
[----:B------:R-:W-:Y:S01]  /*137f0*/  BPT.TRAP 0x1 ;  /* 0x000000040000795c */ /* 0x000fe20000300000 */
.L_x_2029:
        /* <DEDUP_REMOVED lines=13> */
[----:B------:R-:W-:Y:S01]  /*138d0*/  UIMAD UR14, UR9, 0xa000, UR40 ;  /* 0x0000a000090e78a4 */ /* 0x000fe2000f8e0228 */
[----:B-12---:R-:W-:Y:S01]  /*138e0*/  LEA R2, R10, UR19, 0x3 ;  /* 0x000000130a027c11 */ /* 0x006fe2000f8e18ff */
[----:B------:R-:W-:-:S02]  /*138f0*/  ULEA UR9, UR9, UR19, 0x3 ;  /* 0x0000001309097291 */ /* 0x000fc4000f8e183f */
[----:B------:R-:W-:Y:S02]  /*13900*/  UIMAD UR11, UR11, 0x50, URZ ;  /* 0x000000500b0b78a4 */ /* 0x000fe4000f8e023f */
        /* <DEDUP_REMOVED lines=18> */
.L_x_2063:
[----:B------:R-:W-:Y:S05]  /*13a30*/  @P2 BRA `(.L_x_2031) ;  /* 0x0000000000142947 */ /* 0x000fea0003800000 */
[----:B------:R-:W-:Y:S01]  /*13a40*/  ISETP.NE.AND P2, PT, R19, RZ, PT ;  /* 0x000000ff1300720c */ /* 0x000fe20003f45270 */
[----:B------:R-:W-:-:S04]  /*13a50*/  IMAD.MOV.U32 R3, RZ, RZ, 0xa000 ;  /* 0x0000a000ff037424 */ /* 0x000fc800078e00ff */
[----:B------:R2:W-:Y:S08]  /*13a60*/  SYNCS.ARRIVE.TRANS64 RZ, [R2+URZ+0x50], R3 ;  /* 0x0000500302ff79a7 */ /* 0x0005f0000800003f */
[----:B------:R-:W-:Y:S05]  /*13a70*/  @!P2 BRA `(.L_x_2031) ;  /* 0x000000000004a947 */ /* 0x000fea0003800000 */
[----:B------:R-:W-:Y:S01]  /*13a80*/  BPT.TRAP 0x1 ;  /* 0x000000040000795c */ /* 0x000fe20000300000 */
.L_x_2031:
        /* <DEDUP_REMOVED lines=11> */
[----:B------:R-:W-:Y:S01]  /*13b40*/  MOV R5, R13 ;  /* 0x0000000d00057202 */ /* 0x000fe20000000f00 */
[----:B------:R-:W-:Y:S01]  /*13b50*/  IMAD.MOV.U32 R6, RZ, RZ, R8 ;  /* 0x000000ffff067224 */ /* 0x000fe200078e0008 */
        /* <DEDUP_REMOVED lines=20> */
.L_x_2026:
[----:B------:R-:W-:Y:S05]  /*13ca0*/  BSYNC B1 ;  /* 0x0000000000017941 */ /* 0x000fea0003800000 */
.L_x_2025:
[C---:B------:R-:W-:Y:S02]  /*13cb0*/  ISETP.GT.AND P2, PT, R7.reuse, 0x1, PT ;  /* 0x000000010700780c */ /* 0x040fe40003f44270 */
[----:B------:R-:W-:-:S11]  /*13cc0*/  IADD3 R7, R7, -0x2, RZ ;  /* 0xfffffffe07077810 */ /* 0x000fd60007ffe0ff */
[----:B------:R-:W-:Y:S05]  /*13cd0*/  @P2 BRA `(.L_x_2032) ;  /* 0xfffffff000582947 */ /* 0x000fea000383ffff */
.L_x_2017:
[----:B------:R-:W-:Y:S05]  /*13ce0*/  BSYNC B0 ;  /* 0x0000000000007941 */ /* 0x000fea0003800000 */
.L_x_2008:
[----:B------:R-:W-:Y:S04]  /*13cf0*/  BSSY B0, `(.L_x_2033) ;  /* 0x000000f000007945 */ /* 0x000fe80003800000 */
[----:B------:R-:W-:Y:S05]  /*13d00*/  @P1 BRA `(.L_x_2034) ;  /* 0x0000000000341947 */ /* 0x000fea0003800000 */
[----:B-1----:R-:W1:Y:S01]  /*13d10*/  S2R R7, SR_LANEID ;  /* 0x0000000000077919 */ /* 0x002e620000000000 */
[----:B------:R-:W-:Y:S01]  /*13d20*/  VOTEU.ANY UR4, UPT, PT ;  /* 0x0000000000047886 */ /* 0x000fe200038e0100 */
[----:B--2---:R-:W2:Y:S01]  /*13d30*/  LDC.64 R2, c[0x0][0xdf0] ;  /* 0x00037c00ff027b82 */ /* 0x004ea20000000a00 */
        /* <DEDUP_REMOVED lines=10> */
.L_x_2034:
[----:B------:R-:W-:Y:S05]  /*13de0*/  BSYNC B0 ;  /* 0x0000000000007941 */ /* 0x000fea0003800000 */
.L_x_2033:
[----:B------:R-:W-:Y:S04]  /*13df0*/  BSSY B0, `(.L_x_2035) ;  /* 0x000002e000007945 */ /* 0x000fe80003800000 */
[----:B------:R-:W-:Y:S05]  /*13e00*/  @!P6 BRA `(.L_x_2036) ;  /* 0x0000000000b0e947 */ /* 0x000fea0003800000 */
[----:B------:R-:W3:Y:S01]  /*13e10*/  S2R R0, SR_TID.X ;  /* 0x0000000000007919 */ /* 0x000ee20000002100 */
[----:B-12---:R-:W-:Y:S02]  /*13e20*/  LEA R3, R16, UR40, 0x3 ;  /* 0x0000002810037c11 */ /* 0x006fe4000f8e18ff */
[----:B---3--:R-:W-:Y:S02]  /*13e30*/  LOP3.LUT R2, R0, 0x7f, RZ, 0xc0, !PT ;  /* 0x0000007f00027812 */ /* 0x008fe400078ec0ff */
[----:B------:R-:W-:Y:S02]  /*13e40*/  SHF.L.U32 R0, R17, 0x1f, RZ ;  /* 0x0000001f11007819 */ /* 0x000fe400000006ff */
[----:B------:R-:W-:Y:S02]  /*13e50*/  ISETP.NE.AND P1, PT, R2, RZ, PT ;  /* 0x000000ff0200720c */ /* 0x000fe40003f25270 */
[----:B------:R-:W1:Y:S02]  /*13e60*/  SYNCS.PHASECHK.TRANS64.TRYWAIT P0, [R3+URZ+0x38860], R0 ;  /* 0x03886000030075a7 */ /* 0x000e64000800017f */
[----:B-1----:R-:W-:Y:S09]  /*13e70*/  @!P0 BRA `(.L_x_2037) ;  /* 0x0000000c005c8947 */ /* 0x002ff20003800000 */
.L_x_2064:
[----:B------:R-:W-:Y:S05]  /*13e80*/  @P1 BRA `(.L_x_2038) ;  /* 0x0000000000141947 */ /* 0x000fea0003800000 */
[----:B------:R-:W-:Y:S01]  /*13e90*/  ISETP.NE.AND P0, PT, R19, RZ, PT ;  /* 0x000000ff1300720c */ /* 0x000fe20003f05270 */
[----:B-1----:R-:W-:-:S04]  /*13ea0*/  IMAD.MOV.U32 R0, RZ, RZ, 0xa000 ;  /* 0x0000a000ff007424 */ /* 0x002fc800078e00ff */
[----:B------:R2:W-:Y:S08]  /*13eb0*/  SYNCS.ARRIVE.TRANS64 RZ, [R3+URZ+0x38850], R0 ;  /* 0x0388500003ff79a7 */ /* 0x0005f0000800003f */
[----:B------:R-:W-:Y:S05]  /*13ec0*/  @!P0 BRA `(.L_x_2038) ;  /* 0x0000000000048947 */ /* 0x000fea0003800000 */
[----:B------:R-:W-:Y:S01]  /*13ed0*/  BPT.TRAP 0x1 ;  /* 0x000000040000795c */ /* 0x000fe20000300000 */
.L_x_2038:
        /* <DEDUP_REMOVED lines=11> */
[----:B------:R-:W-:Y:S02]  /*13f90*/  UIMAD UR14, UR14, 0xa000, UR40 ;  /* 0x0000a0000e0e78a4 */ /* 0x000fe4000f8e0228 */
[----:B------:R-:W-:Y:S02]  /*13fa0*/  UIMAD UR11, UR11, 0x50, URZ ;  /* 0x000000500b0b78a4 */ /* 0x000fe4000f8e023f */
[----:B------:R-:W-:Y:S02]  /*13fb0*/  UIADD3 UR9, UR9, 0x38850, URZ ;  /* 0x0003885009097890 */ /* 0x000fe4000fffe03f */
[----:B------:R-:W-:Y:S02]  /*13fc0*/  UIADD3 UR8, UR14, 0x400, URZ ;  /* 0x000004000e087890 */ /* 0x000fe4000fffe03f */
[----:B------:R-:W-:Y:S02]  /*13fd0*/  UIADD3 UR15, UR14, 0x2c00, URZ ;  /* 0x00002c000e0f7890 */ /* 0x000fe4000fffe03f */
[----:B------:R-:W-:-:S02]  /*13fe0*/  UIADD3 UR16, UR14, 0x5400, URZ ;  /* 0x000054000e107890 */ /* 0x000fc4000fffe03f */
        /* <DEDUP_REMOVED lines=14> */
.L_x_2036:
[----:B------:R-:W-:Y:S05]  /*140d0*/  BSYNC B0 ;  /* 0x0000000000007941 */ /* 0x000fea0003800000 */
.L_x_2035:
[----:B------:R-:W-:Y:S01]  /*140e0*/  IADD3 R16, R16, 0x1, RZ ;  /* 0x0000000110107810 */ /* 0x000fe20007ffe0ff */
[----:B------:R-:W-:-:S03]  /*140f0*/  IMAD.MOV.U32 R13, RZ, RZ, R18 ;  /* 0x000000ffff0d7224 */ /* 0x000fc600078e0012 */
[----:B------:R-:W-:-:S04]  /*14100*/  ISETP.NE.AND P0, PT, R16, 0x2, PT ;  /* 0x000000021000780c */ /* 0x000fc80003f05270 */
[----:B-12---:R-:W-:Y:S02]  /*14110*/  SEL R0, RZ, 0x1, P0 ;  /* 0x00000001ff007807 */ /* 0x006fe40000000000 */
[----:B------:R-:W-:Y:S02]  /*14120*/  SEL R16, R16, RZ, P0 ;  /* 0x000000ff10107207 */ /* 0x000fe40000000000 */
[----:B------:R-:W-:-:S07]  /*14130*/  LOP3.LUT R17, R17, R0, RZ, 0x3c, !PT ;  /* 0x0000000011117212 */ /* 0x000fce00078e3cff */
.L_x_1997:
[----:B------:R-:W-:Y:S05]  /*14140*/  BSYNC B6 ;  /* 0x0000000000067941 */ /* 0x000fea0003800000 */
.L_x_1995:
[----:B------:R-:W-:-:S03]  /*14150*/  UMOV UR4, 0xffffffff ;  /* 0xffffffff00047882 */ /* 0x000fc60000000000 */
[----:B------:R-:W-:Y:S05]  /*14160*/  BRA.DIV UR4, `(.L_x_2039) ;  /* 0x0000000a04b47947 */ /* 0x000fea000b800000 */
[----:B------:R1:W2:Y:S02]  /*14170*/  SHFL.IDX PT, R14, R13, RZ, 0x1f ;  /* 0x00001fff0d0e7589 */ /* 0x0002a400000e0000 */
.L_x_2067:
[----:B------:R-:W-:Y:S01]  /*14180*/  ISETP.NE.AND P0, PT, R19, RZ, PT ;  /* 0x000000ff1300720c */ /* 0x000fe20003f05270 */
[----:B------:R-:W-:Y:S05]  /*14190*/  WARPSYNC.ALL ;  /* 0x0000000000007948 */ /* 0x000fea0003800000 */
[----:B------:R-:W-:Y:S01]  /*141a0*/  BAR.SYNC.DEFER_BLOCKING 0x4, 0x120 ;  /* 0x0104800000007b1d */ /* 0x000fe20000010000 */
[----:B--2---:R-:W-:-:S05]  /*141b0*/  MOV R18, R14 ;  /* 0x0000000e00127202 */ /* 0x004fca0000000f00 */
[----:B------:R-:W-:Y:S01]  /*141c0*/  ULDC UR4, c[0x0][0xda8] ;  /* 0x00036a0000047ab9 */ /* 0x000fe20000000800 */
[----:B------:R-:W-:Y:S01]  /*141d0*/  @!P0 MOV R0, 0x400 ;  /* 0x0000040000008802 */ /* 0x000fe20000000f00 */
[----:B------:R-:W2:Y:S03]  /*141e0*/  @!P0 S2R R3, SR_CgaCtaId ;  /* 0x0000000000038919 */ /* 0x000ea60000008800 */
[----:B--2---:R-:W-:-:S05]  /*141f0*/  @!P0 LEA R0, R3, R0, 0x18 ;  /* 0x0000000003008211 */ /* 0x004fca00078ec0ff */
[----:B------:R2:W-:Y:S01]  /*14200*/  @!P0 STS [R0+0x388d0], R13 ;  /* 0x0388d00d00008388 */ /* 0x0005e20000000800 */
[----:B------:R-:W-:Y:S06]  /*14210*/  BAR.ARV 0x5, 0x120 ;  /* 0x0144800000007b1d */ /* 0x000fec0000002000 */
[----:B------:R-:W-:-:S13]  /*14220*/  ISETP.GE.AND P0, PT, R18, UR4, PT ;  /* 0x0000000412007c0c */ /* 0x000fda000bf06270 */
[----:B--2---:R-:W-:Y:S05]  /*14230*/  @!P0 BRA `(.L_x_2040) ;  /* 0xffffffd000208947 */ /* 0x004fea000383ffff */
.L_x_1992:
[----:B------:R-:W2:Y:S01]  /*14240*/  S2R R3, SR_CgaCtaId ;  /* 0x0000000000037919 */ /* 0x000ea20000008800 */
[----:B------:R-:W-:Y:S01]  /*14250*/  UIADD3 UR49, UR49, 0x1, URZ ;  /* 0x0000000131317890 */ /* 0x000fe2000fffe03f */
[----:B------:R-:W-:-:S03]  /*14260*/  MOV R0, 0x400 ;  /* 0x0000040000007802 */ /* 0x000fc60000000f00 */
[----:B------:R-:W-:-:S04]  /*14270*/  ULEA.HI UR4, UR49, UR49, URZ, 0x1 ;  /* 0x0000003131047291 */ /* 0x000fc8000f8f083f */
[----:B------:R-:W-:-:S04]  /*14280*/  ULOP3.LUT UR4, UR4, 0xfffffffe, URZ, 0xc0, !UPT ;  /* 0xfffffffe04047892 */ /* 0x000fc8000f8ec03f */
[----:B------:R-:W-:Y:S01]  /*14290*/  UIADD3 UR4, UR49, -UR4, URZ ;  /* 0x8000000431047290 */ /* 0x000fe2000fffe03f */
[----:B--2---:R-:W-:-:S05]  /*142a0*/  LEA R7, R3, R0, 0x18 ;  /* 0x0000000003077211 */ /* 0x004fca00078ec0ff */
[----:B------:R-:W-:-:S05]  /*142b0*/  IMAD.U32 R0, RZ, RZ, UR4 ;  /* 0x00000004ff007e24 */ /* 0x000fca000f8e00ff */
[----:B------:R-:W-:-:S04]  /*142c0*/  SHF.L.U32 R0, R0, 0x1f, RZ ;  /* 0x0000001f00007819 */ /* 0x000fc800000006ff */
[----:B------:R-:W2:Y:S02]  /*142d0*/  SYNCS.PHASECHK.TRANS64.TRYWAIT P0, [R7+URZ+0x38820], R0 ;  /* 0x03882000070075a7 */ /* 0x000ea4000800017f */
[----:B--2---:R-:W-:Y:S05]  /*142e0*/  @!P0 BRA `(.L_x_2041) ;  /* 0x0000000800788947 */ /* 0x004fea0003800000 */
.L_x_2068:
        /* <DEDUP_REMOVED lines=12> */
[----:B------:R-:W-:-:S04]  /*143b0*/  MOV R0, UR4 ;  /* 0x0000000400007c02 */ /* 0x000fc80008000f00 */
[----:B------:R-:W-:-:S13]  /*143c0*/  ISETP.NE.AND P2, PT, R0, 0x3, PT ;  /* 0x000000030000780c */ /* 0x000fda0003f45270 */
[----:B------:R-:W-:Y:S05]  /*143d0*/  @!P2 BRA `(.L_x_2044) ;  /* 0x000000000004a947 */ /* 0x000fea0003800000 */
[----:B------:R-:W-:Y:S01]  /*143e0*/  BPT.TRAP 0x1 ;  /* 0x000000040000795c */ /* 0x000fe20000300000 */
.L_x_2044:
        /* <DEDUP_REMOVED lines=9> */
[----:B------:R-:W-:Y:S02]  /*14480*/  SHF.L.U32 R0, R17, 0x1f, RZ ;  /* 0x0000001f11007819 */ /* 0x000fe400000006ff */
[----:B------:R-:W-:Y:S01]  /*14490*/  LEA R3, R2, R3, 0x3 ;  /* 0x0000000302037211 */ /* 0x000fe200078e18ff */
[----:B--2---:R-:W-:Y:S06]  /*144a0*/  @!P0 BRA `(.L_x_2045) ;  /* 0x00000008001c8947 */ /* 0x004fec0003800000 */
.L_x_2069:
[----:B------:R-:W3:Y:S02]  /*144b0*/  SYNCS.PHASECHK.TRANS64.TRYWAIT P0, [R3+URZ], R0 ;  /* 0x00000000030075a7 */ /* 0x000ee4000800017f */
[----:B---3--:R-:W-:Y:S05]  /*144c0*/  @!P0 BRA `(.L_x_2046) ;  /* 0x0000000800288947 */ /* 0x008fea0003800000 */
.L_x_2070:
[----:B------:R-:W-:Y:S05]  /*144d0*/  @!P2 BRA `(.L_x_2047) ;  /* 0x000000000004a947 */ /* 0x000fea0003800000 */
[----:B------:R-:W-:Y:S01]  /*144e0*/  BPT.TRAP 0x1 ;  /* 0x000000040000795c */ /* 0x000fe20000300000 */
.L_x_2047:
[----:B---3--:R-:W-:-:S05]  /*144f0*/  VIADD R3, R7, 0x38860 ;  /* 0x0003886007037836 */ /* 0x008fca0000000000 */
[----:B--2---:R-:W-:-:S04]  /*14500*/  LEA R5, R16, R3, 0x3 ;  /* 0x0000000310057211 */ /* 0x004fc800078e18ff */
[----:B------:R-:W2:Y:S02]  /*14510*/  SYNCS.PHASECHK.TRANS64.TRYWAIT P0, [R5+URZ], R4 ;  /* 0x00000004050075a7 */ /* 0x000ea4000800017f */
[----:B--2---:R-:W-:Y:S05]  /*14520*/  @!P0 BRA `(.L_x_2048) ;  /* 0x0000000800248947 */ /* 0x004fea0003800000 */
.L_x_2071:
[----:B------:R-:W-:-:S07]  /*14530*/  IMAD R3, R2, 0x8, R3 ;  /* 0x0000000802037824 */ /* 0x000fce00078e0203 */
.L_x_2049:
[----:B---3--:R3:W4:Y:S02]  /*14540*/  SYNCS.PHASECHK.TRANS64.TRYWAIT P0, [R3+URZ], R0 ;  /* 0x00000000030075a7 */ /* 0x008724000800017f */
[----:B----4-:R-:W-:Y:S05]  /*14550*/  @!P0 NANOSLEEP.SYNCS 0x989680 ;  /* 0x009896800000895d */ /* 0x010fea0003900000 */
[----:B------:R-:W4:Y:S02]  /*14560*/  @!P0 SYNCS.PHASECHK.TRANS64 P0, [R3+URZ], R0 ;  /* 0x00000000030085a7 */ /* 0x000f24000800007f */
[----:B----4-:R-:W-:Y:S05]  /*14570*/  @!P0 BRA `(.L_x_2049) ;  /* 0xfffffffc00f08947 */ /* 0x010fea000383ffff */
.L_x_2043:
[----:B------:R-:W-:Y:S05]  /*14580*/  BSYNC B0 ;  /* 0x0000000000007941 */ /* 0x000fea0003800000 */
.L_x_2042:
[----:B------:R-:W-:Y:S05]  /*14590*/  EXIT ;  /* 0x000000000000794d */ /* 0x000fea0003800000 */
.L_x_1949:
[----:B-1----:R-:W-:-:S04]  /*145a0*/  MOV R3, UR60 ;  /* 0x0000003c00037c02 */ /* 0x002fc80008000f00 */
[----:B------:R1:W2:Y:S03]  /*145b0*/  SYNCS.PHASECHK.TRANS64.TRYWAIT P1, [R3+URZ+0x38800], R0 ;  /* 0x03880000030075a7 */ /* 0x0002a6000802017f */
[----:B--2---:R-:W-:Y:S05]  /*145c0*/  @!P1 NANOSLEEP.SYNCS 0x989680 ;  /* 0x009896800000995d */ /* 0x004fea0003900000 */
[----:B------:R-:W2:Y:S02]  /*145d0*/  @!P1 SYNCS.PHASECHK.TRANS64 P1, [R3+URZ+0x38800], R0 ;  /* 0x03880000030095a7 */ /* 0x000ea4000802007f */
[----:B--2---:R-:W-:Y:S05]  /*145e0*/  @!P1 BRA `(.L_x_1949) ;  /* 0xfffffffc00ec9947 */ /* 0x004fea000383ffff */
[----:B------:R-:W-:Y:S05]  /*145f0*/  BRA `(.L_x_2050) ;  /* 0xfffffed000b47947 */ /* 0x000fea000383ffff */
.L_x_1953:
[----:B--2---:R2:W3:Y:S02]  /*14600*/  SYNCS.PHASECHK.TRANS64.TRYWAIT P2, [R0+URZ+0x38830], R3 ;  /* 0x03883003000075a7 */ /* 0x0044e4000804017f */
[----:B---3--:R-:W-:Y:S05]  /*14610*/  @!P2 NANOSLEEP.SYNCS 0x989680 ;  /* 0x009896800000a95d */ /* 0x008fea0003900000 */
[----:B------:R-:W3:Y:S02]  /*14620*/  @!P2 SYNCS.PHASECHK.TRANS64 P2, [R0+URZ+0x38830], R3 ;  /* 0x038830030000a5a7 */ /* 0x000ee4000804007f */
[----:B---3--:R-:W-:Y:S05]  /*14630*/  @!P2 BRA `(.L_x_1953) ;  /* 0xfffffffc00f0a947 */ /* 0x008fea000383ffff */
[----:B------:R-:W-:Y:S05]  /*14640*/  BRA `(.L_x_1952) ;  /* 0xfffffed000e07947 */ /* 0x000fea000383ffff */
.L_x_1958:
[----:B--2---:R-:W-:-:S04]  /*14650*/  IMAD.U32 R4, RZ, RZ, UR47 ;  /* 0x0000002fff047e24 */ /* 0x004fc8000f8e00ff */
[----:B------:R2:W3:Y:S03]  /*14660*/  SYNCS.PHASECHK.TRANS64.TRYWAIT P2, [R4+URZ+0x38830], R3 ;  /* 0x03883003040075a7 */ /* 0x0004e6000804017f */
[----:B---3--:R-:W-:Y:S05]  /*14670*/  @!P2 NANOSLEEP.SYNCS 0x989680 ;  /* 0x009896800000a95d */ /* 0x008fea0003900000 */
[----:B------:R-:W3:Y:S02]  /*14680*/  @!P2 SYNCS.PHASECHK.TRANS64 P2, [R4+URZ+0x38830], R3 ;  /* 0x038830030400a5a7 */ /* 0x000ee4000804007f */
[----:B---3--:R-:W-:Y:S05]  /*14690*/  @!P2 BRA `(.L_x_1958) ;  /* 0xfffffffc00eca947 */ /* 0x008fea000383ffff */
[----:B------:R-:W-:Y:S05]  /*146a0*/  BRA `(.L_x_1957) ;  /* 0xffffff1c00587947 */ /* 0x000fea000383ffff */
.L_x_1962:
[----:B-12---:R-:W-:-:S04]  /*146b0*/  MOV R3, UR5 ;  /* 0x0000000500037c02 */ /* 0x006fc80008000f00 */
[----:B------:R1:W2:Y:S03]  /*146c0*/  SYNCS.PHASECHK.TRANS64.TRYWAIT P2, [R3+URZ+0x38850], R0 ;  /* 0x03885000030075a7 */ /* 0x0002a6000804017f */
[----:B--2---:R-:W-:Y:S05]  /*146d0*/  @!P2 NANOSLEEP.SYNCS 0x989680 ;  /* 0x009896800000a95d */ /* 0x004fea0003900000 */
[----:B------:R-:W2:Y:S02]  /*146e0*/  @!P2 SYNCS.PHASECHK.TRANS64 P2, [R3+URZ+0x38850], R0 ;  /* 0x038850000300a5a7 */ /* 0x000ea4000804007f */
[----:B--2---:R-:W-:Y:S05]  /*146f0*/  @!P2 BRA `(.L_x_1962) ;  /* 0xfffffffc00eca947 */ /* 0x004fea000383ffff */
[----:B------:R-:W-:Y:S05]  /*14700*/  BRA `(.L_x_1961) ;  /* 0xffffff4000d07947 */ /* 0x000fea000383ffff */
.L_x_1968:
[----:B--2---:R-:W-:-:S04]  /*14710*/  IMAD.U32 R4, RZ, RZ, UR4 ;  /* 0x00000004ff047e24 */ /* 0x004fc8000f8e00ff */
[----:B------:R2:W3:Y:S03]  /*14720*/  SYNCS.PHASECHK.TRANS64.TRYWAIT P2, [R4+URZ+0x38830], R3 ;  /* 0x03883003040075a7 */ /* 0x0004e6000804017f */
[----:B---3--:R-:W-:Y:S05]  /*14730*/  @!P2 NANOSLEEP.SYNCS 0x989680 ;  /* 0x009896800000a95d */ /* 0x008fea0003900000 */
[----:B------:R-:W3:Y:S02]  /*14740*/  @!P2 SYNCS.PHASECHK.TRANS64 P2, [R4+URZ+0x38830], R3 ;  /* 0x038830030400a5a7 */ /* 0x000ee4000804007f */
[----:B---3--:R-:W-:Y:S05]  /*14750*/  @!P2 BRA `(.L_x_1968) ;  /* 0xfffffffc00eca947 */ /* 0x008fea000383ffff */
[----:B------:R-:W-:Y:S05]  /*14760*/  BRA `(.L_x_1967) ;  /* 0xffffff5c00c87947 */ /* 0x000fea000383ffff */
.L_x_1972:
[----:B-12---:R-:W-:-:S04]  /*14770*/  MOV R3, UR5 ;  /* 0x0000000500037c02 */ /* 0x006fc80008000f00 */
[----:B------:R1:W2:Y:S03]  /*14780*/  SYNCS.PHASECHK.TRANS64.TRYWAIT P2, [R3+URZ+0x38850], R0 ;  /* 0x03885000030075a7 */ /* 0x0002a6000804017f */
[----:B--2---:R-:W-:Y:S05]  /*14790*/  @!P2 NANOSLEEP.SYNCS 0x989680 ;  /* 0x009896800000a95d */ /* 0x004fea0003900000 */
[----:B------:R-:W2:Y:S02]  /*147a0*/  @!P2 SYNCS.PHASECHK.TRANS64 P2, [R3+URZ+0x38850], R0 ;  /* 0x038850000300a5a7 */ /* 0x000ea4000804007f */
[----:B--2---:R-:W-:Y:S05]  /*147b0*/  @!P2 BRA `(.L_x_1972) ;  /* 0xfffffffc00eca947 */ /* 0x004fea000383ffff */
[----:B------:R-:W-:Y:S05]  /*147c0*/  BRA `(.L_x_1971) ;  /* 0xffffff8400447947 */ /* 0x000fea000383ffff */
.L_x_1977:
[----:B--2---:R-:W-:-:S04]  /*147d0*/  IMAD.U32 R7, RZ, RZ, UR5 ;  /* 0x00000005ff077e24 */ /* 0x004fc8000f8e00ff */
[----:B------:R2:W3:Y:S03]  /*147e0*/  SYNCS.PHASECHK.TRANS64.TRYWAIT P0, [R7+URZ+0x38850], R0 ;  /* 0x03885000070075a7 */ /* 0x0004e6000800017f */
[----:B---3--:R-:W-:Y:S05]  /*147f0*/  @!P0 NANOSLEEP.SYNCS 0x989680 ;  /* 0x009896800000895d */ /* 0x008fea0003900000 */
[----:B------:R-:W3:Y:S02]  /*14800*/  @!P0 SYNCS.PHASECHK.TRANS64 P0, [R7+URZ+0x38850], R0 ;  /* 0x03885000070085a7 */ /* 0x000ee4000800007f */
[----:B---3--:R-:W-:Y:S05]  /*14810*/  @!P0 BRA `(.L_x_1977) ;  /* 0xfffffffc00ec8947 */ /* 0x008fea000383ffff */
[----:B------:R-:W-:Y:S05]  /*14820*/  BRA `(.L_x_1976) ;  /* 0xffffffa0007c7947 */ /* 0x000fea000383ffff */
.L_x_2001:
[----:B------:R-:W1:Y:S01]  /*14830*/  S2R R7, SR_TID.X ;  /* 0x0000000000077919 */ /* 0x000e620000002100 */
[----:B------:R-:W-:Y:S01]  /*14840*/  IMAD.MOV.U32 R12, RZ, RZ, RZ ;  /* 0x000000ffff0c7224 */ /* 0x000fe200078e00ff */
[----:B------:R-:W-:Y:S01]  /*14850*/  MOV R11, 0x1f ;  /* 0x0000001f000b7802 */ /* 0x000fe20000000f00 */
[----:B------:R-:W-:Y:S01]  /*14860*/  IMAD.MOV.U32 R15, RZ, RZ, -0x1 ;  /* 0xffffffffff0f7424 */ /* 0x000fe200078e00ff */
[----:B-1----:R-:W-:-:S04]  /*14870*/  SHF.R.U32.HI R7, RZ, 0x5, R7 ;  /* 0x00000005ff077819 */ /* 0x002fc80000011607 */
[----:B------:R-:W-:-:S04]  /*14880*/  LOP3.LUT R7, R7, 0x3, RZ, 0xc0, !PT ;  /* 0x0000000307077812 */ /* 0x000fc800078ec0ff */
[----:B------:R-:W-:-:S07]  /*14890*/  MOV R13, R7 ;  /* 0x00000007000d7202 */ /* 0x000fce0000000f00 */
[----:B------:R-:W-:Y:S05]  /*148a0*/  WARPSYNC.COLLECTIVE R15, `(.L_x_2051) ;  /* 0x000000000f087348 */ /* 0x000fea0003c00000 */
[----:B------:R1:W2:Y:S02]  /*148b0*/  SHFL.IDX P6, R14, R13, R12, R11 ;  /* 0x0000000c0d0e7389 */ /* 0x0002a400000c000b */
[----:B-12---:R-:W-:Y:S01]  /*148c0*/  ENDCOLLECTIVE ;  /* 0x000000000000791b */ /* 0x006fe20003800000 */
.L_x_2051:
[----:B------:R-:W-:Y:S05]  /*148d0*/  BRA `(.L_x_2052) ;  /* 0xffffffd400647947 */ /* 0x000fea000383ffff */
.L_x_2002:
[----:B------:R-:W-:Y:S01]  /*148e0*/  BSSY B0, `(.L_x_2053) ;  /* 0x0000006000007945 */ /* 0x000fe20003800000 */
[----:B------:R-:W-:-:S07]  /*148f0*/  MOV R15, 0xffffffff ;  /* 0xffffffff000f7802 */ /* 0x000fce0000000f00 */
[----:B------:R-:W-:Y:S05]  /*14900*/  WARPSYNC.COLLECTIVE R15, `(.L_x_2054) ;  /* 0x000000000f0c7348 */ /* 0x000fea0003c00000 */
[----:B------:R-:W-:Y:S02]  /*14910*/  ELECT P6, UR62, PT ;  /* 0x00000000003e782f */ /* 0x000fe400038c0000 */
[----:B------:R-:W-:Y:S01]  /*14920*/  MOV R14, UR62 ;  /* 0x0000003e000e7c02 */ /* 0x000fe20008000f00 */
[----:B------:R-:W-:Y:S10]  /*14930*/  ENDCOLLECTIVE ;  /* 0x000000000000791b */ /* 0x000ff40003800000 */
.L_x_2054:
[----:B------:R-:W-:Y:S05]  /*14940*/  BSYNC B0 ;  /* 0x0000000000007941 */ /* 0x000fea0003800000 */
.L_x_2053:
[----:B------:R-:W-:Y:S05]  /*14950*/  BRA `(.L_x_2055) ;  /* 0xffffffd400547947 */ /* 0x000fea000383ffff */
.L_x_2005:
[----:B-1----:R1:W2:Y:S02]  /*14960*/  SYNCS.PHASECHK.TRANS64.TRYWAIT P2, [R8+URZ+0x38840], R7 ;  /* 0x03884007080075a7 */ /* 0x0022a4000804017f */
[----:B--2---:R-:W-:Y:S05]  /*14970*/  @!P2 NANOSLEEP.SYNCS 0x989680 ;  /* 0x009896800000a95d */ /* 0x004fea0003900000 */
[----:B------:R-:W2:Y:S02]  /*14980*/  @!P2 SYNCS.PHASECHK.TRANS64 P2, [R8+URZ+0x38840], R7 ;  /* 0x038840070800a5a7 */ /* 0x000ea4000804007f */
[----:B--2---:R-:W-:Y:S05]  /*14990*/  @!P2 BRA `(.L_x_2005) ;  /* 0xfffffffc00f0a947 */ /* 0x004fea000383ffff */
[----:B------:R-:W-:Y:S05]  /*149a0*/  BRA `(.L_x_2056) ;  /* 0xffffffd400b47947 */ /* 0x000fea000383ffff */
.L_x_2007:
[----:B-1----:R-:W-:-:S04]  /*149b0*/  IMAD.U32 R8, RZ, RZ, UR40 ;  /* 0x00000028ff087e24 */ /* 0x002fc8000f8e00ff */
[----:B------:R1:W2:Y:S03]  /*149c0*/  SYNCS.PHASECHK.TRANS64.TRYWAIT P2, [R8+URZ+0x38820], R7 ;  /* 0x03882007080075a7 */ /* 0x0002a6000804017f */
[----:B--2---:R-:W-:Y:S05]  /*149d0*/  @!P2 NANOSLEEP.SYNCS 0x989680 ;  /* 0x009896800000a95d */ /* 0x004fea0003900000 */
[----:B------:R-:W2:Y:S02]  /*149e0*/  @!P2 SYNCS.PHASECHK.TRANS64 P2, [R8+URZ+0x38820], R7 ;  /* 0x038820070800a5a7 */ /* 0x000ea4000804007f */
[----:B--2---:R-:W-:Y:S05]  /*149f0*/  @!P2 BRA `(.L_x_2007) ;  /* 0xfffffffc00eca947 */ /* 0x004fea000383ffff */
[----:B------:R-:W-:Y:S05]  /*14a00*/  BRA `(.L_x_2057) ;  /* 0xffffffd800e47947 */ /* 0x000fea000383ffff */
.L_x_2013:
[----:B-1----:R1:W2:Y:S02]  /*14a10*/  SYNCS.PHASECHK.TRANS64.TRYWAIT P3, [R3+URZ+0x38840], R2 ;  /* 0x03884002030075a7 */ /* 0x0022a4000806017f */
[----:B--2---:R-:W-:Y:S05]  /*14a20*/  @!P3 NANOSLEEP.SYNCS 0x989680 ;  /* 0x009896800000b95d */ /* 0x004fea0003900000 */
[----:B------:R-:W2:Y:S02]  /*14a30*/  @!P3 SYNCS.PHASECHK.TRANS64 P3, [R3+URZ+0x38840], R2 ;  /* 0x038840020300b5a7 */ /* 0x000ea4000806007f */
[----:B--2---:R-:W-:Y:S05]  /*14a40*/  @!P3 BRA `(.L_x_2013) ;  /* 0xfffffffc00f0b947 */ /* 0x004fea000383ffff */
[----:B------:R-:W-:Y:S05]  /*14a50*/  BRA `(.L_x_2058) ;  /* 0xffffffdc00907947 */ /* 0x000fea000383ffff */
.L_x_2015:
[----:B-1----:R1:W2:Y:S02]  /*14a60*/  SYNCS.PHASECHK.TRANS64.TRYWAIT P3, [R2+URZ+0x60], R3 ;  /* 0x00006003020075a7 */ /* 0x0022a4000806017f */
[----:B--2---:R-:W-:Y:S05]  /*14a70*/  @!P3 NANOSLEEP.SYNCS 0x989680 ;  /* 0x009896800000b95d */ /* 0x004fea0003900000 */
[----:B------:R-:W2:Y:S02]  /*14a80*/  @!P3 SYNCS.PHASECHK.TRANS64 P3, [R2+URZ+0x60], R3 ;  /* 0x000060030200b5a7 */ /* 0x000ea4000806007f */
[----:B--2---:R-:W-:Y:S05]  /*14a90*/  @!P3 BRA `(.L_x_2015) ;  /* 0xfffffffc00f0b947 */ /* 0x004fea000383ffff */
[----:B------:R-:W-:Y:S05]  /*14aa0*/  BRA `(.L_x_2059) ;  /* 0xffffffe000207947 */ /* 0x000fea000383ffff */
.L_x_2021:
[----:B-1----:R1:W2:Y:S02]  /*14ab0*/  SYNCS.PHASECHK.TRANS64.TRYWAIT P3, [R3+URZ+0x38840], R2 ;  /* 0x03884002030075a7 */ /* 0x0022a4000806017f */
[----:B--2---:R-:W-:Y:S05]  /*14ac0*/  @!P3 NANOSLEEP.SYNCS 0x989680 ;  /* 0x009896800000b95d */ /* 0x004fea0003900000 */
[----:B------:R-:W2:Y:S02]  /*14ad0*/  @!P3 SYNCS.PHASECHK.TRANS64 P3, [R3+URZ+0x38840], R2 ;  /* 0x038840020300b5a7 */ /* 0x000ea4000806007f */
[----:B--2---:R-:W-:Y:S05]  /*14ae0*/  @!P3 BRA `(.L_x_2021) ;  /* 0xfffffffc00f0b947 */ /* 0x004fea000383ffff */
[----:B------:R-:W-:Y:S05]  /*14af0*/  BRA `(.L_x_2060) ;  /* 0xffffffe4005c7947 */ /* 0x000fea000383ffff */
.L_x_2023:
[----:B-1----:R1:W2:Y:S02]  /*14b00*/  SYNCS.PHASECHK.TRANS64.TRYWAIT P3, [R2+URZ+0x60], R17 ;  /* 0x00006011020075a7 */ /* 0x0022a4000806017f */
[----:B--2---:R-:W-:Y:S05]  /*14b10*/  @!P3 NANOSLEEP.SYNCS 0x989680 ;  /* 0x009896800000b95d */ /* 0x004fea0003900000 */
[----:B------:R-:W2:Y:S02]  /*14b20*/  @!P3 SYNCS.PHASECHK.TRANS64 P3, [R2+URZ+0x60], R17 ;  /* 0x000060110200b5a7 */ /* 0x000ea4000806007f */
[----:B--2---:R-:W-:Y:S05]  /*14b30*/  @!P3 BRA `(.L_x_2023) ;  /* 0xfffffffc00f0b947 */ /* 0x004fea000383ffff */
[----:B------:R-:W-:Y:S05]  /*14b40*/  BRA `(.L_x_2061) ;  /* 0xffffffe400ec7947 */ /* 0x000fea000383ffff */
.L_x_2028:
[----:B-1----:R1:W2:Y:S02]  /*14b50*/  SYNCS.PHASECHK.TRANS64.TRYWAIT P3, [R2+URZ+0x38840], R3 ;  /* 0x03884003020075a7 */ /* 0x0022a4000806017f */
[----:B--2---:R-:W-:Y:S05]  /*14b60*/  @!P3 NANOSLEEP.SYNCS 0x989680 ;  /* 0x009896800000b95d */ /* 0x004fea0003900000 */
[----:B------:R-:W2:Y:S02]  /*14b70*/  @!P3 SYNCS.PHASECHK.TRANS64 P3, [R2+URZ+0x38840], R3 ;  /* 0x038840030200b5a7 */ /* 0x000ea4000806007f */
[----:B--2---:R-:W-:Y:S05]  /*14b80*/  @!P3 BRA `(.L_x_2028) ;  /* 0xfffffffc00f0b947 */ /* 0x004fea000383ffff */
[----:B------:R-:W-:Y:S05]  /*14b90*/  BRA `(.L_x_2062) ;  /* 0xffffffec00007947 */ /* 0x000fea000383ffff */
.L_x_2030:
[----:B-1----:R1:W2:Y:S02]  /*14ba0*/  SYNCS.PHASECHK.TRANS64.TRYWAIT P3, [R2+URZ+0x60], R11 ;  /* 0x0000600b020075a7 */ /* 0x0022a4000806017f */
[----:B--2---:R-:W-:Y:S05]  /*14bb0*/  @!P3 NANOSLEEP.SYNCS 0x989680 ;  /* 0x009896800000b95d */ /* 0x004fea0003900000 */
[----:B------:R-:W2:Y:S02]  /*14bc0*/  @!P3 SYNCS.PHASECHK.TRANS64 P3, [R2+URZ+0x60], R11 ;  /* 0x0000600b0200b5a7 */ /* 0x000ea4000806007f */
[----:B--2---:R-:W-:Y:S05]  /*14bd0*/  @!P3 BRA `(.L_x_2030) ;  /* 0xfffffffc00f0b947 */ /* 0x004fea000383ffff */
[----:B------:R-:W-:Y:S05]  /*14be0*/  BRA `(.L_x_2063) ;  /* 0xffffffec00907947 */ /* 0x000fea000383ffff */
.L_x_2037:
[----:B-1----:R1:W2:Y:S02]  /*14bf0*/  SYNCS.PHASECHK.TRANS64.TRYWAIT P0, [R3+URZ+0x38860], R0 ;  /* 0x03886000030075a7 */ /* 0x0022a4000800017f */
[----:B--2---:R-:W-:Y:S05]  /*14c00*/  @!P0 NANOSLEEP.SYNCS 0x989680 ;  /* 0x009896800000895d */ /* 0x004fea0003900000 */
[----:B------:R-:W2:Y:S02]  /*14c10*/  @!P0 SYNCS.PHASECHK.TRANS64 P0, [R3+URZ+0x38860], R0 ;  /* 0x03886000030085a7 */ /* 0x000ea4000800007f */
[----:B--2---:R-:W-:Y:S05]  /*14c20*/  @!P0 BRA `(.L_x_2037) ;  /* 0xfffffffc00f08947 */ /* 0x004fea000383ffff */
[----:B------:R-:W-:Y:S05]  /*14c30*/  BRA `(.L_x_2064) ;  /* 0xfffffff000907947 */ /* 0x000fea000383ffff */
.L_x_2039:
[----:B------:R-:W-:Y:S01]  /*14c40*/  BSSY B0, `(.L_x_2065) ;  /* 0x0000007000007945 */ /* 0x000fe20003800000 */
[----:B------:R-:W-:Y:S01]  /*14c50*/  MOV R12, RZ ;  /* 0x000000ff000c7202 */ /* 0x000fe20000000f00 */
[----:B------:R-:W-:Y:S01]  /*14c60*/  IMAD.MOV.U32 R11, RZ, RZ, 0x1f ;  /* 0x0000001fff0b7424 */ /* 0x000fe200078e00ff */
[----:B------:R-:W-:-:S07]  /*14c70*/  MOV R15, 0xffffffff ;  /* 0xffffffff000f7802 */ /* 0x000fce0000000f00 */
[----:B------:R-:W-:Y:S05]  /*14c80*/  WARPSYNC.COLLECTIVE R15, `(.L_x_2066) ;  /* 0x000000000f087348 */ /* 0x000fea0003c00000 */
[----:B------:R1:W2:Y:S02]  /*14c90*/  SHFL.IDX P6, R14, R13, R12, R11 ;  /* 0x0000000c0d0e7389 */ /* 0x0002a400000c000b */
[----:B-12---:R-:W-:Y:S01]  /*14ca0*/  ENDCOLLECTIVE ;  /* 0x000000000000791b */ /* 0x006fe20003800000 */
.L_x_2066:
[----:B------:R-:W-:Y:S05]  /*14cb0*/  BSYNC B0 ;  /* 0x0000000000007941 */ /* 0x000fea0003800000 */
.L_x_2065:
[----:B------:R-:W-:Y:S05]  /*14cc0*/  BRA `(.L_x_2067) ;  /* 0xfffffff4002c7947 */ /* 0x000fea000383ffff */
.L_x_2041:
[----:B--2---:R2:W3:Y:S02]  /*14cd0*/  SYNCS.PHASECHK.TRANS64.TRYWAIT P0, [R7+URZ+0x38820], R0 ;  /* 0x03882000070075a7 */ /* 0x0044e4000800017f */
[----:B---3--:R-:W-:Y:S05]  /*14ce0*/  @!P0 NANOSLEEP.SYNCS 0x989680 ;  /* 0x009896800000895d */ /* 0x008fea0003900000 */
[----:B------:R-:W3:Y:S02]  /*14cf0*/  @!P0 SYNCS.PHASECHK.TRANS64 P0, [R7+URZ+0x38820], R0 ;  /* 0x03882000070085a7 */ /* 0x000ee4000800007f */
[----:B---3--:R-:W-:Y:S05]  /*14d00*/  @!P0 BRA `(.L_x_2041) ;  /* 0xfffffffc00f08947 */ /* 0x008fea000383ffff */
[----:B------:R-:W-:Y:S05]  /*14d10*/  BRA `(.L_x_2068) ;  /* 0xfffffff400747947 */ /* 0x000fea000383ffff */
.L_x_2045:
[----:B--2---:R2:W3:Y:S02]  /*14d20*/  SYNCS.PHASECHK.TRANS64.TRYWAIT P0, [R5+URZ], R4 ;  /* 0x00000004050075a7 */ /* 0x0044e4000800017f */
[----:B---3--:R-:W-:Y:S05]  /*14d30*/  @!P0 NANOSLEEP.SYNCS 0x989680 ;  /* 0x009896800000895d */ /* 0x008fea0003900000 */
[----:B------:R-:W3:Y:S02]  /*14d40*/  @!P0 SYNCS.PHASECHK.TRANS64 P0, [R5+URZ], R4 ;  /* 0x00000004050085a7 */ /* 0x000ee4000800007f */
[----:B---3--:R-:W-:Y:S05]  /*14d50*/  @!P0 BRA `(.L_x_2045) ;  /* 0xfffffffc00f08947 */ /* 0x008fea000383ffff */
[----:B------:R-:W-:Y:S05]  /*14d60*/  BRA `(.L_x_2069) ;  /* 0xfffffff400d07947 */ /* 0x000fea000383ffff */
.L_x_2046:
[----:B---3--:R3:W4:Y:S02]  /*14d70*/  SYNCS.PHASECHK.TRANS64.TRYWAIT P0, [R3+URZ], R0 ;  /* 0x00000000030075a7 */ /* 0x008724000800017f */
[----:B----4-:R-:W-:Y:S05]  /*14d80*/  @!P0 NANOSLEEP.SYNCS 0x989680 ;  /* 0x009896800000895d */ /* 0x010fea0003900000 */
[----:B------:R-:W4:Y:S02]  /*14d90*/  @!P0 SYNCS.PHASECHK.TRANS64 P0, [R3+URZ], R0 ;  /* 0x00000000030085a7 */ /* 0x000f24000800007f */
[----:B----4-:R-:W-:Y:S05]  /*14da0*/  @!P0 BRA `(.L_x_2046) ;  /* 0xfffffffc00f08947 */ /* 0x010fea000383ffff */
[----:B------:R-:W-:Y:S05]  /*14db0*/  BRA `(.L_x_2070) ;  /* 0xfffffff400c47947 */ /* 0x000fea000383ffff */
.L_x_2048:
[----:B--2---:R2:W3:Y:S02]  /*14dc0*/  SYNCS.PHASECHK.TRANS64.TRYWAIT P0, [R5+URZ], R4 ;  /* 0x00000004050075a7 */ /* 0x0044e4000800017f */
[----:B---3--:R-:W-:Y:S05]  /*14dd0*/  @!P0 NANOSLEEP.SYNCS 0x989680 ;  /* 0x009896800000895d */ /* 0x008fea0003900000 */
[----:B------:R-:W3:Y:S02]  /*14de0*/  @!P0 SYNCS.PHASECHK.TRANS64 P0, [R5+URZ], R4 ;  /* 0x00000004050085a7 */ /* 0x000ee4000800007f */
[----:B---3--:R-:W-:Y:S05]  /*14df0*/  @!P0 BRA `(.L_x_2048) ;  /* 0xfffffffc00f08947 */ /* 0x008fea000383ffff */
[----:B------:R-:W-:Y:S05]  /*14e00*/  BRA `(.L_x_2071) ;  /* 0xfffffff400c87947 */ /* 0x000fea000383ffff */
.L_x_2072:
        /* <DEDUP_REMOVED lines=15> */
.L_x_2845:


//--------------------- .text._ZN7cutlass13device_kernelIN5flash11enable_sm90INS1_16FlashAttnFwdSm90INS1_25CollectiveMainloopFwdSm90ILi2EN4cute5tupleIJNS5_1CILi1EEES8_S8_EEENS6_IJNS7_ILi128EEENS7_ILi80EEENS7_ILi256EEEEEELi256ENS_6half_tEfNS_4arch4Sm90ELb1ELb0ELb1ELb1ELb0ELb0ELb0ELb1ELb1ELb0ELb0ELb0EEENS1_21CollectiveEpilogueFwdINS6_IJSA_SC_SB_EEES9_SE_SG_Li256ELb1ELb0ELb0ELb0EEENS1_36VarlenDynamicPersistentTileSchedulerILi128ELi80ELi256ELi32ELb0ELb0ELb1ELb1ELb1ELb1EEEEEEEEEvNT_6ParamsE --------------------------
	.section	.text._ZN7cutlass13device_kernelIN5flash11enable_sm90INS1_16FlashAttnFwdSm90INS1_25CollectiveMainloopFwdSm90ILi2EN4cute5tupleIJNS5_1CILi1EEES8_S8_EEENS6_IJNS7_ILi128EEENS7_ILi80EEENS7_ILi256EEEEEELi256ENS_6half_tEfNS_4arch4Sm90ELb1ELb0ELb1ELb1ELb0ELb0ELb0ELb1ELb1ELb0ELb0ELb0EEENS1_21CollectiveEpilogueFwdINS6_IJSA_SC_SB_EEES9_SE_SG_Li256ELb1ELb0ELb0ELb0EEENS1_36VarlenDynamicPersistentTileSchedulerILi128ELi80ELi256ELi32ELb0ELb0ELb1ELb1ELb1ELb1EEEEEEEEEvNT_6ParamsE,"ax",@progbits
	.align	128
.text._ZN7cutlass13device_kernelIN5flash11enable_sm90INS1_16FlashAttnFwdSm90INS1_25CollectiveMainloopFwdSm90ILi2EN4cute5tupleIJNS5_1CILi1EEES8_S8_EEENS6_IJNS7_ILi128EEENS7_ILi80EEENS7_ILi256EEEEEELi256ENS_6half_tEfNS_4arch4Sm90ELb1ELb0ELb1ELb1ELb0ELb0ELb0ELb1ELb1ELb0ELb0ELb0EEENS1_21CollectiveEpilogueFwdINS6_IJSA_SC_SB_EEES9_SE_SG_Li256ELb1ELb0ELb0ELb0EEENS1_36VarlenDynamicPersistentTileSchedulerILi128ELi80ELi256ELi32ELb0ELb0ELb1ELb1ELb1ELb1EEEEEEEEEvNT_6ParamsE:
        .type           _ZN7cutlass13device_kernelIN5flash11enable_sm90INS1_16FlashAttnFwdSm90INS1_25CollectiveMainloopFwdSm90ILi2EN4cute5tupleIJNS5_1CILi1EEES8_S8_EEENS6_IJNS7_ILi128EEENS7_ILi80EEENS7_ILi256EEEEEELi256ENS_6half_tEfNS_4arch4Sm90ELb1ELb0ELb1ELb1ELb0ELb0ELb0ELb1ELb1ELb0ELb0ELb0EEENS1_21CollectiveEpilogueFwdINS6_IJSA_SC_SB_EEES9_SE_SG_Li256ELb1ELb0ELb0ELb0EEENS1_36VarlenDynamicPersistentTileSchedulerILi128ELi80ELi256ELi32ELb0ELb0ELb1ELb1ELb1ELb1EEEEEEEEEvNT_6ParamsE,@function
        .size           _ZN7cutlass13device_kernelIN5flash11enable_sm90INS1_16FlashAttnFwdSm90INS1_25CollectiveMainloopFwdSm90ILi2EN4cute5tupleIJNS5_1CILi1EEES8_S8_EEENS6_IJNS7_ILi128EEENS7_ILi80EEENS7_ILi256EEEEEELi256ENS_6half_tEfNS_4arch4Sm90ELb1ELb0ELb1ELb1ELb0ELb0ELb0ELb1ELb1ELb0ELb0ELb0EEENS1_21CollectiveEpilogueFwdINS6_IJSA_SC_SB_EEES9_SE_SG_Li256ELb1ELb0ELb0ELb0EEENS1_36VarlenDynamicPersistentTileSchedulerILi128ELi80ELi256ELi32ELb0ELb0ELb1ELb1ELb1ELb1EEEEEEEEEvNT_6ParamsE,(.L_x_2846 - _ZN7cutlass13device_kernelIN5flash11enable_sm90INS1_16FlashAttnFwdSm90INS1_25CollectiveMainloopFwdSm90ILi2EN4cute5tupleIJNS5_1CILi1EEES8_S8_EEENS6_IJNS7_ILi128EEENS7_ILi80EEENS7_ILi256EEEEEELi256ENS_6half_tEfNS_4arch4Sm90ELb1ELb0ELb1ELb1ELb0ELb0ELb0ELb1ELb1ELb0ELb0ELb0EEENS1_21CollectiveEpilogueFwdINS6_IJSA_SC_SB_EEES9_SE_SG_Li256ELb1ELb0ELb0ELb0EEENS1_36VarlenDynamicPersistentTileSchedulerILi128ELi80ELi256ELi32ELb0ELb0ELb1ELb1ELb1ELb1EEEEEEEEEvNT_6ParamsE)
        .other          _ZN7cutlass13device_kernelIN5flash11enable_sm90INS1_16FlashAttnFwdSm90INS1_25CollectiveMainloopFwdSm90ILi2EN4cute5tupleIJNS5_1CILi1EEES8_S8_EEENS6_IJNS7_ILi128EEENS7_ILi80EEENS7_ILi256EEEEEELi256ENS_6half_tEfNS_4arch4Sm90ELb1ELb0ELb1ELb1ELb0ELb0ELb0ELb1ELb1ELb0ELb0ELb0EEENS1_21CollectiveEpilogueFwdINS6_IJSA_SC_SB_EEES9_SE_SG_Li256ELb1ELb0ELb0ELb0EEENS1_36VarlenDynamicPersistentTileSchedulerILi128ELi80ELi256ELi32ELb0ELb0ELb1ELb1ELb1ELb1EEEEEEEEEvNT_6ParamsE,@"STO_CUDA_ENTRY STV_DEFAULT"
_ZN7cutlass13device_kernelIN5flash11enable_sm90INS1_16FlashAttnFwdSm90INS1_25CollectiveMainloopFwdSm90ILi2EN4cute5tupleIJNS5_1CILi1EEES8_S8_EEENS6_IJNS7_ILi128EEENS7_ILi80EEENS7_ILi256EEEEEELi256ENS_6half_tEfNS_4arch4Sm90ELb1ELb0ELb1ELb1ELb0ELb0ELb0ELb1ELb1ELb0ELb0ELb0EEENS1_21CollectiveEpilogueFwdINS6_IJSA_SC_SB_EEES9_SE_SG_Li256ELb1ELb0ELb0ELb0EEENS1_36VarlenDynamicPersistentTileSchedulerILi128ELi80ELi256ELi32ELb0ELb0ELb1ELb1ELb1ELb1EEEEEEEEEvNT_6ParamsE:
        /* <DEDUP_REMOVED lines=21> */
.L_x_2074:
[----:B------:R-:W-:Y:S05]  /*0150*/  BSYNC B0 ;  /* 0x0000000000007941 */ /* 0x000fea0003800000 */
.L_x_2073:
        /* <DEDUP_REMOVED lines=41> */
.L_x_2075:
        /* <DEDUP_REMOVED lines=22> */
.L_x_2076:
        /* <DEDUP_REMOVED lines=18> */
.L_x_2077:
        /* <DEDUP_REMOVED lines=22> */
.L_x_2078:
        /* <DEDUP_REMOVED lines=22> */
.L_x_2079:
        /* <DEDUP_REMOVED lines=8> */
.L_x_2081:
        /* <DEDUP_REMOVED lines=17> */
[----:B------:R-:W0:Y:S11]  /*0ac0*/  S2R R0, SR_TID.X ;  /* 0x0000000000007919 */ /* 0x000e360000002100 */
[----:B------:R-:W-:Y:S01]  /*0ad0*/  IMAD.U32 R22, RZ, RZ, UR5 ;  /* 0x00000005ff167e24 */ /* 0x000fe2000f8e00ff */
[----:B------:R-:W-:Y:S01]  /*0ae0*/  R2UR UR5, R14 ;  /* 0x000000000e0572ca */ /* 0x000fe200000e0000 */
[----:B0-----:R-:W-:-:S05]  /*0af0*/  VIADD R225, R0, 0xffffff80 ;  /* 0xffffff8000e17836 */ /* 0x001fca0000000000 */
[----:B------:R-:W-:-:S04]  /*0b00*/  SHF.R.S32.HI R0, RZ, 0x1f, R225 ;  /* 0x0000001fff007819 */ /* 0x000fc800000114e1 */
[CC--:B------:R-:W-:Y:S02]  /*0b10*/  LEA.HI R3, R0.reuse, R225.reuse, RZ, 0x7 ;  /* 0x000000e100037211 */ /* 0x0c0fe400078f38ff */
[----:B------:R-:W-:Y:S02]  /*0b20*/  LEA.HI R4, R0, R225, RZ, 0x5 ;  /* 0x000000e100047211 */ /* 0x000fe400078f28ff */
[----:B------:R-:W-:Y:S02]  /*0b30*/  SHF.R.S32.HI R222, RZ, 0x7, R3 ;  /* 0x00000007ffde7819 */ /* 0x000fe40000011403 */
[----:B--2---:R-:W-:Y:S02]  /*0b40*/  R2UR UR4, R2 ;  /* 0x00000000020472ca */ /* 0x004fe400000e0000 */
[C---:B------:R-:W-:Y:S02]  /*0b50*/  LOP3.LUT R2, R3.reuse, 0xffffff80, RZ, 0xc0, !PT ;  /* 0xffffff8003027812 */ /* 0x040fe400078ec0ff */
[----:B------:R-:W-:-:S03]  /*0b60*/  LEA.HI R3, R3, R222, RZ, 0x1 ;  /* 0x000000de03037211 */ /* 0x000fc600078f08ff */
[----:B------:R-:W-:Y:S01]  /*0b70*/  IMAD.IADD R221, R225, 0x1, -R2 ;  /* 0x00000001e1dd7824 */ /* 0x000fe200078e0a02 */
[----:B------:R-:W-:-:S04]  /*0b80*/  LOP3.LUT R3, R3, 0x3fffffe, RZ, 0xc0, !PT ;  /* 0x03fffffe03037812 */ /* 0x000fc800078ec0ff */
[----:B------:R-:W-:Y:S01]  /*0b90*/  SHF.R.S32.HI R8, RZ, 0x1f, R221 ;  /* 0x0000001fff087819 */ /* 0x000fe200000114dd */
[----:B------:R-:W-:Y:S01]  /*0ba0*/  ULOP3.LUT UR4, UR4, 0x1, URZ, 0xfc, !UPT ;  /* 0x0000000104047892 */ /* 0x000fe2000f8efc3f */
[----:B------:R-:W-:Y:S02]  /*0bb0*/  IADD3 R3, R222, -R3, RZ ;  /* 0x80000003de037210 */ /* 0x000fe40007ffe0ff */
[CC--:B------:R-:W-:Y:S02]  /*0bc0*/  LEA.HI R9, R8.reuse, R221.reuse, RZ, 0x2 ;  /* 0x000000dd08097211 */ /* 0x0c0fe400078f10ff */
[----:B------:R-:W-:Y:S01]  /*0bd0*/  LEA.HI R8, R8, R221, RZ, 0x5 ;  /* 0x000000dd08087211 */ /* 0x000fe200078f28ff */
[----:B------:R-:W-:Y:S01]  /*0be0*/  IMAD.U32 R224, RZ, RZ, UR4 ;  /* 0x00000004ffe07e24 */ /* 0x000fe2000f8e00ff */
[--C-:B------:R-:W-:Y:S01]  /*0bf0*/  SHF.R.S32.HI R5, RZ, 0x2, R9.reuse ;  /* 0x00000002ff057819 */ /* 0x100fe20000011409 */
[----:B------:R-:W-:Y:S01]  /*0c00*/  UMOV UR4, URZ ;  /* 0x0000003f00047c82 */ /* 0x000fe20008000000 */
[----:B------:R-:W-:Y:S01]  /*0c10*/  SHF.R.S32.HI R2, RZ, 0x1f, R9 ;  /* 0x0000001fff027819 */ /* 0x000fe20000011409 */
[----:B------:R-:W-:Y:S01]  /*0c20*/  IMAD.U32 R220, RZ, RZ, UR4 ;  /* 0x00000004ffdc7e24 */ /* 0x000fe2000f8e00ff */
[----:B------:R-:W-:Y:S01]  /*0c30*/  SHF.R.S32.HI R8, RZ, 0x5, R8 ;  /* 0x00000005ff087819 */ /* 0x000fe20000011408 */
[----:B------:R-:W-:Y:S01]  /*0c40*/  IMAD.U32 R16, RZ, RZ, UR4 ;  /* 0x00000004ff107e24 */ /* 0x000fe2000f8e00ff */
[----:B------:R-:W-:-:S02]  /*0c50*/  LEA.HI R2, R2, R5, RZ, 0x3 ;  /* 0x0000000502027211 */ /* 0x000fc400078f18ff */
[----:B------:R-:W-:Y:S02]  /*0c60*/  LOP3.LUT R214, R9, 0x7ffffffc, RZ, 0xc0, !PT ;  /* 0x7ffffffc09d67812 */ /* 0x000fe400078ec0ff */
[----:B------:R-:W-:Y:S02]  /*0c70*/  LOP3.LUT R6, R2, 0xfffffff8, RZ, 0xc0, !PT ;  /* 0xfffffff802067812 */ /* 0x000fe400078ec0ff */
[CC--:B------:R-:W-:Y:S01]  /*0c80*/  LEA.HI R2, R0.reuse, R225.reuse, RZ, 0x4 ;  /* 0x000000e100027211 */ /* 0x0c0fe200078f20ff */
[----:B------:R-:W-:Y:S01]  /*0c90*/  IMAD.IADD R214, R221, 0x1, -R214 ;  /* 0x00000001ddd67824 */ /* 0x000fe200078e0ad6 */
[----:B------:R-:W-:Y:S01]  /*0ca0*/  LEA.HI R0, R0, R225, RZ, 0x3 ;  /* 0x000000e100007211 */ /* 0x000fe200078f18ff */
[----:B------:R-:W-:Y:S01]  /*0cb0*/  IMAD.IADD R11, R5, 0x1, -R6 ;  /* 0x00000001050b7824 */ /* 0x000fe200078e0a06 */
[----:B------:R-:W-:Y:S02]  /*0cc0*/  SHF.R.S32.HI R5, RZ, 0x4, R2 ;  /* 0x00000004ff057819 */ /* 0x000fe40000011402 */
[----:B------:R-:W-:Y:S01]  /*0cd0*/  SHF.L.U32 R6, R4, 0x5, RZ ;  /* 0x0000000504067819 */ /* 0x000fe200000006ff */
[----:B------:R-:W-:Y:S01]  /*0ce0*/  IMAD R8, R8, 0x10, R11 ;  /* 0x0000001008087824 */ /* 0x000fe200078e020b */
[----:B------:R-:W-:-:S02]  /*0cf0*/  LOP3.LUT R4, R2, 0x3fffff0, RZ, 0xc0, !PT ;  /* 0x03fffff002047812 */ /* 0x000fc400078ec0ff */
[----:B------:R-:W-:Y:S01]  /*0d00*/  LEA.HI R2, R2, R5, RZ, 0x1 ;  /* 0x0000000502027211 */ /* 0x000fe200078f08ff */
[----:B------:R-:W-:Y:S01]  /*0d10*/  IMAD R215, R3, 0x40, R8 ;  /* 0x0000004003d77824 */ /* 0x000fe200078e0208 */
[----:B------:R-:W-:Y:S01]  /*0d20*/  LOP3.LUT R7, R6, 0xfffffc00, RZ, 0xc0, !PT ;  /* 0xfffffc0006077812 */ /* 0x000fe200078ec0ff */
[----:B------:R-:W-:Y:S01]  /*0d30*/  IMAD.IADD R4, R225, 0x1, -R4 ;  /* 0x00000001e1047824 */ /* 0x000fe200078e0a04 */
[----:B------:R-:W-:Y:S02]  /*0d40*/  LOP3.LUT R2, R2, 0x1ffffffe, RZ, 0xc0, !PT ;  /* 0x1ffffffe02027812 */ /* 0x000fe400078ec0ff */
[----:B------:R-:W-:Y:S01]  /*0d50*/  SHF.R.S32.HI R212, RZ, 0x3, R0 ;  /* 0x00000003ffd47819 */ /* 0x000fe20000011400 */
[----:B------:R-:W-:Y:S02]  /*0d60*/  IMAD R7, R4, 0x40, R7 ;  /* 0x0000004004077824 */ /* 0x000fe400078e0207 */
[----:B------:R-:W-:-:S04]  /*0d70*/  IMAD.IADD R2, R5, 0x1, -R2 ;  /* 0x0000000105027824 */ /* 0x000fc800078e0a02 */
[----:B------:R-:W-:Y:S01]  /*0d80*/  IMAD R223, R2, 0x8, R7 ;  /* 0x0000000802df7824 */ /* 0x000fe200078e0207 */
[----:B------:R-:W-:Y:S01]  /*0d90*/  LOP3.LUT R2, R0, 0x1ffffff8, RZ, 0xc0, !PT ;  /* 0x1ffffff800027812 */ /* 0x000fe200078ec0ff */
[----:B------:R-:W-:-:S04]  /*0da0*/  IMAD.MOV.U32 R7, RZ, RZ, R15 ;  /* 0x000000ffff077224 */ /* 0x000fc800078e000f */
[----:B------:R-:W-:-:S05]  /*0db0*/  IMAD.IADD R2, R225, 0x1, -R2 ;  /* 0x00000001e1027824 */ /* 0x000fca00078e0a02 */
[----:B------:R-:W-:-:S07]  /*0dc0*/  SHF.L.U32 R18, R2, 0x3, RZ ;  /* 0x0000000302127819 */ /* 0x000fce00000006ff */
.L_x_2135:
        /* <DEDUP_REMOVED lines=15> */
[----:B------:R-:W-:-:S04]  /*0ec0*/  @UP0 ULEA UR6, UP2, UR4, UR6, 0x2 ;  /* 0x0000000604060291 */ /* 0x000fc8000f84103f */
[----:B------:R-:W-:Y:S02]  /*0ed0*/  @UP0 ULEA.HI.X UR7, UR4, UR7, UR12, 0x2, UP2 ;  /* 0x0000000704070291 */ /* 0x000fe400090f140c */
[----:B------:R-:W-:Y:S01]  /*0ee0*/  IMAD.U32 R218, RZ, RZ, UR12 ;  /* 0x0000000cffda7e24 */ /* 0x000fe2000f8e00ff */
[----:B------:R-:W-:Y:S01]  /*0ef0*/  @UP1 ULEA UR8, UP0, UR4, UR8, 0x2 ;  /* 0x0000000804081291 */ /* 0x000fe2000f80103f */
[----:B------:R-:W-:-:S03]  /*0f00*/  MOV R2, UR6 ;  /* 0x0000000600027c02 */ /* 0x000fc60008000f00 */
[----:B------:R-:W-:Y:S01]  /*0f10*/  @UP1 ULEA.HI.X UR9, UR4, UR9, UR12, 0x2, UP0 ;  /* 0x0000000904091291 */ /* 0x000fe200080f140c */
[----:B------:R-:W-:Y:S01]  /*0f20*/  IMAD.U32 R3, RZ, RZ, UR7 ;  /* 0x00000007ff037e24 */ /* 0x000fe2000f8e00ff */
[----:B------:R-:W-:Y:S01]  /*0f30*/  ULDC.64 UR6, c[0x0][0x3f8] ;  /* 0x0000fe0000067ab9 */ /* 0x000fe20000000a00 */
[----:B---34-:R-:W-:-:S03]  /*0f40*/  IMAD.U32 R4, RZ, RZ, UR8 ;  /* 0x00000008ff047e24 */ /* 0x018fc6000f8e00ff */
[----:B------:R-:W-:Y:S01]  /*0f50*/  IMAD.U32 R5, RZ, RZ, UR9 ;  /* 0x00000009ff057e24 */ /* 0x000fe2000f8e00ff */
[----:B------:R-:W2:Y:S01]  /*0f60*/  @P0 LDG.E R2, desc[UR10][R2.64] ;  /* 0x0000000a02020981 */ /* 0x000ea2000c1e1900 */
[----:B------:R-:W-:Y:S01]  /*0f70*/  UISETP.NE.U32.AND UP0, UPT, UR6, URZ, UPT ;  /* 0x0000003f0600728c */ /* 0x000fe2000bf05070 */
[----:B------:R-:W-:Y:S02]  /*0f80*/  ULDC UR8, c[0x0][0x2e0] ;  /* 0x0000b80000087ab9 */ /* 0x000fe40000000800 */
[----:B------:R-:W3:Y:S01]  /*0f90*/  @P2 LDG.E R4, desc[UR10][R4.64] ;  /* 0x0000000a04042981 */ /* 0x000ee2000c1e1900 */
[----:B------:R-:W-:Y:S01]  /*0fa0*/  ULDC UR9, c[0x0][0x288] ;  /* 0x0000a20000097ab9 */ /* 0x000fe20000000800 */
[----:B------:R-:W-:Y:S01]  /*0fb0*/  UISETP.NE.AND.EX UP0, UPT, UR7, URZ, UPT, UP0 ;  /* 0x0000003f0700728c */ /* 0x000fe2000bf05300 */
[----:B------:R-:W-:Y:S01]  /*0fc0*/  IMAD.U32 R217, RZ, RZ, UR5 ;  /* 0x00000005ffd97e24 */ /* 0x000fe2000f8e00ff */
[----:B------:R-:W-:Y:S01]  /*0fd0*/  ULDC UR6, c[0x0][0x404] ;  /* 0x0001010000067ab9 */ /* 0x000fe20000000800 */
[----:B------:R-:W-:Y:S01]  /*0fe0*/  ULDC.64 UR10, c[0x0][0xa20] ;  /* 0x00028800000a7ab9 */ /* 0x000fe20000000a00 */
[----:B------:R-:W-:Y:S01]  /*0ff0*/  USEL UR6, UR6, 0x1, UP0 ;  /* 0x0000000106067887 */ /* 0x000fe20008000000 */
[----:B------:R-:W-:Y:S01]  /*1000*/  ISETP.NE.U32.AND P1, PT, RZ, UR10, PT ;  /* 0x0000000aff007c0c */ /* 0x000fe2000bf25070 */
[----:B------:R-:W-:-:S02]  /*1010*/  UMOV UR4, URZ ;  /* 0x0000003f00047c82 */ /* 0x000fc40008000000 */
[----:B------:R-:W-:Y:S01]  /*1020*/  UIMAD UR8, UR6, UR8, URZ ;  /* 0x00000008060872a4 */ /* 0x000fe2000f8e023f */
[----:B------:R-:W-:Y:S02]  /*1030*/  ISETP.NE.AND.EX P1, PT, RZ, UR11, PT, P1 ;  /* 0x0000000bff007c0c */ /* 0x000fe4000bf25310 */
[----:B--2---:R-:W-:Y:S02]  /*1040*/  @P0 R2UR UR4, R2 ;  /* 0x00000000020402ca */ /* 0x004fe400000e0000 */
[----:B---3--:R-:W-:-:S13]  /*1050*/  @P2 R2UR UR9, R4 ;  /* 0x00000000040922ca */ /* 0x008fda00000e0000 */
[----:B------:R-:W-:Y:S01]  /*1060*/  IMAD.U32 R19, RZ, RZ, UR9 ;  /* 0x00000009ff137e24 */ /* 0x000fe2000f8e00ff */
[----:B-1---5:R-:W-:Y:S06]  /*1070*/  @P2 BRA `(.L_x_2082) ;  /* 0x0000000000402947 */ /* 0x022fec0003800000 */
        /* <DEDUP_REMOVED lines=14> */
[----:B------:R-:W-:-:S06]  /*1160*/  UIADD3 UR5, -UR5, UR6, URZ ;  /* 0x0000000605057290 */ /* 0x000fcc000fffe13f */
[----:B------:R-:W-:-:S07]  /*1170*/  IMAD.U32 R19, RZ, RZ, UR5 ;  /* 0x00000005ff137e24 */ /* 0x000fce000f8e00ff */
.L_x_2082:
[----:B------:R-:W-:-:S13]  /*1180*/  R2UR UR5, R22 ;  /* 0x00000000160572ca */ /* 0x000fda00000e0000 */
[----:B------:R-:W-:Y:S01]  /*1190*/  IMAD.U32 R219, RZ, RZ, UR5 ;  /* 0x00000005ffdb7e24 */ /* 0x000fe2000f8e00ff */
[----:B------:R-:W-:Y:S06]  /*11a0*/  @!P1 BRA `(.L_x_2083) ;  /* 0x0000000000289947 */ /* 0x000fec0003800000 */
[----:B------:R-:W-:Y:S01]  /*11b0*/  R2UR UR6, R216 ;  /* 0x00000000d80672ca */ /* 0x000fe200000e0000 */
[----:B------:R-:W-:Y:S01]  /*11c0*/  ULDC.64 UR8, c[0x0][0x208] ;  /* 0x0000820000087ab9 */ /* 0x000fe20000000a00 */
[----:B------:R-:W-:-:S11]  /*11d0*/  R2UR UR7, R218 ;  /* 0x00000000da0772ca */ /* 0x000fd600000e0000 */
[----:B------:R-:W-:-:S04]  /*11e0*/  ULEA UR5, UP0, UR6, UR10, 0x2 ;  /* 0x0000000a06057291 */ /* 0x000fc8000f80103f */
[----:B------:R-:W-:Y:S02]  /*11f0*/  ULEA.HI.X UR6, UR6, UR11, UR7, 0x2, UP0 ;  /* 0x0000000b06067291 */ /* 0x000fe400080f1407 */
[----:B------:R-:W-:-:S04]  /*1200*/  IMAD.U32 R2, RZ, RZ, UR5 ;  /* 0x00000005ff027e24 */ /* 0x000fc8000f8e00ff */
[----:B------:R-:W-:-:S05]  /*1210*/  IMAD.U32 R3, RZ, RZ, UR6 ;  /* 0x00000006ff037e24 */ /* 0x000fca000f8e00ff */
[----:B------:R-:W2:Y:S02]  /*1220*/  LDG.E R2, desc[UR8][R2.64] ;  /* 0x0000000802027981 */ /* 0x000ea4000c1e1900 */
[----:B--2---:R-:W-:Y:S01]  /*1230*/  R2UR UR8, R2 ;  /* 0x00000000020872ca */ /* 0x004fe200000e0000 */
[----:B------:R-:W-:-:S14]  /*1240*/  BRA `(.L_x_2084) ;  /* 0x00000000003c7947 */ /* 0x000fdc0003800000 */
.L_x_2083:
        /* <DEDUP_REMOVED lines=15> */
.L_x_2084:
[----:B------:R-:W-:Y:S01]  /*1340*/  R2UR UR5, R22 ;  /* 0x00000000160572ca */ /* 0x000fe200000e0000 */
[----:B------:R-:W-:Y:S01]  /*1350*/  UIADD3 UR6, -UR4, UR8, URZ ;  /* 0x0000000804067290 */ /* 0x000fe2000fffe13f */
[----:B------:R-:W-:Y:S01]  /*1360*/  R2UR UR7, R19 ;  /* 0x00000000130772ca */ /* 0x000fe200000e0000 */
[----:B------:R-:W-:Y:S01]  /*1370*/  IMAD.MOV.U32 R0, RZ, RZ, RZ ;  /* 0x000000ffff007224 */ /* 0x000fe200078e00ff */
[----:B------:R-:W-:Y:S01]  /*1380*/  PLOP3.LUT P0, PT, PT, PT, PT, 0x80, 0x0 ;  /* 0x000000000000781c */ /* 0x000fe20003f0f070 */
[----:B------:R-:W-:Y:S01]  /*1390*/  UIADD3 UR4, UR6, 0x4f, URZ ;  /* 0x0000004f06047890 */ /* 0x000fe2000fffe03f */
[----:B------:R-:W-:Y:S01]  /*13a0*/  CS2R R2, SRZ ;  /* 0x0000000000027805 */ /* 0x000fe2000001ff00 */
[----:B------:R-:W-:Y:S01]  /*13b0*/  IMAD.U32 R23, RZ, RZ, UR6 ;  /* 0x00000006ff177e24 */ /* 0x000fe2000f8e00ff */
[----:B------:R-:W-:Y:S02]  /*13c0*/  CS2R R150, SRZ ;  /* 0x0000000000967805 */ /* 0x000fe4000001ff00 */
[----:B------:R-:W-:-:S02]  /*13d0*/  CS2R R148, SRZ ;  /* 0x0000000000947805 */ /* 0x000fc4000001ff00 */
[----:B------:R-:W-:Y:S02]  /*13e0*/  CS2R R146, SRZ ;  /* 0x0000000000927805 */ /* 0x000fe4000001ff00 */
[----:B------:R-:W-:Y:S02]  /*13f0*/  CS2R R144, SRZ ;  /* 0x0000000000907805 */ /* 0x000fe4000001ff00 */
[----:B------:R-:W-:Y:S01]  /*1400*/  CS2R R142, SRZ ;  /* 0x00000000008e7805 */ /* 0x000fe2000001ff00 */
[----:B------:R-:W-:Y:S01]  /*1410*/  ULEA UR5, UR5, 0xcf, 0x7 ;  /* 0x000000cf05057891 */ /* 0x000fe2000f8e383f */
[----:B------:R-:W-:Y:S02]  /*1420*/  CS2R R140, SRZ ;  /* 0x00000000008c7805 */ /* 0x000fe4000001ff00 */
[----:B------:R-:W-:Y:S02]  /*1430*/  CS2R R138, SRZ ;  /* 0x00000000008a7805 */ /* 0x000fe4000001ff00 */
[----:B------:R-:W-:Y:S01]  /*1440*/  CS2R R136, SRZ ;  /* 0x0000000000887805 */ /* 0x000fe2000001ff00 */
[----:B------:R-:W-:Y:S01]  /*1450*/  UIADD3 UR6, UR6, UR5, -UR7 ;  /* 0x0000000506067290 */ /* 0x000fe2000fffe807 */
        /* <DEDUP_REMOVED lines=12> */
[----:B------:R-:W-:-:S02]  /*1520*/  CS2R R122, SRZ ;  /* 0x00000000007a7805 */ /* 0x000fc4000001ff00 */
[----:B------:R-:W-:Y:S02]  /*1530*/  CS2R R120, SRZ ;  /* 0x0000000000787805 */ /* 0x000fe4000001ff00 */
[----:B------:R-:W-:Y:S01]  /*1540*/  CS2R R118, SRZ ;  /* 0x0000000000767805 */ /* 0x000fe2000001ff00 */
[----:B------:R-:W-:Y:S01]  /*1550*/  UISETP.LT.AND UP0, UPT, UR4, UR6, UPT ;  /* 0x000000060400728c */ /* 0x000fe2000bf01270 */
[----:B------:R-:W-:Y:S02]  /*1560*/  CS2R R116, SRZ ;  /* 0x0000000000747805 */ /* 0x000fe4000001ff00 */
[----:B------:R-:W-:Y:S02]  /*1570*/  CS2R R114, SRZ ;  /* 0x0000000000727805 */ /* 0x000fe4000001ff00 */
[----:B------:R-:W-:Y:S01]  /*1580*/  CS2R R112, SRZ ;  /* 0x0000000000707805 */ /* 0x000fe2000001ff00 */
[----:B------:R-:W-:Y:S01]  /*1590*/  USEL UR61, UR4, UR6, UP0 ;  /* 0x00000006043d7287 */ /* 0x000fe20008000000 */
[----:B------:R-:W-:-:S02]  /*15a0*/  CS2R R110, SRZ ;  /* 0x00000000006e7805 */ /* 0x000fc4000001ff00 */
[----:B------:R-:W-:Y:S01]  /*15b0*/  CS2R R108, SRZ ;  /* 0x00000000006c7805 */ /* 0x000fe2000001ff00 */
[----:B------:R-:W-:Y:S01]  /*15c0*/  IMAD.MOV.U32 R170, RZ, RZ, RZ ;  /* 0x000000ffffaa7224 */ /* 0x000fe200078e00ff */
[----:B------:R-:W-:Y:S01]  /*15d0*/  UISETP.GE.AND UP0, UPT, UR61, 0x1, UPT ;  /* 0x000000013d00788c */ /* 0x000fe2000bf06270 */
[----:B------:R-:W-:Y:S02]  /*15e0*/  CS2R R168, SRZ ;  /* 0x0000000000a87805 */ /* 0x000fe4000001ff00 */
[----:B------:R-:W-:Y:S02]  /*15f0*/  CS2R R104, SRZ ;  /* 0x0000000000687805 */ /* 0x000fe4000001ff00 */
[----:B------:R-:W-:Y:S02]  /*1600*/  CS2R R166, SRZ ;  /* 0x0000000000a67805 */ /* 0x000fe4000001ff00 */
[----:B------:R-:W-:Y:S02]  /*1610*/  CS2R R100, SRZ ;  /* 0x0000000000647805 */ /* 0x000fe4000001ff00 */
[----:B------:R-:W-:-:S02]  /*1620*/  CS2R R164, SRZ ;  /* 0x0000000000a47805 */ /* 0x000fc4000001ff00 */
[----:B------:R-:W-:Y:S02]  /*1630*/  PLOP3.LUT P1, PT, PT, PT, UP0, 0x80, 0x0 ;  /* 0x000000000000781c */ /* 0x000fe40003f2f008 */
        /* <DEDUP_REMOVED lines=33> */
[----:B------:R-:W-:Y:S02]  /*1850*/  MOV R8, RZ ;  /* 0x000000ff00087202 */ /* 0x000fe40000000f00 */
[----:B------:R-:W-:Y:S02]  /*1860*/  CS2R R26, SRZ ;  /* 0x00000000001a7805 */ /* 0x000fe4000001ff00 */
[----:B------:R-:W-:-:S02]  /*1870*/  CS2R R28, SRZ ;  /* 0x00000000001c7805 */ /* 0x000fc4000001ff00 */
[----:B------:R-:W-:Y:S01]  /*1880*/  CS2R R24, SRZ ;  /* 0x0000000000187805 */ /* 0x000fe2000001ff00 */
[----:B------:R-:W-:Y:S06]  /*1890*/  @!P1 BRA `(.L_x_2085) ;  /* 0x000000e000909947 */ /* 0x000fec0003800000 */
[----:B------:R-:W0:Y:S01]  /*18a0*/  SHFL.IDX PT, R0, R222, RZ, 0x1f ;  /* 0x00001fffde007589 */ /* 0x000e2200000e0000 */
[----:B------:R-:W1:Y:S01]  /*18b0*/  S2UR UR7, SR_CgaCtaId ;  /* 0x00000000000779c3 */ /* 0x000e620000008800 */
[----:B------:R-:W-:Y:S01]  /*18c0*/  UMOV UR6, 0x400 ;  /* 0x0000040000067882 */ /* 0x000fe20000000000 */
[----:B0-----:R-:W-:Y:S01]  /*18d0*/  R2UR UR4, R0 ;  /* 0x00000000000472ca */ /* 0x001fe200000e0000 */
[----:B-1----:R-:W-:-:S04]  /*18e0*/  ULEA UR8, UR7, UR6, 0x18 ;  /* 0x0000000607087291 */ /* 0x002fc8000f8ec03f */
[----:B------:R-:W-:Y:S02]  /*18f0*/  UIADD3 UR6, UR8, 0x14400, URZ ;  /* 0x0001440008067890 */ /* 0x000fe4000fffe03f */
[----:B------:R-:W-:Y:S02]  /*1900*/  IMAD.U32 R17, RZ, RZ, UR8 ;  /* 0x00000008ff117e24 */ /* 0x000fe4000f8e00ff */
        /* <DEDUP_REMOVED lines=14> */
[----:B------:R-:W-:Y:S01]  /*19f0*/  IMAD.U32 R5, RZ, RZ, UR5 ;  /* 0x00000005ff057e24 */ /* 0x000fe2000f8e00ff */
[----:B------:R-:W-:Y:S01]  /*1a00*/  ULDC.64 UR4, c[0x4][0xb0] ;  /* 0x01002c0000047ab9 */ /* 0x000fe20000000a00 */
[----:B------:R-:W-:Y:S01]  /*1a10*/  MOV R10, UR6 ;  /* 0x00000006000a7c02 */ /* 0x000fe20008000f00 */
        /* <DEDUP_REMOVED lines=8> */
.L_x_2086:
[----:B------:R-:W-:Y:S02]  /*1aa0*/  R2UR UR7, R220 ;  /* 0x00000000dc0772ca */ /* 0x000fe400000e0000 */
[----:B------:R-:W-:Y:S02]  /*1ab0*/  R2UR UR6, R17 ;  /* 0x00000000110672ca */ /* 0x000fe400000e0000 */
[----:B------:R-:W-:-:S09]  /*1ac0*/  R2UR UR5, R224 ;  /* 0x00000000e00572ca */ /* 0x000fd200000e0000 */
[----:B------:R-:W-:-:S04]  /*1ad0*/  ULEA.HI UR4, UR7, UR7, URZ, 0x1 ;  /* 0x0000000707047291 */ /* 0x000fc8000f8f083f */
[----:B------:R-:W-:Y:S01]  /*1ae0*/  ULOP3.LUT UR4, UR4, 0xfffffffe, URZ, 0xc0, !UPT ;  /* 0xfffffffe04047892 */ /* 0x000fe2000f8ec03f */
[----:B------:R-:W-:-:S03]  /*1af0*/  MOV R2, UR5 ;  /* 0x0000000500027c02 */ /* 0x000fc60008000f00 */
[----:B------:R-:W-:Y:S01]  /*1b00*/  UIADD3 UR4, UR7, -UR4, URZ ;  /* 0x8000000407047290 */ /* 0x000fe2000fffe03f */
[----:B------:R-:W-:-:S05]  /*1b10*/  ISETP.NE.AND P0, PT, R2, 0x3, PT ;  /* 0x000000030200780c */ /* 0x000fca0003f05270 */
[----:B------:R-:W-:-:S05]  /*1b20*/  IMAD.U32 R0, RZ, RZ, UR4 ;  /* 0x00000004ff007e24 */ /* 0x000fca000f8e00ff */
[----:B------:R-:W-:-:S04]  /*1b30*/  SHF.L.U32 R0, R0, 0x1f, RZ ;  /* 0x0000001f00007819 */ /* 0x000fc800000006ff */
[----:B------:R-:W0:Y:S02]  /*1b40*/  SYNCS.PHASECHK.TRANS64.TRYWAIT P1, [UR6+0x38800], R0 ;  /* 0x03880000ff0075a7 */ /* 0x000e240008020146 */
[----:B0-----:R-:W-:Y:S05]  /*1b50*/  @!P1 BRA `(.L_x_2087) ;  /* 0x0000016400249947 */ /* 0x001fea0003800000 */
.L_x_2224:
[----:B------:R-:W-:Y:S05]  /*1b60*/  @!P0 BRA `(.L_x_2088) ;  /* 0x0000000000048947 */ /* 0x000fea0003800000 */
[----:B------:R-:W-:Y:S01]  /*1b70*/  BPT.TRAP 0x1 ;  /* 0x000000040000795c */ /* 0x000fe20000300000 */
.L_x_2088:
[----:B------:R-:W-:Y:S01]  /*1b80*/  R2UR UR5, R16 ;  /* 0x00000000100572ca */ /* 0x000fe200000e0000 */
[----:B0-----:R-:W-:Y:S01]  /*1b90*/  IMAD.U32 R0, RZ, RZ, UR60 ;  /* 0x0000003cff007e24 */ /* 0x001fe2000f8e00ff */
[----:B------:R-:W-:-:S11]  /*1ba0*/  R2UR UR4, R17 ;  /* 0x00000000110472ca */ /* 0x000fd600000e0000 */
[----:B------:R-:W-:Y:S02]  /*1bb0*/  IMAD.U32 R3, RZ, RZ, UR5 ;  /* 0x00000005ff037e24 */ /* 0x000fe4000f8e00ff */
[----:B------:R-:W-:-:S03]  /*1bc0*/  LEA R0, R0, UR4, 0x3 ;  /* 0x0000000400007c11 */ /* 0x000fc6000f8e18ff */
[----:B------:R-:W-:-:S04]  /*1bd0*/  SHF.L.U32 R3, R3, 0x1f, RZ ;  /* 0x0000001f03037819 */ /* 0x000fc800000006ff */
[----:B------:R0:W1:Y:S01]  /*1be0*/  SYNCS.PHASECHK.TRANS64.TRYWAIT P2, [R0+URZ+0x38830], R3 ;  /* 0x03883003000075a7 */ /* 0x000062000804017f */
[----:B------:R-:W-:Y:S05]  /*1bf0*/  @!P0 BRA `(.L_x_2089) ;  /* 0x0000000000048947 */ /* 0x000fea0003800000 */
[----:B------:R-:W-:Y:S01]  /*1c00*/  BPT.TRAP 0x1 ;  /* 0x000000040000795c */ /* 0x000fe20000300000 */
.L_x_2089:
[----:B------:R-:W2:Y:S01]  /*1c10*/  S2R R2, SR_TID.X ;  /* 0x0000000000027919 */ /* 0x000ea20000002100 */
[----:B------:R-:W-:Y:S01]  /*1c20*/  IMAD.MOV.U32 R151, RZ, RZ, RZ ;  /* 0x000000ffff977224 */ /* 0x000fe200078e00ff */
[----:B--2---:R-:W-:Y:S01]  /*1c30*/  LOP3.LUT P1, RZ, R2, 0x7f, RZ, 0xc0, !PT ;  /* 0x0000007f02ff7812 */ /* 0x004fe2000782c0ff */
[----:B-1----:R-:W-:-:S12]  /*1c40*/  @P2 BRA `(.L_x_2090) ;  /* 0x0000000000082947 */ /* 0x002fd80003800000 */
[----:B------:R-:W1:Y:S02]  /*1c50*/  SYNCS.PHASECHK.TRANS64.TRYWAIT P2, [R0+URZ+0x38830], R3 ;  /* 0x03883003000075a7 */ /* 0x000e64000804017f */
[----:B-1----:R-:W-:Y:S05]  /*1c60*/  @!P2 BRA `(.L_x_2091) ;  /* 0x0000016000fca947 */ /* 0x002fea0003800000 */
.L_x_2090:
        /* <DEDUP_REMOVED lines=15> */
[----:B01----:R-:W-:Y:S01]  /*1d60*/  @!P1 VIADD R0, R0, 0x38840 ;  /* 0x0003884000009836 */ /* 0x003fe20000000000 */
[----:B------:R-:W-:Y:S01]  /*1d70*/  UMOV UR16, UR20 ;  /* 0x0000001400107c82 */ /* 0x000fe20008000000 */
[----:B------:R-:W-:Y:S01]  /*1d80*/  UMOV UR17, UR21 ;  /* 0x0000001500117c82 */ /* 0x000fe20008000000 */
[----:B------:R-:W-:Y:S01]  /*1d90*/  USHF.R.U32.HI UR4, URZ, 0x4, UR4 ;  /* 0x000000043f047899 */ /* 0x000fe20008011604 */
[--C-:B------:R-:W-:Y:S01]  /*1da0*/  IMAD.MOV.U32 R150, RZ, RZ, R151.reuse ;  /* 0x000000ffff967224 */ /* 0x100fe200078e0097 */
[----:B------:R-:W-:Y:S01]  /*1db0*/  UMOV UR19, 0x40000040 ;  /* 0x4000004000137882 */ /* 0x000fe20000000000 */
[----:B------:R-:W-:Y:S01]  /*1dc0*/  UMOV UR23, 0x40000040 ;  /* 0x4000004000177882 */ /* 0x000fe20000000000 */
[----:B------:R-:W-:Y:S01]  /*1dd0*/  ULOP3.LUT UR4, UR4, 0x3fff, URZ, 0xc0, !UPT ;  /* 0x00003fff04047892 */ /* 0x000fe2000f8ec03f */
[----:B------:R-:W-:Y:S01]  /*1de0*/  @!P1 PRMT R0, RZ, 0x654, R0 ;  /* 0x00000654ff009816 */ /* 0x000fe20000000000 */
[----:B------:R-:W-:Y:S01]  /*1df0*/  UMOV UR27, 0x40000040 ;  /* 0x40000040001b7882 */ /* 0x000fe20000000000 */
[----:B------:R-:W-:Y:S01]  /*1e00*/  UMOV UR31, 0x40000040 ;  /* 0x40000040001f7882 */ /* 0x000fe20000000000 */
[----:B------:R-:W-:Y:S01]  /*1e10*/  ULOP3.LUT UR6, UR4, 0x10000, URZ, 0xfc, !UPT ;  /* 0x0001000004067892 */ /* 0x000fe2000f8efc3f */
[--C-:B------:R-:W-:Y:S01]  /*1e20*/  IMAD.MOV.U32 R149, RZ, RZ, R151.reuse ;  /* 0x000000ffff957224 */ /* 0x100fe200078e0097 */
[----:B------:R-:W-:Y:S01]  /*1e30*/  UMOV UR35, 0x40000040 ;  /* 0x4000004000237882 */ /* 0x000fe20000000000 */
[----:B------:R-:W-:Y:S01]  /*1e40*/  UMOV UR39, 0x40000040 ;  /* 0x4000004000277882 */ /* 0x000fe20000000000 */
[----:B------:R-:W-:Y:S01]  /*1e50*/  UIMAD UR4, UR60, 0xa00, UR6 ;  /* 0x00000a003c0478a4 */ /* 0x000fe2000f8e0206 */
[--C-:B------:R-:W-:Y:S01]  /*1e60*/  IMAD.MOV.U32 R148, RZ, RZ, R151.reuse ;  /* 0x000000ffff947224 */ /* 0x100fe200078e0097 */
[----:B------:R-:W-:Y:S01]  /*1e70*/  UMOV UR43, 0x40000040 ;  /* 0x40000040002b7882 */ /* 0x000fe20000000000 */
[----:B------:R-:W-:Y:S01]  /*1e80*/  IMAD.U32 R15, RZ, RZ, UR6 ;  /* 0x00000006ff0f7e24 */ /* 0x000fe2000f8e00ff */
[----:B------:R-:W-:Y:S01]  /*1e90*/  UIADD3 UR14, UR4, 0x100, URZ ;  /* 0x00000100040e7890 */ /* 0x000fe2000fffe03f */
[-C--:B------:R-:W-:Y:S01]  /*1ea0*/  MOV R147, R151.reuse ;  /* 0x0000009700937202 */ /* 0x080fe20000000f00 */
        /* <DEDUP_REMOVED lines=59> */
[----:B------:R-:W-:Y:S01]  /*2260*/  MOV R69, R151 ;  /* 0x0000009700457202 */ /* 0x000fe20000000f00 */
[--C-:B------:R-:W-:Y:S02]  /*2270*/  IMAD.MOV.U32 R120, RZ, RZ, R151.reuse ;  /* 0x000000ffff787224 */ /* 0x100fe400078e0097 */
        /* <DEDUP_REMOVED lines=251> */
[----:B------:R-:W-:Y:S02]  /*3230*/  R2UR UR19, R23 ;  /* 0x00000000171372ca */ /* 0x000fe400000e0000 */
[----:B------:R-:W-:-:S13]  /*3240*/  R2UR UR18, R22 ;  /* 0x00000000161272ca */ /* 0x000fda00000e0000 */
[----:B------:R-:W-:-:S04]  /*3250*/  IMAD.U32 R4, RZ, RZ, UR18 ;  /* 0x00000012ff047e24 */ /* 0x000fc8000f8e00ff */
[----:B------:R-:W-:Y:S01]  /*3260*/  IMAD R4, R4, 0x80, R215 ;  /* 0x0000008004047824 */ /* 0x000fe200078e02d7 */
        /* <DEDUP_REMOVED lines=257> */
[----:B------:R-:W-:Y:S01]  /*4280*/  R2UR UR12, R3 ;  /* 0x00000000030c72ca */ /* 0x000fe200000e0000 */
[----:B------:R-:W-:Y:S01]  /*4290*/  UIADD3 UR15, UR61, -0x2, URZ ;  /* 0xfffffffe3d0f7890 */ /* 0x000fe2000fffe03f */
[----:B------:R-:W-:-:S05]  /*42a0*/  R2UR UR13, R2 ;  /* 0x00000000020d72ca */ /* 0x000fca00000e0000 */
[----:B------:R-:W-:Y:S01]  /*42b0*/  MOV R227, UR15 ;  /* 0x0000000f00e37c02 */ /* 0x000fe20008000f00 */
        /* <DEDUP_REMOVED lines=11> */
[----:B------:R-:W-:Y:S01]  /*4370*/  UIMAD UR5, UR61, -0x50, UR19 ;  /* 0xffffffb03d0578a4 */ /* 0x000fe2000f8e0213 */
[----:B------:R-:W-:-:S03]  /*4380*/  UMOV UR7, 0x40000040 ;  /* 0x4000004000077882 */ /* 0x000fc60000000000 */
[----:B------:R-:W-:Y:S02]  /*4390*/  UIADD3 UR11, -UR22, 0x51, UR5 ;  /* 0x00000051160b7890 */ /* 0x000fe4000fffe105 */
[----:B------:R-:W-:-:S03]  /*43a0*/  UIADD3 UR14, UR5, 0x50, URZ ;  /* 0x00000050050e7890 */ /* 0x000fc6000fffe03f */
[----:B------:R-:W-:Y:S01]  /*43b0*/  UMOV UR5, UR27 ;  /* 0x0000001b00057c82 */ /* 0x000fe20008000000 */
[----:B------:R-:W-:Y:S02]  /*43c0*/  IMAD.U32 R3, RZ, RZ, UR11 ;  /* 0x0000000bff037e24 */ /* 0x000fe4000f8e00ff */
[----:B------:R-:W-:Y:S02]  /*43d0*/  IMAD.U32 R5, RZ, RZ, UR14 ;  /* 0x0000000eff057e24 */ /* 0x000fe4000f8e00ff */
        /* <DEDUP_REMOVED lines=43> */
[----:B0-----:R-:W-:Y:S02]  /*4690*/  FSEL R58, R58, -INF , P2 ;  /* 0xff8000003a3a7808 */ /* 0x001fe40001000000 */
[----:B------:R-:W-:-:S05]  /*46a0*/  ISETP.GT.AND P2, PT, R5, 0x9, PT ;  /* 0x000000090500780c */ /* 0x000fca0003f44270 */
[----:B------:R-:W0:Y:S01]  /*46b0*/  MUFU.TANH R63, R63 ;  /* 0x0000003f003f7308 */ /* 0x000e220000002400 */
        /* <DEDUP_REMOVED lines=8> */
[----:B0-----:R-:W-:Y:S02]  /*4740*/  FSEL R63, R63, -INF , P2 ;  /* 0xff8000003f3f7808 */ /* 0x001fe40001000000 */
[----:B------:R-:W-:Y:S02]  /*4750*/  ISETP.GT.AND P2, PT, R5, 0x11, PT ;  /* 0x000000110500780c */ /* 0x000fe40003f44270 */
[----:B------:R-:W-:-:S03]  /*4760*/  FMNMX.FTZ R21, R63, R14, !PT ;  /* 0x0000000e3f157209 */ /* 0x000fc60007810000 */
[----:B------:R-:W0:Y:S01]  /*4770*/  MUFU.TANH R60, R60 ;  /* 0x0000003c003c7308 */ /* 0x000e220000002400 */
        /* <DEDUP_REMOVED lines=16> */
[----:B------:R-:W-:Y:S01]  /*4880*/  FMUL.FTZ R53, R53, UR10 ;  /* 0x0000000a35357c20 */ /* 0x000fe20008410000 */
[----:B------:R-:W2:Y:S01]  /*4890*/  MUFU.TANH R51, R51 ;  /* 0x0000003300337308 */ /* 0x000ea20000002400 */
[----:B0-----:R-:W-:-:S02]  /*48a0*/  FSEL R60, R60, -INF , P4 ;  /* 0xff8000003c3c7808 */ /* 0x001fc40002000000 */
[----:B------:R-:W-:-:S05]  /*48b0*/  ISETP.GT.AND P4, PT, R2, 0x19, PT ;  /* 0x000000190200780c */ /* 0x000fca0003f84270 */
[----:B------:R-:W0:Y:S01]  /*48c0*/  MUFU.TANH R54, R54 ;  /* 0x0000003600367308 */ /* 0x000e220000002400 */
[----:B-1----:R-:W-:Y:S02]  /*48d0*/  FSEL R50, R50, -INF , P3 ;  /* 0xff80000032327808 */ /* 0x002fe40001800000 */
[----:B------:R-:W-:Y:S02]  /*48e0*/  ISETP.GT.AND P3, PT, R5, 0x18, PT ;  /* 0x000000180500780c */ /* 0x000fe40003f64270 */
[----:B------:R-:W-:-:S03]  /*48f0*/  FMNMX.FTZ R14, R50, R21, !PT ;  /* 0x00000015320e7209 */ /* 0x000fc60007810000 */
[----:B------:R-:W1:Y:S01]  /*4900*/  MUFU.TANH R55, R55 ;  /* 0x0000003700377308 */ /* 0x000e620000002400 */
[----:B--2---:R-:W-:Y:S02]  /*4910*/  FSEL R51, R51, -INF , P2 ;  /* 0xff80000033337808 */ /* 0x004fe40001000000 */
[----:B------:R-:W-:Y:S02]  /*4920*/  ISETP.GT.AND P2, PT, R5, 0x19, PT ;  /* 0x000000190500780c */ /* 0x000fe40003f44270 */
[----:B------:R-:W-:-:S03]  /*4930*/  FMNMX.FTZ R21, R51, R14, !PT ;  /* 0x0000000e33157209 */ /* 0x000fc60007810000 */
[----:B------:R-:W2:Y:S01]  /*4940*/  MUFU.TANH R61, R61 ;  /* 0x0000003d003d7308 */ /* 0x000ea20000002400 */
[----:B0-----:R-:W-:Y:S02]  /*4950*/  FSEL R54, R54, -INF , P3 ;  /* 0xff80000036367808 */ /* 0x001fe40001800000 */
[----:B------:R-:W-:Y:S02]  /*4960*/  ISETP.GT.AND P3, PT, R5, 0x20, PT ;  /* 0x000000200500780c */ /* 0x000fe40003f64270 */
[----:B------:R-:W-:-:S03]  /*4970*/  FMNMX.FTZ R14, R54, R21, !PT ;  /* 0x00000015360e7209 */ /* 0x000fc60007810000 */
[----:B------:R-:W-:Y:S01]  /*4980*/  MUFU.TANH R48, R48 ;  /* 0x0000003000307308 */ /* 0x000fe20000002400 */
[----:B-1----:R-:W-:Y:S02]  /*4990*/  FSEL R55, R55, -INF , P2 ;  /* 0xff80000037377808 */ /* 0x002fe40001000000 */
[----:B------:R-:W-:Y:S02]  /*49a0*/  ISETP.GT.AND P2, PT, R5, 0x21, PT ;  /* 0x000000210500780c */ /* 0x000fe40003f44270 */
[----:B------:R-:W-:-:S03]  /*49b0*/  FMNMX.FTZ R21, R55, R14, !PT ;  /* 0x0000000e37157209 */ /* 0x000fc60007810000 */
[----:B------:R-:W-:Y:S01]  /*49c0*/  MUFU.TANH R49, R49 ;  /* 0x0000003100317308 */ /* 0x000fe20000002400 */
[----:B--2---:R-:W-:Y:S01]  /*49d0*/  FSEL R61, R61, -INF , P5 ;  /* 0xff8000003d3d7808 */ /* 0x004fe20002800000 */
[----:B------:R-:W-:Y:S02]  /*49e0*/  WARPGROUP.DEPBAR.LE gsb0, 0x0 ;  /* 0x00008000000079c5 */ /* 0x000fe40000010000 */
[----:B------:R-:W-:Y:S01]  /*49f0*/  WARPGROUP.ARRIVE ;  /* 0x00000000000079c5 */ /* 0x000fe20000000000 */
[----:B------:R-:W-:Y:S01]  /*4a00*/  FMUL.FTZ R42, R42, UR10 ;  /* 0x0000000a2a2a7c20 */ /* 0x000fe20008410000 */
[----:B------:R-:W-:Y:S01]  /*4a10*/  FMUL.FTZ R43, R43, UR10 ;  /* 0x0000000a2b2b7c20 */ /* 0x000fe20008410000 */
[----:B------:R-:W-:Y:S01]  /*4a20*/  FMUL.FTZ R46, R46, UR10 ;  /* 0x0000000a2e2e7c20 */ /* 0x000fe20008410000 */
[----:B------:R-:W-:Y:S01]  /*4a30*/  FMUL.FTZ R47, R47, UR10 ;  /* 0x0000000a2f2f7c20 */ /* 0x000fe20008410000 */
[----:B------:R-:W0:Y:S01]  /*4a40*/  MUFU.TANH R52, R52 ;  /* 0x0000003400347308 */ /* 0x000e220000002400 */
[----:B------:R-:W-:Y:S01]  /*4a50*/  HGMMA.64x16x16.F32 R32, gdesc[UR56], R32, gsb0 ;  /* 0x00200000382079f0 */ /* 0x000fe20008000820 */
[----:B------:R-:W-:Y:S01]  /*4a60*/  FMUL.FTZ R40, R40, UR10 ;  /* 0x0000000a28287c20 */ /* 0x000fe20008410000 */
[----:B------:R-:W-:Y:S01]  /*4a70*/  FMUL.FTZ R41, R41, UR10 ;  /* 0x0000000a29297c20 */ /* 0x000fe20008410000 */
[----:B------:R-:W-:Y:S01]  /*4a80*/  FMUL.FTZ R44, R44, UR10 ;  /* 0x0000000a2c2c7c20 */ /* 0x000fe20008410000 */
[----:B------:R-:W-:Y:S01]  /*4a90*/  ISETP.GT.AND P5, PT, R2, 0x18, PT ;  /* 0x000000180200780c */ /* 0x000fe20003fa4270 */
[----:B------:R-:W-:-:S02]  /*4aa0*/  FMUL.FTZ R45, R45, UR10 ;  /* 0x0000000a2d2d7c20 */ /* 0x000fc40008410000 */
[----:B------:R-:W1:Y:S08]  /*4ab0*/  MUFU.TANH R42, R42 ;  /* 0x0000002a002a7308 */ /* 0x000e700000002400 */
[----:B------:R-:W2:Y:S01]  /*4ac0*/  MUFU.TANH R43, R43 ;  /* 0x0000002b002b7308 */ /* 0x000ea20000002400 */
[----:B0-----:R-:W-:-:S07]  /*4ad0*/  FSEL R52, R52, -INF , P5 ;  /* 0xff80000034347808 */ /* 0x001fce0002800000 */
        /* <DEDUP_REMOVED lines=23> */
[----:B------:R-:W0:Y:S01]  /*4c50*/  MUFU.TANH R34, R34 ;  /* 0x0000002200227308 */ /* 0x000e220000002400 */
[----:B------:R-:W-:Y:S01]  /*4c60*/  ULDC UR5, c[0x0][0x988] ;  /* 0x0002620000057ab9 */ /* 0x000fe20000000800 */
[----:B------:R-:W-:Y:S01]  /*4c70*/  FMUL.FTZ R32, R32, UR10 ;  /* 0x0000000a20207c20 */ /* 0x000fe20008410000 */
[----:B--2---:R-:W-:Y:S01]  /*4c80*/  FSEL R53, R53, -INF , P4 ;  /* 0xff80000035357808 */ /* 0x004fe20002000000 */
[----:B------:R-:W-:Y:S01]  /*4c90*/  FMUL.FTZ R33, R33, UR10 ;  /* 0x0000000a21217c20 */ /* 0x000fe20008410000 */
[----:B------:R-:W-:Y:S01]  /*4ca0*/  FMUL.FTZ R36, R36, UR10 ;  /* 0x0000000a24247c20 */ /* 0x000fe20008410000 */
[----:B------:R-:W-:Y:S01]  /*4cb0*/  FMUL.FTZ R37, R37, UR10 ;  /* 0x0000000a25257c20 */ /* 0x000fe20008410000 */
[----:B------:R-:W-:Y:S01]  /*4cc0*/  UIADD3 UR4, UR19, -UR22, URZ ;  /* 0x8000001613047290 */ /* 0x000fe2000fffe03f */
[----:B------:R-:W1:Y:S03]  /*4cd0*/  MUFU.TANH R35, R35 ;  /* 0x0000002300237308 */ /* 0x000e660000002400 */
[----:B------:R-:W-:-:S04]  /*4ce0*/  ULEA UR4, UR18, UR4, 0x7 ;  /* 0x0000000412047291 */ /* 0x000fc8000f8e383f */
[----:B------:R-:W-:Y:S01]  /*4cf0*/  UIMAD.WIDE UR6, UR4, 0x66666667, URZ ;  /* 0x66666667040678a5 */ /* 0x000fe2000f8e023f */
[----:B------:R-:W2:Y:S01]  /*4d00*/  MUFU.TANH R38, R38 ;  /* 0x0000002600267308 */ /* 0x000ea20000002400 */
[----:B0-----:R-:W-:Y:S02]  /*4d10*/  FSEL R34, R34, -INF , P3 ;  /* 0xff80000022227808 */ /* 0x001fe40001800000 */
[----:B------:R-:W-:Y:S01]  /*4d20*/  ISETP.GT.AND P3, PT, R5, 0x38, PT ;  /* 0x000000380500780c */ /* 0x000fe20003f64270 */
[----:B------:R-:W-:Y:S01]  /*4d30*/  USHF.R.U32.HI UR4, URZ, 0x1f, UR7 ;  /* 0x0000001f3f047899 */ /* 0x000fe20008011607 */
[----:B------:R-:W-:-:S03]  /*4d40*/  FMNMX.FTZ R14, R34, R21, !PT ;  /* 0x00000015220e7209 */ /* 0x000fc60007810000 */
[----:B------:R-:W0:Y:S01]  /*4d50*/  MUFU.TANH R39, R39 ;  /* 0x0000002700277308 */ /* 0x000e220000002400 */
[----:B-1----:R-:W-:Y:S01]  /*4d60*/  FSEL R35, R35, -INF , P2 ;  /* 0xff80000023237808 */ /* 0x002fe20001000000 */
[----:B------:R-:W-:Y:S01]  /*4d70*/  ULEA.HI.SX32 UR4, UR7, UR4, 0x1b ;  /* 0x0000000407047291 */ /* 0x000fe2000f8fda3f */
[----:B------:R-:W-:Y:S02]  /*4d80*/  ISETP.GT.AND P2, PT, R5, 0x39, PT ;  /* 0x000000390500780c */ /* 0x000fe40003f44270 */
[----:B------:R-:W-:Y:S01]  /*4d90*/  FMNMX.FTZ R21, R35, R14, !PT ;  /* 0x0000000e23157209 */ /* 0x000fe20007810000 */
[----:B------:R-:W-:Y:S02]  /*4da0*/  UISETP.LT.AND UP0, UPT, URZ, UR4, UPT ;  /* 0x000000043f00728c */ /* 0x000fe4000bf01270 */
[----:B------:R-:W-:Y:S01]  /*4db0*/  MUFU.TANH R41, R41 ;  /* 0x0000002900297308 */ /* 0x000fe20000002400 */
[----:B--2---:R-:W-:Y:S02]  /*4dc0*/  FSEL R38, R38, -INF , P3 ;  /* 0xff80000026267808 */ /* 0x004fe40001800000 */
[----:B------:R-:W-:-:S02]  /*4dd0*/  ISETP.GT.AND P3, PT, R5, 0x40, PT ;  /* 0x000000400500780c */ /* 0x000fc40003f64270 */
[----:B------:R-:W-:-:S03]  /*4de0*/  FMNMX.FTZ R14, R38, R21, !PT ;  /* 0x00000015260e7209 */ /* 0x000fc60007810000 */
[----:B------:R-:W-:Y:S01]  /*4df0*/  MUFU.TANH R44, R44 ;  /* 0x0000002c002c7308 */ /* 0x000fe20000002400 */
[----:B0-----:R-:W-:Y:S02]  /*4e00*/  FSEL R39, R39, -INF , P2 ;  /* 0xff80000027277808 */ /* 0x001fe40001000000 */
        /* <DEDUP_REMOVED lines=13> */
[----:B------:R0:W-:Y:S01]  /*4ee0*/  @!P1 SYNCS.ARRIVE.TRANS64.RED.A1T0 RZ, [R0+URZ], RZ ;  /* 0x000000ff00ff99a7 */ /* 0x0001e2000810043f */
[----:B------:R-:W-:-:S02]  /*4ef0*/  USEL UR10, URZ, UR4, !UP0 ;  /* 0x000000043f0a7287 */ /* 0x000fc4000c000000 */
[----:B------:R-:W1:Y:S02]  /*4f00*/  MUFU.TANH R26, R26 ;  /* 0x0000001a001a7308 */ /* 0x000e640000002400 */
[----:B------:R-:W-:Y:S02]  /*4f10*/  UISETP.GE.AND UP0, UPT, UR15, UR10, UPT ;  /* 0x0000000a0f00728c */ /* 0x000fe4000bf06270 */
[----:B------:R-:W-:-:S04]  /*4f20*/  IMAD.U32 R226, RZ, RZ, UR10 ;  /* 0x0000000affe27e24 */ /* 0x000fc8000f8e00ff */
[----:B------:R-:W2:Y:S08]  /*4f30*/  MUFU.TANH R27, R27 ;  /* 0x0000001b001b7308 */ /* 0x000eb00000002400 */
[----:B------:R-:W3:Y:S01]  /*4f40*/  MUFU.TANH R30, R30 ;  /* 0x0000001e001e7308 */ /* 0x000ee20000002400 */
[----:B-1----:R-:W-:Y:S02]  /*4f50*/  FSEL R26, R26, -INF , P3 ;  /* 0xff8000001a1a7808 */ /* 0x002fe40001800000 */
[----:B------:R-:W-:-:S02]  /*4f60*/  ISETP.GT.AND P3, PT, R5, 0x48, PT ;  /* 0x000000480500780c */ /* 0x000fc40003f64270 */
[----:B------:R-:W-:-:S03]  /*4f70*/  FMNMX.FTZ R14, R26, R21, !PT ;  /* 0x000000151a0e7209 */ /* 0x000fc60007810000 */
[----:B------:R-:W1:Y:S01]  /*4f80*/  MUFU.TANH R31, R31 ;  /* 0x0000001f001f7308 */ /* 0x000e620000002400 */
[----:B--2---:R-:W-:Y:S02]  /*4f90*/  FSEL R27, R27, -INF , P2 ;  /* 0xff8000001b1b7808 */ /* 0x004fe40001000000 */
[----:B------:R-:W-:Y:S02]  /*4fa0*/  ISETP.GT.AND P2, PT, R5, 0x49, PT ;  /* 0x000000490500780c */ /* 0x000fe40003f44270 */
[----:B------:R-:W-:-:S03]  /*4fb0*/  FMNMX.FTZ R5, R27, R14, !PT ;  /* 0x0000000e1b057209 */ /* 0x000fc60007810000 */
[----:B------:R-:W-:Y:S01]  /*4fc0*/  MUFU.TANH R33, R33 ;  /* 0x0000002100217308 */ /* 0x000fe20000002400 */
[----:B---3--:R-:W-:Y:S02]  /*4fd0*/  FSEL R30, R30, -INF , P3 ;  /* 0xff8000001e1e7808 */ /* 0x008fe40001800000 */
[----:B------:R-:W-:Y:S02]  /*4fe0*/  ISETP.GT.AND P3, PT, R2, 0x1, PT ;  /* 0x000000010200780c */ /* 0x000fe40003f64270 */
[----:B------:R-:W-:Y:S02]  /*4ff0*/  FMNMX.FTZ R14, R30, R5, !PT ;  /* 0x000000051e0e7209 */ /* 0x000fe40007810000 */
[----:B------:R-:W-:Y:S01]  /*5000*/  FSEL R57, R57, -INF , P3 ;  /* 0xff80000039397808 */ /* 0x000fe20001800000 */
[----:B------:R-:W2:Y:S01]  /*5010*/  MUFU.TANH R36, R36 ;  /* 0x0000002400247308 */ /* 0x000ea20000002400 */
[----:B-1----:R-:W-:Y:S02]  /*5020*/  FSEL R31, R31, -INF , P2 ;  /* 0xff8000001f1f7808 */ /* 0x002fe40001000000 */
[----:B------:R-:W-:-:S02]  /*5030*/  ISETP.GT.AND P2, PT, R2, RZ, PT ;  /* 0x000000ff0200720c */ /* 0x000fc40003f44270 */
[----:B------:R-:W-:Y:S02]  /*5040*/  FMNMX.FTZ R14, R31, R14, !PT ;  /* 0x0000000e1f0e7209 */ /* 0x000fe40007810000 */
[----:B------:R-:W-:Y:S01]  /*5050*/  FSEL R56, R56, -INF , P2 ;  /* 0xff80000038387808 */ /* 0x000fe20001000000 */
[----:B------:R-:W-:Y:S01]  /*5060*/  MUFU.TANH R37, R37 ;  /* 0x0000002500257308 */ /* 0x000fe20000002400 */
[C---:B------:R-:W-:Y:S01]  /*5070*/  ISETP.GT.AND P2, PT, R2.reuse, 0x10, PT ;  /* 0x000000100200780c */ /* 0x040fe20003f44270 */
[----:B------:R-:W1:Y:S01]  /*5080*/  SHFL.BFLY PT, R5, R14, 0x2, 0x1f ;  /* 0x0c401f000e057f89 */ /* 0x000e6200000e0000 */
[----:B------:R-:W-:Y:S02]  /*5090*/  ISETP.GT.AND P3, PT, R2, 0x11, PT ;  /* 0x000000110200780c */ /* 0x000fe40003f64270 */
[----:B------:R-:W-:Y:S02]  /*50a0*/  FSEL R48, R48, -INF , P2 ;  /* 0xff80000030307808 */ /* 0x000fe40001000000 */
[----:B------:R-:W-:Y:S01]  /*50b0*/  FSEL R49, R49, -INF , P3 ;  /* 0xff80000031317808 */ /* 0x000fe20001800000 */
[----:B------:R-:W3:Y:S01]  /*50c0*/  MUFU.TANH R24, R24 ;  /* 0x0000001800187308 */ /* 0x000ee20000002400 */
[----:B------:R-:W-:-:S04]  /*50d0*/  ISETP.GT.AND P2, PT, R2, 0x20, PT ;  /* 0x000000200200780c */ /* 0x000fc80003f44270 */
[----:B------:R-:W-:Y:S02]  /*50e0*/  FSEL R40, R40, -INF , P2 ;  /* 0xff80000028287808 */ /* 0x000fe40001000000 */
[----:B------:R-:W-:Y:S01]  /*50f0*/  ISETP.GT.AND P2, PT, R2, 0x28, PT ;  /* 0x000000280200780c */ /* 0x000fe20003f44270 */
[----:B------:R-:W-:Y:S03]  /*5100*/  MUFU.TANH R25, R25 ;  /* 0x0000001900197308 */ /* 0x000fe60000002400 */
[----:B------:R-:W-:Y:S02]  /*5110*/  FSEL R44, R44, -INF , P2 ;  /* 0xff8000002c2c7808 */ /* 0x000fe40001000000 */
[----:B------:R-:W-:-:S03]  /*5120*/  ISETP.GT.AND P2, PT, R2, 0x30, PT ;  /* 0x000000300200780c */ /* 0x000fc60003f44270 */
[----:B------:R-:W4:Y:S01]  /*5130*/  MUFU.TANH R28, R28 ;  /* 0x0000001c001c7308 */ /* 0x000f220000002400 */
[----:B------:R-:W-:Y:S02]  /*5140*/  FSEL R32, R32, -INF , P2 ;  /* 0xff80000020207808 */ /* 0x000fe40001000000 */
[----:B-1----:R-:W-:Y:S02]  /*5150*/  FMNMX.FTZ R5, R14, R5, !PT ;  /* 0x000000050e057209 */ /* 0x002fe40007810000 */
[----:B------:R-:W-:-:S03]  /*5160*/  ISETP.GT.AND P2, PT, R2, 0x38, PT ;  /* 0x000000380200780c */ /* 0x000fc60003f44270 */
[----:B------:R-:W1:Y:S01]  /*5170*/  SHFL.BFLY PT, R14, R5, 0x1, 0x1f ;  /* 0x0c201f00050e7f89 */ /* 0x000e6200000e0000 */
[----:B--2---:R-:W-:Y:S01]  /*5180*/  FSEL R36, R36, -INF , P2 ;  /* 0xff80000024247808 */ /* 0x004fe20001000000 */
[----:B------:R-:W2:Y:S01]  /*5190*/  MUFU.TANH R29, R29 ;  /* 0x0000001d001d7308 */ /* 0x000ea20000002400 */
[----:B------:R-:W-:-:S04]  /*51a0*/  ISETP.GT.AND P2, PT, R2, 0x40, PT ;  /* 0x000000400200780c */ /* 0x000fc80003f44270 */
[----:B---3--:R-:W-:Y:S02]  /*51b0*/  FSEL R24, R24, -INF , P2 ;  /* 0xff80000018187808 */ /* 0x008fe40001000000 */
[----:B------:R-:W-:-:S04]  /*51c0*/  ISETP.GT.AND P2, PT, R2, 0x48, PT ;  /* 0x000000480200780c */ /* 0x000fc80003f44270 */
[----:B----4-:R-:W-:Y:S02]  /*51d0*/  FSEL R28, R28, -INF , P2 ;  /* 0xff8000001c1c7808 */ /* 0x010fe40001000000 */
[----:B-1----:R-:W-:Y:S02]  /*51e0*/  FMNMX.FTZ R3, R5, R14, !PT ;  /* 0x0000000e05037209 */ /* 0x002fe40007810000 */
        /* <DEDUP_REMOVED lines=22> */
[----:B------:R-:W1:Y:S01]  /*5350*/  MUFU.EX2 R59, R59 ;  /* 0x0000003b003b7308 */ /* 0x000e620000000800 */
        /* <DEDUP_REMOVED lines=15> */
[----:B------:R-:W3:Y:S01]  /*5450*/  MUFU.EX2 R63, R63 ;  /* 0x0000003f003f7308 */ /* 0x000ee20000000800 */
        /* <DEDUP_REMOVED lines=12> */
[----:B--2---:R-:W-:Y:S01]  /*5520*/  FSEL R29, R29, -INF , P3 ;  /* 0xff8000001d1d7808 */ /* 0x004fe20001800000 */
[--C-:B------:R-:W-:Y:S01]  /*5530*/  FFMA.FTZ R27, R27, UR5, -R14.reuse ;  /* 0x000000051b1b7c23 */ /* 0x100fe2000801080e */
[----:B------:R-:W-:Y:S01]  /*5540*/  FMNMX.FTZ R4, R24, R5, !PT ;  /* 0x0000000518047209 */ /* 0x000fe20007810000 */
[--C-:B------:R-:W-:Y:S01]  /*5550*/  FFMA.FTZ R30, R30, UR5, -R14.reuse ;  /* 0x000000051e1e7c23 */ /* 0x100fe2000801080e */
[----:B------:R-:W2:Y:S01]  /*5560*/  MUFU.EX2 R51, R51 ;  /* 0x0000003300337308 */ /* 0x000ea20000000800 */
[----:B------:R-:W-:Y:S01]  /*5570*/  FFMA.FTZ R14, R31, UR5, -R14 ;  /* 0x000000051f0e7c23 */ /* 0x000fe2000801080e */
[----:B------:R-:W-:Y:S01]  /*5580*/  FMNMX.FTZ R5, R25, R4, !PT ;  /* 0x0000000419057209 */ /* 0x000fe20007810000 */
[----:B------:R-:W-:Y:S01]  /*5590*/  IMAD.MOV.U32 R31, RZ, RZ, R151 ;  /* 0x000000ffff1f7224 */ /* 0x000fe200078e0097 */
[----:B-1----:R-:W-:-:S02]  /*55a0*/  F2FP.F16.F32.PACK_AB R209, R59, R58 ;  /* 0x0000003a3bd1723e */ /* 0x002fc400000000ff */
[----:B------:R-:W-:Y:S02]  /*55b0*/  FMNMX.FTZ R2, R28, R5, !PT ;  /* 0x000000051c027209 */ /* 0x000fe40007810000 */
[----:B------:R-:W-:Y:S01]  /*55c0*/  MUFU.EX2 R54, R54 ;  /* 0x0000003600367308 */ /* 0x000fe20000000800 */
[----:B---3--:R-:W-:Y:S02]  /*55d0*/  F2FP.F16.F32.PACK_AB R211, R63, R62 ;  /* 0x0000003e3fd3723e */ /* 0x008fe400000000ff */
[----:B------:R-:W-:-:S05]  /*55e0*/  FMNMX.FTZ R2, R29, R2, !PT ;  /* 0x000000021d027209 */ /* 0x000fca0007810000 */
[----:B------:R-:W1:Y:S01]  /*55f0*/  SHFL.BFLY PT, R5, R2, 0x2, 0x1f ;  /* 0x0c401f0002057f89 */ /* 0x000e6200000e0000 */
[----:B------:R-:W-:Y:S01]  /*5600*/  MUFU.EX2 R195, R14 ;  /* 0x0000000e00c37308 */ /* 0x000fe20000000800 */
[----:B--2---:R-:W-:-:S07]  /*5610*/  F2FP.F16.F32.PACK_AB R205, R51, R50 ;  /* 0x0000003233cd723e */ /* 0x004fce00000000ff */
[----:B------:R-:W2:Y:S08]  /*5620*/  MUFU.EX2 R55, R55 ;  /* 0x0000003700377308 */ /* 0x000eb00000000800 */
[----:B------:R-:W-:Y:S01]  /*5630*/  MUFU.EX2 R42, R42 ;  /* 0x0000002a002a7308 */ /* 0x000fe20000000800 */
[----:B-1----:R-:W-:-:S07]  /*5640*/  FMNMX.FTZ R5, R2, R5, !PT ;  /* 0x0000000502057209 */ /* 0x002fce0007810000 */
[----:B------:R-:W1:Y:S01]  /*5650*/  MUFU.EX2 R43, R43 ;  /* 0x0000002b002b7308 */ /* 0x000e620000000800 */
[----:B--2---:R-:W-:Y:S01]  /*5660*/  F2FP.F16.F32.PACK_AB R207, R55, R54 ;  /* 0x0000003637cf723e */ /* 0x004fe200000000ff */
[----:B------:R-:W2:Y:S06]  /*5670*/  SHFL.BFLY PT, R4, R5, 0x1, 0x1f ;  /* 0x0c201f0005047f89 */ /* 0x000eac00000e0000 */
[----:B------:R-:W-:Y:S08]  /*5680*/  MUFU.EX2 R46, R46 ;  /* 0x0000002e002e7308 */ /* 0x000ff00000000800 */
[----:B------:R-:W3:Y:S01]  /*5690*/  MUFU.EX2 R47, R47 ;  /* 0x0000002f002f7308 */ /* 0x000ee20000000800 */
[----:B-1----:R-:W-:-:S07]  /*56a0*/  F2FP.F16.F32.PACK_AB R201, R43, R42 ;  /* 0x0000002a2bc9723e */ /* 0x002fce00000000ff */
[----:B------:R-:W-:Y:S01]  /*56b0*/  MUFU.EX2 R34, R34 ;  /* 0x0000002200227308 */ /* 0x000fe20000000800 */
[----:B--2---:R-:W-:Y:S01]  /*56c0*/  FMNMX.FTZ R4, R5, R4, !PT ;  /* 0x0000000405047209 */ /* 0x004fe20007810000 */
[----:B------:R-:W-:Y:S01]  /*56d0*/  FADD.FTZ R5, R58, R59 ;  /* 0x0000003b3a057221 */ /* 0x000fe20000010000 */
[----:B------:R-:W-:Y:S01]  /*56e0*/  IMAD.MOV.U32 R59, RZ, RZ, R151 ;  /* 0x000000ffff3b7224 */ /* 0x000fe200078e0097 */
[----:B------:R-:W-:-:S04]  /*56f0*/  MOV R58, R151 ;  /* 0x00000097003a7202 */ /* 0x000fc80000000f00 */
[----:B------:R-:W1:Y:S01]  /*5700*/  MUFU.EX2 R35, R35 ;  /* 0x0000002300237308 */ /* 0x000e620000000800 */
[C---:B------:R-:W-:Y:S01]  /*5710*/  FMUL.FTZ R2, R4.reuse, UR5 ;  /* 0x0000000504027c20 */ /* 0x040fe20008410000 */
[----:B------:R-:W-:Y:S01]  /*5720*/  FSETP.NEU.FTZ.AND P2, PT, R4, -INF , PT ;  /* 0xff8000000400780b */ /* 0x000fe20003f5d000 */
[----:B------:R-:W-:Y:S01]  /*5730*/  FADD.FTZ R14, R62, R5 ;  /* 0x000000053e0e7221 */ /* 0x000fe20000010000 */
[----:B---3--:R-:W-:Y:S01]  /*5740*/  F2FP.F16.F32.PACK_AB R203, R47, R46 ;  /* 0x0000002e2fcb723e */ /* 0x008fe200000000ff */
[----:B------:R-:W-:Y:S01]  /*5750*/  IMAD.MOV.U32 R62, RZ, RZ, R151 ;  /* 0x000000ffff3e7224 */ /* 0x000fe200078e0097 */
[----:B------:R-:W-:Y:S01]  /*5760*/  FSEL R2, R2, RZ, P2 ;  /* 0x000000ff02027208 */ /* 0x000fe20001000000 */
[----:B------:R-:W-:Y:S01]  /*5770*/  FADD.FTZ R5, R63, R14 ;  /* 0x0000000e3f057221 */ /* 0x000fe20000010000 */
[----:B------:R-:W-:Y:S01]  /*5780*/  MUFU.EX2 R38, R38 ;  /* 0x0000002600267308 */ /* 0x000fe20000000800 */
[----:B------:R-:W-:Y:S02]  /*5790*/  PLOP3.LUT P2, PT, PT, PT, UP0, 0x80, 0x0 ;  /* 0x000000000000781c */ /* 0x000fe40003f4f008 */
[--C-:B------:R-:W-:Y:S01]  /*57a0*/  FFMA.FTZ R56, R56, UR5, -R2.reuse ;  /* 0x0000000538387c23 */ /* 0x100fe20008010802 */
[--C-:B------:R-:W-:Y:S01]  /*57b0*/  FFMA.FTZ R57, R57, UR5, -R2.reuse ;  /* 0x0000000539397c23 */ /* 0x100fe20008010802 */
[--C-:B------:R-:W-:Y:S01]  /*57c0*/  FFMA.FTZ R60, R60, UR5, -R2.reuse ;  /* 0x000000053c3c7c23 */ /* 0x100fe20008010802 */
[--C-:B------:R-:W-:Y:S01]  /*57d0*/  FFMA.FTZ R61, R61, UR5, -R2.reuse ;  /* 0x000000053d3d7c23 */ /* 0x100fe20008010802 */
[--C-:B------:R-:W-:Y:S01]  /*57e0*/  FFMA.FTZ R48, R48, UR5, -R2.reuse ;  /* 0x0000000530307c23 */ /* 0x100fe20008010802 */
[--C-:B------:R-:W-:Y:S01]  /*57f0*/  FFMA.FTZ R49, R49, UR5, -R2.reuse ;  /* 0x0000000531317c23 */ /* 0x100fe20008010802 */
[----:B------:R-:W-:Y:S01]  /*5800*/  MUFU.EX2 R56, R56 ;  /* 0x0000003800387308 */ /* 0x000fe20000000800 */
[----:B------:R-:W-:Y:S01]  /*5810*/  FADD.FTZ R14, R50, R5 ;  /* 0x00000005320e7221 */ /* 0x000fe20000010000 */
[--C-:B------:R-:W-:Y:S01]  /*5820*/  FFMA.FTZ R52, R52, UR5, -R2.reuse ;  /* 0x0000000534347c23 */ /* 0x100fe20008010802 */
[--C-:B------:R-:W-:Y:S01]  /*5830*/  FFMA.FTZ R53, R53, UR5, -R2.reuse ;  /* 0x0000000535357c23 */ /* 0x100fe20008010802 */
[----:B------:R-:W-:Y:S01]  /*5840*/  FFMA.FTZ R40, R40, UR5, -R2 ;  /* 0x0000000528287c23 */ /* 0x000fe20008010802 */
[----:B------:R-:W-:Y:S01]  /*5850*/  FADD.FTZ R21, R51, R14 ;  /* 0x0000000e33157221 */ /* 0x000fe20000010000 */
[--C-:B------:R-:W-:Y:S01]  /*5860*/  FFMA.FTZ R41, R41, UR5, -R2.reuse ;  /* 0x0000000529297c23 */ /* 0x100fe20008010802 */
[--C-:B------:R-:W-:Y:S01]  /*5870*/  FFMA.FTZ R44, R44, UR5, -R2.reuse ;  /* 0x000000052c2c7c23 */ /* 0x100fe20008010802 */
[----:B------:R-:W2:Y:S01]  /*5880*/  MUFU.EX2 R57, R57 ;  /* 0x0000003900397308 */ /* 0x000ea20000000800 */
[----:B------:R-:W-:Y:S01]  /*5890*/  FADD.FTZ R20, R54, R21 ;  /* 0x0000001536147221 */ /* 0x000fe20000010000 */
[--C-:B------:R-:W-:Y:S01]  /*58a0*/  FFMA.FTZ R45, R45, UR5, -R2.reuse ;  /* 0x000000052d2d7c23 */ /* 0x100fe20008010802 */
[--C-:B------:R-:W-:Y:S01]  /*58b0*/  FFMA.FTZ R32, R32, UR5, -R2.reuse ;  /* 0x0000000520207c23 */ /* 0x100fe20008010802 */
[----:B------:R-:W-:Y:S01]  /*58c0*/  FFMA.FTZ R33, R33, UR5, -R2 ;  /* 0x0000000521217c23 */ /* 0x000fe20008010802 */
[----:B------:R-:W-:Y:S01]  /*58d0*/  FADD.FTZ R21, R55, R20 ;  /* 0x0000001437157221 */ /* 0x000fe20000010000 */
[--C-:B------:R-:W-:Y:S01]  /*58e0*/  FFMA.FTZ R36, R36, UR5, -R2.reuse ;  /* 0x0000000524247c23 */ /* 0x100fe20008010802 */
[--C-:B------:R-:W-:Y:S01]  /*58f0*/  FFMA.FTZ R37, R37, UR5, -R2.reuse ;  /* 0x0000000525257c23 */ /* 0x100fe20008010802 */
[----:B------:R-:W3:Y:S01]  /*5900*/  MUFU.EX2 R60, R60 ;  /* 0x0000003c003c7308 */ /* 0x000ee20000000800 */
[----:B------:R-:W-:Y:S01]  /*5910*/  FADD.FTZ R20, R42, R21 ;  /* 0x000000152a147221 */ /* 0x000fe20000010000 */
[--C-:B------:R-:W-:Y:S01]  /*5920*/  FFMA.FTZ R24, R24, UR5, -R2.reuse ;  /* 0x0000000518187c23 */ /* 0x100fe20008010802 */
[--C-:B------:R-:W-:Y:S01]  /*5930*/  FFMA.FTZ R25, R25, UR5, -R2.reuse ;  /* 0x0000000519197c23 */ /* 0x100fe20008010802 */
[----:B------:R-:W-:Y:S01]  /*5940*/  FFMA.FTZ R28, R28, UR5, -R2 ;  /* 0x000000051c1c7c23 */ /* 0x000fe20008010802 */
[----:B------:R-:W-:Y:S01]  /*5950*/  FADD.FTZ R21, R43, R20 ;  /* 0x000000142b157221 */ /* 0x000fe20000010000 */
[----:B------:R-:W-:Y:S01]  /*5960*/  FFMA.FTZ R2, R29, UR5, -R2 ;  /* 0x000000051d027c23 */ /* 0x000fe20008010802 */
[----:B-1----:R-:W-:Y:S01]  /*5970*/  F2FP.F16.F32.PACK_AB R197, R35, R34 ;  /* 0x0000002223c5723e */ /* 0x002fe200000000ff */
[----:B------:R-:W1:Y:S01]  /*5980*/  MUFU.EX2 R61, R61 ;  /* 0x0000003d003d7308 */ /* 0x000e620000000800 */
[----:B--2---:R-:W-:Y:S01]  /*5990*/  FADD.FTZ R5, R56, R57 ;  /* 0x0000003938057221 */ /* 0x004fe20000010000 */
[----:B------:R-:W-:Y:S01]  /*59a0*/  F2FP.F16.F32.PACK_AB R208, R57, R56 ;  /* 0x0000003839d0723e */ /* 0x000fe200000000ff */
[--C-:B------:R-:W-:Y:S01]  /*59b0*/  IMAD.MOV.U32 R57, RZ, RZ, R151.reuse ;  /* 0x000000ffff397224 */ /* 0x100fe200078e0097 */
[-C--:B------:R-:W-:Y:S01]  /*59c0*/  MOV R63, R151.reuse ;  /* 0x00000097003f7202 */ /* 0x080fe20000000f00 */
[--C-:B------:R-:W-:Y:S01]  /*59d0*/  IMAD.MOV.U32 R56, RZ, RZ, R151.reuse ;  /* 0x000000ffff387224 */ /* 0x100fe200078e0097 */
[-C--:B------:R-:W-:Y:S01]  /*59e0*/  MOV R43, R151.reuse ;  /* 0x00000097002b7202 */ /* 0x080fe20000000f00 */
[----:B------:R-:W-:Y:S01]  /*59f0*/  IMAD.MOV.U32 R55, RZ, RZ, R151 ;  /* 0x000000ffff377224 */ /* 0x000fe200078e0097 */
[----:B------:R-:W2:Y:S01]  /*5a00*/  MUFU.EX2 R48, R48 ;  /* 0x0000003000307308 */ /* 0x000ea20000000800 */
[----:B---3--:R-:W-:Y:S01]  /*5a10*/  FADD.FTZ R14, R60, R5 ;  /* 0x000000053c0e7221 */ /* 0x008fe20000010000 */
[--C-:B------:R-:W-:Y:S01]  /*5a20*/  IMAD.MOV.U32 R54, RZ, RZ, R151.reuse ;  /* 0x000000ffff367224 */ /* 0x100fe200078e0097 */
[----:B------:R-:W-:Y:S01]  /*5a30*/  MOV R29, R151 ;  /* 0x00000097001d7202 */ /* 0x000fe20000000f00 */
[----:B------:R-:W-:-:S02]  /*5a40*/  IMAD.MOV.U32 R51, RZ, RZ, R151 ;  /* 0x000000ffff337224 */ /* 0x000fc400078e0097 */
[--C-:B------:R-:W-:Y:S02]  /*5a50*/  IMAD.MOV.U32 R50, RZ, RZ, R151.reuse ;  /* 0x000000ffff327224 */ /* 0x100fe400078e0097 */
[----:B------:R-:W3:Y:S01]  /*5a60*/  MUFU.EX2 R49, R49 ;  /* 0x0000003100317308 */ /* 0x000ee20000000800 */
[C---:B-1----:R-:W-:Y:S01]  /*5a70*/  FADD.FTZ R5, R61.reuse, R14 ;  /* 0x0000000e3d057221 */ /* 0x042fe20000010000 */
[----:B------:R-:W-:Y:S01]  /*5a80*/  F2FP.F16.F32.PACK_AB R210, R61, R60 ;  /* 0x0000003c3dd2723e */ /* 0x000fe200000000ff */
[--C-:B------:R-:W-:Y:S02]  /*5a90*/  IMAD.MOV.U32 R61, RZ, RZ, R151.reuse ;  /* 0x000000ffff3d7224 */ /* 0x100fe400078e0097 */
[--C-:B------:R-:W-:Y:S02]  /*5aa0*/  IMAD.MOV.U32 R60, RZ, RZ, R151.reuse ;  /* 0x000000ffff3c7224 */ /* 0x100fe400078e0097 */
[----:B------:R-:W-:Y:S01]  /*5ab0*/  IMAD.MOV.U32 R42, RZ, RZ, R151 ;  /* 0x000000ffff2a7224 */ /* 0x000fe200078e0097 */
[----:B------:R-:W0:Y:S01]  /*5ac0*/  MUFU.EX2 R52, R52 ;  /* 0x0000003400347308 */ /* 0x000e220000000800 */
[----:B--2---:R-:W-:-:S07]  /*5ad0*/  FADD.FTZ R14, R48, R5 ;  /* 0x00000005300e7221 */ /* 0x004fce0000010000 */
[----:B------:R-:W1:Y:S01]  /*5ae0*/  MUFU.EX2 R53, R53 ;  /* 0x0000003500357308 */ /* 0x000e620000000800 */
[C---:B---3--:R-:W-:Y:S01]  /*5af0*/  FADD.FTZ R5, R49.reuse, R14 ;  /* 0x0000000e31057221 */ /* 0x048fe20000010000 */
[----:B------:R-:W-:Y:S01]  /*5b00*/  FADD.FTZ R14, R46, R21 ;  /* 0x000000152e0e7221 */ /* 0x000fe20000010000 */
[----:B------:R-:W-:Y:S01]  /*5b10*/  F2FP.F16.F32.PACK_AB R204, R49, R48 ;  /* 0x0000003031cc723e */ /* 0x000fe200000000ff */
[--C-:B------:R-:W-:Y:S01]  /*5b20*/  IMAD.MOV.U32 R49, RZ, RZ, R151.reuse ;  /* 0x000000ffff317224 */ /* 0x100fe200078e0097 */
[-C--:B------:R-:W-:Y:S01]  /*5b30*/  MOV R48, R151.reuse ;  /* 0x0000009700307202 */ /* 0x080fe20000000f00 */
[----:B------:R-:W-:Y:S01]  /*5b40*/  FADD.FTZ R21, R47, R14 ;  /* 0x0000000e2f157221 */ /* 0x000fe20000010000 */
[----:B------:R-:W-:Y:S01]  /*5b50*/  IMAD.MOV.U32 R47, RZ, RZ, R151 ;  /* 0x000000ffff2f7224 */ /* 0x000fe200078e0097 */
[----:B------:R-:W2:Y:S01]  /*5b60*/  MUFU.EX2 R40, R40 ;  /* 0x0000002800287308 */ /* 0x000ea20000000800 */
[----:B0-----:R-:W-:Y:S01]  /*5b70*/  FADD.FTZ R0, R52, R5 ;  /* 0x0000000534007221 */ /* 0x001fe20000010000 */
[----:B------:R-:W-:Y:S01]  /*5b80*/  FADD.FTZ R14, R34, R21 ;  /* 0x00000015220e7221 */ /* 0x000fe20000010000 */
[----:B------:R-:W-:Y:S01]  /*5b90*/  IMAD.MOV.U32 R46, RZ, RZ, R151 ;  /* 0x000000ffff2e7224 */ /* 0x000fe200078e0097 */
[----:B------:R-:W-:-:S02]  /*5ba0*/  MOV R34, R151 ;  /* 0x0000009700227202 */ /* 0x000fc40000000f00 */
[----:B------:R-:W-:Y:S01]  /*5bb0*/  FADD.FTZ R21, R35, R14 ;  /* 0x0000000e23157221 */ /* 0x000fe20000010000 */
[----:B------:R-:W-:Y:S01]  /*5bc0*/  IMAD.MOV.U32 R35, RZ, RZ, R151 ;  /* 0x000000ffff237224 */ /* 0x000fe200078e0097 */
[----:B------:R-:W0:Y:S01]  /*5bd0*/  MUFU.EX2 R41, R41 ;  /* 0x0000002900297308 */ /* 0x000e220000000800 */
[C---:B-1----:R-:W-:Y:S01]  /*5be0*/  FADD.FTZ R5, R53.reuse, R0 ;  /* 0x0000000035057221 */ /* 0x042fe20000010000 */
[----:B------:R-:W-:Y:S01]  /*5bf0*/  FADD.FTZ R14, R38, R21 ;  /* 0x00000015260e7221 */ /* 0x000fe20000010000 */
[----:B------:R-:W-:Y:S01]  /*5c00*/  F2FP.F16.F32.PACK_AB R206, R53, R52 ;  /* 0x0000003435ce723e */ /* 0x000fe200000000ff */
[----:B------:R-:W-:Y:S01]  /*5c10*/  IMAD.MOV.U32 R52, RZ, RZ, R151 ;  /* 0x000000ffff347224 */ /* 0x000fe200078e0097 */
[----:B------:R-:W-:-:S03]  /*5c20*/  MOV R53, R151 ;  /* 0x0000009700357202 */ /* 0x000fc60000000f00 */
        /* <DEDUP_REMOVED lines=10> */
[C---:B--2---:R-:W-:Y:S01]  /*5cd0*/  FADD.FTZ R21, R39.reuse, R14 ;  /* 0x0000000e27157221 */ /* 0x044fe20000010000 */
[----:B------:R-:W-:Y:S01]  /*5ce0*/  F2FP.F16.F32.PACK_AB R199, R39, R38 ;  /* 0x0000002627c7723e */ /* 0x000fe200000000ff */
[----:B------:R-:W-:Y:S01]  /*5cf0*/  IMAD.MOV.U32 R39, RZ, RZ, R151 ;  /* 0x000000ffff277224 */ /* 0x000fe200078e0097 */
[----:B------:R-:W-:-:S04]  /*5d00*/  MOV R38, R151 ;  /* 0x0000009700267202 */ /* 0x000fc80000000f00 */
        /* <DEDUP_REMOVED lines=12> */
[----:B------:R-:W-:-:S05]  /*5dd0*/  IMAD.MOV.U32 R26, RZ, RZ, R151 ;  /* 0x000000ffff1a7224 */ /* 0x000fca00078e0097 */
[----:B------:R-:W0:Y:S01]  /*5de0*/  MUFU.EX2 R30, R30 ;  /* 0x0000001e001e7308 */ /* 0x000e220000000800 */
[C---:B-1----:R-:W-:Y:S01]  /*5df0*/  FADD.FTZ R5, R33.reuse, R0 ;  /* 0x0000000021057221 */ /* 0x042fe20000010000 */
[----:B------:R-:W-:Y:S01]  /*5e00*/  F2FP.F16.F32.PACK_AB R196, R33, R32 ;  /* 0x0000002021c4723e */ /* 0x000fe200000000ff */
[--C-:B------:R-:W-:Y:S02]  /*5e10*/  IMAD.MOV.U32 R33, RZ, RZ, R151.reuse ;  /* 0x000000ffff217224 */ /* 0x100fe400078e0097 */
[----:B------:R-:W-:-:S03]  /*5e20*/  IMAD.MOV.U32 R32, RZ, RZ, R151 ;  /* 0x000000ffff207224 */ /* 0x000fc600078e0097 */
[----:B------:R-:W1:Y:S01]  /*5e30*/  MUFU.EX2 R37, R37 ;  /* 0x0000002500257308 */ /* 0x000e620000000800 */
[----:B--2---:R-:W-:-:S07]  /*5e40*/  FADD.FTZ R0, R36, R5 ;  /* 0x0000000524007221 */ /* 0x004fce0000010000 */
[----:B------:R-:W2:Y:S01]  /*5e50*/  MUFU.EX2 R24, R24 ;  /* 0x0000001800187308 */ /* 0x000ea20000000800 */
[----:B0-----:R-:W-:-:S04]  /*5e60*/  FADD.FTZ R14, R30, R21 ;  /* 0x000000151e0e7221 */ /* 0x001fc80000010000 */
[C---:B------:R-:W-:Y:S01]  /*5e70*/  FADD.FTZ R5, R195.reuse, R14 ;  /* 0x0000000ec3057221 */ /* 0x040fe20000010000 */
[----:B------:R-:W-:Y:S01]  /*5e80*/  F2FP.F16.F32.PACK_AB R195, R195, R30 ;  /* 0x0000001ec3c3723e */ /* 0x000fe200000000ff */
[--C-:B------:R-:W-:Y:S01]  /*5e90*/  IMAD.MOV.U32 R30, RZ, RZ, R151.reuse ;  /* 0x000000ffff1e7224 */ /* 0x100fe200078e0097 */
[----:B------:R-:W0:Y:S01]  /*5ea0*/  MUFU.EX2 R25, R25 ;  /* 0x0000001900197308 */ /* 0x000e220000000800 */
[C---:B-1----:R-:W-:Y:S01]  /*5eb0*/  FADD.FTZ R27, R37.reuse, R0 ;  /* 0x00000000251b7221 */ /* 0x042fe20000010000 */
[----:B------:R-:W-:Y:S01]  /*5ec0*/  F2FP.F16.F32.PACK_AB R198, R37, R36 ;  /* 0x0000002425c6723e */ /* 0x000fe200000000ff */
[--C-:B------:R-:W-:Y:S02]  /*5ed0*/  IMAD.MOV.U32 R37, RZ, RZ, R151.reuse ;  /* 0x000000ffff257224 */ /* 0x100fe400078e0097 */
[----:B------:R-:W-:-:S03]  /*5ee0*/  IMAD.MOV.U32 R36, RZ, RZ, R151 ;  /* 0x000000ffff247224 */ /* 0x000fc600078e0097 */
[----:B------:R-:W1:Y:S01]  /*5ef0*/  MUFU.EX2 R28, R28 ;  /* 0x0000001c001c7308 */ /* 0x000e620000000800 */
[----:B--2---:R-:W-:-:S07]  /*5f00*/  FADD.FTZ R0, R24, R27 ;  /* 0x0000001b18007221 */ /* 0x004fce0000010000 */
[----:B------:R2:W3:Y:S01]  /*5f10*/  MUFU.EX2 R21, R2 ;  /* 0x0000000200157308 */ /* 0x0004e20000000800 */
[C---:B0-----:R-:W-:Y:S01]  /*5f20*/  FADD.FTZ R27, R25.reuse, R0 ;  /* 0x00000000191b7221 */ /* 0x041fe20000010000 */
[----:B------:R-:W-:Y:S01]  /*5f30*/  F2FP.F16.F32.PACK_AB R192, R25, R24 ;  /* 0x0000001819c0723e */ /* 0x000fe200000000ff */
[----:B------:R-:W-:Y:S01]  /*5f40*/  IMAD.MOV.U32 R0, RZ, RZ, 0x3f800000 ;  /* 0x3f800000ff007424 */ /* 0x000fe200078e00ff */
[----:B------:R-:W-:Y:S01]  /*5f50*/  MOV R24, R151 ;  /* 0x0000009700187202 */ /* 0x000fe20000000f00 */
[----:B------:R-:W-:Y:S02]  /*5f60*/  IMAD.MOV.U32 R25, RZ, RZ, R151 ;  /* 0x000000ffff197224 */ /* 0x000fe400078e0097 */
[----:B-1----:R-:W-:Y:S01]  /*5f70*/  FADD.FTZ R14, R28, R27 ;  /* 0x0000001b1c0e7221 */ /* 0x002fe20000010000 */
[----:B--2---:R-:W-:Y:S02]  /*5f80*/  IMAD.MOV.U32 R2, RZ, RZ, 0x3f800000 ;  /* 0x3f800000ff027424 */ /* 0x004fe400078e00ff */
[--C-:B------:R-:W-:Y:S01]  /*5f90*/  IMAD.MOV.U32 R27, RZ, RZ, R151.reuse ;  /* 0x000000ffff1b7224 */ /* 0x100fe200078e0097 */
[C---:B---3--:R-:W-:Y:S01]  /*5fa0*/  F2FP.F16.F32.PACK_AB R194, R21.reuse, R28 ;  /* 0x0000001c15c2723e */ /* 0x048fe200000000ff */
[----:B------:R-:W-:Y:S01]  /*5fb0*/  FADD.FTZ R14, R21, R14 ;  /* 0x0000000e150e7221 */ /* 0x000fe20000010000 */
[----:B------:R-:W-:Y:S01]  /*5fc0*/  IMAD.MOV.U32 R28, RZ, RZ, R151 ;  /* 0x000000ffff1c7224 */ /* 0x000fe200078e0097 */
[----:B------:R-:W-:Y:S06]  /*5fd0*/  @!P2 BRA `(.L_x_2092) ;  /* 0x000000440078a947 */ /* 0x000fec0003800000 */
[----:B------:R-:W-:Y:S01]  /*5fe0*/  R2UR UR5, R227 ;  /* 0x00000000e30572ca */ /* 0x000fe200000e0000 */
[----:B------:R-:W-:Y:S01]  /*5ff0*/  IMAD.MOV.U32 R21, RZ, RZ, R3 ;  /* 0x000000ffff157224 */ /* 0x000fe200078e0003 */
[----:B------:R-:W-:Y:S01]  /*6000*/  R2UR UR4, R16 ;  /* 0x00000000100472ca */ /* 0x000fe200000e0000 */
[----:B------:R-:W-:Y:S01]  /*6010*/  IMAD.MOV.U32 R20, RZ, RZ, R4 ;  /* 0x000000ffff147224 */ /* 0x000fe200078e0004 */
[----:B------:R-:W-:Y:S01]  /*6020*/  CS2R R150, SRZ ;  /* 0x0000000000967805 */ /* 0x000fe2000001ff00 */
[----:B------:R-:W-:Y:S01]  /*6030*/  IMAD.U32 R228, RZ, RZ, UR60 ;  /* 0x0000003cffe47e24 */ /* 0x000fe2000f8e00ff */
[----:B------:R-:W-:Y:S01]  /*6040*/  CS2R R146, SRZ ;  /* 0x0000000000927805 */ /* 0x000fe2000001ff00 */
[----:B------:R-:W-:Y:S01]  /*6050*/  IMAD.MOV.U32 R2, RZ, RZ, 0x3f800000 ;  /* 0x3f800000ff027424 */ /* 0x000fe200078e00ff */
[----:B------:R-:W-:Y:S02]  /*6060*/  CS2R R142, SRZ ;  /* 0x00000000008e7805 */ /* 0x000fe4000001ff00 */
[----:B------:R-:W-:-:S02]  /*6070*/  CS2R R138, SRZ ;  /* 0x00000000008a7805 */ /* 0x000fc4000001ff00 */
[----:B------:R-:W-:Y:S02]  /*6080*/  CS2R R134, SRZ ;  /* 0x0000000000867805 */ /* 0x000fe4000001ff00 */
[----:B------:R-:W-:Y:S02]  /*6090*/  CS2R R130, SRZ ;  /* 0x0000000000827805 */ /* 0x000fe4000001ff00 */
[----:B------:R-:W-:Y:S01]  /*60a0*/  CS2R R126, SRZ ;  /* 0x00000000007e7805 */ /* 0x000fe2000001ff00 */
[----:B------:R-:W-:Y:S01]  /*60b0*/  IMAD.U32 R229, RZ, RZ, UR5 ;  /* 0x00000005ffe57e24 */ /* 0x000fe2000f8e00ff */
[----:B------:R-:W-:Y:S02]  /*60c0*/  CS2R R122, SRZ ;  /* 0x00000000007a7805 */ /* 0x000fe4000001ff00 */
[----:B------:R-:W-:Y:S02]  /*60d0*/  MOV R230, UR4 ;  /* 0x0000000400e67c02 */ /* 0x000fe40008000f00 */
        /* <DEDUP_REMOVED lines=57> */
.L_x_2101:
[----:B------:R-:W-:Y:S02]  /*6470*/  R2UR UR4, R228 ;  /* 0x00000000e40472ca */ /* 0x000fe400000e0000 */
[----:B------:R-:W-:-:S11]  /*6480*/  R2UR UR6, R230 ;  /* 0x00000000e60672ca */ /* 0x000fd600000e0000 */
        /* <DEDUP_REMOVED lines=8> */
.L_x_2093:
[----:B------:R-:W-:Y:S02]  /*6510*/  R2UR UR4, R17 ;  /* 0x00000000110472ca */ /* 0x000fe400000e0000 */
[----:B------:R-:W-:-:S11]  /*6520*/  R2UR UR5, R16 ;  /* 0x00000000100572ca */ /* 0x000fd600000e0000 */
[----:B------:R-:W-:Y:S02]  /*6530*/  ULEA UR4, UR60, UR4, 0x3 ;  /* 0x000000043c047291 */ /* 0x000fe4000f8e183f */
[----:B------:R-:W-:-:S04]  /*6540*/  IMAD.U32 R3, RZ, RZ, UR5 ;  /* 0x00000005ff037e24 */ /* 0x000fc8000f8e00ff */
[----:B------:R-:W-:Y:S01]  /*6550*/  IMAD.U32 R227, RZ, RZ, UR4 ;  /* 0x00000004ffe37e24 */ /* 0x000fe2000f8e00ff */
[----:B------:R-:W-:-:S04]  /*6560*/  SHF.L.U32 R3, R3, 0x1f, RZ ;  /* 0x0000001f03037819 */ /* 0x000fc800000006ff */
[----:B------:R0:W1:Y:S01]  /*6570*/  SYNCS.PHASECHK.TRANS64.TRYWAIT P2, [UR4+0x38830], R3 ;  /* 0x03883003ff0075a7 */ /* 0x0000620008040144 */
[----:B------:R-:W-:Y:S05]  /*6580*/  @!P0 BRA `(.L_x_2094) ;  /* 0x0000000000048947 */ /* 0x000fea0003800000 */
[----:B------:R-:W-:Y:S01]  /*6590*/  BPT.TRAP 0x1 ;  /* 0x000000040000795c */ /* 0x000fe20000300000 */
.L_x_2094:
[----:B-1----:R-:W-:Y:S05]  /*65a0*/  @P2 BRA `(.L_x_2095) ;  /* 0x00000000000c2947 */ /* 0x002fea0003800000 */
[----:B------:R-:W-:-:S13]  /*65b0*/  R2UR UR4, R227 ;  /* 0x00000000e30472ca */ /* 0x000fda00000e0000 */
[----:B------:R-:W1:Y:S02]  /*65c0*/  SYNCS.PHASECHK.TRANS64.TRYWAIT P2, [UR4+0x38830], R3 ;  /* 0x03883003ff0075a7 */ /* 0x000e640008040144 */
[----:B-1----:R-:W-:Y:S05]  /*65d0*/  @!P2 BRA `(.L_x_2096) ;  /* 0x0000011800b4a947 */ /* 0x002fea0003800000 */
.L_x_2095:
        /* <DEDUP_REMOVED lines=580> */
.L_x_2097:
[----:B------:R-:W-:Y:S02]  /*8a20*/  R2UR UR6, R17 ;  /* 0x00000000110672ca */ /* 0x000fe400000e0000 */
[----:B------:R-:W-:Y:S02]  /*8a30*/  R2UR UR4, R228 ;  /* 0x00000000e40472ca */ /* 0x000fe400000e0000 */
[----:B------:R-:W-:-:S11]  /*8a40*/  R2UR UR5, R230 ;  /* 0x00000000e60572ca */ /* 0x000fd600000e0000 */
[----:B------:R-:W-:Y:S02]  /*8a50*/  ULEA UR4, UR4, UR6, 0x3 ;  /* 0x0000000604047291 */ /* 0x000fe4000f8e183f */
[----:B------:R-:W-:-:S04]  /*8a60*/  MOV R0, UR5 ;  /* 0x0000000500007c02 */ /* 0x000fc80008000f00 */
[----:B------:R-:W-:-:S04]  /*8a70*/  SHF.L.U32 R0, R0, 0x1f, RZ ;  /* 0x0000001f00007819 */ /* 0x000fc800000006ff */
[----:B------:R2:W3:Y:S01]  /*8a80*/  SYNCS.PHASECHK.TRANS64.TRYWAIT P2, [UR4+0x38850], R0 ;  /* 0x03885000ff0075a7 */ /* 0x0004e20008040144 */
[----:B------:R-:W-:Y:S05]  /*8a90*/  @!P0 BRA `(.L_x_2098) ;  /* 0x0000000000048947 */ /* 0x000fea0003800000 */
[----:B------:R-:W-:Y:S01]  /*8aa0*/  BPT.TRAP 0x1 ;  /* 0x000000040000795c */ /* 0x000fe20000300000 */
.L_x_2098:
[----:B---3--:R-:W-:Y:S05]  /*8ab0*/  @P2 BRA `(.L_x_2099) ;  /* 0x0000000000082947 */ /* 0x008fea0003800000 */
[----:B------:R-:W3:Y:S02]  /*8ac0*/  SYNCS.PHASECHK.TRANS64.TRYWAIT P2, [UR4+0x38850], R0 ;  /* 0x03885000ff0075a7 */ /* 0x000ee40008040144 */
[----:B---3--:R-:W-:Y:S05]  /*8ad0*/  @!P2 BRA `(.L_x_2100) ;  /* 0x000000f40090a947 */ /* 0x008fea0003800000 */
.L_x_2099:
[----:B------:R-:W-:Y:S01]  /*8ae0*/  R2UR UR5, R17 ;  /* 0x00000000110572ca */ /* 0x000fe200000e0000 */
[----:B------:R-:W-:Y:S01]  /*8af0*/  WARPGROUP.ARRIVE ;  /* 0x00000000000079c5 */ /* 0x000fe20000000000 */
[----:B------:R-:W-:Y:S01]  /*8b00*/  R2UR UR6, R228 ;  /* 0x00000000e40672ca */ /* 0x000fe200000e0000 */
[----:B------:R-:W-:Y:S01]  /*8b10*/  UMOV UR7, 0x40000040 ;  /* 0x4000004000077882 */ /* 0x000fe20000000000 */
[----:B------:R-:W-:Y:S01]  /*8b20*/  R2UR UR18, R22 ;  /* 0x00000000161272ca */ /* 0x000fe200000e0000 */
[----:B0-2---:R-:W-:Y:S01]  /*8b30*/  FMUL.FTZ R0, R186, UR61 ;  /* 0x0000003dba007c20 */ /* 0x005fe20008410000 */
[----:B------:R-:W-:Y:S01]  /*8b40*/  R2UR UR11, R229 ;  /* 0x00000000e50b72ca */ /* 0x000fe200000e0000 */
[----:B------:R-:W-:Y:S01]  /*8b50*/  FMUL.FTZ R186, R188, UR61 ;  /* 0x0000003dbcba7c20 */ /* 0x000fe20008410000 */
[----:B------:R-:W-:Y:S01]  /*8b60*/  R2UR UR15, R23 ;  /* 0x00000000170f72ca */ /* 0x000fe200000e0000 */
[----:B------:R-:W-:Y:S01]  /*8b70*/  FMUL.FTZ R188, R189, UR61 ;  /* 0x0000003dbdbc7c20 */ /* 0x000fe20008410000 */
[----:B------:R-:W-:Y:S01]  /*8b80*/  R2UR UR14, R19 ;  /* 0x00000000130e72ca */ /* 0x000fe200000e0000 */
[----:B------:R-:W-:Y:S01]  /*8b90*/  FMUL.FTZ R189, R176, UR61 ;  /* 0x0000003db0bd7c20 */ /* 0x000fe20008410000 */
[----:B------:R-:W-:Y:S01]  /*8ba0*/  FMUL.FTZ R176, R178, UR61 ;  /* 0x0000003db2b07c20 */ /* 0x000fe20008410000 */
[----:B------:R-:W-:Y:S01]  /*8bb0*/  UIADD3 UR5, UR5, 0x400, URZ ;  /* 0x0000040005057890 */ /* 0x000fe2000fffe03f */
[----:B------:R-:W-:Y:S01]  /*8bc0*/  FMUL.FTZ R185, R185, UR61 ;  /* 0x0000003db9b97c20 */ /* 0x000fe20008410000 */
[----:B------:R-:W-:Y:S01]  /*8bd0*/  FMUL.FTZ R178, R182, UR61 ;  /* 0x0000003db6b27c20 */ /* 0x000fe20008410000 */
[----:B------:R-:W-:Y:S01]  /*8be0*/  FMUL.FTZ R182, R169, UR61 ;  /* 0x0000003da9b67c20 */ /* 0x000fe20008410000 */
[----:B------:R-:W-:Y:S01]  /*8bf0*/  USHF.R.U32.HI UR5, URZ, 0x4, UR5 ;  /* 0x000000043f057899 */ /* 0x000fe20008011605 */
[----:B------:R-:W-:Y:S01]  /*8c00*/  IMAD.MOV.U32 R169, RZ, RZ, -0x2 ;  /* 0xfffffffeffa97424 */ /* 0x000fe200078e00ff */
[----:B------:R-:W-:Y:S01]  /*8c10*/  MUFU.TANH R186, R186 ;  /* 0x000000ba00ba7308 */ /* 0x000fe20000002400 */
[----:B-1----:R-:W-:Y:S01]  /*8c20*/  FMUL.FTZ R3, R190, UR61 ;  /* 0x0000003dbe037c20 */ /* 0x002fe20008410000 */
[----:B------:R-:W-:Y:S01]  /*8c30*/  ULOP3.LUT UR5, UR5, 0x3fff, URZ, 0xc0, !UPT ;  /* 0x00003fff05057892 */ /* 0x000fe2000f8ec03f */
[----:B------:R-:W-:Y:S01]  /*8c40*/  FMUL.FTZ R190, R177, UR61 ;  /* 0x0000003db1be7c20 */ /* 0x000fe20008410000 */
[----:B------:R-:W-:Y:S01]  /*8c50*/  FMUL.FTZ R2, R187, UR61 ;  /* 0x0000003dbb027c20 */ /* 0x000fe20008410000 */
[----:B------:R-:W-:Y:S01]  /*8c60*/  FMUL.FTZ R177, R179, UR61 ;  /* 0x0000003db3b17c20 */ /* 0x000fe20008410000 */
[----:B------:R-:W-:Y:S01]  /*8c70*/  ULOP3.LUT UR5, UR5, 0x2800000, URZ, 0xfc, !UPT ;  /* 0x0280000005057892 */ /* 0x000fe2000f8efc3f */
[----:B------:R-:W-:Y:S01]  /*8c80*/  FMUL.FTZ R179, R183, UR61 ;  /* 0x0000003db7b37c20 */ /* 0x000fe20008410000 */
[----:B------:R-:W-:Y:S01]  /*8c90*/  MUFU.TANH R185, R185 ;  /* 0x000000b900b97308 */ /* 0x000fe20000002400 */
[----:B------:R-:W-:Y:S01]  /*8ca0*/  FMUL.FTZ R183, R172, UR61 ;  /* 0x0000003dacb77c20 */ /* 0x000fe20008410000 */
[----:B------:R-:W-:Y:S01]  /*8cb0*/  UIMAD UR10, UR6, 0xa00, UR5 ;  /* 0x00000a00060a78a4 */ /* 0x000fe2000f8e0205 */
[----:B------:R-:W-:Y:S01]  /*8cc0*/  FMUL.FTZ R174, R174, UR61 ;  /* 0x0000003daeae7c20 */ /* 0x000fe20008410000 */
[----:B------:R-:W-:Y:S01]  /*8cd0*/  USHF.L.U32 UR5, UR18, 0x7, URZ ;  /* 0x0000000712057899 */ /* 0x000fe2000800063f */
[----:B------:R-:W-:Y:S01]  /*8ce0*/  FMUL.FTZ R175, R175, UR61 ;  /* 0x0000003dafaf7c20 */ /* 0x000fe20008410000 */
[----:B------:R-:W-:Y:S01]  /*8cf0*/  FMUL.FTZ R162, R162, UR61 ;  /* 0x0000003da2a27c20 */ /* 0x000fe20008410000 */
[----:B------:R-:W-:Y:S01]  /*8d00*/  FMUL.FTZ R163, R163, UR61 ;  /* 0x0000003da3a37c20 */ /* 0x000fe20008410000 */
[----:B------:R-:W-:Y:S01]  /*8d10*/  UIMAD UR5, UR11, -0x50, UR5 ;  /* 0xffffffb00b0578a4 */ /* 0x000fe2000f8e0205 */
[----:B------:R-:W-:Y:S01]  /*8d20*/  MUFU.TANH R188, R188 ;  /* 0x000000bc00bc7308 */ /* 0x000fe20000002400 */
[----:B------:R-:W-:Y:S01]  /*8d30*/  UMOV UR6, UR10 ;  /* 0x0000000a00067c82 */ /* 0x000fe20008000000 */
[----:B------:R-:W-:-:S06]  /*8d40*/  FMUL.FTZ R166, R166, UR61 ;  /* 0x0000003da6a67c20 */ /* 0x000fcc0008410000 */
[----:B------:R-:W-:Y:S01]  /*8d50*/  HGMMA.64x256x16.F32 R24, R208, gdesc[UR4].tnspB, R24, gsb0 ;  /* 0x43e00004d0187df0 */ /* 0x000fe20008000818 */
[----:B------:R-:W-:Y:S01]  /*8d60*/  UIADD3 UR6, UR10, 0x80, URZ ;  /* 0x000000800a067890 */ /* 0x000fe2000fffe03f */
[----:B------:R-:W-:Y:S01]  /*8d70*/  FMUL.FTZ R167, R167, UR61 ;  /* 0x0000003da7a77c20 */ /* 0x000fe20008410000 */
[----:B------:R-:W-:Y:S01]  /*8d80*/  UMOV UR7, 0x40000040 ;  /* 0x4000004000077882 */ /* 0x000fe20000000000 */
[----:B------:R-:W-:Y:S01]  /*8d90*/  UIADD3 UR5, UR5, 0x1, UR15 ;  /* 0x0000000105057890 */ /* 0x000fe2000fffe00f */
[----:B------:R-:W-:Y:S01]  /*8da0*/  MUFU.TANH R189, R189 ;  /* 0x000000bd00bd7308 */ /* 0x000fe20000002400 */
[----:B------:R-:W-:Y:S01]  /*8db0*/  FMUL.FTZ R154, R154, UR61 ;  /* 0x0000003d9a9a7c20 */ /* 0x000fe20008410000 */
[----:B------:R-:W-:Y:S01]  /*8dc0*/  FMUL.FTZ R155, R155, UR61 ;  /* 0x0000003d9b9b7c20 */ /* 0x000fe20008410000 */
[----:B------:R-:W-:Y:S01]  /*8dd0*/  UIADD3 UR5, UR5, -UR14, URZ ;  /* 0x8000000e05057290 */ /* 0x000fe2000fffe03f */
[----:B------:R-:W-:Y:S01]  /*8de0*/  FMUL.FTZ R158, R158, UR61 ;  /* 0x0000003d9e9e7c20 */ /* 0x000fe20008410000 */
[----:B------:R-:W-:Y:S01]  /*8df0*/  IMAD.U32 R228, RZ, RZ, UR60 ;  /* 0x0000003cffe47e24 */ /* 0x000fe2000f8e00ff */
[----:B------:R-:W-:-:S02]  /*8e00*/  ULDC UR14, c[0x0][0x988] ;  /* 0x00026200000e7ab9 */ /* 0x000fc40000000800 */
[----:B------:R-:W-:Y:S01]  /*8e10*/  MUFU.TANH R190, R190 ;  /* 0x000000be00be7308 */ /* 0x000fe20000002400 */
[----:B------:R-:W-:Y:S01]  /*8e20*/  IMAD R4, R214, R169, UR5 ;  /* 0x00000005d6047e24 */ /* 0x000fe2000f8e02a9 */
[----:B------:R-:W-:Y:S01]  /*8e30*/  UMOV UR5, UR14 ;  /* 0x0000000e00057c82 */ /* 0x000fe20008000000 */
[----:B------:R-:W-:Y:S02]  /*8e40*/  R2UR UR14, R227 ;  /* 0x00000000e30e72ca */ /* 0x000fe400000e0000 */
[----:B------:R-:W-:-:S03]  /*8e50*/  IMAD.IADD R4, R215, 0x1, R4 ;  /* 0x00000001d7047824 */ /* 0x000fc600078e0204 */
[----:B------:R-:W-:Y:S02]  /*8e60*/  MUFU.TANH R182, R182 ;  /* 0x000000b600b67308 */ /* 0x000fe40000002400 */
[C---:B------:R-:W-:Y:S02]  /*8e70*/  ISETP.GT.AND P2, PT, R4.reuse, RZ, PT ;  /* 0x000000ff0400720c */ /* 0x040fe40003f44270 */
[----:B------:R-:W-:-:S04]  /*8e80*/  ISETP.GT.AND P3, PT, R4, 0x1, PT ;  /* 0x000000010400780c */ /* 0x000fc80003f64270 */
        /* <DEDUP_REMOVED lines=31> */
[----:B------:R-:W-:Y:S01]  /*9080*/  UIADD3 UR6, UR10, 0x180, URZ ;  /* 0x000001800a067890 */ /* 0x000fe2000fffe03f */
[----:B------:R-:W0:Y:S01]  /*9090*/  MUFU.TANH R204, R204 ;  /* 0x000000cc00cc7308 */ /* 0x000e220000002400 */
[----:B------:R-:W-:-:S07]  /*90a0*/  UMOV UR7, 0x40000040 ;  /* 0x4000004000077882 */ /* 0x000fce0000000000 */
[----:B------:R-:W1:Y:S08]  /*90b0*/  MUFU.TANH R191, R191 ;  /* 0x000000bf00bf7308 */ /* 0x000e700000002400 */
[----:B------:R-:W2:Y:S01]  /*90c0*/  MUFU.TANH R180, R180 ;  /* 0x000000b400b47308 */ /* 0x000ea20000002400 */
[----:B0-----:R-:W-:Y:S02]  /*90d0*/  FSEL R187, R204, -INF , P2 ;  /* 0xff800000ccbb7808 */ /* 0x001fe40001000000 */
[----:B------:R-:W-:-:S02]  /*90e0*/  ISETP.GT.AND P2, PT, R4, 0x8, PT ;  /* 0x000000080400780c */ /* 0x000fc40003f44270 */
[----:B------:R-:W-:Y:S02]  /*90f0*/  FMNMX.FTZ R169, R187, R20, !PT ;  /* 0x00000014bba97209 */ /* 0x000fe40007810000 */
[----:B------:R-:W-:Y:S01]  /*9100*/  FSEL R168, R186, -INF , P2 ;  /* 0xff800000baa87808 */ /* 0x000fe20001000000 */
[----:B------:R-:W0:Y:S01]  /*9110*/  MUFU.TANH R181, R181 ;  /* 0x000000b500b57308 */ /* 0x000e220000002400 */
[----:B------:R-:W-:Y:S01]  /*9120*/  ISETP.GT.AND P2, PT, R4, 0x10, PT ;  /* 0x000000100400780c */ /* 0x000fe20003f44270 */
[----:B------:R-:W-:-:S06]  /*9130*/  FMUL.FTZ R186, R164, UR61 ;  /* 0x0000003da4ba7c20 */ /* 0x000fcc0008410000 */
[----:B------:R-:W-:Y:S08]  /*9140*/  MUFU.TANH R186, R186 ;  /* 0x000000ba00ba7308 */ /* 0x000ff00000002400 */
[----:B------:R-:W-:Y:S01]  /*9150*/  MUFU.TANH R184, R184 ;  /* 0x000000b800b87308 */ /* 0x000fe20000002400 */
[----:B------:R-:W-:Y:S02]  /*9160*/  WARPGROUP.DEPBAR.LE gsb0, 0x0 ;  /* 0x00008000000079c5 */ /* 0x000fe40000010000 */
[----:B------:R-:W-:Y:S01]  /*9170*/  WARPGROUP.ARRIVE ;  /* 0x00000000000079c5 */ /* 0x000fe20000000000 */
[----:B------:R-:W-:Y:S01]  /*9180*/  FMUL.FTZ R201, R160, UR61 ;  /* 0x0000003da0c97c20 */ /* 0x000fe20008410000 */
[----:B------:R-:W-:Y:S01]  /*9190*/  FSEL R160, R185, -INF , P3 ;  /* 0xff800000b9a07808 */ /* 0x000fe20001800000 */
[----:B------:R-:W-:Y:S01]  /*91a0*/  FMUL.FTZ R185, R161, UR61 ;  /* 0x0000003da1b97c20 */ /* 0x000fe20008410000 */
[----:B------:R-:W-:Y:S01]  /*91b0*/  ISETP.GT.AND P3, PT, R4, 0x9, PT ;  /* 0x000000090400780c */ /* 0x000fe20003f64270 */
[----:B------:R-:W-:Y:S01]  /*91c0*/  FMUL.FTZ R200, R173, UR61 ;  /* 0x0000003dadc87c20 */ /* 0x000fe20008410000 */
[----:B------:R-:W-:Y:S01]  /*91d0*/  HGMMA.64x256x16.F32 R24, R196, gdesc[UR4].tnspB, R24, gsb0 ;  /* 0x43e00004c4187df0 */ /* 0x000fe20008000818 */
[----:B------:R-:W-:Y:S01]  /*91e0*/  FMNMX.FTZ R169, R160, R169, !PT ;  /* 0x000000a9a0a97209 */ /* 0x000fe20007810000 */
[----:B------:R-:W-:Y:S01]  /*91f0*/  MUFU.TANH R201, R201 ;  /* 0x000000c900c97308 */ /* 0x000fe20000002400 */
[----:B------:R-:W-:Y:S01]  /*9200*/  FSEL R161, R188, -INF , P3 ;  /* 0xff800000bca17808 */ /* 0x000fe20001800000 */
[----:B------:R-:W-:Y:S01]  /*9210*/  FMUL.FTZ R188, R165, UR61 ;  /* 0x0000003da5bc7c20 */ /* 0x000fe20008410000 */
[----:B------:R-:W-:Y:S01]  /*9220*/  FMNMX.FTZ R172, R168, R169, !PT ;  /* 0x000000a9a8ac7209 */ /* 0x000fe20007810000 */
[----:B------:R-:W-:Y:S01]  /*9230*/  UIADD3 UR6, UR10, 0x200, URZ ;  /* 0x000002000a067890 */ /* 0x000fe2000fffe03f */
[----:B------:R-:W-:Y:S01]  /*9240*/  ISETP.GT.AND P3, PT, R4, 0x11, PT ;  /* 0x000000110400780c */ /* 0x000fe20003f64270 */
[----:B------:R-:W-:Y:S01]  /*9250*/  UMOV UR7, 0x40000040 ;  /* 0x4000004000077882 */ /* 0x000fe20000000000 */
[----:B------:R-:W-:Y:S01]  /*9260*/  FSEL R169, R189, -INF , P2 ;  /* 0xff800000bda97808 */ /* 0x000fe20001000000 */
[----:B------:R-:W3:Y:S01]  /*9270*/  MUFU.TANH R200, R200 ;  /* 0x000000c800c87308 */ /* 0x000ee20000002400 */
[----:B------:R-:W-:Y:S01]  /*9280*/  FMNMX.FTZ R172, R161, R172, !PT ;  /* 0x000000aca1ac7209 */ /* 0x000fe20007810000 */
[----:B------:R-:W-:Y:S01]  /*9290*/  FMUL.FTZ R189, R152, UR61 ;  /* 0x0000003d98bd7c20 */ /* 0x000fe20008410000 */
[----:B------:R-:W-:-:S02]  /*92a0*/  ISETP.GT.AND P2, PT, R4, 0x18, PT ;  /* 0x000000180400780c */ /* 0x000fc40003f44270 */
[----:B------:R-:W-:Y:S02]  /*92b0*/  FSEL R164, R190, -INF , P3 ;  /* 0xff800000bea47808 */ /* 0x000fe40001800000 */
[----:B------:R-:W-:Y:S01]  /*92c0*/  FMNMX.FTZ R173, R169, R172, !PT ;  /* 0x000000aca9ad7209 */ /* 0x000fe20007810000 */
[----:B------:R-:W4:Y:S01]  /*92d0*/  MUFU.TANH R185, R185 ;  /* 0x000000b900b97308 */ /* 0x000f220000002400 */
[----:B------:R-:W-:Y:S02]  /*92e0*/  ISETP.GT.AND P3, PT, R4, 0x19, PT ;  /* 0x000000190400780c */ /* 0x000fe40003f64270 */
[----:B-1----:R-:W-:Y:S02]  /*92f0*/  FSEL R165, R191, -INF , P2 ;  /* 0xff800000bfa57808 */ /* 0x002fe40001000000 */
[----:B------:R-:W-:Y:S02]  /*9300*/  FMNMX.FTZ R190, R164, R173, !PT ;  /* 0x000000ada4be7209 */ /* 0x000fe40007810000 */
[----:B------:R-:W-:Y:S01]  /*9310*/  ISETP.GT.AND P2, PT, R4, 0x20, PT ;  /* 0x000000200400780c */ /* 0x000fe20003f44270 */
[----:B------:R-:W1:Y:S01]  /*9320*/  MUFU.TANH R188, R188 ;  /* 0x000000bc00bc7308 */ /* 0x000e620000002400 */
[----:B--2---:R-:W-:-:S02]  /*9330*/  FSEL R172, R180, -INF , P3 ;  /* 0xff800000b4ac7808 */ /* 0x004fc40001800000 */
[----:B------:R-:W-:Y:S02]  /*9340*/  FMNMX.FTZ R173, R165, R190, !PT ;  /* 0x000000bea5ad7209 */ /* 0x000fe40007810000 */
[----:B0-----:R-:W-:Y:S02]  /*9350*/  FSEL R152, R181, -INF , P2 ;  /* 0xff800000b5987808 */ /* 0x001fe40001000000 */
[----:B------:R-:W-:Y:S01]  /*9360*/  ISETP.GT.AND P3, PT, R4, 0x21, PT ;  /* 0x000000210400780c */ /* 0x000fe20003f64270 */
[----:B------:R-:W0:Y:S01]  /*9370*/  MUFU.TANH R189, R189 ;  /* 0x000000bd00bd7308 */ /* 0x000e220000002400 */
[----:B------:R-:W-:Y:S02]  /*9380*/  FMNMX.FTZ R181, R172, R173, !PT ;  /* 0x000000adacb57209 */ /* 0x000fe40007810000 */
[----:B------:R-:W-:Y:S02]  /*9390*/  ISETP.GT.AND P2, PT, R4, 0x28, PT ;  /* 0x000000280400780c */ /* 0x000fe40003f44270 */
[----:B------:R-:W-:Y:S01]  /*93a0*/  FSEL R173, R182, -INF , P3 ;  /* 0xff800000b6ad7808 */ /* 0x000fe20001800000 */
[----:B------:R-:W-:Y:S01]  /*93b0*/  FMUL.FTZ R182, R153, UR61 ;  /* 0x0000003d99b67c20 */ /* 0x000fe20008410000 */
[----:B------:R-:W-:-:S02]  /*93c0*/  FMNMX.FTZ R190, R152, R181, !PT ;  /* 0x000000b598be7209 */ /* 0x000fc40007810000 */
[----:B------:R-:W-:Y:S02]  /*93d0*/  ISETP.GT.AND P3, PT, R4, 0x29, PT ;  /* 0x000000290400780c */ /* 0x000fe40003f64270 */
[----:B------:R-:W-:Y:S02]  /*93e0*/  FSEL R180, R183, -INF , P2 ;  /* 0xff800000b7b47808 */ /* 0x000fe40001000000 */
[----:B------:R-:W-:Y:S01]  /*93f0*/  FMNMX.FTZ R181, R173, R190, !PT ;  /* 0x000000beadb57209 */ /* 0x000fe20007810000 */
[----:B------:R-:W-:Y:S01]  /*9400*/  FMUL.FTZ R190, R156, UR61 ;  /* 0x0000003d9cbe7c20 */ /* 0x000fe20008410000 */
[----:B---3--:R-:W-:Y:S01]  /*9410*/  FSEL R153, R200, -INF , P3 ;  /* 0xff800000c8997808 */ /* 0x008fe20001800000 */
[----:B------:R2:W3:Y:S01]  /*9420*/  MUFU.TANH R183, R182 ;  /* 0x000000b600b77308 */ /* 0x0004e20000002400 */
[----:B------:R-:W-:Y:S02]  /*9430*/  ISETP.GT.AND P2, PT, R4, 0x30, PT ;  /* 0x000000300400780c */ /* 0x000fe40003f44270 */
[----:B------:R-:W-:-:S02]  /*9440*/  FMNMX.FTZ R200, R180, R181, !PT ;  /* 0x000000b5b4c87209 */ /* 0x000fc40007810000 */
[C---:B------:R-:W-:Y:S02]  /*9450*/  ISETP.GT.AND P3, PT, R4.reuse, 0x31, PT ;  /* 0x000000310400780c */ /* 0x040fe40003f64270 */
[----:B------:R-:W-:Y:S01]  /*9460*/  FSEL R156, R201, -INF , P2 ;  /* 0xff800000c99c7808 */ /* 0x000fe20001000000 */
[----:B------:R-:W5:Y:S01]  /*9470*/  MUFU.TANH R190, R190 ;  /* 0x000000be00be7308 */ /* 0x000f620000002400 */
[----:B------:R-:W-:Y:S02]  /*9480*/  FMNMX.FTZ R191, R153, R200, !PT ;  /* 0x000000c899bf7209 */ /* 0x000fe40007810000 */
[----:B------:R-:W-:Y:S02]  /*9490*/  ISETP.GT.AND P2, PT, R4, 0x38, PT ;  /* 0x000000380400780c */ /* 0x000fe40003f44270 */
[----:B----4-:R-:W-:Y:S01]  /*94a0*/  FSEL R181, R185, -INF , P3 ;  /* 0xff800000b9b57808 */ /* 0x010fe20001800000 */
[----:B------:R-:W-:Y:S01]  /*94b0*/  FMUL.FTZ R185, R157, UR61 ;  /* 0x0000003d9db97c20 */ /* 0x000fe20008410000 */
[----:B--2---:R-:W-:-:S02]  /*94c0*/  FMNMX.FTZ R182, R156, R191, !PT ;  /* 0x000000bf9cb67209 */ /* 0x004fc40007810000 */
[----:B------:R-:W-:Y:S02]  /*94d0*/  ISETP.GT.AND P3, PT, R4, 0x39, PT ;  /* 0x000000390400780c */ /* 0x000fe40003f64270 */
[----:B------:R-:W-:Y:S02]  /*94e0*/  FSEL R157, R186, -INF , P2 ;  /* 0xff800000ba9d7808 */ /* 0x000fe40001000000 */
[----:B------:R-:W-:Y:S01]  /*94f0*/  FMNMX.FTZ R200, R181, R182, !PT ;  /* 0x000000b6b5c87209 */ /* 0x000fe20007810000 */
[----:B------:R5:W2:Y:S01]  /*9500*/  MUFU.TANH R186, R185 ;  /* 0x000000b900ba7308 */ /* 0x000aa20000002400 */
[----:B------:R-:W-:Y:S02]  /*9510*/  ISETP.GT.AND P2, PT, R4, 0x40, PT ;  /* 0x000000400400780c */ /* 0x000fe40003f44270 */
[----:B-1----:R-:W-:Y:S01]  /*9520*/  FSEL R182, R188, -INF , P3 ;  /* 0xff800000bcb67808 */ /* 0x002fe20001800000 */
[----:B------:R-:W-:Y:S01]  /*9530*/  FMUL.FTZ R188, R170, UR61 ;  /* 0x0000003daabc7c20 */ /* 0x000fe20008410000 */
[----:B------:R-:W-:-:S02]  /*9540*/  FMNMX.FTZ R191, R157, R200, !PT ;  /* 0x000000c89dbf7209 */ /* 0x000fc40007810000 */
[----:B------:R-:W-:Y:S02]  /*9550*/  ISETP.GT.AND P3, PT, R4, 0x41, PT ;  /* 0x000000410400780c */ /* 0x000fe40003f64270 */
[----:B0-----:R-:W-:Y:S01]  /*9560*/  FSEL R170, R189, -INF , P2 ;  /* 0xff800000bdaa7808 */ /* 0x001fe20001000000 */
[----:B------:R-:W-:Y:S01]  /*9570*/  FMUL.FTZ R189, R171, UR61 ;  /* 0x0000003dabbd7c20 */ /* 0x000fe20008410000 */
[----:B------:R-:W-:Y:S01]  /*9580*/  FMNMX.FTZ R191, R182, R191, !PT ;  /* 0x000000bfb6bf7209 */ /* 0x000fe20007810000 */
[----:B------:R-:W0:Y:S01]  /*9590*/  MUFU.TANH R188, R188 ;  /* 0x000000bc00bc7308 */ /* 0x000e220000002400 */
[----:B------:R-:W-:Y:S02]  /*95a0*/  ISETP.GT.AND P2, PT, R4, 0x48, PT ;  /* 0x000000480400780c */ /* 0x000fe40003f44270 */
[----:B---3--:R-:W-:Y:S02]  /*95b0*/  FSEL R183, R183, -INF , P3 ;  /* 0xff800000b7b77808 */ /* 0x008fe40001800000 */
[----:B------:R-:W-:-:S02]  /*95c0*/  FMNMX.FTZ R200, R170, R191, !PT ;  /* 0x000000bfaac87209 */ /* 0x000fc40007810000 */
[----:B------:R-:W-:Y:S01]  /*95d0*/  ISETP.GT.AND P3, PT, R4, 0x49, PT ;  /* 0x000000490400780c */ /* 0x000fe20003f64270 */
[----:B------:R-:W1:Y:S01]  /*95e0*/  MUFU.TANH R189, R189 ;  /* 0x000000bd00bd7308 */ /* 0x000e620000002400 */
[----:B-----5:R-:W-:Y:S01]  /*95f0*/  FSEL R185, R190, -INF , P2 ;  /* 0xff800000beb97808 */ /* 0x020fe20001000000 */
[----:B------:R-:W-:Y:S01]  /*9600*/  VIADD R190, R4, 0x8 ;  /* 0x0000000804be7836 */ /* 0x000fe20000000000 */
[----:B------:R-:W-:Y:S02]  /*9610*/  FMNMX.FTZ R200, R183, R200, !PT ;  /* 0x000000c8b7c87209 */ /* 0x000fe40007810000 */
[----:B--2---:R-:W-:Y:S02]  /*9620*/  FSEL R171, R186, -INF , P3 ;  /* 0xff800000baab7808 */ /* 0x004fe40001800000 */
[----:B------:R-:W-:Y:S02]  /*9630*/  FMNMX.FTZ R200, R185, R200, !PT ;  /* 0x000000c8b9c87209 */ /* 0x000fe40007810000 */
[----:B------:R-:W-:-:S02]  /*9640*/  ISETP.GT.AND P2, PT, R190, RZ, PT ;  /* 0x000000ffbe00720c */ /* 0x000fc40003f44270 */
[----:B------:R-:W-:Y:S02]  /*9650*/  FMNMX.FTZ R200, R171, R200, !PT ;  /* 0x000000c8abc87209 */ /* 0x000fe40007810000 */
[C---:B------:R-:W-:Y:S02]  /*9660*/  ISETP.GT.AND P3, PT, R190.reuse, 0x1, PT ;  /* 0x00000001be00780c */ /* 0x040fe40003f64270 */
[----:B------:R-:W-:Y:S01]  /*9670*/  ISETP.GT.AND P4, PT, R190, 0x8, PT ;  /* 0x00000008be00780c */ /* 0x000fe20003f84270 */
[----:B------:R-:W2:Y:S01]  /*9680*/  SHFL.BFLY PT, R191, R200, 0x2, 0x1f ;  /* 0x0c401f00c8bf7f89 */ /* 0x000ea200000e0000 */
[----:B------:R-:W-:Y:S02]  /*9690*/  FSEL R2, R2, -INF , P3 ;  /* 0xff80000002027808 */ /* 0x000fe40001800000 */
[C---:B------:R-:W-:Y:S02]  /*96a0*/  ISETP.GT.AND P5, PT, R190.reuse, 0x9, PT ;  /* 0x00000009be00780c */ /* 0x040fe40003fa4270 */
[----:B------:R-:W-:-:S02]  /*96b0*/  ISETP.GT.AND P3, PT, R190, 0x10, PT ;  /* 0x00000010be00780c */ /* 0x000fc40003f64270 */
[----:B------:R-:W-:Y:S02]  /*96c0*/  FSEL R184, R184, -INF , P5 ;  /* 0xff800000b8b87808 */ /* 0x000fe40002800000 */
[----:B------:R-:W-:Y:S02]  /*96d0*/  FSEL R176, R176, -INF , P3 ;  /* 0xff800000b0b07808 */ /* 0x000fe40001800000 */
[----:B------:R-:W-:-:S04]  /*96e0*/  ISETP.GT.AND P3, PT, R190, 0x18, PT ;  /* 0x00000018be00780c */ /* 0x000fc80003f64270 */
[----:B------:R-:W-:Y:S02]  /*96f0*/  FSEL R178, R178, -INF , P3 ;  /* 0xff800000b2b27808 */ /* 0x000fe40001800000 */
[----:B------:R-:W-:Y:S02]  /*9700*/  ISETP.GT.AND P3, PT, R190, 0x20, PT ;  /* 0x00000020be00780c */ /* 0x000fe40003f64270 */
[----:B--2---:R-:W-:Y:S01]  /*9710*/  FMNMX.FTZ R186, R200, R191, !PT ;  /* 0x000000bfc8ba7209 */ /* 0x004fe20007810000 */
[----:B------:R-:W-:Y:S01]  /*9720*/  FMUL.FTZ R191, R159, UR61 ;  /* 0x0000003d9fbf7c20 */ /* 0x000fe20008410000 */
[----:B------:R-:W-:Y:S02]  /*9730*/  FSEL R159, R3, -INF , P4 ;  /* 0xff800000039f7808 */ /* 0x000fe40002000000 */
[----:B------:R-:W-:Y:S01]  /*9740*/  ISETP.GT.AND P4, PT, R190, 0x11, PT ;  /* 0x00000011be00780c */ /* 0x000fe20003f84270 */
[----:B------:R-:W2:Y:S02]  /*9750*/  SHFL.BFLY PT, R201, R186, 0x1, 0x1f ;  /* 0x0c201f00bac97f89 */ /* 0x000ea400000e0000 */
[----:B------:R-:W3:Y:S01]  /*9760*/  MUFU.TANH R191, R191 ;  /* 0x000000bf00bf7308 */ /* 0x000ee20000002400 */
[----:B--2---:R-:W-:-:S02]  /*9770*/  FMNMX.FTZ R4, R186, R201, !PT ;  /* 0x000000c9ba047209 */ /* 0x004fc40007810000 */
[----:B------:R-:W-:Y:S02]  /*9780*/  FSEL R186, R0, -INF , P2 ;  /* 0xff80000000ba7808 */ /* 0x000fe40001000000 */
[C---:B------:R-:W-:Y:S01]  /*9790*/  FSETP.NEU.FTZ.AND P2, PT, R4.reuse, -INF , PT ;  /* 0xff8000000400780b */ /* 0x040fe20003f5d000 */
[----:B------:R-:W-:-:S05]  /*97a0*/  FMUL.FTZ R0, R4, UR5 ;  /* 0x0000000504007c20 */ /* 0x000fca0008410000 */
[----:B------:R-:W-:-:S05]  /*97b0*/  FSEL R0, R0, RZ, P2 ;  /* 0x000000ff00007208 */ /* 0x000fca0001000000 */
[--C-:B------:R-:W-:Y:S01]  /*97c0*/  FFMA.FTZ R208, R160, UR5, -R0.reuse ;  /* 0x00000005a0d07c23 */ /* 0x100fe20008010800 */
[----:B0-----:R-:W-:Y:S01]  /*97d0*/  FSEL R160, R188, -INF , P3 ;  /* 0xff800000bca07808 */ /* 0x001fe20001800000 */
        /* <DEDUP_REMOVED lines=14> */
[----:B------:R-:W-:Y:S01]  /*98c0*/  FFMA.FTZ R171, R171, UR5, -R0 ;  /* 0x00000005abab7c23 */ /* 0x000fe20008010800 */
[----:B------:R-:W-:Y:S02]  /*98d0*/  MUFU.EX2 R208, R208 ;  /* 0x000000d000d07308 */ /* 0x000fe40000000800 */
[----:B------:R-:W-:-:S02]  /*98e0*/  FSEL R166, R166, -INF , P3 ;  /* 0xff800000a6a67808 */ /* 0x000fc40001800000 */
[----:B------:R-:W-:-:S04]  /*98f0*/  ISETP.GT.AND P3, PT, R190, 0x40, PT ;  /* 0x00000040be00780c */ /* 0x000fc80003f64270 */
[----:B------:R-:W-:Y:S01]  /*9900*/  FSEL R154, R154, -INF , P3 ;  /* 0xff8000009a9a7808 */ /* 0x000fe20001800000 */
[----:B------:R-:W-:Y:S01]  /*9910*/  MUFU.EX2 R210, R210 ;  /* 0x000000d200d27308 */ /* 0x000fe20000000800 */
[----:B------:R-:W-:-:S04]  /*9920*/  ISETP.GT.AND P3, PT, R190, 0x48, PT ;  /* 0x00000048be00780c */ /* 0x000fc80003f64270 */
[----:B------:R-:W-:-:S03]  /*9930*/  FSEL R158, R158, -INF , P3 ;  /* 0xff8000009e9e7808 */ /* 0x000fc60001800000 */
        /* <DEDUP_REMOVED lines=14> */
[----:B------:R-:W-:Y:S01]  /*9a20*/  FFMA.FTZ R197, R187, UR5, -R0 ;  /* 0x00000005bbc57c23 */ /* 0x000fe20008010800 */
[----:B------:R-:W-:Y:S01]  /*9a30*/  FSEL R187, R177, -INF , P4 ;  /* 0xff800000b1bb7808 */ /* 0x000fe20002000000 */
[----:B------:R-:W-:Y:S01]  /*9a40*/  HGMMA.64x256x16.F32 R24, R192, gdesc[UR4].tnspB, R24, gsb0 ;  /* 0x43e00004c0187df0 */ /* 0x000fe20008000818 */
[----:B------:R-:W-:Y:S01]  /*9a50*/  FMNMX.FTZ R3, R159, R196, !PT ;  /* 0x000000c49f037209 */ /* 0x000fe20007810000 */
[----:B------:R-:W-:Y:S01]  /*9a60*/  MUFU.EX2 R177, R197 ;  /* 0x000000c500b17308 */ /* 0x000fe20000000800 */
[----:B------:R-:W-:-:S02]  /*9a70*/  ISETP.GT.AND P4, PT, R190, 0x19, PT ;  /* 0x00000019be00780c */ /* 0x000fc40003f84270 */
[----:B------:R-:W-:Y:S02]  /*9a80*/  FMNMX.FTZ R3, R184, R3, !PT ;  /* 0x00000003b8037209 */ /* 0x000fe40007810000 */
[----:B------:R-:W-:Y:S02]  /*9a90*/  FSEL R179, R179, -INF , P4 ;  /* 0xff800000b3b37808 */ /* 0x000fe40002000000 */
[----:B------:R-:W-:Y:S01]  /*9aa0*/  FMNMX.FTZ R196, R176, R3, !PT ;  /* 0x00000003b0c47209 */ /* 0x000fe20007810000 */
[----:B------:R-:W-:Y:S01]  /*9ab0*/  MUFU.EX2 R198, R198 ;  /* 0x000000c600c67308 */ /* 0x000fe20000000800 */
[----:B------:R-:W-:Y:S02]  /*9ac0*/  ISETP.GT.AND P4, PT, R190, 0x21, PT ;  /* 0x00000021be00780c */ /* 0x000fe40003f84270 */
[----:B------:R-:W-:Y:S02]  /*9ad0*/  FMNMX.FTZ R3, R187, R196, !PT ;  /* 0x000000c4bb037209 */ /* 0x000fe40007810000 */
[----:B-1----:R-:W-:-:S02]  /*9ae0*/  FSEL R168, R189, -INF , P4 ;  /* 0xff800000bda87808 */ /* 0x002fc40002000000 */
[----:B------:R-:W-:Y:S01]  /*9af0*/  FMNMX.FTZ R196, R178, R3, !PT ;  /* 0x00000003b2c47209 */ /* 0x000fe20007810000 */
[----:B------:R-:W-:Y:S01]  /*9b00*/  MUFU.EX2 R157, R157 ;  /* 0x0000009d009d7308 */ /* 0x000fe20000000800 */
[----:B------:R-:W-:Y:S02]  /*9b10*/  ISETP.GT.AND P4, PT, R190, 0x29, PT ;  /* 0x00000029be00780c */ /* 0x000fe40003f84270 */
[----:B------:R-:W-:Y:S01]  /*9b20*/  FMNMX.FTZ R3, R179, R196, !PT ;  /* 0x000000c4b3037209 */ /* 0x000fe20007810000 */
[--C-:B------:R-:W-:Y:S01]  /*9b30*/  FFMA.FTZ R196, R156, UR5, -R0.reuse ;  /* 0x000000059cc47c23 */ /* 0x100fe20008010800 */
[----:B------:R-:W-:Y:S01]  /*9b40*/  FSEL R175, R175, -INF , P4 ;  /* 0xff800000afaf7808 */ /* 0x000fe20002000000 */
[----:B------:R-:W-:Y:S01]  /*9b50*/  FFMA.FTZ R156, R185, UR5, -R0 ;  /* 0x00000005b99c7c23 */ /* 0x000fe20008010800 */
[----:B------:R-:W-:Y:S02]  /*9b60*/  FMNMX.FTZ R3, R160, R3, !PT ;  /* 0x00000003a0037209 */ /* 0x000fe40007810000 */
[----:B------:R-:W-:Y:S01]  /*9b70*/  ISETP.GT.AND P4, PT, R190, 0x31, PT ;  /* 0x00000031be00780c */ /* 0x000fe20003f84270 */
[----:B------:R-:W-:Y:S01]  /*9b80*/  MUFU.EX2 R196, R196 ;  /* 0x000000c400c47308 */ /* 0x000fe20000000800 */
[----:B------:R-:W-:-:S02]  /*9b90*/  FMNMX.FTZ R3, R168, R3, !PT ;  /* 0x00000003a8037209 */ /* 0x000fc40007810000 */
[----:B------:R-:W-:Y:S02]  /*9ba0*/  FSEL R163, R163, -INF , P4 ;  /* 0xff800000a3a37808 */ /* 0x000fe40002000000 */
[----:B------:R-:W-:Y:S02]  /*9bb0*/  FMNMX.FTZ R188, R174, R3, !PT ;  /* 0x00000003aebc7209 */ /* 0x000fe40007810000 */
[----:B------:R-:W-:Y:S01]  /*9bc0*/  ISETP.GT.AND P4, PT, R190, 0x39, PT ;  /* 0x00000039be00780c */ /* 0x000fe20003f84270 */
[----:B------:R-:W-:Y:S01]  /*9bd0*/  MUFU.EX2 R156, R156 ;  /* 0x0000009c009c7308 */ /* 0x000fe20000000800 */
[----:B------:R-:W-:Y:S02]  /*9be0*/  FMNMX.FTZ R3, R175, R188, !PT ;  /* 0x000000bcaf037209 */ /* 0x000fe40007810000 */
[----:B------:R-:W-:Y:S02]  /*9bf0*/  FSEL R164, R167, -INF , P4 ;  /* 0xff800000a7a47808 */ /* 0x000fe40002000000 */
[----:B------:R-:W-:-:S02]  /*9c00*/  FMNMX.FTZ R188, R162, R3, !PT ;  /* 0x00000003a2bc7209 */ /* 0x000fc40007810000 */
[----:B------:R-:W-:Y:S01]  /*9c10*/  ISETP.GT.AND P4, PT, R190, 0x41, PT ;  /* 0x00000041be00780c */ /* 0x000fe20003f84270 */
[----:B------:R0:W-:Y:S01]  /*9c20*/  MUFU.EX2 R167, R169 ;  /* 0x000000a900a77308 */ /* 0x0001e20000000800 */
[----:B------:R-:W-:Y:S02]  /*9c30*/  FMNMX.FTZ R3, R163, R188, !PT ;  /* 0x000000bca3037209 */ /* 0x000fe40007810000 */
[----:B------:R-:W-:Y:S02]  /*9c40*/  FSEL R155, R155, -INF , P4 ;  /* 0xff8000009b9b7808 */ /* 0x000fe40002000000 */
[----:B------:R-:W-:Y:S02]  /*9c50*/  FMNMX.FTZ R3, R166, R3, !PT ;  /* 0x00000003a6037209 */ /* 0x000fe40007810000 */
[----:B------:R-:W-:Y:S02]  /*9c60*/  ISETP.GT.AND P4, PT, R190, 0x49, PT ;  /* 0x00000049be00780c */ /* 0x000fe40003f84270 */
[----:B------:R-:W-:Y:S01]  /*9c70*/  FMNMX.FTZ R3, R164, R3, !PT ;  /* 0x00000003a4037209 */ /* 0x000fe20007810000 */
[--C-:B0-----:R-:W-:Y:S01]  /*9c80*/  FFMA.FTZ R169, R173, UR5, -R0.reuse ;  /* 0x00000005ada97c23 */ /* 0x101fe20008010800 */
[----:B---3--:R-:W-:Y:S01]  /*9c90*/  FSEL R172, R191, -INF , P4 ;  /* 0xff800000bfac7808 */ /* 0x008fe20002000000 */
[--C-:B------:R-:W-:Y:S01]  /*9ca0*/  FFMA.FTZ R173, R181, UR5, -R0.reuse ;  /* 0x00000005b5ad7c23 */ /* 0x100fe20008010800 */
[----:B------:R-:W-:Y:S01]  /*9cb0*/  FMNMX.FTZ R188, R154, R3, !PT ;  /* 0x000000039abc7209 */ /* 0x000fe20007810000 */
[----:B------:R-:W-:Y:S01]  /*9cc0*/  FFMA.FTZ R181, R183, UR5, -R0 ;  /* 0x00000005b7b57c23 */ /* 0x000fe20008010800 */
[----:B------:R-:W-:Y:S01]  /*9cd0*/  FSEL R183, R4, RZ, P2 ;  /* 0x000000ff04b77208 */ /* 0x000fe20001000000 */
[----:B------:R-:W-:Y:S01]  /*9ce0*/  MUFU.EX2 R169, R169 ;  /* 0x000000a900a97308 */ /* 0x000fe20000000800 */
[----:B------:R-:W-:-:S02]  /*9cf0*/  FMNMX.FTZ R3, R155, R188, !PT ;  /* 0x000000bc9b037209 */ /* 0x000fc40007810000 */
[----:B------:R-:W-:Y:S01]  /*9d00*/  R2UR UR6, R226 ;  /* 0x00000000e20672ca */ /* 0x000fe200000e0000 */
[----:B------:R-:W-:Y:S01]  /*9d10*/  FADD.FTZ R183, -R183, R20 ;  /* 0x00000014b7b77221 */ /* 0x000fe20000010100 */
[----:B------:R-:W-:-:S03]  /*9d20*/  FMNMX.FTZ R3, R158, R3, !PT ;  /* 0x000000039e037209 */ /* 0x000fc60007810000 */
[----:B------:R-:W-:Y:S01]  /*9d30*/  MUFU.EX2 R173, R173 ;  /* 0x000000ad00ad7308 */ /* 0x000fe20000000800 */
[----:B------:R-:W-:-:S05]  /*9d40*/  FMNMX.FTZ R3, R172, R3, !PT ;  /* 0x00000003ac037209 */ /* 0x000fca0007810000 */
[----:B------:R-:W0:Y:S02]  /*9d50*/  SHFL.BFLY PT, R152, R3, 0x2, 0x1f ;  /* 0x0c401f0003987f89 */ /* 0x000e2400000e0000 */
[----:B------:R-:W-:Y:S01]  /*9d60*/  MUFU.EX2 R181, R181 ;  /* 0x000000b500b57308 */ /* 0x000fe20000000800 */
[----:B------:R-:W-:Y:S01]  /*9d70*/  UISETP.GT.AND UP0, UPT, UR11, UR6, UPT ;  /* 0x000000060b00728c */ /* 0x000fe2000bf04270 */
[----:B------:R-:W-:-:S13]  /*9d80*/  R2UR UR6, R16 ;  /* 0x00000000100672ca */ /* 0x000fda00000e0000 */
[----:B------:R-:W-:Y:S02]  /*9d90*/  MOV R230, UR6 ;  /* 0x0000000600e67c02 */ /* 0x000fe40008000f00 */
[----:B0-----:R-:W-:Y:S01]  /*9da0*/  FMNMX.FTZ R180, R3, R152, !PT ;  /* 0x0000009803b47209 */ /* 0x001fe20007810000 */
[----:B------:R-:W-:Y:S01]  /*9db0*/  FFMA.FTZ R152, R170, UR5, -R0 ;  /* 0x00000005aa987c23 */ /* 0x000fe20008010800 */
[----:B------:R-:W-:-:S03]  /*9dc0*/  FMUL.FTZ R0, R183, UR5 ;  /* 0x00000005b7007c20 */ /* 0x000fc60008410000 */
[----:B------:R-:W0:Y:S02]  /*9dd0*/  SHFL.BFLY PT, R3, R180, 0x1, 0x1f ;  /* 0x0c201f00b4037f89 */ /* 0x000e2400000e0000 */
[----:B------:R-:W-:Y:S08]  /*9de0*/  MUFU.EX2 R152, R152 ;  /* 0x0000009800987308 */ /* 0x000ff00000000800 */
[----:B------:R-:W1:Y:S01]  /*9df0*/  MUFU.EX2 R0, R0 ;  /* 0x0000000000007308 */ /* 0x000e620000000800 */
[----:B0-----:R-:W-:-:S04]  /*9e00*/  FMNMX.FTZ R3, R180, R3, !PT ;  /* 0x00000003b4037209 */ /* 0x001fc80007810000 */
[C---:B------:R-:W-:Y:S01]  /*9e10*/  FSETP.NEU.FTZ.AND P2, PT, R3.reuse, -INF , PT ;  /* 0xff8000000300780b */ /* 0x040fe20003f5d000 */
[----:B------:R-:W-:-:S05]  /*9e20*/  FMUL.FTZ R20, R3, UR5 ;  /* 0x0000000503147c20 */ /* 0x000fca0008410000 */
[----:B------:R-:W-:-:S05]  /*9e30*/  FSEL R183, R20, RZ, P2 ;  /* 0x000000ff14b77208 */ /* 0x000fca0001000000 */
[--C-:B------:R-:W-:Y:S01]  /*9e40*/  FFMA.FTZ R20, R2, UR5, -R183.reuse ;  /* 0x0000000502147c23 */ /* 0x100fe200080108b7 */
[----:B------:R-:W-:Y:S01]  /*9e50*/  FSEL R2, R3, RZ, P2 ;  /* 0x000000ff03027208 */ /* 0x000fe20001000000 */
[--C-:B------:R-:W-:Y:S01]  /*9e60*/  FFMA.FTZ R209, R186, UR5, -R183.reuse ;  /* 0x00000005bad17c23 */ /* 0x100fe200080108b7 */
[--C-:B------:R-:W-:Y:S01]  /*9e70*/  FFMA.FTZ R211, R159, UR5, -R183.reuse ;  /* 0x000000059fd37c23 */ /* 0x100fe200080108b7 */
[----:B------:R-:W-:Y:S01]  /*9e80*/  FFMA.FTZ R170, R184, UR5, -R183 ;  /* 0x00000005b8aa7c23 */ /* 0x000fe200080108b7 */
[----:B------:R-:W-:Y:S02]  /*9e90*/  IMAD.U32 R159, RZ, RZ, UR14 ;  /* 0x0000000eff9f7e24 */ /* 0x000fe4000f8e00ff */
[----:B------:R-:W-:Y:S01]  /*9ea0*/  FADD.FTZ R2, -R2, R21 ;  /* 0x0000001502027221 */ /* 0x000fe20000010100 */
[----:B-1----:R-:W-:Y:S01]  /*9eb0*/  FFMA.FTZ R21, R0, R14, R177 ;  /* 0x0000000e00157223 */ /* 0x002fe200000100b1 */
[----:B------:R-:W-:Y:S01]  /*9ec0*/  MUFU.EX2 R209, R209 ;  /* 0x000000d100d17308 */ /* 0x000fe20000000800 */
[----:B------:R-:W-:Y:S01]  /*9ed0*/  FFMA.FTZ R205, R176, UR5, -R183 ;  /* 0x00000005b0cd7c23 */ /* 0x000fe200080108b7 */
[----:B------:R-:W-:Y:S01]  /*9ee0*/  FMUL.FTZ R2, R2, UR5 ;  /* 0x0000000502027c20 */ /* 0x000fe20008410000 */
[----:B------:R-:W-:Y:S01]  /*9ef0*/  FADD.FTZ R21, R208, R21 ;  /* 0x00000015d0157221 */ /* 0x000fe20000010000 */
[--C-:B------:R-:W-:Y:S01]  /*9f00*/  FFMA.FTZ R176, R187, UR5, -R183.reuse ;  /* 0x00000005bbb07c23 */ /* 0x100fe200080108b7 */
[--C-:B------:R-:W-:Y:S01]  /*9f10*/  FFMA.FTZ R207, R178, UR5, -R183.reuse ;  /* 0x00000005b2cf7c23 */ /* 0x100fe200080108b7 */
[----:B------:R-:W-:Y:S01]  /*9f20*/  FFMA.FTZ R178, R179, UR5, -R183 ;  /* 0x00000005b3b27c23 */ /* 0x000fe200080108b7 */
[----:B------:R-:W-:Y:S01]  /*9f30*/  FADD.FTZ R14, R210, R21 ;  /* 0x00000015d20e7221 */ /* 0x000fe20000010000 */
[----:B------:R-:W0:Y:S01]  /*9f40*/  MUFU.EX2 R2, R2 ;  /* 0x0000000200027308 */ /* 0x000e220000000800 */
[--C-:B------:R-:W-:Y:S01]  /*9f50*/  FFMA.FTZ R201, R160, UR5, -R183.reuse ;  /* 0x00000005a0c97c23 */ /* 0x100fe200080108b7 */
[--C-:B------:R-:W-:Y:S01]  /*9f60*/  FFMA.FTZ R203, R174, UR5, -R183.reuse ;  /* 0x00000005aecb7c23 */ /* 0x100fe200080108b7 */
[----:B------:R-:W-:Y:S01]  /*9f70*/  FADD.FTZ R21, R161, R14 ;  /* 0x0000000ea1157221 */ /* 0x000fe20000010000 */
[----:B------:R-:W-:Y:S01]  /*9f80*/  @!P1 IADD3 R14, R159, 0x38840, RZ ;  /* 0x000388409f0e9810 */ /* 0x000fe20007ffe0ff */
[--C-:B------:R-:W-:Y:S01]  /*9f90*/  FFMA.FTZ R160, R168, UR5, -R183.reuse ;  /* 0x00000005a8a07c23 */ /* 0x100fe200080108b7 */
[----:B------:R-:W-:Y:S01]  /*9fa0*/  FFMA.FTZ R168, R175, UR5, -R183 ;  /* 0x00000005afa87c23 */ /* 0x000fe200080108b7 */
[----:B------:R-:W-:Y:S01]  /*9fb0*/  FADD.FTZ R174, R204, R21 ;  /* 0x00000015ccae7221 */ /* 0x000fe20000010000 */
[----:B------:R-:W1:Y:S01]  /*9fc0*/  MUFU.EX2 R20, R20 ;  /* 0x0000001400147308 */ /* 0x000e620000000800 */
[----:B------:R-:W-:Y:S01]  /*9fd0*/  @!P1 PRMT R14, RZ, 0x654, R14 ;  /* 0x00000654ff0e9816 */ /* 0x000fe2000000000e */
[--C-:B------:R-:W-:Y:S01]  /*9fe0*/  FFMA.FTZ R197, R162, UR5, -R183.reuse ;  /* 0x00000005a2c57c23 */ /* 0x100fe200080108b7 */
[----:B------:R-:W-:Y:S01]  /*9ff0*/  FADD.FTZ R21, R167, R174 ;  /* 0x000000aea7157221 */ /* 0x000fe20000010000 */
[--C-:B------:R-:W-:Y:S01]  /*a000*/  FFMA.FTZ R162, R163, UR5, -R183.reuse ;  /* 0x00000005a3a27c23 */ /* 0x100fe200080108b7 */
[--C-:B------:R-:W-:Y:S01]  /*a010*/  FFMA.FTZ R199, R166, UR5, -R183.reuse ;  /* 0x00000005a6c77c23 */ /* 0x100fe200080108b7 */
[----:B------:R-:W-:Y:S01]  /*a020*/  FFMA.FTZ R164, R164, UR5, -R183 ;  /* 0x00000005a4a47c23 */ /* 0x000fe200080108b7 */
[----:B------:R-:W-:Y:S01]  /*a030*/  FADD.FTZ R174, R206, R21 ;  /* 0x00000015ceae7221 */ /* 0x000fe20000010000 */
[----:B------:R-:W2:Y:S01]  /*a040*/  MUFU.EX2 R211, R211 ;  /* 0x000000d300d37308 */ /* 0x000ea20000000800 */
[----:B0-----:R-:W-:Y:S01]  /*a050*/  FFMA.FTZ R5, R2, R5, R209 ;  /* 0x0000000502057223 */ /* 0x001fe200000100d1 */
[--C-:B------:R-:W-:Y:S01]  /*a060*/  FFMA.FTZ R155, R155, UR5, -R183.reuse ;  /* 0x000000059b9b7c23 */ /* 0x100fe200080108b7 */
[----:B------:R-:W-:Y:S01]  /*a070*/  FADD.FTZ R21, R165, R174 ;  /* 0x000000aea5157221 */ /* 0x000fe20000010000 */
[--C-:B------:R-:W-:Y:S01]  /*a080*/  FFMA.FTZ R158, R158, UR5, -R183.reuse ;  /* 0x000000059e9e7c23 */ /* 0x100fe200080108b7 */
[----:B------:R-:W-:Y:S01]  /*a090*/  FFMA.FTZ R172, R172, UR5, -R183 ;  /* 0x00000005acac7c23 */ /* 0x000fe200080108b7 */
[----:B------:R-:W-:-:S02]  /*a0a0*/  IMAD.U32 R159, RZ, RZ, UR4 ;  /* 0x00000004ff9f7e24 */ /* 0x000fc4000f8e00ff */
[----:B------:R-:W-:Y:S01]  /*a0b0*/  FADD.FTZ R174, R200, R21 ;  /* 0x00000015c8ae7221 */ /* 0x000fe20000010000 */
[----:B------:R-:W0:Y:S01]  /*a0c0*/  MUFU.EX2 R170, R170 ;  /* 0x000000aa00aa7308 */ /* 0x000e220000000800 */
[----:B------:R-:W-:Y:S01]  /*a0d0*/  PLOP3.LUT P2, PT, PT, PT, UP0, 0x80, 0x0 ;  /* 0x000000000000781c */ /* 0x000fe20003f4f008 */
[----:B------:R-:W-:Y:S02]  /*a0e0*/  @!P1 VIADD R159, R159, 0x38860 ;  /* 0x000388609f9f9836 */ /* 0x000fe40000000000 */
[----:B------:R-:W-:Y:S01]  /*a0f0*/  FADD.FTZ R21, R169, R174 ;  /* 0x000000aea9157221 */ /* 0x000fe20000010000 */
[----:B------:R-:W-:Y:S01]  /*a100*/  UIADD3 UR4, UR11, -0x1, URZ ;  /* 0xffffffff0b047890 */ /* 0x000fe2000fffe03f */
[----:B-1----:R-:W-:Y:S02]  /*a110*/  F2FP.F16.F32.PACK_AB R209, R20, R209 ;  /* 0x000000d114d1723e */ /* 0x002fe400000000ff */
[----:B------:R-:W-:Y:S01]  /*a120*/  FADD.FTZ R166, R202, R21 ;  /* 0x00000015caa67221 */ /* 0x000fe20000010000 */
[----:B------:R-:W1:Y:S01]  /*a130*/  MUFU.EX2 R205, R205 ;  /* 0x000000cd00cd7308 */ /* 0x000e620000000800 */
[----:B------:R-:W-:Y:S01]  /*a140*/  @!P1 PRMT R159, RZ, 0x654, R159 ;  /* 0x00000654ff9f9816 */ /* 0x000fe2000000009f */
[----:B------:R-:W-:-:S02]  /*a150*/  IMAD.U32 R229, RZ, RZ, UR4 ;  /* 0x00000004ffe57e24 */ /* 0x000fc4000f8e00ff */
[----:B------:R-:W-:Y:S01]  /*a160*/  FADD.FTZ R21, R153, R166 ;  /* 0x000000a699157221 */ /* 0x000fe20000010000 */
[----:B------:R-:W-:Y:S02]  /*a170*/  F2FP.F16.F32.PACK_AB R208, R208, R177 ;  /* 0x000000b1d0d0723e */ /* 0x000fe400000000ff */
[----:B------:R-:W-:Y:S01]  /*a180*/  F2FP.F16.F32.PACK_AB R210, R161, R210 ;  /* 0x000000d2a1d2723e */ /* 0x000fe200000000ff */
[----:B------:R-:W-:Y:S01]  /*a190*/  FADD.FTZ R166, R196, R21 ;  /* 0x00000015c4a67221 */ /* 0x000fe20000010000 */
[----:B------:R-:W3:Y:S01]  /*a1a0*/  MUFU.EX2 R176, R176 ;  /* 0x000000b000b07308 */ /* 0x000ee20000000800 */
[----:B------:R-:W-:Y:S02]  /*a1b0*/  F2FP.F16.F32.PACK_AB R204, R167, R204 ;  /* 0x000000cca7cc723e */ /* 0x000fe400000000ff */
[----:B------:R-:W-:Y:S01]  /*a1c0*/  FADD.FTZ R21, R173, R166 ;  /* 0x000000a6ad157221 */ /* 0x000fe20000010000 */
[----:B------:R-:W-:Y:S02]  /*a1d0*/  F2FP.F16.F32.PACK_AB R206, R165, R206 ;  /* 0x000000cea5ce723e */ /* 0x000fe400000000ff */
[----:B------:R-:W-:Y:S01]  /*a1e0*/  F2FP.F16.F32.PACK_AB R200, R169, R200 ;  /* 0x000000c8a9c8723e */ /* 0x000fe200000000ff */
[----:B------:R-:W-:Y:S01]  /*a1f0*/  FADD.FTZ R166, R198, R21 ;  /* 0x00000015c6a67221 */ /* 0x000fe20000010000 */
[----:B------:R-:W4:Y:S01]  /*a200*/  MUFU.EX2 R207, R207 ;  /* 0x000000cf00cf7308 */ /* 0x000f220000000800 */
[----:B------:R-:W-:-:S02]  /*a210*/  F2FP.F16.F32.PACK_AB R202, R153, R202 ;  /* 0x000000ca99ca723e */ /* 0x000fc400000000ff */
[----:B------:R-:W-:Y:S01]  /*a220*/  FADD.FTZ R21, R157, R166 ;  /* 0x000000a69d157221 */ /* 0x000fe20000010000 */
[----:B------:R-:W-:Y:S02]  /*a230*/  F2FP.F16.F32.PACK_AB R196, R173, R196 ;  /* 0x000000c4adc4723e */ /* 0x000fe400000000ff */
[----:B------:R-:W-:Y:S02]  /*a240*/  F2FP.F16.F32.PACK_AB R198, R157, R198 ;  /* 0x000000c69dc6723e */ /* 0x000fe400000000ff */
[----:B------:R-:W5:Y:S08]  /*a250*/  MUFU.EX2 R178, R178 ;  /* 0x000000b200b27308 */ /* 0x000f700000000800 */
[----:B------:R-:W5:Y:S08]  /*a260*/  MUFU.EX2 R201, R201 ;  /* 0x000000c900c97308 */ /* 0x000f700000000800 */
[----:B------:R-:W5:Y:S08]  /*a270*/  MUFU.EX2 R160, R160 ;  /* 0x000000a000a07308 */ /* 0x000f700000000800 */
[----:B------:R-:W5:Y:S08]  /*a280*/  MUFU.EX2 R203, R203 ;  /* 0x000000cb00cb7308 */ /* 0x000f700000000800 */
[----:B------:R-:W5:Y:S08]  /*a290*/  MUFU.EX2 R168, R168 ;  /* 0x000000a800a87308 */ /* 0x000f700000000800 */
[----:B------:R-:W5:Y:S08]  /*a2a0*/  MUFU.EX2 R197, R197 ;  /* 0x000000c500c57308 */ /* 0x000f700000000800 */
[----:B------:R-:W5:Y:S01]  /*a2b0*/  MUFU.EX2 R162, R162 ;  /* 0x000000a200a27308 */ /* 0x000f620000000800 */
[----:B------:R-:W-:-:S02]  /*a2c0*/  WARPGROUP.DEPBAR.LE gsb0, 0x0 ;  /* 0x00008000000079c5 */ /* 0x000fc40000010000 */
[----:B------:R2:W-:Y:S05]  /*a2d0*/  @!P1 SYNCS.ARRIVE.TRANS64.RED.A1T0 RZ, [R14+URZ], RZ ;  /* 0x000000ff0eff99a7 */ /* 0x0005ea000810043f */
[----:B------:R-:W5:Y:S01]  /*a2e0*/  MUFU.EX2 R199, R199 ;  /* 0x000000c700c77308 */ /* 0x000f620000000800 */
[----:B------:R-:W-:Y:S01]  /*a2f0*/  FFMA.FTZ R193, R154, UR5, -R183 ;  /* 0x000000059ac17c23 */ /* 0x000fe200080108b7 */
[----:B------:R-:W-:Y:S02]  /*a300*/  F2FP.F16.F32.PACK_AB R192, R181, R152 ;  /* 0x00000098b5c0723e */ /* 0x000fe400000000ff */
[----:B------:R-:W-:Y:S01]  /*a310*/  F2FP.F16.F32.PACK_AB R194, R171, R156 ;  /* 0x0000009cabc2723e */ /* 0x000fe200000000ff */
[----:B--2---:R-:W-:-:S03]  /*a320*/  FADD.FTZ R14, R20, R5 ;  /* 0x00000005140e7221 */ /* 0x004fc60000010000 */
[----:B------:R2:W5:Y:S01]  /*a330*/  MUFU.EX2 R154, R164 ;  /* 0x000000a4009a7308 */ /* 0x0005620000000800 */
[----:B------:R1:W-:Y:S01]  /*a340*/  @!P1 SYNCS.ARRIVE.TRANS64.RED.A1T0 RZ, [R159+URZ], RZ ;  /* 0x000000ff9fff99a7 */ /* 0x0003e2000810043f */
[----:B------:R-:W-:Y:S02]  /*a350*/  IMAD.MOV.U32 R20, RZ, RZ, R4 ;  /* 0x000000ffff147224 */ /* 0x000fe400078e0004 */
[----:B------:R-:W-:Y:S01]  /*a360*/  FADD.FTZ R5, R211, R14 ;  /* 0x0000000ed3057221 */ /* 0x000fe20000010000 */
[----:B0-----:R-:W-:-:S03]  /*a370*/  F2FP.F16.F32.PACK_AB R211, R170, R211 ;  /* 0x000000d3aad3723e */ /* 0x001fc600000000ff */
[----:B------:R-:W-:Y:S01]  /*a380*/  FADD.FTZ R14, R170, R5 ;  /* 0x00000005aa0e7221 */ /* 0x000fe20000010000 */
[----:B------:R-:W0:Y:S01]  /*a390*/  MUFU.EX2 R193, R193 ;  /* 0x000000c100c17308 */ /* 0x000e220000000800 */
[----:B--2---:R-:W-:Y:S02]  /*a3a0*/  FADD.FTZ R164, R152, R21 ;  /* 0x0000001598a47221 */ /* 0x004fe40000010000 */
[----:B-1----:R-:W-:Y:S01]  /*a3b0*/  FADD.FTZ R5, R205, R14 ;  /* 0x0000000ecd057221 */ /* 0x002fe20000010000 */
[C---:B---3--:R-:W-:Y:S01]  /*a3c0*/  F2FP.F16.F32.PACK_AB R205, R176.reuse, R205 ;  /* 0x000000cdb0cd723e */ /* 0x048fe200000000ff */
[----:B------:R-:W-:Y:S02]  /*a3d0*/  FADD.FTZ R21, R181, R164 ;  /* 0x000000a4b5157221 */ /* 0x000fe40000010000 */
[----:B------:R-:W-:Y:S01]  /*a3e0*/  FADD.FTZ R14, R176, R5 ;  /* 0x00000005b00e7221 */ /* 0x000fe20000010000 */
[----:B------:R-:W1:Y:S01]  /*a3f0*/  MUFU.EX2 R155, R155 ;  /* 0x0000009b009b7308 */ /* 0x000e620000000800 */
[----:B------:R-:W-:Y:S01]  /*a400*/  FADD.FTZ R164, R156, R21 ;  /* 0x000000159ca47221 */ /* 0x000fe20000010000 */
[----:B------:R-:W-:-:S02]  /*a410*/  IMAD.MOV.U32 R21, RZ, RZ, R3 ;  /* 0x000000ffff157224 */ /* 0x000fc400078e0003 */
[----:B----4-:R-:W-:Y:S01]  /*a420*/  FADD.FTZ R5, R207, R14 ;  /* 0x0000000ecf057221 */ /* 0x010fe20000010000 */
[----:B-----5:R-:W-:-:S03]  /*a430*/  F2FP.F16.F32.PACK_AB R207, R178, R207 ;  /* 0x000000cfb2cf723e */ /* 0x020fc600000000ff */
[----:B------:R-:W-:Y:S01]  /*a440*/  FADD.FTZ R14, R178, R5 ;  /* 0x00000005b20e7221 */ /* 0x000fe20000010000 */
[----:B------:R-:W2:Y:S03]  /*a450*/  MUFU.EX2 R195, R158 ;  /* 0x0000009e00c37308 */ /* 0x000ea60000000800 */
[----:B------:R-:W-:Y:S01]  /*a460*/  FADD.FTZ R5, R201, R14 ;  /* 0x0000000ec9057221 */ /* 0x000fe20000010000 */
[----:B------:R-:W-:-:S03]  /*a470*/  F2FP.F16.F32.PACK_AB R201, R160, R201 ;  /* 0x000000c9a0c9723e */ /* 0x000fc600000000ff */
[----:B------:R-:W-:Y:S01]  /*a480*/  FADD.FTZ R14, R160, R5 ;  /* 0x00000005a00e7221 */ /* 0x000fe20000010000 */
[----:B------:R-:W3:Y:S03]  /*a490*/  MUFU.EX2 R172, R172 ;  /* 0x000000ac00ac7308 */ /* 0x000ee60000000800 */
[----:B------:R-:W-:Y:S01]  /*a4a0*/  FADD.FTZ R5, R203, R14 ;  /* 0x0000000ecb057221 */ /* 0x000fe20000010000 */
[----:B------:R-:W-:-:S03]  /*a4b0*/  F2FP.F16.F32.PACK_AB R203, R168, R203 ;  /* 0x000000cba8cb723e */ /* 0x000fc600000000ff */
[----:B------:R-:W-:-:S04]  /*a4c0*/  FADD.FTZ R14, R168, R5 ;  /* 0x00000005a80e7221 */ /* 0x000fc80000010000 */
[----:B------:R-:W-:Y:S01]  /*a4d0*/  FADD.FTZ R5, R197, R14 ;  /* 0x0000000ec5057221 */ /* 0x000fe20000010000 */
[----:B------:R-:W-:-:S03]  /*a4e0*/  F2FP.F16.F32.PACK_AB R197, R162, R197 ;  /* 0x000000c5a2c5723e */ /* 0x000fc600000000ff */
[----:B------:R-:W-:-:S04]  /*a4f0*/  FADD.FTZ R14, R162, R5 ;  /* 0x00000005a20e7221 */ /* 0x000fc80000010000 */
[----:B------:R-:W-:Y:S01]  /*a500*/  FADD.FTZ R5, R199, R14 ;  /* 0x0000000ec7057221 */ /* 0x000fe20000010000 */
[----:B------:R-:W-:Y:S01]  /*a510*/  FADD.FTZ R14, R171, R164 ;  /* 0x000000a4ab0e7221 */ /* 0x000fe20000010000 */
[C---:B------:R-:W-:Y:S02]  /*a520*/  F2FP.F16.F32.PACK_AB R199, R154.reuse, R199 ;  /* 0x000000c79ac7723e */ /* 0x040fe400000000ff */
[----:B------:R-:W-:-:S04]  /*a530*/  FADD.FTZ R152, R154, R5 ;  /* 0x000000059a987221 */ /* 0x000fc80000010000 */
[----:B0-----:R-:W-:Y:S01]  /*a540*/  FADD.FTZ R152, R193, R152 ;  /* 0x00000098c1987221 */ /* 0x001fe20000010000 */
[----:B-1----:R-:W-:-:S03]  /*a550*/  F2FP.F16.F32.PACK_AB R193, R155, R193 ;  /* 0x000000c19bc1723e */ /* 0x002fc600000000ff */
[----:B------:R-:W-:-:S04]  /*a560*/  FADD.FTZ R152, R155, R152 ;  /* 0x000000989b987221 */ /* 0x000fc80000010000 */
[----:B--2---:R-:W-:Y:S01]  /*a570*/  FADD.FTZ R152, R195, R152 ;  /* 0x00000098c3987221 */ /* 0x004fe20000010000 */
[----:B---3--:R-:W-:-:S03]  /*a580*/  F2FP.F16.F32.PACK_AB R195, R172, R195 ;  /* 0x000000c3acc3723e */ /* 0x008fc600000000ff */
[----:B------:R-:W-:Y:S01]  /*a590*/  FADD.FTZ R5, R172, R152 ;  /* 0x00000098ac057221 */ /* 0x000fe20000010000 */
[----:B------:R-:W-:Y:S06]  /*a5a0*/  @P2 BRA `(.L_x_2101) ;  /* 0xffffffbc00b02947 */ /* 0x000fec000383ffff */
[----:B------:R-:W-:-:S07]  /*a5b0*/  IMAD.U32 R227, RZ, RZ, UR4 ;  /* 0x00000004ffe37e24 */ /* 0x000fce000f8e00ff */
.L_x_2092:
[----:B------:R-:W-:-:S13]  /*a5c0*/  R2UR UR4, R227 ;  /* 0x00000000e30472ca */ /* 0x000fda00000e0000 */
[----:B------:R-:W-:-:S13]  /*a5d0*/  ISETP.LE.AND P2, PT, RZ, UR4, PT ;  /* 0x00000004ff007c0c */ /* 0x000fda000bf43270 */
[----:B------:R-:W-:Y:S05]  /*a5e0*/  @!P2 BRA `(.L_x_2102) ;  /* 0x0000003c00cca947 */ /* 0x000fea0003800000 */
[----:B------:R-:W-:Y:S01]  /*a5f0*/  R2UR UR4, R16 ;  /* 0x00000000100472ca */ /* 0x000fe200000e0000 */
[----:B------:R-:W-:Y:S01]  /*a600*/  IMAD.MOV.U32 R20, RZ, RZ, R3 ;  /* 0x000000ffff147224 */ /* 0x000fe200078e0003 */
[----:B------:R-:W-:Y:S01]  /*a610*/  MOV R19, R4 ;  /* 0x0000000400137202 */ /* 0x000fe20000000f00 */
[----:B------:R-:W-:Y:S01]  /*a620*/  IMAD.U32 R22, RZ, RZ, UR60 ;  /* 0x0000003cff167e24 */ /* 0x000fe2000f8e00ff */
[----:B------:R-:W-:-:S09]  /*a630*/  ULDC UR61, c[0x0][0x9d8] ;  /* 0x00027600003d7ab9 */ /* 0x000fd20000000800 */
[----:B------:R-:W-:-:S07]  /*a640*/  IMAD.U32 R21, RZ, RZ, UR4 ;  /* 0x00000004ff157e24 */ /* 0x000fce000f8e00ff */
.L_x_2111:
        /* <DEDUP_REMOVED lines=10> */
.L_x_2103:
[----:B------:R-:W-:Y:S02]  /*a6f0*/  R2UR UR4, R17 ;  /* 0x00000000110472ca */ /* 0x000fe400000e0000 */
[----:B------:R-:W-:-:S11]  /*a700*/  R2UR UR5, R16 ;  /* 0x00000000100572ca */ /* 0x000fd600000e0000 */
[----:B------:R-:W-:Y:S02]  /*a710*/  ULEA UR4, UR60, UR4, 0x3 ;  /* 0x000000043c047291 */ /* 0x000fe4000f8e183f */
[----:B------:R-:W-:-:S05]  /*a720*/  IMAD.U32 R3, RZ, RZ, UR5 ;  /* 0x00000005ff037e24 */ /* 0x000fca000f8e00ff */
[----:B------:R-:W-:-:S04]  /*a730*/  SHF.L.U32 R3, R3, 0x1f, RZ ;  /* 0x0000001f03037819 */ /* 0x000fc800000006ff */
[----:B------:R0:W1:Y:S01]  /*a740*/  SYNCS.PHASECHK.TRANS64.TRYWAIT P2, [UR4+0x38830], R3 ;  /* 0x03883003ff0075a7 */ /* 0x0000620008040144 */
[----:B------:R-:W-:Y:S05]  /*a750*/  @!P0 BRA `(.L_x_2104) ;  /* 0x0000000000048947 */ /* 0x000fea0003800000 */
[----:B------:R-:W-:Y:S01]  /*a760*/  BPT.TRAP 0x1 ;  /* 0x000000040000795c */ /* 0x000fe20000300000 */
.L_x_2104:
[----:B-1----:R-:W-:Y:S05]  /*a770*/  @P2 BRA `(.L_x_2105) ;  /* 0x0000000000082947 */ /* 0x002fea0003800000 */
[----:B------:R-:W1:Y:S02]  /*a780*/  SYNCS.PHASECHK.TRANS64.TRYWAIT P2, [UR4+0x38830], R3 ;  /* 0x03883003ff0075a7 */ /* 0x000e640008040144 */
[----:B-1----:R-:W-:Y:S05]  /*a790*/  @!P2 BRA `(.L_x_2106) ;  /* 0x000000d80078a947 */ /* 0x002fea0003800000 */
.L_x_2105:
        /* <DEDUP_REMOVED lines=617> */
[----:B------:R-:W-:-:S03]  /*ce30*/  UIADD3 UR6, UR4, 0x906, URZ ;  /* 0x0000090604067890 */ /* 0x000fc6000fffe03f */
        /* <DEDUP_REMOVED lines=25> */
.L_x_2107:
        /* <DEDUP_REMOVED lines=9> */
.L_x_2108:
[----:B---3--:R-:W-:Y:S05]  /*d060*/  @P2 BRA `(.L_x_2109) ;  /* 0x0000000000082947 */ /* 0x008fea0003800000 */
[----:B------:R-:W3:Y:S02]  /*d070*/  SYNCS.PHASECHK.TRANS64.TRYWAIT P2, [UR4+0x38850], R0 ;  /* 0x03885000ff0075a7 */ /* 0x000ee40008040144 */
[----:B---3--:R-:W-:Y:S05]  /*d080*/  @!P2 BRA `(.L_x_2110) ;  /* 0x000000b00054a947 */ /* 0x008fea0003800000 */
.L_x_2109:
[----:B------:R-:W-:Y:S01]  /*d090*/  R2UR UR11, R17 ;  /* 0x00000000110b72ca */ /* 0x000fe200000e0000 */
[----:B------:R-:W-:Y:S01]  /*d0a0*/  WARPGROUP.ARRIVE ;  /* 0x00000000000079c5 */ /* 0x000fe20000000000 */
[----:B------:R-:W-:Y:S01]  /*d0b0*/  R2UR UR6, R22 ;  /* 0x00000000160672ca */ /* 0x000fe200000e0000 */
[----:B------:R-:W-:Y:S01]  /*d0c0*/  UMOV UR7, 0x40000040 ;  /* 0x4000004000077882 */ /* 0x000fe20000000000 */
[----:B------:R-:W-:Y:S01]  /*d0d0*/  FMUL.FTZ R2, R184, UR61 ;  /* 0x0000003db8027c20 */ /* 0x000fe20008410000 */
[----:B01----:R-:W-:Y:S01]  /*d0e0*/  FMUL.FTZ R3, R185, UR61 ;  /* 0x0000003db9037c20 */ /* 0x003fe20008410000 */
[----:B------:R-:W-:Y:S01]  /*d0f0*/  FMUL.FTZ R184, R188, UR61 ;  /* 0x0000003dbcb87c20 */ /* 0x000fe20008410000 */
[----:B------:R-:W-:Y:S01]  /*d100*/  FMUL.FTZ R185, R189, UR61 ;  /* 0x0000003dbdb97c20 */ /* 0x000fe20008410000 */
[----:B------:R-:W-:Y:S01]  /*d110*/  FMUL.FTZ R176, R176, UR61 ;  /* 0x0000003db0b07c20 */ /* 0x000fe20008410000 */
[----:B------:R-:W-:Y:S01]  /*d120*/  FMUL.FTZ R22, R187, UR61 ;  /* 0x0000003dbb167c20 */ /* 0x000fe20008410000 */
[----:B------:R-:W2:Y:S01]  /*d130*/  MUFU.TANH R2, R2 ;  /* 0x0000000200027308 */ /* 0x000ea20000002400 */
[----:B------:R-:W-:Y:S01]  /*d140*/  FMUL.FTZ R187, R177, UR61 ;  /* 0x0000003db1bb7c20 */ /* 0x000fe20008410000 */
[----:B------:R-:W-:Y:S01]  /*d150*/  FMUL.FTZ R177, R178, UR61 ;  /* 0x0000003db2b17c20 */ /* 0x000fe20008410000 */
[----:B------:R-:W-:Y:S01]  /*d160*/  UIADD3 UR5, UR11, 0x400, URZ ;  /* 0x000004000b057890 */ /* 0x000fe2000fffe03f */
[----:B------:R-:W-:Y:S01]  /*d170*/  FMUL.FTZ R178, R179, UR61 ;  /* 0x0000003db3b27c20 */ /* 0x000fe20008410000 */
[----:B------:R-:W-:Y:S01]  /*d180*/  FMUL.FTZ R179, R182, UR61 ;  /* 0x0000003db6b37c20 */ /* 0x000fe20008410000 */
[----:B------:R-:W-:Y:S01]  /*d190*/  FMUL.FTZ R182, R168, UR61 ;  /* 0x0000003da8b67c20 */ /* 0x000fe20008410000 */
[----:B------:R-:W-:Y:S01]  /*d1a0*/  USHF.R.U32.HI UR5, URZ, 0x4, UR5 ;  /* 0x000000043f057899 */ /* 0x000fe20008011605 */
[----:B------:R-:W0:Y:S01]  /*d1b0*/  MUFU.TANH R3, R3 ;  /* 0x0000000300037308 */ /* 0x000e220000002400 */
[----:B------:R-:W-:Y:S01]  /*d1c0*/  FMUL.FTZ R180, R180, UR61 ;  /* 0x0000003db4b47c20 */ /* 0x000fe20008410000 */
[----:B------:R-:W-:Y:S01]  /*d1d0*/  FMUL.FTZ R168, R169, UR61 ;  /* 0x0000003da9a87c20 */ /* 0x000fe20008410000 */
[----:B------:R-:W-:Y:S01]  /*d1e0*/  ULOP3.LUT UR5, UR5, 0x3fff, URZ, 0xc0, !UPT ;  /* 0x00003fff05057892 */ /* 0x000fe2000f8ec03f */
[----:B------:R-:W-:Y:S01]  /*d1f0*/  FMUL.FTZ R169, R172, UR61 ;  /* 0x0000003daca97c20 */ /* 0x000fe20008410000 */
[----:B------:R-:W-:Y:S01]  /*d200*/  FMUL.FTZ R172, R173, UR61 ;  /* 0x0000003dadac7c20 */ /* 0x000fe20008410000 */
[----:B------:R-:W-:Y:S01]  /*d210*/  FMUL.FTZ R181, R181, UR61 ;  /* 0x0000003db5b57c20 */ /* 0x000fe20008410000 */
[----:B------:R-:W-:Y:S01]  /*d220*/  ULOP3.LUT UR5, UR5, 0x2800000, URZ, 0xfc, !UPT ;  /* 0x0280000005057892 */ /* 0x000fe2000f8efc3f */
[----:B------:R-:W1:Y:S01]  /*d230*/  MUFU.TANH R184, R184 ;  /* 0x000000b800b87308 */ /* 0x000e620000002400 */
[----:B--2---:R-:W-:Y:S01]  /*d240*/  FMNMX.FTZ R0, R2, R19, !PT ;  /* 0x0000001302007209 */ /* 0x004fe20007810000 */
[----:B------:R-:W-:Y:S01]  /*d250*/  FMUL.FTZ R160, R160, UR61 ;  /* 0x0000003da0a07c20 */ /* 0x000fe20008410000 */
[----:B------:R-:W-:Y:S01]  /*d260*/  UIMAD UR10, UR6, 0xa00, UR5 ;  /* 0x00000a00060a78a4 */ /* 0x000fe2000f8e0205 */
[----:B------:R-:W-:Y:S01]  /*d270*/  FMUL.FTZ R161, R161, UR61 ;  /* 0x0000003da1a17c20 */ /* 0x000fe20008410000 */
[----:B------:R-:W-:Y:S01]  /*d280*/  FMUL.FTZ R164, R164, UR61 ;  /* 0x0000003da4a47c20 */ /* 0x000fe20008410000 */
[----:B------:R-:W-:Y:S01]  /*d290*/  FMUL.FTZ R165, R165, UR61 ;  /* 0x0000003da5a57c20 */ /* 0x000fe20008410000 */
[----:B------:R-:W-:Y:S01]  /*d2a0*/  FMUL.FTZ R188, R156, UR61 ;  /* 0x0000003d9cbc7c20 */ /* 0x000fe20008410000 */
[----:B------:R-:W2:Y:S01]  /*d2b0*/  MUFU.TANH R185, R185 ;  /* 0x000000b900b97308 */ /* 0x000ea20000002400 */
[----:B0-----:R-:W-:Y:S01]  /*d2c0*/  FMNMX.FTZ R173, R3, R0, !PT ;  /* 0x0000000003ad7209 */ /* 0x001fe20007810000 */
[----:B------:R-:W-:Y:S01]  /*d2d0*/  UMOV UR6, UR10 ;  /* 0x0000000a00067c82 */ /* 0x000fe20008000000 */
[----:B------:R-:W-:Y:S01]  /*d2e0*/  FMUL.FTZ R156, R157, UR61 ;  /* 0x0000003d9d9c7c20 */ /* 0x000fe20008410000 */
[----:B------:R-:W-:Y:S01]  /*d2f0*/  HGMMA.64x256x16.F32 R24, R208, gdesc[UR4].tnspB, R24, gsb0 ;  /* 0x43e00004d0187df0 */ /* 0x000fe20008000818 */
[----:B------:R-:W-:Y:S01]  /*d300*/  UIADD3 UR6, UR10, 0x80, URZ ;  /* 0x000000800a067890 */ /* 0x000fe2000fffe03f */
[----:B------:R-:W-:Y:S01]  /*d310*/  FMUL.FTZ R157, R170, UR61 ;  /* 0x0000003daa9d7c20 */ /* 0x000fe20008410000 */
[----:B------:R-:W-:Y:S01]  /*d320*/  UMOV UR7, 0x40000040 ;  /* 0x4000004000077882 */ /* 0x000fe20000000000 */
[----:B------:R-:W0:Y:S01]  /*d330*/  MUFU.TANH R176, R176 ;  /* 0x000000b000b07308 */ /* 0x000e220000002400 */
        /* <DEDUP_REMOVED lines=9> */
[----:B------:R-:W-:Y:S01]  /*d3d0*/  ULDC UR14, c[0x0][0x988] ;  /* 0x00026200000e7ab9 */ /* 0x000fe20000000800 */
[----:B------:R-:W-:Y:S01]  /*d3e0*/  FMUL.FTZ R162, R162, UR61 ;  /* 0x0000003da2a27c20 */ /* 0x000fe20008410000 */
[----:B------:R-:W-:Y:S01]  /*d3f0*/  UMOV UR5, UR14 ;  /* 0x0000000e00057c82 */ /* 0x000fe20008000000 */
[----:B------:R-:W-:Y:S01]  /*d400*/  FMUL.FTZ R163, R163, UR61 ;  /* 0x0000003da3a37c20 */ /* 0x000fe20008410000 */
[----:B------:R-:W-:Y:S01]  /*d410*/  FMUL.FTZ R166, R166, UR61 ;  /* 0x0000003da6a67c20 */ /* 0x000fe20008410000 */
[----:B------:R-:W-:Y:S01]  /*d420*/  FMUL.FTZ R167, R167, UR61 ;  /* 0x0000003da7a77c20 */ /* 0x000fe20008410000 */
[----:B------:R-:W2:Y:S01]  /*d430*/  MUFU.TANH R180, R180 ;  /* 0x000000b400b47308 */ /* 0x000ea20000002400 */
[----:B0-----:R-:W-:Y:S01]  /*d440*/  FMNMX.FTZ R0, R176, R173, !PT ;  /* 0x000000adb0007209 */ /* 0x001fe20007810000 */
[----:B------:R-:W-:Y:S01]  /*d450*/  FMUL.FTZ R154, R154, UR61 ;  /* 0x0000003d9a9a7c20 */ /* 0x000fe20008410000 */
[----:B------:R-:W-:Y:S01]  /*d460*/  FMUL.FTZ R155, R155, UR61 ;  /* 0x0000003d9b9b7c20 */ /* 0x000fe20008410000 */
[----:B------:R-:W-:Y:S01]  /*d470*/  FMUL.FTZ R158, R158, UR61 ;  /* 0x0000003d9e9e7c20 */ /* 0x000fe20008410000 */
[----:B------:R-:W-:-:S03]  /*d480*/  FMUL.FTZ R159, R159, UR61 ;  /* 0x0000003d9f9f7c20 */ /* 0x000fc60008410000 */
[----:B------:R-:W0:Y:S01]  /*d490*/  MUFU.TANH R181, R181 ;  /* 0x000000b500b57308 */ /* 0x000e220000002400 */
[----:B-1----:R-:W-:-:S07]  /*d4a0*/  FMNMX.FTZ R173, R187, R0, !PT ;  /* 0x00000000bbad7209 */ /* 0x002fce0007810000 */
[----:B------:R-:W1:Y:S01]  /*d4b0*/  MUFU.TANH R182, R182 ;  /* 0x000000b600b67308 */ /* 0x000e620000002400 */
[----:B--2---:R-:W-:Y:S01]  /*d4c0*/  FMNMX.FTZ R0, R180, R173, !PT ;  /* 0x000000adb4007209 */ /* 0x004fe20007810000 */
[----:B------:R-:W-:Y:S01]  /*d4d0*/  FMUL.FTZ R173, R152, UR61 ;  /* 0x0000003d98ad7c20 */ /* 0x000fe20008410000 */
[----:B------:R-:W-:-:S05]  /*d4e0*/  FMUL.FTZ R152, R153, UR61 ;  /* 0x0000003d99987c20 */ /* 0x000fca0008410000 */
        /* <DEDUP_REMOVED lines=15> */
[----:B-1----:R-:W-:Y:S01]  /*d5e0*/  FMNMX.FTZ R0, R164, R153, !PT ;  /* 0x00000099a4007209 */ /* 0x002fe20007810000 */
[----:B------:R-:W-:-:S06]  /*d5f0*/  FMUL.FTZ R153, R183, UR61 ;  /* 0x0000003db7997c20 */ /* 0x000fcc0008410000 */
        /* <DEDUP_REMOVED lines=9> */
[----:B0-----:R-:W-:-:S05]  /*d690*/  FMNMX.FTZ R183, R156, R183, !PT ;  /* 0x000000b79cb77209 */ /* 0x001fca0007810000 */
[----:B------:R-:W0:Y:S02]  /*d6a0*/  SHFL.BFLY PT, R0, R183, 0x2, 0x1f ;  /* 0x0c401f00b7007f89 */ /* 0x000e2400000e0000 */
[----:B------:R-:W3:Y:S08]  /*d6b0*/  MUFU.TANH R23, R23 ;  /* 0x0000001700177308 */ /* 0x000ef00000002400 */
[----:B------:R-:W4:Y:S08]  /*d6c0*/  MUFU.TANH R186, R186 ;  /* 0x000000ba00ba7308 */ /* 0x000f300000002400 */
[----:B------:R-:W5:Y:S01]  /*d6d0*/  MUFU.TANH R177, R177 ;  /* 0x000000b100b17308 */ /* 0x000f620000002400 */
[----:B0-----:R-:W-:-:S07]  /*d6e0*/  FMNMX.FTZ R0, R183, R0, !PT ;  /* 0x00000000b7007209 */ /* 0x001fce0007810000 */
[----:B------:R-:W0:Y:S01]  /*d6f0*/  MUFU.TANH R178, R178 ;  /* 0x000000b200b27308 */ /* 0x000e220000002400 */
[----:B------:R-:W1:Y:S07]  /*d700*/  SHFL.BFLY PT, R175, R0, 0x1, 0x1f ;  /* 0x0c201f0000af7f89 */ /* 0x000e6e00000e0000 */
[----:B------:R-:W0:Y:S08]  /*d710*/  MUFU.TANH R179, R179 ;  /* 0x000000b300b37308 */ /* 0x000e300000002400 */
[----:B------:R-:W0:Y:S08]  /*d720*/  MUFU.TANH R153, R153 ;  /* 0x0000009900997308 */ /* 0x000e300000002400 */
[----:B------:R-:W0:Y:S01]  /*d730*/  MUFU.TANH R157, R157 ;  /* 0x0000009d009d7308 */ /* 0x000e220000002400 */
[----:B-1----:R-:W-:-:S02]  /*d740*/  FMNMX.FTZ R4, R0, R175, !PT ;  /* 0x000000af00047209 */ /* 0x002fc40007810000 */
[----:B------:R-:W-:-:S03]  /*d750*/  FMNMX.FTZ R175, R21, R20, !PT ;  /* 0x0000001415af7209 */ /* 0x000fc60007810000 */
[----:B------:R-:W-:Y:S01]  /*d760*/  FADD.FTZ R19, -R4, R19 ;  /* 0x0000001304137221 */ /* 0x000fe20000010100 */
[----:B--2---:R-:W-:Y:S01]  /*d770*/  FMNMX.FTZ R0, R22, R175, !PT ;  /* 0x000000af16007209 */ /* 0x004fe20007810000 */
[----:B------:R-:W-:Y:S01]  /*d780*/  FMUL.FTZ R191, R4, UR5 ;  /* 0x0000000504bf7c20 */ /* 0x000fe20008410000 */
[----:B------:R-:W1:Y:S01]  /*d790*/  MUFU.TANH R170, R170 ;  /* 0x000000aa00aa7308 */ /* 0x000e620000002400 */
[----:B------:R-:W-:Y:S01]  /*d7a0*/  FMUL.FTZ R183, R19, UR5 ;  /* 0x0000000513b77c20 */ /* 0x000fe20008410000 */
[----:B---3--:R-:W-:Y:S01]  /*d7b0*/  FMNMX.FTZ R19, R23, R0, !PT ;  /* 0x0000000017137209 */ /* 0x008fe20007810000 */
[--C-:B------:R-:W-:Y:S01]  /*d7c0*/  FFMA.FTZ R175, R2, UR5, -R191.reuse ;  /* 0x0000000502af7c23 */ /* 0x100fe200080108bf */
[--C-:B------:R-:W-:Y:S01]  /*d7d0*/  FFMA.FTZ R189, R185, UR5, -R191.reuse ;  /* 0x00000005b9bd7c23 */ /* 0x100fe200080108bf */
[--C-:B------:R-:W-:Y:S01]  /*d7e0*/  FFMA.FTZ R185, R161, UR5, -R191.reuse ;  /* 0x00000005a1b97c23 */ /* 0x100fe200080108bf */
[----:B----4-:R-:W-:Y:S01]  /*d7f0*/  FMNMX.FTZ R190, R186, R19, !PT ;  /* 0x00000013babe7209 */ /* 0x010fe20007810000 */
[--C-:B------:R-:W-:Y:S01]  /*d800*/  FFMA.FTZ R161, R165, UR5, -R191.reuse ;  /* 0x00000005a5a17c23 */ /* 0x100fe200080108bf */
[----:B------:R-:W2:Y:S01]  /*d810*/  MUFU.TANH R171, R171 ;  /* 0x000000ab00ab7308 */ /* 0x000ea20000002400 */
[--C-:B------:R-:W-:Y:S01]  /*d820*/  FFMA.FTZ R165, R156, UR5, -R191.reuse ;  /* 0x000000059ca57c23 */ /* 0x100fe200080108bf */
[----:B-----5:R-:W-:Y:S01]  /*d830*/  FMNMX.FTZ R19, R177, R190, !PT ;  /* 0x000000beb1137209 */ /* 0x020fe20007810000 */
[----:B------:R-:W-:-:S03]  /*d840*/  FFMA.FTZ R152, R152, UR5, -R191 ;  /* 0x0000000598987c23 */ /* 0x000fc600080108bf */
[----:B0-----:R-:W-:Y:S01]  /*d850*/  FMNMX.FTZ R2, R178, R19, !PT ;  /* 0x00000013b2027209 */ /* 0x001fe20007810000 */
[----:B------:R-:W-:Y:S01]  /*d860*/  FFMA.FTZ R19, R173, UR5, -R191 ;  /* 0x00000005ad137c23 */ /* 0x000fe200080108bf */
[----:B------:R-:W0:Y:S02]  /*d870*/  MUFU.TANH R174, R174 ;  /* 0x000000ae00ae7308 */ /* 0x000e240000002400 */
[----:B------:R-:W-:-:S04]  /*d880*/  FMNMX.FTZ R2, R179, R2, !PT ;  /* 0x00000002b3027209 */ /* 0x000fc80007810000 */
[----:B------:R-:W-:Y:S02]  /*d890*/  FMNMX.FTZ R2, R153, R2, !PT ;  /* 0x0000000299027209 */ /* 0x000fe40007810000 */
[----:B------:R-:W3:Y:S08]  /*d8a0*/  MUFU.TANH R162, R162 ;  /* 0x000000a200a27308 */ /* 0x000ef00000002400 */
[----:B------:R-:W4:Y:S08]  /*d8b0*/  MUFU.TANH R163, R163 ;  /* 0x000000a300a37308 */ /* 0x000f300000002400 */
[----:B------:R-:W5:Y:S08]  /*d8c0*/  MUFU.TANH R166, R166 ;  /* 0x000000a600a67308 */ /* 0x000f700000002400 */
[----:B------:R-:W5:Y:S08]  /*d8d0*/  MUFU.TANH R167, R167 ;  /* 0x000000a700a77308 */ /* 0x000f700000002400 */
[----:B------:R-:W5:Y:S01]  /*d8e0*/  MUFU.TANH R154, R154 ;  /* 0x0000009a009a7308 */ /* 0x000f620000002400 */
[----:B------:R-:W-:-:S02]  /*d8f0*/  WARPGROUP.DEPBAR.LE gsb0, 0x0 ;  /* 0x00008000000079c5 */ /* 0x000fc40000010000 */
[----:B------:R-:W-:Y:S01]  /*d900*/  WARPGROUP.ARRIVE ;  /* 0x00000000000079c5 */ /* 0x000fe20000000000 */
[----:B------:R-:W-:Y:S01]  /*d910*/  FFMA.FTZ R208, R3, UR5, -R191 ;  /* 0x0000000503d07c23 */ /* 0x000fe200080108bf */
[----:B------:R-:W-:-:S03]  /*d920*/  FMNMX.FTZ R3, R157, R2, !PT ;  /* 0x000000029d037209 */ /* 0x000fc60007810000 */
[----:B------:R-:W5:Y:S01]  /*d930*/  MUFU.TANH R155, R155 ;  /* 0x0000009b009b7308 */ /* 0x000f620000002400 */
[----:B------:R-:W-:Y:S01]  /*d940*/  FFMA.FTZ R210, R184, UR5, -R191 ;  /* 0x00000005b8d27c23 */ /* 0x000fe200080108bf */
[----:B------:R-:W-:Y:S01]  /*d950*/  HGMMA.64x256x16.F32 R24, R204, gdesc[UR4].tnspB, R24, gsb0 ;  /* 0x43e00004cc187df0 */ /* 0x000fe20008000818 */
[----:B------:R-:W-:Y:S01]  /*d960*/  UIADD3 UR6, UR10, 0x100, URZ ;  /* 0x000001000a067890 */ /* 0x000fe2000fffe03f */
[----:B-1----:R-:W-:Y:S01]  /*d970*/  FMNMX.FTZ R2, R170, R3, !PT ;  /* 0x00000003aa027209 */ /* 0x002fe20007810000 */
[----:B------:R-:W-:-:S03]  /*d980*/  UMOV UR7, 0x40000040 ;  /* 0x4000004000077882 */ /* 0x000fc60000000000 */
[----:B------:R-:W1:Y:S01]  /*d990*/  MUFU.TANH R158, R158 ;  /* 0x0000009e009e7308 */ /* 0x000e620000002400 */
[----:B--2---:R-:W-:-:S04]  /*d9a0*/  FMNMX.FTZ R3, R171, R2, !PT ;  /* 0x00000002ab037209 */ /* 0x004fc80007810000 */
[----:B0-----:R-:W-:-:S03]  /*d9b0*/  FMNMX.FTZ R3, R174, R3, !PT ;  /* 0x00000003ae037209 */ /* 0x001fc60007810000 */
[----:B------:R-:W0:Y:S01]  /*d9c0*/  MUFU.TANH R159, R159 ;  /* 0x0000009f009f7308 */ /* 0x000e220000002400 */
[----:B---3--:R-:W-:-:S04]  /*d9d0*/  FMNMX.FTZ R2, R162, R3, !PT ;  /* 0x00000003a2027209 */ /* 0x008fc80007810000 */
[----:B----4-:R-:W-:-:S03]  /*d9e0*/  FMNMX.FTZ R3, R163, R2, !PT ;  /* 0x00000002a3037209 */ /* 0x010fc60007810000 */
[----:B------:R2:W-:Y:S01]  /*d9f0*/  MUFU.EX2 R0, R183 ;  /* 0x000000b700007308 */ /* 0x0005e20000000800 */
[----:B-----5:R-:W-:-:S04]  /*da00*/  FMNMX.FTZ R2, R166, R3, !PT ;  /* 0x00000003a6027209 */ /* 0x020fc80007810000 */
[----:B------:R-:W-:-:S03]  /*da10*/  FMNMX.FTZ R3, R167, R2, !PT ;  /* 0x00000002a7037209 */ /* 0x000fc60007810000 */
[----:B------:R-:W-:Y:S01]  /*da20*/  MUFU.EX2 R175, R175 ;  /* 0x000000af00af7308 */ /* 0x000fe20000000800 */
[----:B------:R-:W-:Y:S01]  /*da30*/  FMNMX.FTZ R2, R154, R3, !PT ;  /* 0x000000039a027209 */ /* 0x000fe20007810000 */
[--C-:B--2---:R-:W-:Y:S01]  /*da40*/  FFMA.FTZ R183, R187, UR5, -R191.reuse ;  /* 0x00000005bbb77c23 */ /* 0x104fe200080108bf */
[--C-:B------:R-:W-:Y:S01]  /*da50*/  FFMA.FTZ R187, R181, UR5, -R191.reuse ;  /* 0x00000005b5bb7c23 */ /* 0x100fe200080108bf */
[----:B------:R-:W-:Y:S01]  /*da60*/  FFMA.FTZ R181, R168, UR5, -R191 ;  /* 0x00000005a8b57c23 */ /* 0x000fe200080108bf */
[----:B------:R-:W-:-:S03]  /*da70*/  FMNMX.FTZ R3, R155, R2, !PT ;  /* 0x000000029b037209 */ /* 0x000fc60007810000 */
[----:B------:R-:W-:Y:S01]  /*da80*/  MUFU.EX2 R208, R208 ;  /* 0x000000d000d07308 */ /* 0x000fe20000000800 */
[----:B-1----:R-:W-:-:S04]  /*da90*/  FMNMX.FTZ R2, R158, R3, !PT ;  /* 0x000000039e027209 */ /* 0x002fc80007810000 */
[----:B0-----:R-:W-:-:S03]  /*daa0*/  FMNMX.FTZ R2, R159, R2, !PT ;  /* 0x000000029f027209 */ /* 0x001fc60007810000 */
[----:B------:R-:W-:Y:S02]  /*dab0*/  MUFU.EX2 R210, R210 ;  /* 0x000000d200d27308 */ /* 0x000fe40000000800 */
[----:B------:R-:W0:Y:S06]  /*dac0*/  SHFL.BFLY PT, R3, R2, 0x2, 0x1f ;  /* 0x0c401f0002037f89 */ /* 0x000e2c00000e0000 */
        /* <DEDUP_REMOVED lines=14> */
[----:B------:R-:W-:Y:S02]  /*dbb0*/  IMAD.U32 R21, RZ, RZ, UR60 ;  /* 0x0000003cff157e24 */ /* 0x000fe4000f8e00ff */
[--C-:B------:R-:W-:Y:S01]  /*dbc0*/  FFMA.FTZ R22, R22, UR5, -R20.reuse ;  /* 0x0000000516167c23 */ /* 0x100fe20008010814 */
[--C-:B------:R-:W-:Y:S01]  /*dbd0*/  FFMA.FTZ R211, R23, UR5, -R20.reuse ;  /* 0x0000000517d37c23 */ /* 0x100fe20008010814 */
[--C-:B------:R-:W-:Y:S01]  /*dbe0*/  FFMA.FTZ R156, R186, UR5, -R20.reuse ;  /* 0x00000005ba9c7c23 */ /* 0x100fe20008010814 */
[----:B------:R-:W-:Y:S01]  /*dbf0*/  MUFU.EX2 R2, R2 ;  /* 0x0000000200027308 */ /* 0x000fe20000000800 */
[----:B------:R-:W-:Y:S01]  /*dc00*/  @!P1 LEA R21, R21, UR11, 0x3 ;  /* 0x0000000b15159c11 */ /* 0x000fe2000f8e18ff */
[--C-:B------:R-:W-:Y:S01]  /*dc10*/  FFMA.FTZ R168, R153, UR5, -R20.reuse ;  /* 0x0000000599a87c23 */ /* 0x100fe20008010814 */
[--C-:B------:R-:W-:Y:S01]  /*dc20*/  FFMA.FTZ R170, R170, UR5, -R20.reuse ;  /* 0x00000005aaaa7c23 */ /* 0x100fe20008010814 */
[--C-:B------:R-:W-:Y:S01]  /*dc30*/  FFMA.FTZ R167, R167, UR5, -R20.reuse ;  /* 0x00000005a7a77c23 */ /* 0x100fe20008010814 */
[----:B------:R-:W-:Y:S01]  /*dc40*/  FFMA.FTZ R154, R154, UR5, -R20 ;  /* 0x000000059a9a7c23 */ /* 0x000fe20008010814 */
[----:B------:R-:W-:-:S02]  /*dc50*/  @!P1 VIADD R21, R21, 0x38840 ;  /* 0x0003884015159836 */ /* 0x000fc40000000000 */
[--C-:B------:R-:W-:Y:S01]  /*dc60*/  FFMA.FTZ R155, R155, UR5, -R20.reuse ;  /* 0x000000059b9b7c23 */ /* 0x100fe20008010814 */
[----:B------:R-:W0:Y:S01]  /*dc70*/  MUFU.EX2 R209, R209 ;  /* 0x000000d100d17308 */ /* 0x000e220000000800 */
[--C-:B------:R-:W-:Y:S01]  /*dc80*/  FFMA.FTZ R158, R158, UR5, -R20.reuse ;  /* 0x000000059e9e7c23 */ /* 0x100fe20008010814 */
[----:B------:R-:W-:Y:S01]  /*dc90*/  FFMA.FTZ R159, R159, UR5, -R20 ;  /* 0x000000059f9f7c23 */ /* 0x000fe20008010814 */
[----:B------:R-:W-:Y:S01]  /*dca0*/  @!P1 PRMT R21, RZ, 0x654, R21 ;  /* 0x00000654ff159816 */ /* 0x000fe20000000015 */
[----:B------:R-:W-:-:S04]  /*dcb0*/  IMAD.U32 R23, RZ, RZ, UR4 ;  /* 0x00000004ff177e24 */ /* 0x000fc8000f8e00ff */
[----:B------:R-:W1:Y:S01]  /*dcc0*/  MUFU.EX2 R22, R22 ;  /* 0x0000001600167308 */ /* 0x000e620000000800 */
[----:B------:R-:W-:-:S05]  /*dcd0*/  @!P1 VIADD R23, R23, 0x38860 ;  /* 0x0003886017179836 */ /* 0x000fca0000000000 */
[----:B------:R-:W-:Y:S02]  /*dce0*/  @!P1 PRMT R23, RZ, 0x654, R23 ;  /* 0x00000654ff179816 */ /* 0x000fe40000000017 */
[----:B------:R-:W2:Y:S01]  /*dcf0*/  MUFU.EX2 R211, R211 ;  /* 0x000000d300d37308 */ /* 0x000ea20000000800 */
[----:B0-----:R-:W-:-:S07]  /*dd00*/  FFMA.FTZ R5, R2, R5, R209 ;  /* 0x0000000502057223 */ /* 0x001fce00000100d1 */
[----:B------:R-:W0:Y:S01]  /*dd10*/  MUFU.EX2 R156, R156 ;  /* 0x0000009c009c7308 */ /* 0x000e220000000800 */
[----:B-1----:R-:W-:-:S07]  /*dd20*/  F2FP.F16.F32.PACK_AB R209, R22, R209 ;  /* 0x000000d116d1723e */ /* 0x002fce00000000ff */
        /* <DEDUP_REMOVED lines=9> */
[--C-:B------:R-:W-:Y:S01]  /*ddc0*/  FFMA.FTZ R204, R176, UR5, -R191.reuse ;  /* 0x00000005b0cc7c23 */ /* 0x100fe200080108bf */
[--C-:B------:R-:W-:Y:S01]  /*ddd0*/  FFMA.FTZ R205, R177, UR5, -R20.reuse ;  /* 0x00000005b1cd7c23 */ /* 0x100fe20008010814 */
[----:B------:R-:W-:Y:S01]  /*dde0*/  FFMA.FTZ R206, R180, UR5, -R191 ;  /* 0x00000005b4ce7c23 */ /* 0x000fe200080108bf */
[----:B------:R-:W-:Y:S02]  /*ddf0*/  FFMA.FTZ R207, R179, UR5, -R20 ;  /* 0x00000005b3cf7c23 */ /* 0x000fe40008010814 */
[----:B------:R-:W-:Y:S01]  /*de00*/  HGMMA.64x256x16.F32 R24, R200, gdesc[UR4].tnspB, R24, gsb0 ;  /* 0x43e00004c8187df0 */ /* 0x000fe20008000818 */
[----:B------:R-:W-:Y:S01]  /*de10*/  UIADD3 UR6, UR10, 0x180, URZ ;  /* 0x000001800a067890 */ /* 0x000fe2000fffe03f */
[----:B------:R-:W-:Y:S01]  /*de20*/  MUFU.EX2 R204, R204 ;  /* 0x000000cc00cc7308 */ /* 0x000fe20000000800 */
[----:B------:R-:W-:-:S07]  /*de30*/  UMOV UR7, 0x40000040 ;  /* 0x4000004000077882 */ /* 0x000fce0000000000 */
[----:B------:R-:W1:Y:S08]  /*de40*/  MUFU.EX2 R205, R205 ;  /* 0x000000cd00cd7308 */ /* 0x000e700000000800 */
[----:B------:R-:W-:Y:S08]  /*de50*/  MUFU.EX2 R206, R206 ;  /* 0x000000ce00ce7308 */ /* 0x000ff00000000800 */
[----:B------:R-:W-:Y:S01]  /*de60*/  MUFU.EX2 R207, R207 ;  /* 0x000000cf00cf7308 */ /* 0x000fe20000000800 */
[----:B------:R-:W-:-:S02]  /*de70*/  WARPGROUP.DEPBAR.LE gsb0, 0x0 ;  /* 0x00008000000079c5 */ /* 0x000fc40000010000 */
[----:B------:R-:W-:Y:S01]  /*de80*/  WARPGROUP.ARRIVE ;  /* 0x00000000000079c5 */ /* 0x000fe20000000000 */
[--C-:B------:R-:W-:Y:S01]  /*de90*/  FFMA.FTZ R202, R169, UR5, -R191.reuse ;  /* 0x00000005a9ca7c23 */ /* 0x100fe200080108bf */
[--C-:B------:R-:W-:Y:S01]  /*dea0*/  FFMA.FTZ R169, R172, UR5, -R191.reuse ;  /* 0x00000005aca97c23 */ /* 0x100fe200080108bf */
[--C-:B------:R-:W-:Y:S01]  /*deb0*/  FFMA.FTZ R172, R174, UR5, -R20.reuse ;  /* 0x00000005aeac7c23 */ /* 0x100fe20008010814 */
[----:B------:R-:W-:Y:S01]  /*dec0*/  FFMA.FTZ R200, R182, UR5, -R191 ;  /* 0x00000005b6c87c23 */ /* 0x000fe200080108bf */
[--C-:B------:R-:W-:Y:S01]  /*ded0*/  FFMA.FTZ R201, R157, UR5, -R20.reuse ;  /* 0x000000059dc97c23 */ /* 0x100fe20008010814 */
[----:B------:R-:W-:Y:S01]  /*dee0*/  HGMMA.64x256x16.F32 R24, R196, gdesc[UR4].tnspB, R24, gsb0 ;  /* 0x43e00004c4187df0 */ /* 0x000fe20008000818 */
[----:B------:R-:W-:Y:S01]  /*def0*/  UIADD3 UR6, UR10, 0x200, URZ ;  /* 0x000002000a067890 */ /* 0x000fe2000fffe03f */
[----:B------:R-:W-:Y:S01]  /*df00*/  FFMA.FTZ R203, R171, UR5, -R20 ;  /* 0x00000005abcb7c23 */ /* 0x000fe20008010814 */
[----:B------:R-:W-:Y:S01]  /*df10*/  UMOV UR7, 0x40000040 ;  /* 0x4000004000077882 */ /* 0x000fe20000000000 */
        /* <DEDUP_REMOVED lines=8> */
[----:B------:R-:W-:Y:S01]  /*dfa0*/  FFMA.FTZ R198, R164, UR5, -R191 ;  /* 0x00000005a4c67c23 */ /* 0x000fe200080108bf */
[--C-:B------:R-:W-:Y:S01]  /*dfb0*/  FFMA.FTZ R164, R178, UR5, -R20.reuse ;  /* 0x00000005b2a47c23 */ /* 0x100fe20008010814 */
[--C-:B------:R-:W-:Y:S01]  /*dfc0*/  FFMA.FTZ R197, R162, UR5, -R20.reuse ;  /* 0x00000005a2c57c23 */ /* 0x100fe20008010814 */
[----:B------:R-:W-:Y:S01]  /*dfd0*/  FADD.FTZ R162, R22, R5 ;  /* 0x0000000516a27221 */ /* 0x000fe20000010000 */
[----:B------:R-:W-:Y:S01]  /*dfe0*/  FFMA.FTZ R199, R166, UR5, -R20 ;  /* 0x00000005a6c77c23 */ /* 0x000fe20008010814 */
[----:B------:R-:W-:Y:S01]  /*dff0*/  HGMMA.64x256x16.F32 R24, R192, gdesc[UR4].tnspB, R24, gsb0 ;  /* 0x43e00004c0187df0 */ /* 0x000fe20008000818 */
[--C-:B------:R-:W-:Y:S01]  /*e000*/  FFMA.FTZ R196, R160, UR5, -R191.reuse ;  /* 0x00000005a0c47c23 */ /* 0x100fe200080108bf */
[----:B------:R-:W3:Y:S01]  /*e010*/  MUFU.EX2 R164, R164 ;  /* 0x000000a400a47308 */ /* 0x000ee20000000800 */
[----:B--2---:R-:W-:Y:S01]  /*e020*/  FADD.FTZ R5, R211, R162 ;  /* 0x000000a2d3057221 */ /* 0x004fe20000010000 */
[----:B0-----:R-:W-:Y:S01]  /*e030*/  F2FP.F16.F32.PACK_AB R211, R156, R211 ;  /* 0x000000d39cd3723e */ /* 0x001fe200000000ff */
[----:B------:R-:W-:Y:S01]  /*e040*/  FFMA.FTZ R160, R188, UR5, -R191 ;  /* 0x00000005bca07c23 */ /* 0x000fe200080108bf */
[----:B------:R-:W-:Y:S01]  /*e050*/  R2UR UR6, R227 ;  /* 0x00000000e30672ca */ /* 0x000fe200000e0000 */
[----:B------:R-:W-:-:S03]  /*e060*/  FADD.FTZ R162, R156, R5 ;  /* 0x000000059ca27221 */ /* 0x000fc60000010000 */
[----:B------:R-:W-:Y:S01]  /*e070*/  MUFU.EX2 R196, R196 ;  /* 0x000000c400c47308 */ /* 0x000fe20000000800 */
[----:B-1----:R-:W-:-:S07]  /*e080*/  FADD.FTZ R5, R205, R162 ;  /* 0x000000a2cd057221 */ /* 0x002fce0000010000 */
[----:B------:R-:W0:Y:S01]  /*e090*/  MUFU.EX2 R197, R197 ;  /* 0x000000c500c57308 */ /* 0x000e220000000800 */
[----:B---3--:R-:W-:Y:S01]  /*e0a0*/  FADD.FTZ R162, R164, R5 ;  /* 0x00000005a4a27221 */ /* 0x008fe20000010000 */
[----:B------:R-:W-:Y:S02]  /*e0b0*/  UIADD3 UR4, UR6, -0x1, URZ ;  /* 0xffffffff06047890 */ /* 0x000fe4000fffe03f */
[----:B------:R-:W-:Y:S01]  /*e0c0*/  ISETP.LT.AND P2, PT, RZ, UR6, PT ;  /* 0x00000006ff007c0c */ /* 0x000fe2000bf41270 */
[----:B------:R-:W-:Y:S01]  /*e0d0*/  FADD.FTZ R5, R207, R162 ;  /* 0x000000a2cf057221 */ /* 0x000fe20000010000 */
[----:B------:R-:W-:Y:S02]  /*e0e0*/  R2UR UR6, R16 ;  /* 0x00000000100672ca */ /* 0x000fe400000e0000 */
[----:B------:R-:W-:Y:S01]  /*e0f0*/  MUFU.EX2 R198, R198 ;  /* 0x000000c600c67308 */ /* 0x000fe20000000800 */
[----:B------:R-:W-:Y:S01]  /*e100*/  FADD.FTZ R162, R168, R5 ;  /* 0x00000005a8a27221 */ /* 0x000fe20000010000 */
[----:B------:R-:W-:Y:S01]  /*e110*/  IMAD.U32 R227, RZ, RZ, UR4 ;  /* 0x00000004ffe37e24 */ /* 0x000fe2000f8e00ff */
[----:B------:R-:W-:-:S02]  /*e120*/  F2FP.F16.F32.PACK_AB R205, R164, R205 ;  /* 0x000000cda4cd723e */ /* 0x000fc400000000ff */
[----:B------:R-:W-:Y:S01]  /*e130*/  FADD.FTZ R5, R201, R162 ;  /* 0x000000a2c9057221 */ /* 0x000fe20000010000 */
[----:B------:R-:W-:Y:S02]  /*e140*/  F2FP.F16.F32.PACK_AB R207, R168, R207 ;  /* 0x000000cfa8cf723e */ /* 0x000fe400000000ff */
[----:B------:R-:W-:Y:S01]  /*e150*/  MUFU.EX2 R199, R199 ;  /* 0x000000c700c77308 */ /* 0x000fe20000000800 */
[C---:B------:R-:W-:Y:S01]  /*e160*/  FADD.FTZ R22, R170.reuse, R5 ;  /* 0x00000005aa167221 */ /* 0x040fe20000010000 */
[----:B------:R-:W-:-:S03]  /*e170*/  F2FP.F16.F32.PACK_AB R201, R170, R201 ;  /* 0x000000c9aac9723e */ /* 0x000fc600000000ff */
[----:B------:R-:W-:Y:S01]  /*e180*/  FADD.FTZ R5, R203, R22 ;  /* 0x00000016cb057221 */ /* 0x000fe20000010000 */
[C---:B------:R-:W-:Y:S02]  /*e190*/  F2FP.F16.F32.PACK_AB R203, R172.reuse, R203 ;  /* 0x000000cbaccb723e */ /* 0x040fe400000000ff */
[----:B------:R-:W1:Y:S01]  /*e1a0*/  MUFU.EX2 R162, R154 ;  /* 0x0000009a00a27308 */ /* 0x000e620000000800 */
[----:B------:R-:W-:-:S04]  /*e1b0*/  FADD.FTZ R22, R172, R5 ;  /* 0x00000005ac167221 */ /* 0x000fc80000010000 */
[----:B0-----:R-:W-:-:S03]  /*e1c0*/  FADD.FTZ R5, R197, R22 ;  /* 0x00000016c5057221 */ /* 0x001fc60000010000 */
[----:B------:R-:W0:Y:S01]  /*e1d0*/  MUFU.EX2 R160, R160 ;  /* 0x000000a000a07308 */ /* 0x000e220000000800 */
[----:B------:R-:W-:Y:S02]  /*e1e0*/  WARPGROUP.DEPBAR.LE gsb0, 0x0 ;  /* 0x00008000000079c5 */ /* 0x000fe40000010000 */
[----:B------:R2:W-:Y:S01]  /*e1f0*/  @!P1 SYNCS.ARRIVE.TRANS64.RED.A1T0 RZ, [R21+URZ], RZ ;  /* 0x000000ff15ff99a7 */ /* 0x0005e2000810043f */
[----:B------:R-:W-:Y:S02]  /*e200*/  F2FP.F16.F32.PACK_AB R192, R152, R19 ;  /* 0x0000001398c0723e */ /* 0x000fe400000000ff */
[----:B-1----:R-:W-:Y:S02]  /*e210*/  F2FP.F16.F32.PACK_AB R193, R155, R162 ;  /* 0x000000a29bc1723e */ /* 0x002fe400000000ff */
[----:B0-----:R-:W-:Y:S02]  /*e220*/  F2FP.F16.F32.PACK_AB R194, R165, R160 ;  /* 0x000000a0a5c2723e */ /* 0x001fe400000000ff */
[----:B------:R-:W-:Y:S01]  /*e230*/  F2FP.F16.F32.PACK_AB R195, R159, R158 ;  /* 0x0000009e9fc3723e */ /* 0x000fe200000000ff */
[----:B--2---:R-:W-:Y:S01]  /*e240*/  FFMA.FTZ R21, R0, R14, R175 ;  /* 0x0000000e00157223 */ /* 0x004fe200000100af */
[----:B------:R-:W-:Y:S01]  /*e250*/  FFMA.FTZ R14, R163, UR5, -R20 ;  /* 0x00000005a30e7c23 */ /* 0x000fe20008010814 */
[----:B------:R0:W-:Y:S01]  /*e260*/  @!P1 SYNCS.ARRIVE.TRANS64.RED.A1T0 RZ, [R23+URZ], RZ ;  /* 0x000000ff17ff99a7 */ /* 0x0001e2000810043f */
[----:B------:R-:W-:Y:S01]  /*e270*/  MUFU.EX2 R20, R167 ;  /* 0x000000a700147308 */ /* 0x000fe20000000800 */
[C---:B------:R-:W-:Y:S01]  /*e280*/  FADD.FTZ R21, R208.reuse, R21 ;  /* 0x00000015d0157221 */ /* 0x040fe20000010000 */
[----:B------:R-:W-:-:S03]  /*e290*/  F2FP.F16.F32.PACK_AB R208, R208, R175 ;  /* 0x000000afd0d0723e */ /* 0x000fc600000000ff */
[----:B------:R-:W-:Y:S01]  /*e2a0*/  FADD.FTZ R174, R210, R21 ;  /* 0x00000015d2ae7221 */ /* 0x000fe20000010000 */
[C---:B------:R-:W-:Y:S02]  /*e2b0*/  F2FP.F16.F32.PACK_AB R210, R189.reuse, R210 ;  /* 0x000000d2bdd2723e */ /* 0x040fe400000000ff */
[----:B------:R-:W1:Y:S01]  /*e2c0*/  MUFU.EX2 R14, R14 ;  /* 0x0000000e000e7308 */ /* 0x000e620000000800 */
[----:B------:R-:W-:-:S04]  /*e2d0*/  FADD.FTZ R21, R189, R174 ;  /* 0x000000aebd157221 */ /* 0x000fc80000010000 */
[----:B------:R-:W-:Y:S01]  /*e2e0*/  FADD.FTZ R166, R204, R21 ;  /* 0x00000015cca67221 */ /* 0x000fe20000010000 */
[----:B------:R-:W-:-:S03]  /*e2f0*/  F2FP.F16.F32.PACK_AB R204, R183, R204 ;  /* 0x000000ccb7cc723e */ /* 0x000fc600000000ff */
[----:B------:R-:W-:-:S04]  /*e300*/  FADD.FTZ R21, R183, R166 ;  /* 0x000000a6b7157221 */ /* 0x000fc80000010000 */
[----:B------:R-:W-:Y:S01]  /*e310*/  FADD.FTZ R166, R206, R21 ;  /* 0x00000015cea67221 */ /* 0x000fe20000010000 */
[----:B------:R-:W-:-:S03]  /*e320*/  F2FP.F16.F32.PACK_AB R206, R187, R206 ;  /* 0x000000cebbce723e */ /* 0x000fc600000000ff */
[----:B------:R-:W-:Y:S01]  /*e330*/  FADD.FTZ R21, R187, R166 ;  /* 0x000000a6bb157221 */ /* 0x000fe20000010000 */
[C---:B-1----:R-:W-:Y:S01]  /*e340*/  FADD.FTZ R22, R14.reuse, R5 ;  /* 0x000000050e167221 */ /* 0x042fe20000010000 */
[----:B------:R-:W-:Y:S02]  /*e350*/  F2FP.F16.F32.PACK_AB R197, R14, R197 ;  /* 0x000000c50ec5723e */ /* 0x000fe400000000ff */
[----:B------:R-:W-:Y:S01]  /*e360*/  FADD.FTZ R166, R200, R21 ;  /* 0x00000015c8a67221 */ /* 0x000fe20000010000 */
[----:B------:R-:W-:Y:S01]  /*e370*/  FADD.FTZ R5, R199, R22 ;  /* 0x00000016c7057221 */ /* 0x000fe20000010000 */
[C---:B------:R-:W-:Y:S01]  /*e380*/  F2FP.F16.F32.PACK_AB R199, R20.reuse, R199 ;  /* 0x000000c714c7723e */ /* 0x040fe200000000ff */
[----:B------:R-:W-:Y:S02]  /*e390*/  IMAD.U32 R22, RZ, RZ, UR60 ;  /* 0x0000003cff167e24 */ /* 0x000fe4000f8e00ff */
[C---:B------:R-:W-:Y:S01]  /*e3a0*/  FADD.FTZ R21, R181.reuse, R166 ;  /* 0x000000a6b5157221 */ /* 0x040fe20000010000 */
[----:B------:R-:W-:Y:S01]  /*e3b0*/  FADD.FTZ R5, R20, R5 ;  /* 0x0000000514057221 */ /* 0x000fe20000010000 */
[----:B------:R-:W-:-:S02]  /*e3c0*/  F2FP.F16.F32.PACK_AB R200, R181, R200 ;  /* 0x000000c8b5c8723e */ /* 0x000fc400000000ff */
[----:B------:R-:W-:Y:S01]  /*e3d0*/  FADD.FTZ R156, R202, R21 ;  /* 0x00000015ca9c7221 */ /* 0x000fe20000010000 */
[----:B------:R-:W-:Y:S01]  /*e3e0*/  FADD.FTZ R5, R162, R5 ;  /* 0x00000005a2057221 */ /* 0x000fe20000010000 */
[C---:B------:R-:W-:Y:S02]  /*e3f0*/  F2FP.F16.F32.PACK_AB R202, R169.reuse, R202 ;  /* 0x000000caa9ca723e */ /* 0x040fe400000000ff */
[----:B------:R-:W-:Y:S01]  /*e400*/  FADD.FTZ R21, R169, R156 ;  /* 0x0000009ca9157221 */ /* 0x000fe20000010000 */
[----:B------:R-:W-:Y:S01]  /*e410*/  FADD.FTZ R5, R155, R5 ;  /* 0x000000059b057221 */ /* 0x000fe20000010000 */
[----:B------:R-:W-:Y:S02]  /*e420*/  MOV R20, R3 ;  /* 0x0000000300147202 */ /* 0x000fe40000000f00 */
[----:B------:R-:W-:Y:S01]  /*e430*/  FADD.FTZ R154, R196, R21 ;  /* 0x00000015c49a7221 */ /* 0x000fe20000010000 */
[----:B------:R-:W-:Y:S01]  /*e440*/  FADD.FTZ R5, R158, R5 ;  /* 0x000000059e057221 */ /* 0x000fe20000010000 */
[----:B------:R-:W-:-:S02]  /*e450*/  F2FP.F16.F32.PACK_AB R196, R185, R196 ;  /* 0x000000c4b9c4723e */ /* 0x000fc400000000ff */
[----:B------:R-:W-:Y:S01]  /*e460*/  FADD.FTZ R21, R185, R154 ;  /* 0x0000009ab9157221 */ /* 0x000fe20000010000 */
[----:B------:R-:W-:-:S03]  /*e470*/  FADD.FTZ R5, R159, R5 ;  /* 0x000000059f057221 */ /* 0x000fc60000010000 */
[----:B------:R-:W-:Y:S01]  /*e480*/  FADD.FTZ R154, R198, R21 ;  /* 0x00000015c69a7221 */ /* 0x000fe20000010000 */
[----:B------:R-:W-:-:S03]  /*e490*/  F2FP.F16.F32.PACK_AB R198, R161, R198 ;  /* 0x000000c6a1c6723e */ /* 0x000fc600000000ff */
[----:B------:R-:W-:-:S04]  /*e4a0*/  FADD.FTZ R154, R161, R154 ;  /* 0x0000009aa19a7221 */ /* 0x000fc80000010000 */
[----:B------:R-:W-:Y:S01]  /*e4b0*/  FADD.FTZ R21, R19, R154 ;  /* 0x0000009a13157221 */ /* 0x000fe20000010000 */
[----:B------:R-:W-:-:S03]  /*e4c0*/  IMAD.MOV.U32 R19, RZ, RZ, R4 ;  /* 0x000000ffff137224 */ /* 0x000fc600078e0004 */
[----:B------:R-:W-:-:S04]  /*e4d0*/  FADD.FTZ R21, R152, R21 ;  /* 0x0000001598157221 */ /* 0x000fc80000010000 */
[----:B------:R-:W-:Y:S01]  /*e4e0*/  FADD.FTZ R14, R160, R21 ;  /* 0x00000015a00e7221 */ /* 0x000fe20000010000 */
[----:B------:R-:W-:-:S03]  /*e4f0*/  IMAD.U32 R21, RZ, RZ, UR6 ;  /* 0x00000006ff157e24 */ /* 0x000fc6000f8e00ff */
[----:B------:R-:W-:Y:S01]  /*e500*/  FADD.FTZ R14, R165, R14 ;  /* 0x0000000ea50e7221 */ /* 0x000fe20000010000 */
[----:B0-----:R-:W-:Y:S06]  /*e510*/  @P2 BRA `(.L_x_2111) ;  /* 0xffffffc0004c2947 */ /* 0x001fec000383ffff */
.L_x_2102:
        /* <DEDUP_REMOVED lines=131> */
.L_x_2112:
[----:B------:R-:W-:Y:S02]  /*ed50*/  R2UR UR6, R17 ;  /* 0x00000000110672ca */ /* 0x000fe400000e0000 */
[----:B------:R-:W-:-:S11]  /*ed60*/  R2UR UR4, R16 ;  /* 0x00000000100472ca */ /* 0x000fd600000e0000 */
[----:B------:R-:W-:Y:S02]  /*ed70*/  ULEA UR7, UR60, UR6, 0x3 ;  /* 0x000000063c077291 */ /* 0x000fe4000f8e183f */
[----:B------:R-:W-:-:S04]  /*ed80*/  MOV R0, UR4 ;  /* 0x0000000400007c02 */ /* 0x000fc80008000f00 */
[----:B------:R-:W-:-:S04]  /*ed90*/  SHF.L.U32 R0, R0, 0x1f, RZ ;  /* 0x0000001f00007819 */ /* 0x000fc800000006ff */
[----:B------:R0:W1:Y:S01]  /*eda0*/  SYNCS.PHASECHK.TRANS64.TRYWAIT P2, [UR7+0x38850], R0 ;  /* 0x03885000ff0075a7 */ /* 0x0000620008040147 */
[----:B------:R-:W-:Y:S05]  /*edb0*/  @!P0 BRA `(.L_x_2113) ;  /* 0x0000000000048947 */ /* 0x000fea0003800000 */
[----:B------:R-:W-:Y:S01]  /*edc0*/  BPT.TRAP 0x1 ;  /* 0x000000040000795c */ /* 0x000fe20000300000 */
.L_x_2113:
[----:B-1----:R-:W-:Y:S05]  /*edd0*/  @P2 BRA `(.L_x_2114) ;  /* 0x0000000000082947 */ /* 0x002fea0003800000 */
[----:B------:R-:W1:Y:S02]  /*ede0*/  SYNCS.PHASECHK.TRANS64.TRYWAIT P0, [UR7+0x38850], R0 ;  /* 0x03885000ff0075a7 */ /* 0x000e640008000147 */
[----:B-1----:R-:W-:Y:S05]  /*edf0*/  @!P0 BRA `(.L_x_2115) ;  /* 0x0000009400108947 */ /* 0x002fea0003800000 */
.L_x_2114:
[----:B------:R-:W-:Y:S01]  /*ee00*/  R2UR UR4, R17 ;  /* 0x00000000110472ca */ /* 0x000fe200000e0000 */
[----:B------:R-:W-:Y:S01]  /*ee10*/  WARPGROUP.ARRIVE ;  /* 0x00000000000079c5 */ /* 0x000fe20000000000 */
[----:B------:R-:W-:Y:S01]  /*ee20*/  UMOV UR11, 0x40000040 ;  /* 0x40000040000b7882 */ /* 0x000fe20000000000 */
[----:B01----:R-:W0:Y:S01]  /*ee30*/  SHFL.BFLY PT, R0, R5, 0x2, 0x1f ;  /* 0x0c401f0005007f89 */ /* 0x003e2200000e0000 */
[----:B------:R-:W-:Y:S01]  /*ee40*/  IMAD.MOV.U32 R6, RZ, RZ, RZ ;  /* 0x000000ffff067224 */ /* 0x000fe200078e00ff */
[----:B------:R-:W-:Y:S01]  /*ee50*/  R2UR UR9, R220 ;  /* 0x00000000dc0972ca */ /* 0x000fe200000e0000 */
[----:B------:R-:W-:Y:S01]  /*ee60*/  IMAD.U32 R12, RZ, RZ, UR7 ;  /* 0x00000007ff0c7e24 */ /* 0x000fe2000f8e00ff */
[----:B------:R-:W1:Y:S01]  /*ee70*/  SHFL.BFLY PT, R7, R14, 0x2, 0x1f ;  /* 0x0c401f000e077f89 */ /* 0x000e6200000e0000 */
[----:B------:R-:W-:Y:S02]  /*ee80*/  R2UR UR8, R16 ;  /* 0x00000000100872ca */ /* 0x000fe400000e0000 */
[----:B------:R-:W-:-:S03]  /*ee90*/  MOV R13, UR5 ;  /* 0x00000005000d7c02 */ /* 0x000fc60008000f00 */
[----:B------:R-:W-:-:S04]  /*eea0*/  UIADD3 UR4, UR4, 0x400, URZ ;  /* 0x0000040004047890 */ /* 0x000fc8000fffe03f */
[----:B------:R-:W-:Y:S02]  /*eeb0*/  USHF.R.U32.HI UR4, URZ, 0x4, UR4 ;  /* 0x000000043f047899 */ /* 0x000fe40008011604 */
[----:B------:R-:W-:Y:S02]  /*eec0*/  UIADD3 UR9, UR9, 0x1, URZ ;  /* 0x0000000109097890 */ /* 0x000fe4000fffe03f */
[----:B------:R-:W-:-:S04]  /*eed0*/  ULOP3.LUT UR4, UR4, 0x3fff, URZ, 0xc0, !UPT ;  /* 0x00003fff04047892 */ /* 0x000fc8000f8ec03f */
[----:B------:R-:W-:Y:S01]  /*eee0*/  ULOP3.LUT UR4, UR4, 0x2800000, URZ, 0xfc, !UPT ;  /* 0x0280000004047892 */ /* 0x000fe2000f8efc3f */
[----:B------:R-:W-:Y:S02]  /*eef0*/  IMAD.U32 R220, RZ, RZ, UR9 ;  /* 0x00000009ffdc7e24 */ /* 0x000fe4000f8e00ff */
[----:B0-----:R-:W-:Y:S01]  /*ef00*/  FADD.FTZ R2, R0, R5 ;  /* 0x0000000500027221 */ /* 0x001fe20000010000 */
[----:B------:R-:W-:Y:S01]  /*ef10*/  IMAD.MOV.U32 R5, RZ, RZ, RZ ;  /* 0x000000ffff057224 */ /* 0x000fe200078e00ff */
[----:B------:R-:W-:Y:S01]  /*ef20*/  UIMAD UR4, UR60, 0xa00, UR4 ;  /* 0x00000a003c0478a4 */ /* 0x000fe2000f8e0204 */
[----:B-1----:R-:W-:Y:S02]  /*ef30*/  FADD.FTZ R7, R7, R14 ;  /* 0x0000000e07077221 */ /* 0x002fe40000010000 */
[----:B------:R-:W0:Y:S01]  /*ef40*/  SHFL.BFLY PT, R9, R2, 0x1, 0x1f ;  /* 0x0c201f0002097f89 */ /* 0x000e2200000e0000 */
[----:B------:R-:W-:Y:S02]  /*ef50*/  UIADD3 UR6, UR4, 0x80, URZ ;  /* 0x0000008004067890 */ /* 0x000fe4000fffe03f */
[----:B------:R-:W-:Y:S01]  /*ef60*/  UIADD3 UR60, UR60, 0x1, URZ ;  /* 0x000000013c3c7890 */ /* 0x000fe2000fffe03f */
[----:B------:R-:W1:Y:S01]  /*ef70*/  SHFL.BFLY PT, R0, R7, 0x1, 0x1f ;  /* 0x0c201f0007007f89 */ /* 0x000e6200000e0000 */
[----:B------:R-:W-:-:S02]  /*ef80*/  UMOV UR10, UR4 ;  /* 0x00000004000a7c82 */ /* 0x000fc40008000000 */
[----:B------:R-:W-:Y:S01]  /*ef90*/  HGMMA.64x256x16.F32 R24, R208, gdesc[UR8].tnspB, R24, gsb0 ;  /* 0x43e00008d0187df0 */ /* 0x000fe20008000818 */
[----:B------:R-:W-:Y:S01]  /*efa0*/  UMOV UR10, UR6 ;  /* 0x00000006000a7c82 */ /* 0x000fe20008000000 */
[----:B------:R-:W-:Y:S01]  /*efb0*/  UMOV UR11, 0x40000040 ;  /* 0x40000040000b7882 */ /* 0x000fe20000000000 */
[----:B------:R-:W-:Y:S02]  /*efc0*/  UIADD3 UR6, UR4, 0x100, URZ ;  /* 0x0000010004067890 */ /* 0x000fe4000fffe03f */
[----:B------:R-:W-:-:S04]  /*efd0*/  UISETP.NE.AND UP0, UPT, UR60, 0x2, UPT ;  /* 0x000000023c00788c */ /* 0x000fc8000bf05270 */
[----:B------:R-:W-:Y:S01]  /*efe0*/  USEL UR60, UR60, URZ, UP0 ;  /* 0x0000003f3c3c7287 */ /* 0x000fe20008000000 */
[----:B0-----:R-:W-:Y:S01]  /*eff0*/  FADD.FTZ R11, R2, R9 ;  /* 0x00000009020b7221 */ /* 0x001fe20000010000 */
[----:B------:R-:W-:Y:S02]  /*f000*/  IMAD.MOV.U32 R2, RZ, RZ, -0x800000 ;  /* 0xff800000ff027424 */ /* 0x000fe400078e00ff */
[----:B-1----:R-:W-:Y:S02]  /*f010*/  FADD.FTZ R10, R7, R0 ;  /* 0x00000000070a7221 */ /* 0x002fe40000010000 */
[----:B------:R-:W-:Y:S01]  /*f020*/  FSETP.NE.FTZ.AND P2, PT, R11, RZ, PT ;  /* 0x000000ff0b00720b */ /* 0x000fe20003f55000 */
[----:B------:R-:W-:Y:S02]  /*f030*/  IMAD.U32 R7, RZ, RZ, UR5 ;  /* 0x00000005ff077e24 */ /* 0x000fe4000f8e00ff */
[----:B------:R-:W-:Y:S01]  /*f040*/  IMAD.MOV.U32 R0, RZ, RZ, -0x800000 ;  /* 0xff800000ff007424 */ /* 0x000fe200078e00ff */
[----:B------:R-:W-:-:S09]  /*f050*/  FSETP.NE.FTZ.AND P0, PT, R10, RZ, PT ;  /* 0x000000ff0a00720b */ /* 0x000fd20003f15000 */
[----:B------:R-:W0:Y:S01]  /*f060*/  @P2 MUFU.LG2 R9, R11 ;  /* 0x0000000b00092308 */ /* 0x000e220000000c00 */
[----:B------:R-:W-:-:S03]  /*f070*/  @P2 FMUL.FTZ R13, R13, 0.69314718246459960938 ;  /* 0x3f3172180d0d2820 */ /* 0x000fc60000410000 */
[----:B------:R-:W-:-:S04]  /*f080*/  @P0 FMUL.FTZ R7, R7, 0.69314718246459960938 ;  /* 0x3f31721807070820 */ /* 0x000fc80000410000 */
[----:B------:R-:W-:Y:S08]  /*f090*/  @P0 MUFU.RCP R6, R10 ;  /* 0x0000000a00060308 */ /* 0x000ff00000001000 */
[----:B------:R0:W1:Y:S08]  /*f0a0*/  @P0 MUFU.LG2 R8, R10 ;  /* 0x0000000a00080308 */ /* 0x0000700000000c00 */
[----:B------:R-:W2:Y:S01]  /*f0b0*/  @P2 MUFU.RCP R5, R11 ;  /* 0x0000000b00052308 */ /* 0x000ea20000001000 */
[----:B0-----:R-:W-:Y:S01]  /*f0c0*/  @P2 FMUL.FTZ R10, R9, 0.69314718246459960938 ;  /* 0x3f317218090a2820 */ /* 0x001fe20000410000 */
[----:B------:R-:W-:-:S03]  /*f0d0*/  @!P1 VIADD R9, R12, 0x38860 ;  /* 0x000388600c099836 */ /* 0x000fc60000000000 */
[----:B------:R-:W-:Y:S02]  /*f0e0*/  @P2 FFMA.FTZ R0, R13, R3, R10 ;  /* 0x000000030d002223 */ /* 0x000fe4000001000a */
[----:B------:R-:W-:Y:S01]  /*f0f0*/  @!P1 PRMT R9, RZ, 0x654, R9 ;  /* 0x00000654ff099816 */ /* 0x000fe20000000009 */
[----:B-1----:R-:W-:-:S04]  /*f100*/  @P0 FMUL.FTZ R8, R8, 0.69314718246459960938 ;  /* 0x3f31721808080820 */ /* 0x002fc80000410000 */
        /* <DEDUP_REMOVED lines=22> */
[----:B------:R-:W-:-:S06]  /*f270*/  ULOP3.LUT UR8, UR8, UR4, URZ, 0x3c, !UPT ;  /* 0x0000000408087292 */ /* 0x000fcc000f8e3c3f */
[----:B------:R-:W-:Y:S01]  /*f280*/  MOV R16, UR8 ;  /* 0x0000000800107c02 */ /* 0x000fe20008000f00 */
[----:B------:R-:W-:Y:S02]  /*f290*/  WARPGROUP.DEPBAR.LE gsb0, 0x0 ;  /* 0x00008000000079c5 */ /* 0x000fe40000010000 */
[----:B------:R-:W-:-:S12]  /*f2a0*/  WARPGROUP.ARRIVE ;  /* 0x00000000000079c5 */ /* 0x000fd80000000000 */
[----:B------:R-:W-:Y:S03]  /*f2b0*/  HGMMA.64x256x16.F32 R24, R192, gdesc[UR8].tnspB, R24, gsb0 ;  /* 0x43e00008c0187df0 */ /* 0x000fe60008000818 */
[----:B------:R-:W-:Y:S02]  /*f2c0*/  WARPGROUP.DEPBAR.LE gsb0, 0x0 ;  /* 0x00008000000079c5 */ /* 0x000fe40000010000 */
[----:B------:R0:W-:Y:S01]  /*f2d0*/  @!P1 SYNCS.ARRIVE.TRANS64.RED.A1T0 RZ, [R9+URZ], RZ ;  /* 0x000000ff09ff99a7 */ /* 0x0001e2000810043f */
[-C--:B--2---:R-:W-:Y:S01]  /*f2e0*/  FMUL.FTZ R3, R83, R5.reuse ;  /* 0x0000000553037220 */ /* 0x084fe20000410000 */
        /* <DEDUP_REMOVED lines=127> */
.L_x_2085:
[----:B------:R-:W0:Y:S01]  /*fae0*/  S2R R4, SR_CgaCtaId ;  /* 0x0000000000047919 */ /* 0x000e220000008800 */
[----:B------:R-:W-:Y:S01]  /*faf0*/  MOV R19, 0x400 ;  /* 0x0000040000137802 */ /* 0x000fe20000000f00 */
[----:B------:R-:W-:Y:S01]  /*fb00*/  BSSY B0, `(.L_x_2116) ;  /* 0x00002ce000007945 */ /* 0x000fe20003800000 */
[----:B------:R-:W-:Y:S02]  /*fb10*/  BAR.SYNC.DEFER_BLOCKING 0x5, 0x120 ;  /* 0x0144800000007b1d */ /* 0x000fe40000010000 */
[----:B0-----:R-:W-:-:S05]  /*fb20*/  LEA R19, R4, R19, 0x18 ;  /* 0x0000001304137211 */ /* 0x001fca00078ec0ff */
[----:B------:R-:W0:Y:S02]  /*fb30*/  LDS.128 R4, [R19+0x388d0] ;  /* 0x0388d00013047984 */ /* 0x000e240000000c00 */
[----:B0-----:R-:W-:Y:S02]  /*fb40*/  R2UR UR4, R5 ;  /* 0x00000000050472ca */ /* 0x001fe400000e0000 */
[----:B------:R-:W-:-:S11]  /*fb50*/  R2UR UR5, R6 ;  /* 0x00000000060572ca */ /* 0x000fd600000e0000 */
[----:B------:R-:W-:Y:S01]  /*fb60*/  IMAD.U32 R22, RZ, RZ, UR4 ;  /* 0x00000004ff167e24 */ /* 0x000fe2000f8e00ff */
[----:B------:R-:W-:Y:S06]  /*fb70*/  BAR.ARV 0x4, 0x120 ;  /* 0x0104800000007b1d */ /* 0x000fec0000002000 */
[----:B------:R-:W-:Y:S05]  /*fb80*/  @P0 BRA `(.L_x_2117) ;  /* 0x0000001c00c00947 */ /* 0x000fea0003800000 */
        /* <DEDUP_REMOVED lines=29> */
[----:B------:R-:W-:-:S02]  /*fd60*/  IADD3 R173, P0, R106, 0x40, RZ ;  /* 0x000000406aad7810 */ /* 0x000fc40007f1e0ff */
[C---:B------:R-:W-:Y:S01]  /*fd70*/  IADD3 R175, P4, R106.reuse, 0x60, RZ ;  /* 0x000000606aaf7810 */ /* 0x040fe20007f9e0ff */
[--C-:B------:R-:W-:Y:S01]  /*fd80*/  IMAD.X R11, RZ, RZ, R107.reuse, P1 ;  /* 0x000000ffff0b7224 */ /* 0x100fe200008e066b */
[C---:B------:R-:W-:Y:S01]  /*fd90*/  LOP3.LUT R9, R106.reuse, 0x380, RZ, 0xc0, !PT ;  /* 0x000003806a097812 */ /* 0x040fe200078ec0ff */
[--C-:B------:R-:W-:Y:S01]  /*fda0*/  IMAD.X R13, RZ, RZ, R107.reuse, P0 ;  /* 0x000000ffff0d7224 */ /* 0x100fe200000e066b */
[C---:B------:R-:W-:Y:S01]  /*fdb0*/  IADD3 R177, P3, R106.reuse, 0x4000, RZ ;  /* 0x000040006ab17810 */ /* 0x040fe20007f7e0ff */
[--C-:B------:R-:W-:Y:S01]  /*fdc0*/  IMAD.X R15, RZ, RZ, R107.reuse, P4 ;  /* 0x000000ffff0f7224 */ /* 0x100fe200020e066b */
[C---:B------:R-:W-:Y:S02]  /*fdd0*/  IADD3 R179, P6, R106.reuse, 0x4020, RZ ;  /* 0x000040206ab37810 */ /* 0x040fe40007fde0ff */
[C---:B------:R-:W-:Y:S02]  /*fde0*/  IADD3 R181, P5, R106.reuse, 0x4040, RZ ;  /* 0x000040406ab57810 */ /* 0x040fe40007fbe0ff */
[C---:B------:R-:W-:Y:S01]  /*fdf0*/  IADD3 R183, P2, R106.reuse, 0x4060, RZ ;  /* 0x000040606ab77810 */ /* 0x040fe20007f5e0ff */
[--C-:B------:R-:W-:Y:S01]  /*fe00*/  IMAD.X R31, RZ, RZ, R107.reuse, P6 ;  /* 0x000000ffff1f7224 */ /* 0x100fe200030e066b */
[----:B------:R-:W-:Y:S01]  /*fe10*/  IADD3 R185, P1, R106, 0x8000, RZ ;  /* 0x000080006ab97810 */ /* 0x000fe20007f3e0ff */
[--C-:B------:R-:W-:Y:S01]  /*fe20*/  IMAD.X R39, RZ, RZ, R107.reuse, P5 ;  /* 0x000000ffff277224 */ /* 0x100fe200028e066b */
[----:B------:R-:W-:Y:S01]  /*fe30*/  LOP3.LUT R10, R171, 0x380, RZ, 0xc0, !PT ;  /* 0x00000380ab0a7812 */ /* 0x000fe200078ec0ff */
[--C-:B------:R-:W-:Y:S01]  /*fe40*/  IMAD.X R47, RZ, RZ, R107.reuse, P2 ;  /* 0x000000ffff2f7224 */ /* 0x100fe200010e066b */
[----:B------:R-:W-:Y:S01]  /*fe50*/  LOP3.LUT R12, R173, 0x380, RZ, 0xc0, !PT ;  /* 0x00000380ad0c7812 */ /* 0x000fe200078ec0ff */
[----:B------:R-:W-:Y:S01]  /*fe60*/  IMAD.X R55, RZ, RZ, R107, P1 ;  /* 0x000000ffff377224 */ /* 0x000fe200008e066b */
[----:B------:R-:W-:-:S02]  /*fe70*/  LOP3.LUT R14, R175, 0x380, RZ, 0xc0, !PT ;  /* 0x00000380af0e7812 */ /* 0x000fc400078ec0ff */
[----:B------:R-:W-:Y:S02]  /*fe80*/  SHF.R.U64 R9, R9, 0x3, RZ ;  /* 0x0000000309097819 */ /* 0x000fe400000012ff */
[----:B------:R-:W-:Y:S02]  /*fe90*/  LOP3.LUT R20, R177, 0x380, RZ, 0xc0, !PT ;  /* 0x00000380b1147812 */ /* 0x000fe400078ec0ff */
[----:B------:R-:W-:Y:S02]  /*fea0*/  IADD3 R187, P0, R106, 0x8020, RZ ;  /* 0x000080206abb7810 */ /* 0x000fe40007f1e0ff */
[----:B------:R-:W-:Y:S02]  /*feb0*/  SHF.R.U64 R10, R10, 0x3, RZ ;  /* 0x000000030a0a7819 */ /* 0x000fe400000012ff */
[----:B------:R-:W-:Y:S02]  /*fec0*/  LOP3.LUT R30, R179, 0x380, RZ, 0xc0, !PT ;  /* 0x00000380b31e7812 */ /* 0x000fe400078ec0ff */
[----:B------:R-:W-:-:S02]  /*fed0*/  IADD3 R189, P4, R106, 0x8040, RZ ;  /* 0x000080406abd7810 */ /* 0x000fc40007f9e0ff */
[----:B------:R-:W-:Y:S02]  /*fee0*/  IADD3.X R21, RZ, R107, RZ, P3, !PT ;  /* 0x0000006bff157210 */ /* 0x000fe40001ffe4ff */
[----:B------:R-:W-:Y:S01]  /*fef0*/  SHF.R.U64 R12, R12, 0x3, RZ ;  /* 0x000000030c0c7819 */ /* 0x000fe200000012ff */
[--C-:B------:R-:W-:Y:S01]  /*ff00*/  IMAD.X R71, RZ, RZ, R107.reuse, P4 ;  /* 0x000000ffff477224 */ /* 0x100fe200020e066b */
[----:B------:R-:W-:Y:S02]  /*ff10*/  LOP3.LUT R38, R181, 0x380, RZ, 0xc0, !PT ;  /* 0x00000380b5267812 */ /* 0x000fe400078ec0ff */
[C---:B------:R-:W-:Y:S02]  /*ff20*/  IADD3 R191, P3, R106.reuse, 0x8060, RZ ;  /* 0x000080606abf7810 */ /* 0x040fe40007f7e0ff */
[C---:B------:R-:W-:Y:S02]  /*ff30*/  IADD3 R193, P6, R106.reuse, 0xc000, RZ ;  /* 0x0000c0006ac17810 */ /* 0x040fe40007fde0ff */
[C---:B------:R-:W-:Y:S01]  /*ff40*/  IADD3 R6, P5, R106.reuse, 0xc020, RZ ;  /* 0x0000c0206a067810 */ /* 0x040fe20007fbe0ff */
[--C-:B------:R-:W-:Y:S01]  /*ff50*/  IMAD.X R79, RZ, RZ, R107.reuse, P3 ;  /* 0x000000ffff4f7224 */ /* 0x100fe200018e066b */
[C---:B------:R-:W-:Y:S01]  /*ff60*/  IADD3 R102, P2, R106.reuse, 0xc040, RZ ;  /* 0x0000c0406a667810 */ /* 0x040fe20007f5e0ff */
[--C-:B------:R-:W-:Y:S01]  /*ff70*/  IMAD.X R95, RZ, RZ, R107.reuse, P6 ;  /* 0x000000ffff5f7224 */ /* 0x100fe200030e066b */
[----:B------:R-:W-:Y:S01]  /*ff80*/  IADD3 R23, P1, R106, 0xc060, RZ ;  /* 0x0000c0606a177810 */ /* 0x000fe20007f3e0ff */
[----:B------:R-:W-:Y:S01]  /*ff90*/  IMAD.X R99, RZ, RZ, R107, P5 ;  /* 0x000000ffff637224 */ /* 0x000fe200028e066b */
[----:B------:R-:W-:-:S02]  /*ffa0*/  SHF.R.U64 R14, R14, 0x3, RZ ;  /* 0x000000030e0e7819 */ /* 0x000fc400000012ff */
[----:B------:R-:W-:Y:S02]  /*ffb0*/  LOP3.LUT R46, R183, 0x380, RZ, 0xc0, !PT ;  /* 0x00000380b72e7812 */ /* 0x000fe400078ec0ff */
[----:B------:R-:W-:Y:S01]  /*ffc0*/  LOP3.LUT R106, R9, R106, RZ, 0x3c, !PT ;  /* 0x0000006a096a7212 */ /* 0x000fe200078e3cff */
[----:B------:R-:W-:Y:S01]  /*ffd0*/  IMAD.X R9, RZ, RZ, R107, P1 ;  /* 0x000000ffff097224 */ /* 0x000fe200008e066b */
[----:B------:R-:W-:Y:S02]  /*ffe0*/  SHF.R.U64 R20, R20, 0x3, RZ ;  /* 0x0000000314147819 */ /* 0x000fe400000012ff */
[----:B------:R-:W-:Y:S02]  /*fff0*/  LOP3.LUT R54, R185, 0x380, RZ, 0xc0, !PT ;  /* 0x00000380b9367812 */ /* 0x000fe400078ec0ff */
[----:B------:R-:W-:Y:S02]  /*10000*/  LOP3.LUT R10, R10, R171, RZ, 0x3c, !PT ;  /* 0x000000ab0a0a7212 */ /* 0x000fe400078e3cff */
[----:B------:R-:W-:-:S02]  /*10010*/  SHF.R.U64 R30, R30, 0x3, RZ ;  /* 0x000000031e1e7819 */ /* 0x000fc400000012ff */
[----:B------:R-:W-:Y:S02]  /*10020*/  LOP3.LUT R62, R187, 0x380, RZ, 0xc0, !PT ;  /* 0x00000380bb3e7812 */ /* 0x000fe400078ec0ff */
[----:B------:R-:W-:Y:S02]  /*10030*/  LOP3.LUT R12, R12, R173, RZ, 0x3c, !PT ;  /* 0x000000ad0c0c7212 */ /* 0x000fe400078e3cff */
[----:B------:R-:W-:Y:S02]  /*10040*/  SHF.R.U64 R38, R38, 0x3, RZ ;  /* 0x0000000326267819 */ /* 0x000fe400000012ff */
[----:B------:R-:W-:Y:S02]  /*10050*/  LOP3.LUT R70, R189, 0x380, RZ, 0xc0, !PT ;  /* 0x00000380bd467812 */ /* 0x000fe400078ec0ff */
[----:B------:R-:W-:Y:S02]  /*10060*/  LOP3.LUT R14, R14, R175, RZ, 0x3c, !PT ;  /* 0x000000af0e0e7212 */ /* 0x000fe400078e3cff */
[----:B------:R-:W-:-:S02]  /*10070*/  SHF.R.U64 R46, R46, 0x3, RZ ;  /* 0x000000032e2e7819 */ /* 0x000fc400000012ff */
[----:B------:R-:W-:Y:S02]  /*10080*/  LOP3.LUT R78, R191, 0x380, RZ, 0xc0, !PT ;  /* 0x00000380bf4e7812 */ /* 0x000fe400078ec0ff */
[-C--:B------:R-:W-:Y:S02]  /*10090*/  IADD3.X R63, RZ, R107.reuse, RZ, P0, !PT ;  /* 0x0000006bff3f7210 */ /* 0x080fe400007fe4ff */
[----:B------:R-:W-:Y:S02]  /*100a0*/  IADD3.X R103, RZ, R107, RZ, P2, !PT ;  /* 0x0000006bff677210 */ /* 0x000fe400017fe4ff */
[----:B------:R-:W-:Y:S02]  /*100b0*/  LOP3.LUT R20, R20, R177, RZ, 0x3c, !PT ;  /* 0x000000b114147212 */ /* 0x000fe400078e3cff */
[----:B------:R-:W-:Y:S02]  /*100c0*/  SHF.R.U64 R54, R54, 0x3, RZ ;  /* 0x0000000336367819 */ /* 0x000fe400000012ff */
[----:B------:R-:W-:-:S02]  /*100d0*/  LOP3.LUT R94, R193, 0x380, RZ, 0xc0, !PT ;  /* 0x00000380c15e7812 */ /* 0x000fc400078ec0ff */
[----:B------:R-:W-:Y:S01]  /*100e0*/  MOV R106, R106 ;  /* 0x0000006a006a7202 */ /* 0x000fe20000000f00 */
[----:B------:R-:W-:Y:S01]  /*100f0*/  BAR.SYNC.DEFER_BLOCKING 0x1, 0x100 ;  /* 0x0044000000007b1d */ /* 0x000fe20000010000 */
[----:B------:R-:W-:Y:S02]  /*10100*/  LOP3.LUT R30, R30, R179, RZ, 0x3c, !PT ;  /* 0x000000b31e1e7212 */ /* 0x000fe400078e3cff */
[----:B------:R-:W-:Y:S02]  /*10110*/  SHF.R.U64 R62, R62, 0x3, RZ ;  /* 0x000000033e3e7819 */ /* 0x000fe400000012ff */
[----:B------:R-:W-:Y:S02]  /*10120*/  LOP3.LUT R98, R6, 0x380, RZ, 0xc0, !PT ;  /* 0x0000038006627812 */ /* 0x000fe400078ec0ff */
[----:B------:R-:W-:Y:S02]  /*10130*/  LOP3.LUT R107, R102, 0x380, RZ, 0xc0, !PT ;  /* 0x00000380666b7812 */ /* 0x000fe400078ec0ff */
[----:B------:R-:W-:-:S02]  /*10140*/  MOV R10, R10 ;  /* 0x0000000a000a7202 */ /* 0x000fc40000000f00 */
[----:B------:R-:W-:Y:S02]  /*10150*/  LOP3.LUT R38, R38, R181, RZ, 0x3c, !PT ;  /* 0x000000b526267212 */ /* 0x000fe400078e3cff */
[----:B------:R-:W-:Y:S02]  /*10160*/  SHF.R.U64 R70, R70, 0x3, RZ ;  /* 0x0000000346467819 */ /* 0x000fe400000012ff */
[----:B------:R-:W-:Y:S02]  /*10170*/  MOV R12, R12 ;  /* 0x0000000c000c7202 */ /* 0x000fe40000000f00 */
[----:B------:R-:W-:Y:S02]  /*10180*/  LOP3.LUT R46, R46, R183, RZ, 0x3c, !PT ;  /* 0x000000b72e2e7212 */ /* 0x000fe400078e3cff */
[----:B------:R-:W-:Y:S02]  /*10190*/  SHF.R.U64 R78, R78, 0x3, RZ ;  /* 0x000000034e4e7819 */ /* 0x000fe400000012ff */
[----:B------:R-:W-:-:S02]  /*101a0*/  LOP3.LUT R163, R23, 0x380, RZ, 0xc0, !PT ;  /* 0x0000038017a37812 */ /* 0x000fc400078ec0ff */
[----:B------:R-:W-:Y:S01]  /*101b0*/  MOV R14, R14 ;  /* 0x0000000e000e7202 */ /* 0x000fe20000000f00 */
[----:B------:R0:W-:Y:S01]  /*101c0*/  STSM.16.M88.4 [R106], R24 ;  /* 0x000000186a007844 */ /* 0x0001e20000000200 */
[----:B------:R-:W-:Y:S02]  /*101d0*/  LOP3.LUT R54, R54, R185, RZ, 0x3c, !PT ;  /* 0x000000b936367212 */ /* 0x000fe400078e3cff */
[----:B------:R-:W-:Y:S01]  /*101e0*/  SHF.R.U64 R94, R94, 0x3, RZ ;  /* 0x000000035e5e7819 */ /* 0x000fe200000012ff */
[----:B------:R1:W-:Y:S01]  /*101f0*/  STSM.16.M88.4 [R10], R32 ;  /* 0x000000200a007844 */ /* 0x0003e20000000200 */
[----:B------:R-:W-:Y:S02]  /*10200*/  MOV R20, R20 ;  /* 0x0000001400147202 */ /* 0x000fe40000000f00 */
[----:B------:R-:W-:Y:S01]  /*10210*/  F2FP.F16.F32.PACK_AB R59, R155, R59 ;  /* 0x0000003b9b3b723e */ /* 0x000fe200000000ff */
[----:B------:R2:W-:Y:S01]  /*10220*/  STSM.16.M88.4 [R12], R40 ;  /* 0x000000280c007844 */ /* 0x0005e20000000200 */
[----:B------:R-:W-:-:S02]  /*10230*/  F2FP.F16.F32.PACK_AB R65, R154, R66 ;  /* 0x000000429a41723e */ /* 0x000fc400000000ff */
[----:B------:R-:W-:Y:S01]  /*10240*/  F2FP.F16.F32.PACK_AB R72, R73, R72 ;  /* 0x000000484948723e */ /* 0x000fe200000000ff */
[----:B------:R2:W-:Y:S01]  /*10250*/  STSM.16.M88.4 [R14], R48 ;  /* 0x000000300e007844 */ /* 0x0005e20000000200 */
[----:B------:R-:W-:Y:S02]  /*10260*/  LOP3.LUT R62, R62, R187, RZ, 0x3c, !PT ;  /* 0x000000bb3e3e7212 */ /* 0x000fe400078e3cff */
[----:B------:R-:W-:Y:S01]  /*10270*/  SHF.R.U64 R29, R98, 0x3, RZ ;  /* 0x00000003621d7819 */ /* 0x000fe200000012ff */
[----:B------:R2:W-:Y:S01]  /*10280*/  STSM.16.M88.4 [R20], R56 ;  /* 0x0000003814007844 */ /* 0x0005e20000000200 */
[----:B------:R-:W-:Y:S02]  /*10290*/  SHF.R.U64 R107, R107, 0x3, RZ ;  /* 0x000000036b6b7819 */ /* 0x000fe400000012ff */
[----:B------:R-:W-:Y:S02]  /*102a0*/  MOV R30, R30 ;  /* 0x0000001e001e7202 */ /* 0x000fe40000000f00 */
[----:B------:R-:W-:-:S02]  /*102b0*/  F2FP.F16.F32.PACK_AB R66, R69, R68 ;  /* 0x000000444542723e */ /* 0x000fc400000000ff */
[----:B------:R-:W-:Y:S02]  /*102c0*/  F2FP.F16.F32.PACK_AB R67, R153, R67 ;  /* 0x000000439943723e */ /* 0x000fe400000000ff */
[----:B------:R-:W-:Y:S02]  /*102d0*/  F2FP.F16.F32.PACK_AB R73, R152, R74 ;  /* 0x0000004a9849723e */ /* 0x000fe400000000ff */
[----:B------:R-:W-:Y:S01]  /*102e0*/  F2FP.F16.F32.PACK_AB R80, R81, R80 ;  /* 0x000000505150723e */ /* 0x000fe200000000ff */
[----:B------:R2:W-:Y:S01]  /*102f0*/  STSM.16.M88.4 [R30], R64 ;  /* 0x000000401e007844 */ /* 0x0005e20000000200 */
[----:B------:R-:W-:Y:S02]  /*10300*/  R2UR UR6, R218 ;  /* 0x00000000da0672ca */ /* 0x000fe400000e0000 */
[----:B------:R-:W-:Y:S02]  /*10310*/  R2UR UR4, R216 ;  /* 0x00000000d80472ca */ /* 0x000fe400000e0000 */
[----:B------:R-:W-:-:S02]  /*10320*/  LOP3.LUT R70, R70, R189, RZ, 0x3c, !PT ;  /* 0x000000bd46467212 */ /* 0x000fc400078e3cff */
[----:B------:R-:W-:Y:S02]  /*10330*/  MOV R38, R38 ;  /* 0x0000002600267202 */ /* 0x000fe40000000f00 */
[----:B------:R-:W-:Y:S02]  /*10340*/  F2FP.F16.F32.PACK_AB R74, R77, R76 ;  /* 0x0000004c4d4a723e */ /* 0x000fe400000000ff */
[----:B------:R-:W-:Y:S02]  /*10350*/  F2FP.F16.F32.PACK_AB R75, R17, R75 ;  /* 0x0000004b114b723e */ /* 0x000fe400000000ff */
[----:B------:R-:W-:Y:S02]  /*10360*/  F2FP.F16.F32.PACK_AB R81, R3, R82 ;  /* 0x000000520351723e */ /* 0x000fe400000000ff */
[----:B------:R-:W-:Y:S01]  /*10370*/  LOP3.LUT R78, R78, R191, RZ, 0x3c, !PT ;  /* 0x000000bf4e4e7212 */ /* 0x000fe200078e3cff */
[----:B------:R2:W-:Y:S01]  /*10380*/  STSM.16.M88.4 [R38], R72 ;  /* 0x0000004826007844 */ /* 0x0005e20000000200 */
[----:B------:R-:W-:Y:S01]  /*10390*/  SHF.R.U64 R28, R163, 0x3, RZ ;  /* 0x00000003a31c7819 */ /* 0x000fe200000012ff */
[----:B------:R-:W-:Y:S01]  /*103a0*/  USHF.L.U64.HI UR11, UR4, 0x2, UR6 ;  /* 0x00000002040b7899 */ /* 0x000fe20008010206 */
[----:B------:R-:W-:Y:S01]  /*103b0*/  MOV R46, R46 ;  /* 0x0000002e002e7202 */ /* 0x000fe20000000f00 */
[----:B------:R-:W-:Y:S01]  /*103c0*/  USHF.L.U32 UR10, UR4, 0x2, URZ ;  /* 0x00000002040a7899 */ /* 0x000fe2000800063f */
[----:B------:R-:W-:Y:S01]  /*103d0*/  F2FP.F16.F32.PACK_AB R82, R85, R84 ;  /* 0x000000545552723e */ /* 0x000fe200000000ff */
[----:B------:R-:W-:Y:S01]  /*103e0*/  ULDC.64 UR6, c[0x0][0xbd8] ;  /* 0x0002f60000067ab9 */ /* 0x000fe20000000a00 */
[----:B------:R-:W-:Y:S01]  /*103f0*/  F2FP.F16.F32.PACK_AB R83, R83, R86 ;  /* 0x000000565353723e */ /* 0x000fe200000000ff */
[----:B------:R-:W-:Y:S01]  /*10400*/  UISETP.NE.U32.AND UP1, UPT, UR6, URZ, UPT ;  /* 0x0000003f0600728c */ /* 0x000fe2000bf25070 */
[----:B------:R-:W-:Y:S01]  /*10410*/  LOP3.LUT R94, R94, R193, RZ, 0x3c, !PT ;  /* 0x000000c15e5e7212 */ /* 0x000fe200078e3cff */
[----:B------:R-:W-:Y:S01]  /*10420*/  UIADD3 UR4, UP2, UR10, UR6, URZ ;  /* 0x000000060a047290 */ /* 0x000fe2000ff5e03f */
[----:B------:R-:W-:Y:S01]  /*10430*/  MOV R54, R54 ;  /* 0x0000003600367202 */ /* 0x000fe20000000f00 */
[----:B------:R2:W-:Y:S01]  /*10440*/  STSM.16.M88.4 [R46], R80 ;  /* 0x000000502e007844 */ /* 0x0005e20000000200 */
[----:B------:R-:W-:Y:S01]  /*10450*/  F2FP.F16.F32.PACK_AB R84, R89, R88 ;  /* 0x000000585954723e */ /* 0x000fe200000000ff */
[----:B------:R-:W-:Y:S01]  /*10460*/  UISETP.NE.AND.EX UP1, UPT, UR7, URZ, UPT, UP1 ;  /* 0x0000003f0700728c */ /* 0x000fe2000bf25310 */
[----:B------:R-:W-:Y:S01]  /*10470*/  F2FP.F16.F32.PACK_AB R85, R91, R90 ;  /* 0x0000005a5b55723e */ /* 0x000fe200000000ff */
[----:B------:R-:W-:Y:S01]  /*10480*/  @UP0 UIADD3 UR6, UP3, UR10, UR8, URZ ;  /* 0x000000080a060290 */ /* 0x000fe2000ff7e03f */
[----:B------:R-:W-:Y:S01]  /*10490*/  F2FP.F16.F32.PACK_AB R86, R93, R92 ;  /* 0x0000005c5d56723e */ /* 0x000fe200000000ff */
[----:B------:R-:W-:Y:S01]  /*104a0*/  UIADD3.X UR8, UR11, UR7, URZ, UP2, !UPT ;  /* 0x000000070b087290 */ /* 0x000fe200097fe43f */
[----:B------:R-:W-:Y:S01]  /*104b0*/  F2FP.F16.F32.PACK_AB R87, R164, R87 ;  /* 0x00000057a457723e */ /* 0x000fe200000000ff */
[----:B------:R-:W-:Y:S01]  /*104c0*/  @UP0 UIADD3.X UR7, UR11, UR9, URZ, UP3, !UPT ;  /* 0x000000090b070290 */ /* 0x000fe20009ffe43f */
[----:B------:R-:W-:-:S02]  /*104d0*/  F2FP.F16.F32.PACK_AB R165, R166, R165 ;  /* 0x000000a5a6a5723e */ /* 0x000fc400000000ff */
[----:B------:R-:W-:Y:S01]  /*104e0*/  LOP3.LUT R98, R29, R6, RZ, 0x3c, !PT ;  /* 0x000000061d627212 */ /* 0x000fe200078e3cff */
[----:B------:R2:W-:Y:S01]  /*104f0*/  STSM.16.M88.4 [R54], R84 ;  /* 0x0000005436007844 */ /* 0x0005e20000000200 */
[----:B------:R-:W-:Y:S02]  /*10500*/  LOP3.LUT R102, R107, R102, RZ, 0x3c, !PT ;  /* 0x000000666b667212 */ /* 0x000fe400078e3cff */
[----:B------:R-:W-:Y:S02]  /*10510*/  MOV R62, R62 ;  /* 0x0000003e003e7202 */ /* 0x000fe40000000f00 */
[----:B------:R-:W-:Y:S02]  /*10520*/  F2FP.F16.F32.PACK_AB R164, R97, R96 ;  /* 0x0000006061a4723e */ /* 0x000fe400000000ff */
[----:B------:R-:W-:Y:S02]  /*10530*/  F2FP.F16.F32.PACK_AB R166, R101, R100 ;  /* 0x0000006465a6723e */ /* 0x000fe400000000ff */
[----:B------:R-:W-:-:S02]  /*10540*/  F2FP.F16.F32.PACK_AB R167, R168, R167 ;  /* 0x000000a7a8a7723e */ /* 0x000fc400000000ff */
[----:B------:R-:W-:Y:S02]  /*10550*/  F2FP.F16.F32.PACK_AB R104, R105, R104 ;  /* 0x000000686968723e */ /* 0x000fe400000000ff */
[----:B------:R-:W-:Y:S01]  /*10560*/  F2FP.F16.F32.PACK_AB R112, R113, R112 ;  /* 0x000000707170723e */ /* 0x000fe200000000ff */
[----:B------:R2:W-:Y:S01]  /*10570*/  STSM.16.M88.4 [R62], R164 ;  /* 0x000000a43e007844 */ /* 0x0005e20000000200 */
[----:B------:R-:W-:Y:S02]  /*10580*/  MOV R70, R70 ;  /* 0x0000004600467202 */ /* 0x000fe40000000f00 */
[----:B------:R-:W-:Y:S02]  /*10590*/  F2FP.F16.F32.PACK_AB R105, R170, R169 ;  /* 0x000000a9aa69723e */ /* 0x000fe400000000ff */
[----:B0-----:R-:W-:Y:S02]  /*105a0*/  F2FP.F16.F32.PACK_AB R106, R109, R108 ;  /* 0x0000006c6d6a723e */ /* 0x001fe400000000ff */
        /* <DEDUP_REMOVED lines=27> */
[----:B------:R-:W-:Y:S01]  /*10760*/  MOV R6, R8 ;  /* 0x0000000800067202 */ /* 0x000fe20000000f00 */
[----:B------:R2:W-:Y:S01]  /*10770*/  STSM.16.M88.4 [R102], R136 ;  /* 0x0000008866007844 */ /* 0x0005e20000000200 */
[----:B------:R-:W-:Y:S02]  /*10780*/  F2FP.F16.F32.PACK_AB R146, R149, R148 ;  /* 0x000000949592723e */ /* 0x000fe400000000ff */
[----:B------:R-:W-:-:S02]  /*10790*/  PLOP3.LUT P1, PT, PT, PT, UP1, 0x80, 0x0 ;  /* 0x000000000000781c */ /* 0x000fc40003f2f018 */
[----:B------:R-:W-:Y:S01]  /*107a0*/  PLOP3.LUT P2, PT, PT, PT, UP0, 0x80, 0x0 ;  /* 0x000000000000781c */ /* 0x000fe20003f4f008 */
[----:B-1----:R-:W-:Y:S01]  /*107b0*/  IMAD.U32 R10, RZ, RZ, UR6 ;  /* 0x00000006ff0a7e24 */ /* 0x002fe2000f8e00ff */
[----:B------:R-:W-:Y:S01]  /*107c0*/  F2FP.F16.F32.PACK_AB R147, R151, R150 ;  /* 0x000000969793723e */ /* 0x000fe200000000ff */
[----:B------:R-:W-:Y:S01]  /*107d0*/  IMAD.U32 R8, RZ, RZ, UR4 ;  /* 0x00000004ff087e24 */ /* 0x000fe2000f8e00ff */
[----:B------:R-:W-:Y:S01]  /*107e0*/  MOV R11, UR7 ;  /* 0x00000007000b7c02 */ /* 0x000fe20008000f00 */
[----:B------:R-:W-:Y:S02]  /*107f0*/  IMAD.U32 R9, RZ, RZ, UR8 ;  /* 0x00000008ff097e24 */ /* 0x000fe4000f8e00ff */
[----:B------:R2:W-:Y:S01]  /*10800*/  STSM.16.M88.4 [R6], R144 ;  /* 0x0000009006007844 */ /* 0x0005e20000000200 */
[----:B------:R-:W-:Y:S06]  /*10810*/  BAR.SYNC.DEFER_BLOCKING 0x1, 0x100 ;  /* 0x0044000000007b1d */ /* 0x000fec0000010000 */
[----:B------:R-:W3:Y:S04]  /*10820*/  @P1 LDG.E R3, desc[UR12][R8.64] ;  /* 0x0000000c08031981 */ /* 0x000ee8000c1e1900 */
[----:B------:R-:W4:Y:S01]  /*10830*/  @P2 LDG.E R10, desc[UR12][R10.64] ;  /* 0x0000000c0a0a2981 */ /* 0x000f22000c1e1900 */
[----:B------:R-:W-:Y:S01]  /*10840*/  IMAD R13, R212, 0x40, R18 ;  /* 0x00000040d40d7824 */ /* 0x000fe200078e0212 */
[----:B------:R-:W-:Y:S01]  /*10850*/  UMOV UR4, URZ ;  /* 0x0000003f00047c82 */ /* 0x000fe20008000000 */
[----:B------:R-:W-:-:S02]  /*10860*/  ULDC UR10, c[0x0][0xa88] ;  /* 0x0002a200000a7ab9 */ /* 0x000fc40000000800 */
[----:B------:R-:W-:-:S03]  /*10870*/  IMAD.WIDE R4, R13, 0x2, R4 ;  /* 0x000000020d047825 */ /* 0x000fc600078e0204 */
[----:B------:R-:W-:Y:S02]  /*10880*/  IADD3 R25, P0, R4, 0x1000, RZ ;  /* 0x0000100004197810 */ /* 0x000fe40007f1e0ff */
[----:B---3--:R-:W-:Y:S02]  /*10890*/  @P1 R2UR UR4, R3 ;  /* 0x00000000030412ca */ /* 0x008fe400000e0000 */
[----:B----4-:R-:W-:Y:S01]  /*108a0*/  @P2 R2UR UR10, R10 ;  /* 0x000000000a0a22ca */ /* 0x010fe200000e0000 */
[----:B--2---:R-:W-:-:S14]  /*108b0*/  @P2 BRA `(.L_x_2118) ;  /* 0x00000000001c2947 */ /* 0x004fdc0003800000 */
[----:B------:R-:W-:Y:S05]  /*108c0*/  @!P1 BRA `(.L_x_2118) ;  /* 0x0000000000189947 */ /* 0x000fea0003800000 */
[----:B------:R-:W-:Y:S02]  /*108d0*/  ULDC.64 UR6, c[0x0][0x208] ;  /* 0x0000820000067ab9 */ /* 0x000fe40000000a00 */
[----:B------:R-:W2:Y:S04]  /*108e0*/  LDG.E R6, desc[UR6][R8.64] ;  /* 0x0000000608067981 */ /* 0x000ea8000c1e1900 */
[----:B------:R-:W3:Y:S01]  /*108f0*/  LDG.E R3, desc[UR6][R8.64+0x4] ;  /* 0x0000040608037981 */ /* 0x000ee2000c1e1900 */
[----:B--2---:R-:W-:Y:S02]  /*10900*/  R2UR UR6, R6 ;  /* 0x00000000060672ca */ /* 0x004fe400000e0000 */
[----:B---3--:R-:W-:-:S13]  /*10910*/  R2UR UR10, R3 ;  /* 0x00000000030a72ca */ /* 0x008fda00000e0000 */
[----:B------:R-:W-:-:S12]  /*10920*/  UIADD3 UR10, -UR6, UR10, URZ ;  /* 0x0000000a060a7290 */ /* 0x000fd8000fffe13f */
.L_x_2118:
[----:B------:R-:W-:Y:S01]  /*10930*/  R2UR UR18, R217 ;  /* 0x00000000d91272ca */ /* 0x000fe200000e0000 */
[----:B------:R-:W-:Y:S01]  /*10940*/  ULDC.64 UR12, c[0x0][0xb70] ;  /* 0x0002dc00000c7ab9 */ /* 0x000fe20000000a00 */
[----:B------:R-:W-:Y:S01]  /*10950*/  R2UR UR16, R218 ;  /* 0x00000000da1072ca */ /* 0x000fe200000e0000 */
[----:B------:R-:W-:Y:S01]  /*10960*/  USHF.R.S32.HI UR9, URZ, 0x1f, UR4 ;  /* 0x0000001f3f097899 */ /* 0x000fe20008011404 */
[----:B------:R-:W-:Y:S01]  /*10970*/  R2UR UR15, R216 ;  /* 0x00000000d80f72ca */ /* 0x000fe200000e0000 */
[----:B------:R-:W-:Y:S01]  /*10980*/  UMOV UR8, UR4 ;  /* 0x0000000400087c82 */ /* 0x000fe20008000000 */
[----:B------:R-:W-:Y:S01]  /*10990*/  R2UR UR17, R219 ;  /* 0x00000000db1172ca */ /* 0x000fe200000e0000 */
[----:B------:R-:W-:Y:S01]  /*109a0*/  ULDC.64 UR20, c[0x0][0x208] ;  /* 0x0000820000147ab9 */ /* 0x000fe20000000a00 */
[----:B------:R-:W-:Y:S02]  /*109b0*/  IADD3 R9, P2, R4, 0x3000, RZ ;  /* 0x0000300004097810 */ /* 0x000fe40007f5e0ff */
[----:B------:R-:W-:-:S02]  /*109c0*/  LOP3.LUT R24, R25, 0x380, RZ, 0xc0, !PT ;  /* 0x0000038019187812 */ /* 0x000fc400078ec0ff */
[----:B------:R-:W-:Y:S01]  /*109d0*/  IADD3 R13, P1, R4, 0x2000, RZ ;  /* 0x00002000040d7810 */ /* 0x000fe20007f3e0ff */
[----:B------:R-:W-:Y:S01]  /*109e0*/  USHF.R.S32.HI UR14, URZ, 0x1f, UR18 ;  /* 0x0000001f3f0e7899 */ /* 0x000fe20008011412 */
[----:B------:R-:W-:Y:S01]  /*109f0*/  LOP3.LUT R8, R9, 0x380, RZ, 0xc0, !PT ;  /* 0x0000038009087812 */ /* 0x000fe200078ec0ff */
[----:B------:R-:W-:Y:S01]  /*10a00*/  USEL UR16, UR16, URZ, !UP1 ;  /* 0x0000003f10107287 */ /* 0x000fe2000c800000 */
[----:B------:R-:W-:Y:S01]  /*10a10*/  SHF.R.U64 R24, R24, 0x3, RZ ;  /* 0x0000000318187819 */ /* 0x000fe200000012ff */
[----:B------:R-:W-:Y:S01]  /*10a20*/  UIMAD UR11, UR14, UR12, URZ ;  /* 0x0000000c0e0b72a4 */ /* 0x000fe2000f8e023f */
[----:B------:R-:W-:Y:S01]  /*10a30*/  LOP3.LUT R12, R13, 0x380, RZ, 0xc0, !PT ;  /* 0x000003800d0c7812 */ /* 0x000fe200078ec0ff */
[----:B------:R-:W-:Y:S01]  /*10a40*/  UIMAD.WIDE.U32 UR6, UR18, UR12, UR8 ;  /* 0x0000000c120672a5 */ /* 0x000fe2000f8e0008 */
[----:B------:R-:W-:Y:S01]  /*10a50*/  IMAD.U32 R10, RZ, RZ, UR17 ;  /* 0x00000011ff0a7e24 */ /* 0x000fe2000f8e00ff */
[----:B------:R-:W-:Y:S01]  /*10a60*/  UIMAD UR11, UR18, UR13, UR11 ;  /* 0x0000000d120b72a4 */ /* 0x000fe2000f8e020b */
[----:B------:R-:W-:Y:S01]  /*10a70*/  SHF.R.U64 R8, R8, 0x3, RZ ;  /* 0x0000000308087819 */ /* 0x000fe200000012ff */
[----:B------:R-:W-:Y:S01]  /*10a80*/  USEL UR15, UR15, URZ, !UP1 ;  /* 0x0000003f0f0f7287 */ /* 0x000fe2000c800000 */
[----:B------:R-:W-:Y:S01]  /*10a90*/  IMAD R10, R10, 0x80, R215 ;  /* 0x000000800a0a7824 */ /* 0x000fe200078e02d7 */
[----:B------:R-:W-:Y:S01]  /*10aa0*/  ULDC.64 UR12, c[0x0][0xb78] ;  /* 0x0002de00000c7ab9 */ /* 0x000fe20000000a00 */
[----:B------:R-:W-:Y:S01]  /*10ab0*/  UIADD3 UR7, UR7, UR11, URZ ;  /* 0x0000000b07077290 */ /* 0x000fe2000fffe03f */
[----:B------:R-:W-:Y:S01]  /*10ac0*/  LOP3.LUT R24, R24, R25, RZ, 0x3c, !PT ;  /* 0x0000001918187212 */ /* 0x000fe200078e3cff */
[----:B------:R-:W-:Y:S01]  /*10ad0*/  UIMAD UR8, UR16, UR12, URZ ;  /* 0x0000000c100872a4 */ /* 0x000fe2000f8e023f */
[----:B------:R-:W-:Y:S01]  /*10ae0*/  SHF.R.S32.HI R3, RZ, 0x1f, R10 ;  /* 0x0000001fff037819 */ /* 0x000fe2000001140a */
[----:B------:R-:W-:Y:S01]  /*10af0*/  UIMAD.WIDE.U32 UR6, UR15, UR12, UR6 ;  /* 0x0000000c0f0672a5 */ /* 0x000fe2000f8e0006 */
[----:B------:R-:W-:Y:S01]  /*10b00*/  SHF.R.U64 R12, R12, 0x3, RZ ;  /* 0x000000030c0c7819 */ /* 0x000fe200000012ff */
[----:B------:R-:W-:Y:S01]  /*10b10*/  UIMAD UR8, UR15, UR13, UR8 ;  /* 0x0000000d0f0872a4 */ /* 0x000fe2000f8e0208 */
[----:B------:R-:W-:-:S02]  /*10b20*/  IADD3.X R25, RZ, R5, RZ, P0, !PT ;  /* 0x00000005ff197210 */ /* 0x000fc400007fe4ff */
[----:B------:R-:W-:Y:S01]  /*10b30*/  IADD3 R73, P0, R4, 0x8000, RZ ;  /* 0x0000800004497810 */ /* 0x000fe20007f1e0ff */
[----:B------:R-:W-:Y:S01]  /*10b40*/  ULDC.64 UR12, c[0x0][0xaa0] ;  /* 0x0002a800000c7ab9 */ /* 0x000fe20000000a00 */
[----:B------:R-:W-:Y:S01]  /*10b50*/  IADD3 R6, P3, R10, UR6, RZ ;  /* 0x000000060a067c10 */ /* 0x000fe2000ff7e0ff */
[----:B------:R-:W-:Y:S01]  /*10b60*/  IMAD.U32 R14, RZ, RZ, UR8 ;  /* 0x00000008ff0e7e24 */ /* 0x000fe2000f8e00ff */
[----:B------:R-:W-:Y:S01]  /*10b70*/  LOP3.LUT R8, R8, R9, RZ, 0x3c, !PT ;  /* 0x0000000908087212 */ /* 0x000fe200078e3cff */
[--C-:B------:R-:W-:Y:S01]  /*10b80*/  IMAD.X R9, RZ, RZ, R5.reuse, P2 ;  /* 0x000000ffff097224 */ /* 0x100fe200010e0605 */
[----:B------:R-:W-:Y:S01]  /*10b90*/  LOP3.LUT R12, R12, R13, RZ, 0x3c, !PT ;  /* 0x0000000d0c0c7212 */ /* 0x000fe200078e3cff */
[----:B------:R-:W-:Y:S01]  /*10ba0*/  IMAD.X R13, RZ, RZ, R5, P1 ;  /* 0x000000ffff0d7224 */ /* 0x000fe200008e0605 */
[----:B------:R-:W-:Y:S01]  /*10bb0*/  IADD3.X R3, R3, UR7, R14, P3, !PT ;  /* 0x0000000703037c10 */ /* 0x000fe20009ffe40e */
[----:B------:R-:W-:Y:S01]  /*10bc0*/  ULDC.64 UR6, c[0x0][0xb40] ;  /* 0x0002d00000067ab9 */ /* 0x000fe20000000a00 */
[----:B------:R-:W-:-:S02]  /*10bd0*/  IADD3 R65, P6, R4, 0x4000, RZ ;  /* 0x0000400004417810 */ /* 0x000fc40007fde0ff */
        /* <DEDUP_REMOVED lines=9> */
[----:B------:R-:W-:Y:S02]  /*10c70*/  LOP3.LUT R64, R65, 0x380, RZ, 0xc0, !PT ;  /* 0x0000038041407812 */ /* 0x000fe400078ec0ff */
[----:B------:R-:W-:Y:S02]  /*10c80*/  LOP3.LUT R52, R53, 0x380, RZ, 0xc0, !PT ;  /* 0x0000038035347812 */ /* 0x000fe400078ec0ff */
[----:B------:R-:W-:Y:S02]  /*10c90*/  LOP3.LUT R36, R37, 0x380, RZ, 0xc0, !PT ;  /* 0x0000038025247812 */ /* 0x000fe400078ec0ff */
[----:B------:R-:W-:-:S02]  /*10ca0*/  LOP3.LUT R28, R29, 0x380, RZ, 0xc0, !PT ;  /* 0x000003801d1c7812 */ /* 0x000fc400078ec0ff */
[----:B------:R-:W-:Y:S02]  /*10cb0*/  LOP3.LUT R48, R49, 0x380, RZ, 0xc0, !PT ;  /* 0x0000038031307812 */ /* 0x000fe400078ec0ff */
[----:B------:R-:W-:Y:S02]  /*10cc0*/  LOP3.LUT R60, R61, 0x380, RZ, 0xc0, !PT ;  /* 0x000003803d3c7812 */ /* 0x000fe400078ec0ff */
[----:B------:R-:W-:Y:S02]  /*10cd0*/  SHF.R.U64 R72, R72, 0x3, RZ ;  /* 0x0000000348487819 */ /* 0x000fe400000012ff */
[----:B------:R-:W-:Y:S02]  /*10ce0*/  SHF.R.U64 R64, R64, 0x3, RZ ;  /* 0x0000000340407819 */ /* 0x000fe400000012ff */
[----:B------:R-:W-:Y:S02]  /*10cf0*/  SHF.R.U64 R52, R52, 0x3, RZ ;  /* 0x0000000334347819 */ /* 0x000fe400000012ff */
[----:B------:R-:W-:-:S02]  /*10d00*/  SHF.R.U64 R36, R36, 0x3, RZ ;  /* 0x0000000324247819 */ /* 0x000fc400000012ff */
[----:B------:R-:W-:Y:S02]  /*10d10*/  SHF.R.U64 R28, R28, 0x3, RZ ;  /* 0x000000031c1c7819 */ /* 0x000fe400000012ff */
[----:B------:R-:W-:Y:S02]  /*10d20*/  SHF.R.U64 R48, R48, 0x3, RZ ;  /* 0x0000000330307819 */ /* 0x000fe400000012ff */
[----:B------:R-:W-:Y:S02]  /*10d30*/  SHF.R.U64 R60, R60, 0x3, RZ ;  /* 0x000000033c3c7819 */ /* 0x000fe400000012ff */
[----:B------:R-:W-:Y:S01]  /*10d40*/  LOP3.LUT R72, R72, R73, RZ, 0x3c, !PT ;  /* 0x0000004948487212 */ /* 0x000fe200078e3cff */
[--C-:B------:R-:W-:Y:S01]  /*10d50*/  IMAD.X R73, RZ, RZ, R5.reuse, P0 ;  /* 0x000000ffff497224 */ /* 0x100fe200000e0605 */
[----:B------:R-:W-:Y:S01]  /*10d60*/  LOP3.LUT R64, R64, R65, RZ, 0x3c, !PT ;  /* 0x0000004140407212 */ /* 0x000fe200078e3cff */
[--C-:B------:R-:W-:Y:S01]  /*10d70*/  IMAD.X R65, RZ, RZ, R5.reuse, P6 ;  /* 0x000000ffff417224 */ /* 0x100fe200030e0605 */
[----:B------:R-:W-:Y:S01]  /*10d80*/  LOP3.LUT R52, R52, R53, RZ, 0x3c, !PT ;  /* 0x0000003534347212 */ /* 0x000fe200078e3cff */
[----:B------:R-:W-:Y:S01]  /*10d90*/  IMAD.X R53, RZ, RZ, R5, P5 ;  /* 0x000000ffff357224 */ /* 0x000fe200028e0605 */
[----:B------:R-:W-:-:S02]  /*10da0*/  LOP3.LUT R36, R36, R37, RZ, 0x3c, !PT ;  /* 0x0000002524247212 */ /* 0x000fc400078e3cff */
[----:B------:R-:W-:Y:S01]  /*10db0*/  LOP3.LUT R28, R28, R29, RZ, 0x3c, !PT ;  /* 0x0000001d1c1c7212 */ /* 0x000fe200078e3cff */
[--C-:B------:R-:W-:Y:S01]  /*10dc0*/  IMAD.X R29, RZ, RZ, R5.reuse, P3 ;  /* 0x000000ffff1d7224 */ /* 0x100fe200018e0605 */
[----:B------:R-:W-:Y:S02]  /*10dd0*/  LOP3.LUT P0, RZ, R221, 0x3, RZ, 0xc0, !PT ;  /* 0x00000003ddff7812 */ /* 0x000fe4000780c0ff */
[----:B------:R-:W-:Y:S02]  /*10de0*/  LOP3.LUT R48, R48, R49, RZ, 0x3c, !PT ;  /* 0x0000003130307212 */ /* 0x000fe400078e3cff */
[----:B------:R-:W-:Y:S02]  /*10df0*/  IADD3.X R37, RZ, R5, RZ, P4, !PT ;  /* 0x00000005ff257210 */ /* 0x000fe400027fe4ff */
[----:B------:R-:W-:Y:S01]  /*10e00*/  LOP3.LUT R60, R60, R61, RZ, 0x3c, !PT ;  /* 0x0000003d3c3c7212 */ /* 0x000fe200078e3cff */
[----:B------:R-:W-:Y:S01]  /*10e10*/  IMAD.X R61, RZ, RZ, R5, P1 ;  /* 0x000000ffff3d7224 */ /* 0x000fe200008e0605 */
[----:B------:R-:W-:-:S02]  /*10e20*/  IADD3 R41, P6, R4, 0xb000, RZ ;  /* 0x0000b00004297810 */ /* 0x000fc40007fde0ff */
[C---:B------:R-:W-:Y:S02]  /*10e30*/  IADD3 R77, P5, R4.reuse, 0xc000, RZ ;  /* 0x0000c000044d7810 */ /* 0x040fe40007fbe0ff */
[C---:B------:R-:W-:Y:S02]  /*10e40*/  IADD3 R69, P4, R4.reuse, 0xd000, RZ ;  /* 0x0000d00004457810 */ /* 0x040fe40007f9e0ff */
[C---:B------:R-:W-:Y:S02]  /*10e50*/  IADD3 R57, P3, R4.reuse, 0xe000, RZ ;  /* 0x0000e00004397810 */ /* 0x040fe40007f7e0ff */
[----:B------:R-:W-:Y:S02]  /*10e60*/  IADD3.X R49, RZ, R5, RZ, P2, !PT ;  /* 0x00000005ff317210 */ /* 0x000fe400017fe4ff */
[----:B------:R-:W-:Y:S02]  /*10e70*/  IADD3 R6, P2, R4, 0xf000, RZ ;  /* 0x0000f00004067810 */ /* 0x000fe40007f5e0ff */
[----:B------:R-:W-:-:S02]  /*10e80*/  ISETP.GE.OR P1, PT, R10, UR10, P0 ;  /* 0x0000000a0a007c0c */ /* 0x000fc40008726670 */
[----:B------:R-:W-:Y:S02]  /*10e90*/  ISETP.GE.OR P0, PT, R3, UR10, P0 ;  /* 0x0000000a03007c0c */ /* 0x000fe40008706670 */
[----:B------:R-:W-:Y:S02]  /*10ea0*/  LOP3.LUT R40, R41, 0x380, RZ, 0xc0, !PT ;  /* 0x0000038029287812 */ /* 0x000fe400078ec0ff */
[----:B------:R-:W-:Y:S02]  /*10eb0*/  LOP3.LUT R76, R77, 0x380, RZ, 0xc0, !PT ;  /* 0x000003804d4c7812 */ /* 0x000fe400078ec0ff */
[----:B------:R-:W-:Y:S02]  /*10ec0*/  LOP3.LUT R68, R69, 0x380, RZ, 0xc0, !PT ;  /* 0x0000038045447812 */ /* 0x000fe400078ec0ff */
[----:B------:R-:W-:Y:S02]  /*10ed0*/  LOP3.LUT R56, R57, 0x380, RZ, 0xc0, !PT ;  /* 0x0000038039387812 */ /* 0x000fe400078ec0ff */
[----:B------:R-:W-:Y:S01]  /*10ee0*/  LOP3.LUT R11, R4, 0x380, RZ, 0xc0, !PT ;  /* 0x00000380040b7812 */ /* 0x000fe200078ec0ff */
[----:B------:R0:W-:Y:S01]  /*10ef0*/  @!P1 STG.E desc[UR20][R20.64], R2 ;  /* 0x0000000214009986 */ /* 0x0001e2000c101914 */
[----:B------:R-:W-:-:S02]  /*10f00*/  LOP3.LUT R3, R6, 0x380, RZ, 0xc0, !PT ;  /* 0x0000038006037812 */ /* 0x000fc400078ec0ff */
[----:B------:R-:W-:Y:S01]  /*10f10*/  SHF.R.U64 R40, R40, 0x3, RZ ;  /* 0x0000000328287819 */ /* 0x000fe200000012ff */
[----:B------:R1:W-:Y:S01]  /*10f20*/  @!P0 STG.E desc[UR20][R20.64+0x20], R0 ;  /* 0x0000200014008986 */ /* 0x0003e2000c101914 */
[----:B------:R-:W-:Y:S02]  /*10f30*/  SHF.R.U64 R76, R76, 0x3, RZ ;  /* 0x000000034c4c7819 */ /* 0x000fe400000012ff */
[----:B------:R-:W-:Y:S01]  /*10f40*/  SHF.R.U64 R68, R68, 0x3, RZ ;  /* 0x0000000344447819 */ /* 0x000fe200000012ff */
[----:B------:R-:W-:Y:S01]  /*10f50*/  UIMAD UR6, UR9, UR12, URZ ;  /* 0x0000000c090672a4 */ /* 0x000fe2000f8e023f */
[----:B------:R-:W-:Y:S01]  /*10f60*/  SHF.R.U64 R56, R56, 0x3, RZ ;  /* 0x0000000338387819 */ /* 0x000fe200000012ff */
[----:B------:R-:W5:Y:S01]  /*10f70*/  LD.E.128 R24, desc[UR20][R24.64] ;  /* 0x0000001418187980 */ /* 0x000f62000c101d00 */
[----:B------:R-:W-:Y:S02]  /*10f80*/  SHF.R.U64 R11, R11, 0x3, RZ ;  /* 0x000000030b0b7819 */ /* 0x000fe400000012ff */
[----:B------:R-:W-:Y:S01]  /*10f90*/  IADD3.X R45, RZ, R5, RZ, P2, !PT ;  /* 0x00000005ff2d7210 */ /* 0x000fe200017fe4ff */
[--C-:B0-----:R-:W-:Y:S01]  /*10fa0*/  IMAD.MOV.U32 R2, RZ, RZ, R18.reuse ;  /* 0x000000ffff027224 */ /* 0x101fe200078e0012 */
[----:B------:R-:W-:Y:S01]  /*10fb0*/  SHF.R.U64 R3, R3, 0x3, RZ ;  /* 0x0000000303037819 */ /* 0x000fe200000012ff */
[----:B------:R-:W5:Y:S01]  /*10fc0*/  LD.E.128 R12, desc[UR20][R12.64] ;  /* 0x000000140c0c7980 */ /* 0x000f62000c101d00 */
        /* <DEDUP_REMOVED lines=9> */
[----:B------:R-:W5:Y:S01]  /*11060*/  LD.E.128 R64, desc[UR20][R64.64] ;  /* 0x0000001440407980 */ /* 0x000f62000c101d00 */
[----:B------:R-:W-:Y:S01]  /*11070*/  LOP3.LUT R44, R3, R6, RZ, 0x3c, !PT ;  /* 0x00000006032c7212 */ /* 0x000fe200078e3cff */
[----:B------:R-:W-:Y:S01]  /*11080*/  ULDC.64 UR8, c[0x0][0xae0] ;  /* 0x0002b80000087ab9 */ /* 0x000fe20000000a00 */
[----:B------:R-:W-:Y:S01]  /*11090*/  SHF.R.S32.HI R3, RZ, 0x1f, R18 ;  /* 0x0000001fff037819 */ /* 0x000fe20000011412 */
[----:B------:R0:W5:Y:S01]  /*110a0*/  LD.E.128 R32, desc[UR20][R4.64] ;  /* 0x0000001404207980 */ /* 0x000162000c101d00 */
[----:B------:R-:W-:-:S03]  /*110b0*/  UIMAD UR6, UR4, UR13, UR6 ;  /* 0x0000000d040672a4 */ /* 0x000fc6000f8e0206 */
[----:B------:R-:W5:Y:S04]  /*110c0*/  LD.E.128 R8, desc[UR20][R8.64] ;  /* 0x0000001408087980 */ /* 0x000f68000c101d00 */
[----:B------:R-:W5:Y:S01]  /*110d0*/  LD.E.128 R52, desc[UR20][R52.64] ;  /* 0x0000001434347980 */ /* 0x000f62000c101d00 */
[----:B0-----:R-:W-:-:S03]  /*110e0*/  IMAD.U32 R5, RZ, RZ, UR12 ;  /* 0x0000000cff057e24 */ /* 0x001fc6000f8e00ff */
[----:B------:R-:W5:Y:S04]  /*110f0*/  LD.E.128 R36, desc[UR20][R36.64] ;  /* 0x0000001424247980 */ /* 0x000f68000c101d00 */
        /* <DEDUP_REMOVED lines=15> */
[----:B0-----:R-:W0:Y:S01]  /*111f0*/  FENCE.VIEW.ASYNC.S ;  /* 0x00000000000073c6 */ /* 0x001e220000000000 */
[----:B------:R-:W-:Y:S01]  /*11200*/  UIMAD UR4, UR14, UR8, URZ ;  /* 0x000000080e0472a4 */ /* 0x000fe2000f8e023f */
[----:B------:R-:W-:Y:S01]  /*11210*/  VIADD R3, R3, UR6 ;  /* 0x0000000603037c36 */ /* 0x000fe20008000000 */
[----:B------:R-:W-:Y:S01]  /*11220*/  UIMAD UR10, UR17, -0x80, UR10 ;  /* 0xffffff80110a78a4 */ /* 0x000fe2000f8e020a */
[----:B------:R-:W-:Y:S01]  /*11230*/  IMAD.U32 R5, RZ, RZ, UR8 ;  /* 0x00000008ff057e24 */ /* 0x000fe2000f8e00ff */
[----:B------:R-:W-:Y:S01]  /*11240*/  UIMAD UR4, UR18, UR9, UR4 ;  /* 0x00000009120472a4 */ /* 0x000fe2000f8e0204 */
[----:B------:R-:W-:-:S02]  /*11250*/  ULDC.64 UR6, c[0x0][0xae8] ;  /* 0x0002ba0000067ab9 */ /* 0x000fc40000000a00 */
[----:B------:R-:W-:Y:S01]  /*11260*/  IMAD.WIDE.U32 R2, R5, UR18, R2 ;  /* 0x0000001205027c25 */ /* 0x000fe2000f8e0002 */
[----:B------:R-:W-:-:S03]  /*11270*/  ISETP.GE.AND P3, PT, R212, UR10, PT ;  /* 0x0000000ad4007c0c */ /* 0x000fc6000bf66270 */
[----:B------:R-:W-:Y:S01]  /*11280*/  VIADD R3, R3, UR4 ;  /* 0x0000000403037c36 */ /* 0x000fe20008000000 */
[----:B------:R-:W-:Y:S01]  /*11290*/  UIMAD UR4, UR16, UR6, URZ ;  /* 0x00000006100472a4 */ /* 0x000fe2000f8e023f */
[----:B------:R-:W-:Y:S01]  /*112a0*/  VIADD R19, R19, 0x38820 ;  /* 0x0003882013137836 */ /* 0x000fe20000000000 */
[----:B-1----:R-:W-:Y:S01]  /*112b0*/  MOV R21, UR6 ;  /* 0x0000000600157c02 */ /* 0x002fe20008000f00 */
[C---:B------:R-:W-:Y:S01]  /*112c0*/  VIADD R5, R212.reuse, 0x60 ;  /* 0x00000060d4057836 */ /* 0x040fe20000000000 */
[----:B------:R-:W-:Y:S02]  /*112d0*/  UIMAD UR4, UR15, UR7, UR4 ;  /* 0x000000070f0472a4 */ /* 0x000fe4000f8e0204 */
[----:B------:R-:W-:Y:S01]  /*112e0*/  PRMT R19, RZ, 0x654, R19 ;  /* 0x00000654ff137816 */ /* 0x000fe20000000013 */
[----:B------:R-:W-:Y:S01]  /*112f0*/  IMAD.WIDE.U32 R20, R21, UR15, R2 ;  /* 0x0000000f15147c25 */ /* 0x000fe2000f8e0002 */
[----:B------:R-:W-:Y:S02]  /*11300*/  ISETP.GE.AND P2, PT, R5, UR10, PT ;  /* 0x0000000a05007c0c */ /* 0x000fe4000bf46270 */
[--C-:B------:R-:W-:Y:S01]  /*11310*/  SHF.R.S32.HI R213, RZ, 0x1f, R212.reuse ;  /* 0x0000001fffd57819 */ /* 0x100fe200000114d4 */
[C---:B------:R-:W-:Y:S01]  /*11320*/  VIADD R4, R212.reuse, 0x40 ;  /* 0x00000040d4047836 */ /* 0x040fe20000000000 */
[----:B------:R-:W-:Y:S01]  /*11330*/  IADD3 R0, R212, 0x20, RZ ;  /* 0x00000020d4007810 */ /* 0x000fe20007ffe0ff */
[----:B------:R-:W-:Y:S01]  /*11340*/  IMAD.U32 R5, RZ, RZ, UR17 ;  /* 0x00000011ff057e24 */ /* 0x000fe2000f8e00ff */
[----:B0-----:R0:W-:Y:S01]  /*11350*/  SYNCS.ARRIVE.TRANS64.RED.A1T0 RZ, [R19+URZ], RZ ;  /* 0x000000ff13ff79a7 */ /* 0x0011e2000810043f */
[----:B------:R-:W-:Y:S01]  /*11360*/  BSSY B1, `(.L_x_2119) ;  /* 0x000001d000017945 */ /* 0x000fe20003800000 */
[----:B------:R-:W-:Y:S01]  /*11370*/  ISETP.GE.AND P1, PT, R4, UR10, PT ;  /* 0x0000000a04007c0c */ /* 0x000fe2000bf26270 */
[----:B------:R-:W-:Y:S01]  /*11380*/  IMAD.WIDE R4, R5, 0x80, R212 ;  /* 0x0000008005047825 */ /* 0x000fe200078e02d4 */
[----:B------:R-:W-:-:S03]  /*11390*/  ISETP.GE.AND P0, PT, R0, UR10, PT ;  /* 0x0000000a00007c0c */ /* 0x000fc6000bf06270 */
[----:B0-----:R-:W-:Y:S01]  /*113a0*/  VIADD R19, R21, UR4 ;  /* 0x0000000415137c36 */ /* 0x001fe20008000000 */
[----:B------:R-:W-:Y:S09]  /*113b0*/  @P3 BRA `(.L_x_2120) ;  /* 0x00000000005c3947 */ /* 0x000ff20003800000 */
        /* <DEDUP_REMOVED lines=23> */
.L_x_2120:
[----:B------:R-:W-:Y:S05]  /*11530*/  BSYNC B1 ;  /* 0x0000000000017941 */ /* 0x000fea0003800000 */
.L_x_2119:
[----:B------:R-:W-:Y:S04]  /*11540*/  BSSY B1, `(.L_x_2121) ;  /* 0x000001b000017945 */ /* 0x000fe80003800000 */
[----:B------:R-:W-:Y:S05]  /*11550*/  @P0 BRA `(.L_x_2122) ;  /* 0x0000000000640947 */ /* 0x000fea0003800000 */
        /* <DEDUP_REMOVED lines=18> */
[----:B0----5:R-:W-:Y:S02]  /*11680*/  LEA R32, P0, R2, UR6, 0x1 ;  /* 0x0000000602207c11 */ /* 0x021fe4000f8008ff */
[----:B------:R-:W-:-:S04]  /*11690*/  IADD3 R3, R3, R17, RZ ;  /* 0x0000001103037210 */ /* 0x000fc80007ffe0ff */
[----:B------:R-:W-:-:S05]  /*116a0*/  LEA.HI.X R33, R2, UR7, R3, 0x1, P0 ;  /* 0x0000000702217c11 */ /* 0x000fca00080f0c03 */
[----:B------:R1:W-:Y:S04]  /*116b0*/  @!P3 STG.E.128 desc[UR8][R32.64], R24 ;  /* 0x000000182000b986 */ /* 0x0003e8000c101d08 */
[----:B------:R1:W-:Y:S04]  /*116c0*/  @!P4 STG.E.128 desc[UR8][R32.64+0x80], R52 ;  /* 0x000080342000c986 */ /* 0x0003e8000c101d08 */
[----:B------:R1:W-:Y:S04]  /*116d0*/  @!P5 STG.E.128 desc[UR8][R32.64+0x100], R60 ;  /* 0x0001003c2000d986 */ /* 0x0003e8000c101d08 */
[----:B------:R1:W-:Y:S02]  /*116e0*/  @!P6 STG.E.128 desc[UR8][R32.64+0x180], R68 ;  /* 0x000180442000e986 */ /* 0x0003e4000c101d08 */
.L_x_2122:
[----:B------:R-:W-:Y:S05]  /*116f0*/  BSYNC B1 ;  /* 0x0000000000017941 */ /* 0x000fea0003800000 */
.L_x_2121:
        /* <DEDUP_REMOVED lines=27> */
.L_x_2124:
[----:B------:R-:W-:Y:S05]  /*118b0*/  BSYNC B1 ;  /* 0x0000000000017941 */ /* 0x000fea0003800000 */
.L_x_2123:
[----:B------:R-:W-:Y:S05]  /*118c0*/  @P2 BRA `(.L_x_2125) ;  /* 0x0000000c00c42947 */ /* 0x000fea0003800000 */
[----:B--2--5:R-:W-:Y:S01]  /*118d0*/  IADD3 R13, P0, R4, 0x60, RZ ;  /* 0x00000060040d7810 */ /* 0x024fe20007f1e0ff */
[----:B------:R-:W-:Y:S01]  /*118e0*/  VIADD R0, R18, 0x40 ;  /* 0x0000004012007836 */ /* 0x000fe20000000000 */
[----:B------:R-:W-:Y:S01]  /*118f0*/  MOV R3, R19 ;  /* 0x0000001300037202 */ /* 0x000fe20000000f00 */
[----:B------:R-:W-:Y:S01]  /*11900*/  ULDC.64 UR6, c[0x0][0xad8] ;  /* 0x0002b60000067ab9 */ /* 0x000fe20000000a00 */
[----:B------:R-:W-:Y:S01]  /*11910*/  IMAD.MOV.U32 R2, RZ, RZ, R20 ;  /* 0x000000ffff027224 */ /* 0x000fe200078e0014 */
[----:B------:R-:W-:Y:S01]  /*11920*/  ULDC UR4, c[0x0][0xa8c] ;  /* 0x0002a30000047ab9 */ /* 0x000fe20000000800 */
[----:B------:R-:W-:Y:S01]  /*11930*/  IMAD.X R4, RZ, RZ, R5, P0 ;  /* 0x000000ffff047224 */ /* 0x000fe200000e0605 */
[----:B------:R-:W-:Y:S01]  /*11940*/  ISETP.GE.AND P2, PT, R0, UR4, PT ;  /* 0x0000000400007c0c */ /* 0x000fe2000bf46270 */
[C---:B------:R-:W-:Y:S01]  /*11950*/  VIADD R0, R18.reuse, 0x80 ;  /* 0x0000008012007836 */ /* 0x040fe20000000000 */
[----:B------:R-:W-:Y:S01]  /*11960*/  ISETP.GE.AND P1, PT, R18, UR4, PT ;  /* 0x0000000412007c0c */ /* 0x000fe2000bf26270 */
[----:B------:R-:W-:Y:S01]  /*11970*/  IMAD R4, R4, UR6, RZ ;  /* 0x0000000604047c24 */ /* 0x000fe2000f8e02ff */
[----:B------:R-:W-:Y:S01]  /*11980*/  ULDC.64 UR8, c[0x0][0x208] ;  /* 0x0000820000087ab9 */ /* 0x000fe20000000a00 */
[----:B------:R-:W-:Y:S01]  /*11990*/  IMAD.WIDE.U32 R2, R13, UR6, R2 ;  /* 0x000000060d027c25 */ /* 0x000fe2000f8e0002 */
[----:B------:R-:W-:-:S03]  /*119a0*/  ISETP.GE.AND P3, PT, R0, UR4, PT ;  /* 0x0000000400007c0c */ /* 0x000fc6000bf66270 */
        /* <DEDUP_REMOVED lines=14> */
.L_x_2117:
[----:B------:R-:W-:Y:S01]  /*11a90*/  R2UR UR8, R218 ;  /* 0x00000000da0872ca */ /* 0x000fe200000e0000 */
[----:B------:R-:W-:Y:S01]  /*11aa0*/  ULDC.64 UR6, c[0x0][0xbe0] ;  /* 0x0002f80000067ab9 */ /* 0x000fe20000000a00 */
[----:B------:R-:W-:Y:S01]  /*11ab0*/  R2UR UR4, R216 ;  /* 0x00000000d80472ca */ /* 0x000fe200000e0000 */
[----:B------:R-:W-:Y:S01]  /*11ac0*/  UISETP.NE.U32.AND UP0, UPT, UR6, URZ, UPT ;  /* 0x0000003f0600728c */ /* 0x000fe2000bf05070 */
[----:B------:R-:W-:-:S03]  /*11ad0*/  ULDC.64 UR12, c[0x0][0x208] ;  /* 0x00008200000c7ab9 */ /* 0x000fc60000000a00 */
[----:B------:R-:W-:-:S06]  /*11ae0*/  UISETP.NE.AND.EX UP1, UPT, UR7, URZ, UPT, UP0 ;  /* 0x0000003f0700728c */ /* 0x000fcc000bf25300 */
[----:B------:R-:W-:Y:S02]  /*11af0*/  PLOP3.LUT P2, PT, PT, PT, UP1, 0x80, 0x0 ;  /* 0x000000000000781c */ /* 0x000fe40003f4f018 */
[----:B------:R-:W-:Y:S02]  /*11b00*/  USHF.L.U64.HI UR10, UR4, 0x2, UR8 ;  /* 0x00000002040a7899 */ /* 0x000fe40008010208 */
[----:B------:R-:W-:Y:S01]  /*11b10*/  USHF.L.U32 UR4, UR4, 0x2, URZ ;  /* 0x0000000204047899 */ /* 0x000fe2000800063f */
[----:B------:R-:W-:-:S03]  /*11b20*/  ULDC.64 UR8, c[0x0][0xbd8] ;  /* 0x0002f60000087ab9 */ /* 0x000fc60000000a00 */
[----:B------:R-:W-:Y:S02]  /*11b30*/  @UP1 UIADD3 UR6, UP2, UR4, UR6, URZ ;  /* 0x0000000604061290 */ /* 0x000fe4000ff5e03f */
[----:B------:R-:W-:Y:S02]  /*11b40*/  UISETP.NE.U32.AND UP0, UPT, UR8, URZ, UPT ;  /* 0x0000003f0800728c */ /* 0x000fe4000bf05070 */
[----:B------:R-:W-:Y:S02]  /*11b50*/  @UP1 UIADD3.X UR7, UR10, UR7, URZ, UP2, !UPT ;  /* 0x000000070a071290 */ /* 0x000fe400097fe43f */
[----:B------:R-:W-:Y:S01]  /*11b60*/  MOV R4, UR6 ;  /* 0x0000000600047c02 */ /* 0x000fe20008000f00 */
[----:B------:R-:W-:Y:S02]  /*11b70*/  UISETP.NE.AND.EX UP0, UPT, UR9, URZ, UPT, UP0 ;  /* 0x0000003f0900728c */ /* 0x000fe4000bf05300 */
[----:B------:R-:W-:Y:S01]  /*11b80*/  UIADD3 UR4, UP1, UR4, UR8, URZ ;  /* 0x0000000804047290 */ /* 0x000fe2000ff3e03f */
[----:B------:R-:W-:-:S03]  /*11b90*/  IMAD.U32 R5, RZ, RZ, UR7 ;  /* 0x00000007ff057e24 */ /* 0x000fc6000f8e00ff */
[----:B------:R-:W-:Y:S01]  /*11ba0*/  PLOP3.LUT P1, PT, PT, PT, UP0, 0x80, 0x0 ;  /* 0x000000000000781c */ /* 0x000fe20003f2f008 */
[----:B------:R-:W-:Y:S01]  /*11bb0*/  UIADD3.X UR6, UR10, UR9, URZ, UP1, !UPT ;  /* 0x000000090a067290 */ /* 0x000fe20008ffe43f */
[----:B------:R-:W2:Y:S01]  /*11bc0*/  @P2 LDG.E R4, desc[UR12][R4.64] ;  /* 0x0000000c04042981 */ /* 0x000ea2000c1e1900 */
[----:B------:R-:W-:Y:S02]  /*11bd0*/  IMAD.MOV.U32 R9, RZ, RZ, RZ ;  /* 0x000000ffff097224 */ /* 0x000fe400078e00ff */
[----:B------:R-:W-:Y:S02]  /*11be0*/  IMAD.U32 R2, RZ, RZ, UR4 ;  /* 0x00000004ff027e24 */ /* 0x000fe4000f8e00ff */
[----:B------:R-:W-:Y:S01]  /*11bf0*/  IMAD.U32 R3, RZ, RZ, UR6 ;  /* 0x00000006ff037e24 */ /* 0x000fe2000f8e00ff */
[----:B------:R-:W-:Y:S01]  /*11c00*/  ULDC UR4, c[0x0][0xa88] ;  /* 0x0002a20000047ab9 */ /* 0x000fe20000000800 */
[----:B------:R-:W-:-:S04]  /*11c10*/  ISETP.GT.AND P0, PT, R225, 0x7f, PT ;  /* 0x0000007fe100780c */ /* 0x000fc80003f04270 */
[----:B------:R0:W5:Y:S01]  /*11c20*/  @P1 LDG.E R9, desc[UR12][R2.64] ;  /* 0x0000000c02091981 */ /* 0x000162000c1e1900 */
[----:B--2---:R-:W-:Y:S01]  /*11c30*/  @P2 R2UR UR4, R4 ;  /* 0x00000000040422ca */ /* 0x004fe200000e0000 */
[----:B0-----:R-:W-:-:S14]  /*11c40*/  @P2 BRA `(.L_x_2126) ;  /* 0x00000000001c2947 */ /* 0x001fdc0003800000 */
[----:B------:R-:W-:Y:S05]  /*11c50*/  @!P1 BRA `(.L_x_2126) ;  /* 0x0000000000189947 */ /* 0x000fea0003800000 */
[----:B------:R-:W-:Y:S02]  /*11c60*/  ULDC.64 UR6, c[0x0][0x208] ;  /* 0x0000820000067ab9 */ /* 0x000fe40000000a00 */
[----:B------:R-:W2:Y:S04]  /*11c70*/  LDG.E R4, desc[UR6][R2.64] ;  /* 0x0000000602047981 */ /* 0x000ea8000c1e1900 */
[----:B------:R-:W3:Y:S01]  /*11c80*/  LDG.E R0, desc[UR6][R2.64+0x4] ;  /* 0x0000040602007981 */ /* 0x000ee2000c1e1900 */
[----:B--2---:R-:W-:Y:S02]  /*11c90*/  R2UR UR6, R4 ;  /* 0x00000000040672ca */ /* 0x004fe400000e0000 */
[----:B---3--:R-:W-:-:S13]  /*11ca0*/  R2UR UR4, R0 ;  /* 0x00000000000472ca */ /* 0x008fda00000e0000 */
[----:B------:R-:W-:-:S12]  /*11cb0*/  UIADD3 UR4, -UR6, UR4, URZ ;  /* 0x0000000406047290 */ /* 0x000fd8000fffe13f */
.L_x_2126:
        /* <DEDUP_REMOVED lines=10> */
[----:B------:R-:W0:Y:S01]  /*11d60*/  S2R R2, SR_TID.X ;  /* 0x0000000000027919 */ /* 0x000e220000002100 */
[----:B------:R-:W-:-:S13]  /*11d70*/  R2UR UR6, R219 ;  /* 0x00000000db0672ca */ /* 0x000fda00000e0000 */
[----:B------:R-:W-:-:S05]  /*11d80*/  MOV R0, UR6 ;  /* 0x0000000600007c02 */ /* 0x000fca0008000f00 */
[----:B0-----:R-:W-:-:S04]  /*11d90*/  IMAD R0, R0, 0x80, R2 ;  /* 0x0000008000007824 */ /* 0x001fc800078e0202 */
[----:B------:R-:W-:-:S05]  /*11da0*/  VIADD R0, R0, 0xffffff80 ;  /* 0xffffff8000007836 */ /* 0x000fca0000000000 */
[----:B------:R-:W-:-:S13]  /*11db0*/  ISETP.GE.AND P0, PT, R0, UR4, PT ;  /* 0x0000000400007c0c */ /* 0x000fda000bf06270 */
[----:B------:R-:W-:Y:S05]  /*11dc0*/  @P0 BRA `(.L_x_2128) ;  /* 0x0000000000540947 */ /* 0x000fea0003800000 */
[----:B------:R-:W-:Y:S01]  /*11dd0*/  R2UR UR7, R217 ;  /* 0x00000000d90772ca */ /* 0x000fe200000e0000 */
[----:B------:R-:W-:Y:S01]  /*11de0*/  ULDC.64 UR12, c[0x0][0xb70] ;  /* 0x0002dc00000c7ab9 */ /* 0x000fe20000000a00 */
[C---:B------:R-:W-:Y:S01]  /*11df0*/  IADD3 R2, P0, R0.reuse, R9, RZ ;  /* 0x0000000900027210 */ /* 0x040fe20007f1e0ff */
        /* <DEDUP_REMOVED lines=18> */
.L_x_2128:
[----:B------:R-:W-:Y:S05]  /*11f20*/  BSYNC B1 ;  /* 0x0000000000017941 */ /* 0x000fea0003800000 */
.L_x_2127:
[----:B------:R-:W-:Y:S01]  /*11f30*/  R2UR UR11, R219 ;  /* 0x00000000db0b72ca */ /* 0x000fe200000e0000 */
[----:B------:R-:W-:Y:S01]  /*11f40*/  ULDC.64 UR6, c[0x0][0xaa0] ;  /* 0x0002a80000067ab9 */ /* 0x000fe20000000a00 */
[----:B------:R-:W-:Y:S01]  /*11f50*/  R2UR UR14, R217 ;  /* 0x00000000d90e72ca */ /* 0x000fe200000e0000 */
[----:B------:R-:W-:Y:S01]  /*11f60*/  IMAD R0, R6, UR6, RZ ;  /* 0x0000000606007c24 */ /* 0x000fe2000f8e02ff */
[----:B------:R-:W-:Y:S01]  /*11f70*/  ULDC.64 UR12, c[0x0][0xae0] ;  /* 0x0002b800000c7ab9 */ /* 0x000fe20000000a00 */
[C---:B0-----:R-:W-:Y:S01]  /*11f80*/  IMAD.WIDE.U32 R2, R9.reuse, UR6, R18 ;  /* 0x0000000609027c25 */ /* 0x041fe2000f8e0012 */
[----:B------:R-:W-:Y:S01]  /*11f90*/  UIMAD UR6, UR8, UR12, URZ ;  /* 0x0000000c080672a4 */ /* 0x000fe2000f8e023f */
[----:B------:R-:W-:Y:S01]  /*11fa0*/  MOV R8, R212 ;  /* 0x000000d400087202 */ /* 0x000fe20000000f00 */
[----:B------:R-:W-:Y:S01]  /*11fb0*/  BSSY B1, `(.L_x_2129) ;  /* 0x000002f000017945 */ /* 0x000fe20003800000 */
[----:B------:R-:W-:Y:S01]  /*11fc0*/  IMAD R9, R9, UR7, R0 ;  /* 0x0000000709097c24 */ /* 0x000fe2000f8e0200 */
[----:B------:R-:W-:Y:S01]  /*11fd0*/  IADD3 R0, R212, 0x20, RZ ;  /* 0x00000020d4007810 */ /* 0x000fe20007ffe0ff */
[----:B------:R-:W-:-:S02]  /*11fe0*/  IMAD.U32 R5, RZ, RZ, UR12 ;  /* 0x0000000cff057e24 */ /* 0x000fc4000f8e00ff */
[----:B------:R-:W-:Y:S01]  /*11ff0*/  UIMAD UR7, UR11, -0x80, UR4 ;  /* 0xffffff800b0778a4 */ /* 0x000fe2000f8e0204 */
[----:B------:R-:W-:Y:S01]  /*12000*/  IMAD.IADD R3, R3, 0x1, R9 ;  /* 0x0000000103037824 */ /* 0x000fe200078e0209 */
[----:B------:R-:W-:Y:S01]  /*12010*/  UIMAD UR6, UR14, UR13, UR6 ;  /* 0x0000000d0e0672a4 */ /* 0x000fe2000f8e0206 */
[C---:B------:R-:W-:Y:S01]  /*12020*/  VIADD R4, R212.reuse, 0x40 ;  /* 0x00000040d4047836 */ /* 0x040fe20000000000 */
[----:B------:R-:W-:Y:S01]  /*12030*/  SHF.R.S32.HI R9, RZ, 0x1f, R212 ;  /* 0x0000001fff097819 */ /* 0x000fe200000114d4 */
[----:B------:R-:W-:Y:S01]  /*12040*/  IMAD.WIDE.U32 R2, R5, UR14, R2 ;  /* 0x0000000e05027c25 */ /* 0x000fe2000f8e0002 */
[----:B------:R-:W-:Y:S01]  /*12050*/  ULDC.64 UR12, c[0x0][0xae8] ;  /* 0x0002ba00000c7ab9 */ /* 0x000fe20000000a00 */
[----:B------:R-:W-:Y:S01]  /*12060*/  ISETP.GE.AND P2, PT, R212, UR7, PT ;  /* 0x00000007d4007c0c */ /* 0x000fe2000bf46270 */
[----:B------:R-:W-:Y:S01]  /*12070*/  UIMAD UR4, UR10, UR12, URZ ;  /* 0x0000000c0a0472a4 */ /* 0x000fe2000f8e023f */
[----:B------:R-:W-:Y:S01]  /*12080*/  VIADD R3, R3, UR6 ;  /* 0x0000000603037c36 */ /* 0x000fe20008000000 */
[----:B------:R-:W-:Y:S01]  /*12090*/  ISETP.GE.AND P0, PT, R4, UR7, PT ;  /* 0x0000000704007c0c */ /* 0x000fe2000bf06270 */
[----:B------:R-:W-:Y:S01]  /*120a0*/  IMAD.U32 R5, RZ, RZ, UR12 ;  /* 0x0000000cff057e24 */ /* 0x000fe2000f8e00ff */
[----:B------:R-:W-:Y:S01]  /*120b0*/  UIMAD UR4, UR9, UR13, UR4 ;  /* 0x0000000d090472a4 */ /* 0x000fe2000f8e0204 */
[----:B------:R-:W-:Y:S01]  /*120c0*/  IMAD.U32 R11, RZ, RZ, UR11 ;  /* 0x0000000bff0b7e24 */ /* 0x000fe2000f8e00ff */
[----:B------:R-:W-:Y:S01]  /*120d0*/  ISETP.GE.AND P1, PT, R0, UR7, PT ;  /* 0x0000000700007c0c */ /* 0x000fe2000bf26270 */
[----:B------:R-:W-:-:S04]  /*120e0*/  IMAD.WIDE.U32 R4, R5, UR9, R2 ;  /* 0x0000000905047c25 */ /* 0x000fc8000f8e0002 */
[----:B------:R-:W-:Y:S02]  /*120f0*/  VIADD R13, R5, UR4 ;  /* 0x00000004050d7c36 */ /* 0x000fe40008000000 */
[----:B------:R-:W-:-:S04]  /*12100*/  IMAD.WIDE R8, R11, 0x80, R8 ;  /* 0x000000800b087825 */ /* 0x000fc800078e0208 */
[----:B------:R-:W-:Y:S01]  /*12110*/  VIADD R6, R212, 0x60 ;  /* 0x00000060d4067836 */ /* 0x000fe20000000000 */
[----:B------:R-:W-:Y:S06]  /*12120*/  @P2 BRA `(.L_x_2130) ;  /* 0x00000000005c2947 */ /* 0x000fec0003800000 */
[C---:B------:R-:W-:Y:S01]  /*12130*/  VIADD R2, R18.reuse, 0x80 ;  /* 0x0000008012027836 */ /* 0x040fe20000000000 */
[----:B------:R-:W-:Y:S01]  /*12140*/  ULDC UR4, c[0x0][0xa8c] ;  /* 0x0002a30000047ab9 */ /* 0x000fe20000000800 */
[----:B------:R-:W-:Y:S01]  /*12150*/  VIADD R0, R18, 0x40 ;  /* 0x0000004012007836 */ /* 0x000fe20000000000 */
[----:B------:R-:W-:Y:S01]  /*12160*/  ULDC.64 UR8, c[0x0][0xad8] ;  /* 0x0002b60000087ab9 */ /* 0x000fe20000000a00 */
[----:B------:R-:W-:Y:S01]  /*12170*/  IMAD.MOV.U32 R3, RZ, RZ, R13 ;  /* 0x000000ffff037224 */ /* 0x000fe200078e000d */
[----:B------:R-:W-:Y:S01]  /*12180*/  ISETP.GE.AND P5, PT, R2, UR4, PT ;  /* 0x0000000402007c0c */ /* 0x000fe2000bfa6270 */
[----:B------:R-:W-:Y:S01]  /*12190*/  IMAD R11, R9, UR8, RZ ;  /* 0x00000008090b7c24 */ /* 0x000fe2000f8e02ff */
[----:B------:R-:W-:Y:S01]  /*121a0*/  ISETP.GE.AND P4, PT, R0, UR4, PT ;  /* 0x0000000400007c0c */ /* 0x000fe2000bf86270 */
[----:B------:R-:W-:Y:S01]  /*121b0*/  IMAD.MOV.U32 R2, RZ, RZ, R4 ;  /* 0x000000ffff027224 */ /* 0x000fe200078e0004 */
[----:B------:R-:W-:Y:S01]  /*121c0*/  IADD3 R0, R18, 0xc0, RZ ;  /* 0x000000c012007810 */ /* 0x000fe20007ffe0ff */
[----:B------:R-:W-:Y:S01]  /*121d0*/  IMAD R11, R8, UR9, R11 ;  /* 0x00000009080b7c24 */ /* 0x000fe2000f8e020b */
[----:B------:R-:W-:Y:S01]  /*121e0*/  ISETP.GE.AND P3, PT, R18, UR4, PT ;  /* 0x0000000412007c0c */ /* 0x000fe2000bf66270 */
[----:B------:R-:W-:Y:S01]  /*121f0*/  IMAD.WIDE.U32 R2, R8, UR8, R2 ;  /* 0x0000000808027c25 */ /* 0x000fe2000f8e0002 */
[----:B------:R-:W-:Y:S01]  /*12200*/  ISETP.GE.AND P6, PT, R0, UR4, PT ;  /* 0x0000000400007c0c */ /* 0x000fe2000bfc6270 */
[----:B------:R-:W-:Y:S01]  /*12210*/  ULDC.64 UR8, c[0x0][0xa80] ;  /* 0x0002a00000087ab9 */ /* 0x000fe20000000a00 */
[----:B------:R-:W-:Y:S01]  /*12220*/  ULDC.64 UR10, c[0x0][0x208] ;  /* 0x00008200000a7ab9 */ /* 0x000fe20000000a00 */
[----:B------:R-:W-:Y:S01]  /*12230*/  IMAD.IADD R3, R3, 0x1, R11 ;  /* 0x0000000103037824 */ /* 0x000fe200078e020b */
[----:B------:R-:W-:-:S04]  /*12240*/  LEA R10, P2, R2, UR8, 0x1 ;  /* 0x00000008020a7c11 */ /* 0x000fc8000f8408ff */
[----:B------:R-:W-:-:S05]  /*12250*/  LEA.HI.X R11, R2, UR9, R3, 0x1, P2 ;  /* 0x00000009020b7c11 */ /* 0x000fca00090f0c03 */
[----:B------:R0:W-:Y:S04]  /*12260*/  @!P3 STG.E.128 desc[UR10][R10.64], RZ ;  /* 0x000000ff0a00b986 */ /* 0x0001e8000c101d0a */
[----:B------:R0:W-:Y:S04]  /*12270*/  @!P4 STG.E.128 desc[UR10][R10.64+0x80], RZ ;  /* 0x000080ff0a00c986 */ /* 0x0001e8000c101d0a */
[----:B------:R0:W-:Y:S04]  /*12280*/  @!P5 STG.E.128 desc[UR10][R10.64+0x100], RZ ;  /* 0x000100ff0a00d986 */ /* 0x0001e8000c101d0a */
[----:B------:R0:W-:Y:S02]  /*12290*/  @!P6 STG.E.128 desc[UR10][R10.64+0x180], RZ ;  /* 0x000180ff0a00e986 */ /* 0x0001e4000c101d0a */
.L_x_2130:
[----:B------:R-:W-:Y:S05]  /*122a0*/  BSYNC B1 ;  /* 0x0000000000017941 */ /* 0x000fea0003800000 */
.L_x_2129:
[----:B------:R-:W-:Y:S01]  /*122b0*/  BSSY B1, `(.L_x_2131) ;  /* 0x000001c000017945 */ /* 0x000fe20003800000 */
[----:B------:R-:W-:-:S03]  /*122c0*/  ISETP.GE.AND P2, PT, R6, UR7, PT ;  /* 0x0000000706007c0c */ /* 0x000fc6000bf46270 */
[----:B------:R-:W-:Y:S10]  /*122d0*/  @P1 BRA `(.L_x_2132) ;  /* 0x0000000000641947 */ /* 0x000ff40003800000 */
        /* <DEDUP_REMOVED lines=25> */
.L_x_2132:
[----:B------:R-:W-:Y:S05]  /*12470*/  BSYNC B1 ;  /* 0x0000000000017941 */ /* 0x000fea0003800000 */
.L_x_2131:
        /* <DEDUP_REMOVED lines=27> */
.L_x_2134:
[----:B------:R-:W-:Y:S05]  /*12630*/  BSYNC B1 ;  /* 0x0000000000017941 */ /* 0x000fea0003800000 */
.L_x_2133:
[----:B------:R-:W-:Y:S05]  /*12640*/  @P2 BRA `(.L_x_2125) ;  /* 0x0000000000642947 */ /* 0x000fea0003800000 */
[----:B------:R-:W-:Y:S01]  /*12650*/  IADD3 R5, P0, R8, 0x60, RZ ;  /* 0x0000006008057810 */ /* 0x000fe20007f1e0ff */
[----:B------:R-:W-:Y:S01]  /*12660*/  ULDC UR4, c[0x0][0xa8c] ;  /* 0x0002a30000047ab9 */ /* 0x000fe20000000800 */
[C---:B------:R-:W-:Y:S01]  /*12670*/  IADD3 R0, R18.reuse, 0x40, RZ ;  /* 0x0000004012007810 */ /* 0x040fe20007ffe0ff */
[----:B------:R-:W-:Y:S01]  /*12680*/  ULDC.64 UR6, c[0x0][0xad8] ;  /* 0x0002b60000067ab9 */ /* 0x000fe20000000a00 */
[----:B------:R-:W-:Y:S01]  /*12690*/  IMAD.MOV.U32 R2, RZ, RZ, R4 ;  /* 0x000000ffff027224 */ /* 0x000fe200078e0004 */
[----:B------:R-:W-:Y:S01]  /*126a0*/  ISETP.GE.AND P1, PT, R18, UR4, PT ;  /* 0x0000000412007c0c */ /* 0x000fe2000bf26270 */
        /* <DEDUP_REMOVED lines=19> */
.L_x_2125:
[----:B------:R-:W-:Y:S05]  /*127e0*/  BSYNC B0 ;  /* 0x0000000000007941 */ /* 0x000fea0003800000 */
.L_x_2116:
[----:B------:R-:W-:Y:S02]  /*127f0*/  ULDC UR4, c[0x0][0xc14] ;  /* 0x0003050000047ab9 */ /* 0x000fe40000000800 */
[----:B------:R-:W-:-:S13]  /*12800*/  ISETP.GE.AND P0, PT, R7, UR4, PT ;  /* 0x0000000407007c0c */ /* 0x000fda000bf06270 */
[----:B------:R-:W-:Y:S05]  /*12810*/  @!P0 BRA `(.L_x_2135) ;  /* 0xfffffee4006c8947 */ /* 0x000fea000383ffff */
[----:B------:R-:W-:Y:S05]  /*12820*/  EXIT ;  /* 0x000000000000794d */ /* 0x000fea0003800000 */
.L_x_2080:
        /* <DEDUP_REMOVED lines=50> */
[----:B-1----:R-:W-:-:S04]  /*12b50*/  SEL R5, R5, RZ, P0 ;  /* 0x000000ff05057207 */ /* 0x002fc80000000000 */
[----:B------:R-:W-:-:S05]  /*12b60*/  IADD3 R4, R2, R5, RZ ;  /* 0x0000000502047210 */ /* 0x000fca0007ffe0ff */
        /* <DEDUP_REMOVED lines=10> */
.L_x_2140:
        /* <DEDUP_REMOVED lines=16> */
.L_x_2139:
[----:B------:R-:W-:Y:S05]  /*12d10*/  BSYNC B0 ;  /* 0x0000000000007941 */ /* 0x000fea0003800000 */
.L_x_2138:
        /* <DEDUP_REMOVED lines=20> */
[----:B------:R-:W0:Y:S02]  /*12e60*/  SHFL.IDX PT, R3, R4, 0x1f, 0x1f ;  /* 0x03e01f0004037f89 */ /* 0x000e2400000e0000 */
[----:B0-----:R-:W-:-:S05]  /*12e70*/  IMAD R2, R3, UR4, RZ ;  /* 0x0000000403027c24 */ /* 0x001fca000f8e02ff */
[----:B------:R-:W-:-:S04]  /*12e80*/  IADD3 R5, R2, R5, RZ ;  /* 0x0000000502057210 */ /* 0x000fc80007ffe0ff */
[----:B------:R-:W-:-:S13]  /*12e90*/  ISETP.GT.AND P0, PT, R5, UR6, PT ;  /* 0x0000000605007c0c */ /* 0x000fda000bf04270 */
[----:B------:R-:W-:Y:S05]  /*12ea0*/  @!P0 BRA `(.L_x_2140) ;  /* 0xfffffffc00588947 */ /* 0x000fea000383ffff */
.L_x_2136:
        /* <DEDUP_REMOVED lines=21> */
.L_x_2141:
[----:B-1----:R-:W-:Y:S01]  /*13000*/  IADD3 R2, RZ, -R3, RZ ;  /* 0x80000003ff027210 */ /* 0x002fe20007ffe0ff */
[----:B---3--:R-:W-:Y:S01]  /*13010*/  IMAD R16, R16, UR4, R7 ;  /* 0x0000000410107c24 */ /* 0x008fe2000f8e0207 */
[----:B--2---:R-:W-:-:S03]  /*13020*/  IABS R4, R6 ;  /* 0x0000000600047213 */ /* 0x004fc60000000000 */
        /* <DEDUP_REMOVED lines=29> */
[----:B-1----:R-:W-:Y:S01]  /*13200*/  IMAD.MOV.U32 R2, RZ, RZ, RZ ;  /* 0x000000ffff027224 */ /* 0x002fe200078e00ff */
[----:B--2---:R-:W-:-:S05]  /*13210*/  IADD3 R6, RZ, -R3, RZ ;  /* 0x80000003ff067210 */ /* 0x004fca0007ffe0ff */
        /* <DEDUP_REMOVED lines=22> */
.L_x_2137:
[----:B------:R-:W-:Y:S01]  /*13380*/  MOV R17, RZ ;  /* 0x000000ff00117202 */ /* 0x000fe20000000f00 */
[----:B------:R-:W-:Y:S02]  /*13390*/  IMAD.U32 R16, RZ, RZ, UR6 ;  /* 0x00000006ff107e24 */ /* 0x000fe4000f8e00ff */
[----:B------:R-:W-:-:S07]  /*133a0*/  IMAD.MOV.U32 R18, RZ, RZ, RZ ;  /* 0x000000ffff127224 */ /* 0x000fce00078e00ff */
.L_x_2142:
[----:B------:R-:W1:Y:S01]  /*133b0*/  S2R R2, SR_TID.X ;  /* 0x0000000000027919 */ /* 0x000e620000002100 */
[----:B------:R-:W-:Y:S01]  /*133c0*/  STL [R1+0x20], RZ ;  /* 0x000020ff01007387 */ /* 0x000fe20000100800 */
        /* <DEDUP_REMOVED lines=10> */
[----:B------:R1:W-:Y:S03]  /*13470*/  STL [R1], RZ ;  /* 0x000000ff01007387 */ /* 0x0003e60000100800 */
[----:B------:R-:W-:Y:S05]  /*13480*/  @P0 BRA `(.L_x_2143) ;  /* 0x0000004400dc0947 */ /* 0x000fea0003800000 */
[----:B-1----:R-:W-:Y:S01]  /*13490*/  IMAD.MOV.U32 R0, RZ, RZ, 0x1 ;  /* 0x00000001ff007424 */ /* 0x002fe200078e00ff */
[----:B------:R1:W-:Y:S01]  /*134a0*/  STL [R1], RZ ;  /* 0x000000ff01007387 */ /* 0x0003e20000100800 */
[----:B------:R-:W-:Y:S01]  /*134b0*/  ULDC UR38, c[0x0][0xc] ;  /* 0x0000030000267ab9 */ /* 0x000fe20000000800 */
[----:B------:R-:W-:Y:S02]  /*134c0*/  ULDC.64 UR36, c[0x0][0x198] ;  /* 0x0000660000247ab9 */ /* 0x000fe40000000a00 */
[----:B------:R1:W-:Y:S04]  /*134d0*/  STL [R1+0x8], R0 ;  /* 0x0000080001007387 */ /* 0x0003e80000100800 */
[----:B------:R1:W-:Y:S02]  /*134e0*/  STL [R1+0x20], RZ ;  /* 0x000020ff01007387 */ /* 0x0003e40000100800 */
.L_x_2211:
[----:B--2---:R-:W2:Y:S01]  /*134f0*/  LDC.64 R2, c[0x0][0xc60] ;  /* 0x00031800ff027b82 */ /* 0x004ea20000000a00 */
[----:B------:R-:W-:Y:S01]  /*13500*/  ULDC.64 UR4, c[0x0][0x208] ;  /* 0x0000820000047ab9 */ /* 0x000fe20000000a00 */
[----:B--2---:R-:W-:-:S05]  /*13510*/  IMAD.WIDE R2, R19, 0x4, R2 ;  /* 0x0000000413027825 */ /* 0x004fca00078e0202 */
[----:B------:R-:W2:Y:S01]  /*13520*/  LDG.E R5, desc[UR4][R2.64] ;  /* 0x0000000402057981 */ /* 0x000ea2000c1e1900 */
[----:B------:R-:W-:Y:S05]  /*13530*/  YIELD ;  /* 0x0000000000007946 */ /* 0x000fea0003800000 */
[----:B------:R-:W-:Y:S01]  /*13540*/  ULDC.64 UR4, c[0x0][0xa28] ;  /* 0x00028a0000047ab9 */ /* 0x000fe20000000a00 */
[----:B-1----:R-:W-:Y:S01]  /*13550*/  MOV R0, RZ ;  /* 0x000000ff00007202 */ /* 0x002fe20000000f00 */
[----:B------:R-:W-:Y:S01]  /*13560*/  ULDC.64 UR8, c[0x0][0x208] ;  /* 0x0000820000087ab9 */ /* 0x000fe20000000a00 */
[----:B------:R-:W-:Y:S01]  /*13570*/  ISETP.NE.U32.AND P0, PT, RZ, UR4, PT ;  /* 0x00000004ff007c0c */ /* 0x000fe2000bf05070 */
[----:B------:R-:W-:Y:S01]  /*13580*/  IMAD.MOV.U32 R6, RZ, RZ, RZ ;  /* 0x000000ffff067224 */ /* 0x000fe200078e00ff */
[----:B------:R-:W-:-:S02]  /*13590*/  ULDC.64 UR6, c[0x0][0xa08] ;  /* 0x0002820000067ab9 */ /* 0x000fc40000000a00 */
[----:B------:R-:W-:Y:S02]  /*135a0*/  ISETP.NE.AND.EX P0, PT, RZ, UR5, PT, P0 ;  /* 0x00000005ff007c0c */ /* 0x000fe4000bf05300 */
[----:B--2---:R-:W-:Y:S01]  /*135b0*/  SHF.R.S32.HI R4, RZ, 0x1f, R5 ;  /* 0x0000001fff047819 */ /* 0x004fe20000011405 */
[----:B------:R-:W-:-:S10]  /*135c0*/  IMAD.SHL.U32 R11, R5, 0x4, RZ ;  /* 0x00000004050b7824 */ /* 0x000fd400078e00ff */
[C---:B------:R-:W-:Y:S01]  /*135d0*/  @P0 LEA R2, P1, R5.reuse, UR4, 0x2 ;  /* 0x0000000405020c11 */ /* 0x040fe2000f8210ff */
[----:B------:R1:W-:Y:S03]  /*135e0*/  STL [R1+0x10], R5 ;  /* 0x0000100501007387 */ /* 0x0003e60000100800 */
[C-C-:B------:R-:W-:Y:S01]  /*135f0*/  @P0 LEA.HI.X R3, R5.reuse, UR5, R4.reuse, 0x2, P1 ;  /* 0x0000000505030c11 */ /* 0x140fe200088f1404 */
[----:B------:R-:W-:Y:S02]  /*13600*/  ULDC.64 UR4, c[0x0][0xa18] ;  /* 0x0002860000047ab9 */ /* 0x000fe40000000a00 */
[----:B------:R-:W-:Y:S02]  /*13610*/  ISETP.NE.U32.AND P1, PT, RZ, UR4, PT ;  /* 0x00000004ff007c0c */ /* 0x000fe4000bf25070 */
[----:B------:R2:W5:Y:S01]  /*13620*/  @P0 LDG.E R0, desc[UR8][R2.64] ;  /* 0x0000000802000981 */ /* 0x000562000c1e1900 */
[----:B------:R-:W-:-:S02]  /*13630*/  SHF.L.U64.HI R10, R5, 0x2, R4 ;  /* 0x00000002050a7819 */ /* 0x000fc40000010204 */
[----:B------:R-:W-:Y:S01]  /*13640*/  ISETP.NE.AND.EX P1, PT, RZ, UR5, PT, P1 ;  /* 0x00000005ff007c0c */ /* 0x000fe2000bf25310 */
[----:B------:R-:W-:Y:S04]  /*13650*/  STL [R1+0x18], R11 ;  /* 0x0000180b01007387 */ /* 0x000fe80000100800 */
[----:B------:R-:W-:Y:S08]  /*13660*/  STL [R1+0x1c], R10 ;  /* 0x00001c0a01007387 */ /* 0x000ff00000100800 */
[----:B------:R-:W-:-:S04]  /*13670*/  @P1 IADD3 R8, P0, R11, UR4, RZ ;  /* 0x000000040b081c10 */ /* 0x000fc8000ff1e0ff */
[C---:B------:R-:W-:Y:S01]  /*13680*/  @P1 IADD3.X R9, R10.reuse, UR5, RZ, P0, !PT ;  /* 0x000000050a091c10 */ /* 0x040fe200087fe4ff */
[----:B------:R-:W-:Y:S02]  /*13690*/  ULDC.64 UR4, c[0x0][0xa00] ;  /* 0x0002800000047ab9 */ /* 0x000fe40000000a00 */
[----:B------:R-:W-:Y:S02]  /*136a0*/  ISETP.NE.U32.AND P2, PT, RZ, UR4, PT ;  /* 0x00000004ff007c0c */ /* 0x000fe4000bf45070 */
[C---:B--2---:R-:W-:Y:S02]  /*136b0*/  IADD3 R2, P0, R11.reuse, UR4, RZ ;  /* 0x000000040b027c10 */ /* 0x044fe4000ff1e0ff */
[----:B------:R-:W-:Y:S02]  /*136c0*/  ISETP.NE.AND.EX P2, PT, RZ, UR5, PT, P2 ;  /* 0x00000005ff007c0c */ /* 0x000fe4000bf45320 */
[----:B------:R-:W-:Y:S01]  /*136d0*/  IADD3.X R3, R10, UR5, RZ, P0, !PT ;  /* 0x000000050a037c10 */ /* 0x000fe200087fe4ff */
[----:B------:R-:W-:Y:S01]  /*136e0*/  ULDC UR4, c[0x0][0x288] ;  /* 0x0000a20000047ab9 */ /* 0x000fe20000000800 */
[----:B------:R-:W-:-:S04]  /*136f0*/  IADD3 R4, P0, R11, UR6, RZ ;  /* 0x000000060b047c10 */ /* 0x000fc8000ff1e0ff */
[----:B-1----:R-:W-:-:S05]  /*13700*/  IADD3.X R5, R10, UR7, RZ, P0, !PT ;  /* 0x000000070a057c10 */ /* 0x002fca00087fe4ff */
[----:B------:R-:W2:Y:S01]  /*13710*/  @P2 LDG.E R6, desc[UR8][R2.64] ;  /* 0x0000000802062981 */ /* 0x000ea2000c1e1900 */
[----:B------:R-:W-:-:S04]  /*13720*/  ISETP.NE.U32.AND P0, PT, RZ, UR6, PT ;  /* 0x00000006ff007c0c */ /* 0x000fc8000bf05070 */
[----:B------:R-:W-:Y:S01]  /*13730*/  ISETP.NE.AND.EX P0, PT, RZ, UR7, PT, P0 ;  /* 0x00000007ff007c0c */ /* 0x000fe2000bf05300 */
[----:B--2---:R1:W-:Y:S02]  /*13740*/  STL [R1+0x24], R6 ;  /* 0x0000240601007387 */ /* 0x0043e40000100800 */
[----:B-1----:R-:W-:Y:S01]  /*13750*/  IMAD.U32 R6, RZ, RZ, UR4 ;  /* 0x00000004ff067e24 */ /* 0x002fe2000f8e00ff */
[----:B------:R-:W-:Y:S02]  /*13760*/  ULDC.64 UR4, c[0x0][0x3f8] ;  /* 0x0000fe0000047ab9 */ /* 0x000fe40000000a00 */
[----:B------:R-:W-:-:S03]  /*13770*/  UISETP.NE.U32.AND UP0, UPT, UR4, URZ, UPT ;  /* 0x0000003f0400728c */ /* 0x000fc6000bf05070 */
[----:B------:R-:W-:Y:S01]  /*13780*/  ULDC UR4, c[0x0][0x404] ;  /* 0x0001010000047ab9 */ /* 0x000fe20000000800 */
[----:B------:R-:W-:Y:S01]  /*13790*/  UISETP.NE.AND.EX UP0, UPT, UR5, URZ, UPT, UP0 ;  /* 0x0000003f0500728c */ /* 0x000fe2000bf05300 */
[----:B------:R1:W5:Y:S02]  /*137a0*/  @P1 LDG.E R6, desc[UR8][R8.64] ;  /* 0x0000000808061981 */ /* 0x000364000c1e1900 */
[----:B------:R-:W-:Y:S01]  /*137b0*/  ULDC UR5, c[0x0][0x2e0] ;  /* 0x0000b80000057ab9 */ /* 0x000fe20000000800 */
[----:B------:R-:W-:-:S04]  /*137c0*/  USEL UR4, UR4, 0x1, UP0 ;  /* 0x0000000104047887 */ /* 0x000fc80008000000 */
[----:B------:R-:W-:-:S06]  /*137d0*/  UIMAD UR4, UR4, UR5, URZ ;  /* 0x00000005040472a4 */ /* 0x000fcc000f8e023f */
[----:B------:R-:W-:Y:S01]  /*137e0*/  IMAD.U32 R7, RZ, RZ, UR4 ;  /* 0x00000004ff077e24 */ /* 0x000fe2000f8e00ff */
[----:B-1----:R-:W-:Y:S06]  /*137f0*/  @P1 BRA `(.L_x_2144) ;  /* 0x0000000000141947 */ /* 0x002fec0003800000 */
[----:B------:R-:W-:Y:S05]  /*13800*/  @!P2 BRA `(.L_x_2144) ;  /* 0x000000000010a947 */ /* 0x000fea0003800000 */
[----:B------:R-:W-:Y:S02]  /*13810*/  ULDC.64 UR4, c[0x0][0x208] ;  /* 0x0000820000047ab9 */ /* 0x000fe40000000a00 */
[----:B-----5:R-:W2:Y:S04]  /*13820*/  LDG.E R6, desc[UR4][R2.64] ;  /* 0x0000000402067981 */ /* 0x020ea8000c1e1900 */
[----:B------:R-:W2:Y:S02]  /*13830*/  LDG.E R9, desc[UR4][R2.64+0x4] ;  /* 0x0000040402097981 */ /* 0x000ea4000c1e1900 */
[----:B--2---:R-:W-:-:S07]  /*13840*/  IADD3 R6, -R6, R9, RZ ;  /* 0x0000000906067210 */ /* 0x004fce0007ffe1ff */
.L_x_2144:
[----:B------:R-:W-:Y:S01]  /*13850*/  IMAD.MOV.U32 R3, RZ, RZ, RZ ;  /* 0x000000ffff037224 */ /* 0x000fe200078e00ff */
[----:B------:R-:W-:-:S05]  /*13860*/  ULDC.64 UR4, c[0x0][0x208] ;  /* 0x0000820000047ab9 */ /* 0x000fca0000000a00 */
[----:B------:R-:W2:Y:S01]  /*13870*/  @P0 LDG.E R3, desc[UR4][R4.64] ;  /* 0x0000000404030981 */ /* 0x000ea2000c1e1900 */
[----:B------:R-:W-:Y:S02]  /*13880*/  ULDC.64 UR4, c[0x0][0xa20] ;  /* 0x0002880000047ab9 */ /* 0x000fe40000000a00 */
[----:B------:R-:W-:-:S04]  /*13890*/  ISETP.NE.U32.AND P1, PT, RZ, UR4, PT ;  /* 0x00000004ff007c0c */ /* 0x000fc8000bf25070 */
[----:B------:R-:W-:Y:S01]  /*138a0*/  ISETP.NE.AND.EX P1, PT, RZ, UR5, PT, P1 ;  /* 0x00000005ff007c0c */ /* 0x000fe2000bf25310 */
[----:B--2--5:R-:W-:-:S05]  /*138b0*/  IMAD.IADD R2, R3, 0x1, R0 ;  /* 0x0000000103027824 */ /* 0x024fca00078e0200 */
[----:B------:R1:W-:Y:S07]  /*138c0*/  STL [R1+0x4], R2 ;  /* 0x0000040201007387 */ /* 0x0003ee0000100800 */
[----:B------:R-:W-:Y:S05]  /*138d0*/  @!P1 BRA `(.L_x_2145) ;  /* 0x0000000000149947 */ /* 0x000fea0003800000 */
[----:B-1----:R-:W-:Y:S01]  /*138e0*/  IADD3 R2, P0, R11, UR4, RZ ;  /* 0x000000040b027c10 */ /* 0x002fe2000ff1e0ff */
[----:B------:R-:W-:-:S03]  /*138f0*/  ULDC.64 UR6, c[0x0][0x208] ;  /* 0x0000820000067ab9 */ /* 0x000fc60000000a00 */
[----:B------:R-:W-:-:S05]  /*13900*/  IADD3.X R3, R10, UR5, RZ, P0, !PT ;  /* 0x000000050a037c10 */ /* 0x000fca00087fe4ff */
[----:B------:R2:W5:Y:S01]  /*13910*/  LDG.E R7, desc[UR6][R2.64] ;  /* 0x0000000602077981 */ /* 0x000562000c1e1900 */
[----:B------:R-:W-:Y:S05]  /*13920*/  BRA `(.L_x_2146) ;  /* 0x0000000000147947 */ /* 0x000fea0003800000 */
.L_x_2145:
[----:B------:R-:W-:Y:S05]  /*13930*/  @!P0 BRA `(.L_x_2146) ;  /* 0x0000000000108947 */ /* 0x000fea0003800000 */
[----:B------:R-:W-:Y:S02]  /*13940*/  ULDC.64 UR4, c[0x0][0x208] ;  /* 0x0000820000047ab9 */ /* 0x000fe40000000a00 */
[----:B------:R-:W2:Y:S04]  /*13950*/  LDG.E R7, desc[UR4][R4.64] ;  /* 0x0000000404077981 */ /* 0x000ea8000c1e1900 */
[----:B-1----:R-:W2:Y:S02]  /*13960*/  LDG.E R2, desc[UR4][R4.64+0x4] ;  /* 0x0000040404027981 */ /* 0x002ea4000c1e1900 */
[----:B--2---:R-:W-:-:S07]  /*13970*/  IMAD.IADD R7, R2, 0x1, -R7 ;  /* 0x0000000102077824 */ /* 0x004fce00078e0a07 */
.L_x_2146:
[----:B-----5:R-:W-:Y:S01]  /*13980*/  IMAD.IADD R7, R7, 0x1, -R0 ;  /* 0x0000000107077824 */ /* 0x020fe200078e0a00 */
[----:B------:R-:W-:Y:S01]  /*13990*/  LEA R0, R17, 0xcf, 0x7 ;  /* 0x000000cf11007811 */ /* 0x000fe200078e38ff */
[----:B------:R-:W-:Y:S03]  /*139a0*/  BSSY B6, `(.L_x_2147) ;  /* 0x0000361000067945 */ /* 0x000fe60003800000 */
[C---:B------:R-:W-:Y:S02]  /*139b0*/  IADD3 R0, R7.reuse, R0, -R6 ;  /* 0x0000000007007210 */ /* 0x040fe40007ffe806 */
[----:B------:R-:W-:-:S03]  /*139c0*/  IADD3 R7, R7, 0x4f, RZ ;  /* 0x0000004f07077810 */ /* 0x000fc60007ffe0ff */
[----:B-12---:R-:W-:-:S04]  /*139d0*/  IMAD.HI R2, R0, 0x66666667, RZ ;  /* 0x6666666700027827 */ /* 0x006fc800078e02ff */
[----:B------:R-:W-:Y:S01]  /*139e0*/  IMAD.HI R7, R7, 0x66666667, RZ ;  /* 0x6666666707077827 */ /* 0x000fe200078e02ff */
[----:B------:R-:W-:-:S04]  /*139f0*/  SHF.R.U32.HI R3, RZ, 0x1f, R2 ;  /* 0x0000001fff037819 */ /* 0x000fc80000011602 */
[----:B------:R-:W-:Y:S02]  /*13a00*/  SHF.R.U32.HI R0, RZ, 0x1f, R7 ;  /* 0x0000001fff007819 */ /* 0x000fe40000011607 */
[----:B------:R-:W-:Y:S02]  /*13a10*/  LEA.HI.SX32 R3, R2, R3, 0x1b ;  /* 0x0000000302037211 */ /* 0x000fe400078fdaff */
[----:B------:R-:W-:-:S04]  /*13a20*/  LEA.HI.SX32 R0, R7, R0, 0x1b ;  /* 0x0000000007007211 */ /* 0x000fc800078fdaff */
[----:B------:R-:W-:-:S04]  /*13a30*/  VIMNMX R4, R0, R3, PT ;  /* 0x0000000300047248 */ /* 0x000fc80003fe0100 */
[----:B------:R-:W-:Y:S01]  /*13a40*/  ISETP.GT.AND P0, PT, R4, RZ, PT ;  /* 0x000000ff0400720c */ /* 0x000fe20003f04270 */
[----:B------:R1:W-:-:S12]  /*13a50*/  STL [R1+0x14], R4 ;  /* 0x0000140401007387 */ /* 0x0003d80000100800 */
[----:B-1----:R-:W-:Y:S05]  /*13a60*/  @P0 BRA `(.L_x_2148) ;  /* 0x0000000000480947 */ /* 0x002fea0003800000 */
[----:B------:R-:W1:Y:S02]  /*13a70*/  S2R R4, SR_TID.X ;  /* 0x0000000000047919 */ /* 0x000e640000002100 */
        /* <DEDUP_REMOVED lines=15> */
[----:B-1----:R-:W-:Y:S01]  /*13b70*/  IADD3 R16, R0, UR38, R7 ;  /* 0x0000002600107c10 */ /* 0x002fe2000fffe007 */
[----:B------:R-:W-:Y:S06]  /*13b80*/  BRA `(.L_x_2149) ;  /* 0x0000003400087947 */ /* 0x000fec0003800000 */
.L_x_2148:
[----:B------:R-:W1:Y:S01]  /*13b90*/  S2R R3, SR_CgaCtaId ;  /* 0x0000000000037919 */ /* 0x000e620000008800 */
[----:B------:R-:W-:-:S04]  /*13ba0*/  MOV R0, 0x400 ;  /* 0x0000040000007802 */ /* 0x000fc80000000f00 */
[----:B-1----:R-:W-:-:S05]  /*13bb0*/  LEA R2, R3, R0, 0x18 ;  /* 0x0000000003027211 */ /* 0x002fca00078ec0ff */
[----:B------:R1:W-:Y:S01]  /*13bc0*/  STL [R1+0xc], R2 ;  /* 0x00000c0201007387 */ /* 0x0003e20000100800 */
[----:B------:R-:W-:-:S05]  /*13bd0*/  VIADD R0, R2, 0x24400 ;  /* 0x0002440002007836 */ /* 0x000fca0000000000 */
        /* <DEDUP_REMOVED lines=10> */
[----:B0-----:R-:W-:Y:S01]  /*13c80*/  MOV R13, RZ ;  /* 0x000000ff000d7202 */ /* 0x001fe20000000f00 */
[----:B------:R-:W-:Y:S02]  /*13c90*/  IMAD.U32 R6, RZ, RZ, UR8 ;  /* 0x00000008ff067e24 */ /* 0x000fe4000f8e00ff */
[----:B------:R-:W-:-:S02]  /*13ca0*/  IMAD.U32 R10, RZ, RZ, UR4 ;  /* 0x00000004ff0a7e24 */ /* 0x000fc4000f8e00ff */
[----:B------:R-:W-:Y:S02]  /*13cb0*/  IMAD.U32 R11, RZ, RZ, UR5 ;  /* 0x00000005ff0b7e24 */ /* 0x000fe4000f8e00ff */
[----:B------:R-:W-:Y:S02]  /*13cc0*/  IMAD.MOV.U32 R8, RZ, RZ, 0x70 ;  /* 0x00000070ff087424 */ /* 0x000fe400078e00ff */
[----:B------:R-:W-:-:S07]  /*13cd0*/  IMAD.MOV.U32 R12, RZ, RZ, 0x1 ;  /* 0x00000001ff0c7424 */ /* 0x000fce00078e00ff */
[----:B------:R-:W-:-:S07]  /*13ce0*/  LEPC R20, `(.L_x_2150) ;  /* 0x000000001014794e */ /* 0x000fce0000000000 */
[----:B-1----:R-:W-:Y:S05]  /*13cf0*/  CALL.ABS.NOINC R2 ;  /* 0x0000000002007343 */ /* 0x002fea0003c00000 */
.L_x_2150:
        /* <DEDUP_REMOVED lines=12> */
[----:B0-----:R-:W-:Y:S01]  /*13dc0*/  MOV R13, RZ ;  /* 0x000000ff000d7202 */ /* 0x001fe20000000f00 */
[----:B------:R-:W-:Y:S02]  /*13dd0*/  IMAD.U32 R6, RZ, RZ, UR8 ;  /* 0x00000008ff067e24 */ /* 0x000fe4000f8e00ff */
[----:B------:R-:W-:-:S02]  /*13de0*/  IMAD.U32 R10, RZ, RZ, UR4 ;  /* 0x00000004ff0a7e24 */ /* 0x000fc4000f8e00ff */
[----:B------:R-:W-:Y:S02]  /*13df0*/  IMAD.U32 R11, RZ, RZ, UR5 ;  /* 0x00000005ff0b7e24 */ /* 0x000fe4000f8e00ff */
[----:B------:R-:W-:Y:S02]  /*13e00*/  IMAD.MOV.U32 R8, RZ, RZ, 0x70 ;  /* 0x00000070ff087424 */ /* 0x000fe400078e00ff */
[----:B-1----:R-:W-:-:S07]  /*13e10*/  IMAD.MOV.U32 R12, RZ, RZ, 0x1 ;  /* 0x00000001ff0c7424 */ /* 0x002fce00078e00ff */
[----:B------:R-:W-:-:S07]  /*13e20*/  LEPC R20, `(.L_x_2152) ;  /* 0x000000001014794e */ /* 0x000fce0000000000 */
[----:B--2---:R-:W-:Y:S05]  /*13e30*/  CALL.ABS.NOINC R2 ;  /* 0x0000000002007343 */ /* 0x004fea0003c00000 */
.L_x_2152:
        /* <DEDUP_REMOVED lines=16> */
.L_x_2151:
        /* <DEDUP_REMOVED lines=18> */
[----:B------:R-:W1:Y:S01]  /*14060*/  LDC R0, c[0x0][0x428] ;  /* 0x00010a00ff007b82 */ /* 0x000e620000000800 */
[----:B----4-:R-:W-:-:S06]  /*14070*/  MOV R4, R7 ;  /* 0x0000000700047202 */ /* 0x010fcc0000000f00 */
[----:B------:R2:W5:Y:S01]  /*14080*/  @P0 LDG.E R4, desc[UR6][R2.64] ;  /* 0x0000000602040981 */ /* 0x000562000c1e1900 */
[----:B------:R-:W-:Y:S01]  /*14090*/  IMAD R17, R17, 0x80, R8 ;  /* 0x0000008011117824 */ /* 0x000fe200078e0208 */
[----:B------:R-:W-:Y:S02]  /*140a0*/  PLOP3.LUT P1, PT, P6, PT, PT, 0x8, 0x0 ;  /* 0x000000000000781c */ /* 0x000fe4000372e170 */
[----:B-1----:R-:W-:Y:S01]  /*140b0*/  ISETP.NE.AND P0, PT, R0, 0x1, PT ;  /* 0x000000010000780c */ /* 0x002fe20003f05270 */
[----:B------:R-:W-:-:S12]  /*140c0*/  IMAD.MOV.U32 R0, RZ, RZ, R18 ;  /* 0x000000ffff007224 */ /* 0x000fd800078e0012 */
[----:B------:R-:W1:Y:S08]  /*140d0*/  @P0 LDC R5, c[0x0][0x42c] ;  /* 0x00010b00ff050b82 */ /* 0x000e700000000800 */
[----:B------:R-:W3:Y:S01]  /*140e0*/  @P0 LDC R6, c[0x0][0x430] ;  /* 0x00010c00ff060b82 */ /* 0x000ee20000000800 */
[----:B-1----:R-:W-:-:S05]  /*140f0*/  @P0 IMAD.HI.U32 R5, R18, R5, RZ ;  /* 0x0000000512050227 */ /* 0x002fca00078e00ff */
[----:B---3--:R-:W-:Y:S02]  /*14100*/  @P0 SHF.R.U32.HI R0, RZ, R6, R5 ;  /* 0x00000006ff000219 */ /* 0x008fe40000011605 */
[----:B------:R-:W-:-:S04]  /*14110*/  ISETP.NE.U32.AND P0, PT, RZ, UR4, PT ;  /* 0x00000004ff007c0c */ /* 0x000fc8000bf05070 */
[----:B------:R-:W-:-:S04]  /*14120*/  ISETP.NE.AND.EX P0, PT, RZ, UR5, PT, P0 ;  /* 0x00000005ff007c0c */ /* 0x000fc8000bf05300 */
[----:B--2---:R-:W-:-:S09]  /*14130*/  SEL R7, R7, RZ, !P0 ;  /* 0x000000ff07077207 */ /* 0x004fd20004000000 */
.L_x_2153:
        /* <DEDUP_REMOVED lines=16> */
.L_x_2154:
        /* <DEDUP_REMOVED lines=15> */
.L_x_2155:
        /* <DEDUP_REMOVED lines=15> */
.L_x_2156:
        /* <DEDUP_REMOVED lines=18> */
.L_x_2227:
[----:B------:R-:W-:Y:S01]  /*14540*/  UMOV UR4, 0xffffffff ;  /* 0xffffffff00047882 */ /* 0x000fe20000000000 */
[----:B0-----:R-:W-:Y:S02]  /*14550*/  SHF.R.S32.HI R13, RZ, 0x1f, R4 ;  /* 0x0000001fff0d7819 */ /* 0x001fe40000011404 */
[----:B------:R-:W-:Y:S05]  /*14560*/  BRA.DIV UR4, `(.L_x_2158) ;  /* 0x0000003e04807947 */ /* 0x000fea000b800000 */
[----:B------:R-:W-:-:S13]  /*14570*/  ELECT P6, URZ, PT ;  /* 0x00000000003f782f */ /* 0x000fda00038c0000 */
.L_x_2230:
[----:B------:R-:W-:Y:S05]  /*14580*/  @!P6 BRA `(.L_x_2159) ;  /* 0x00000004003ce947 */ /* 0x000fea0003800000 */
[----:B------:R-:W-:-:S04]  /*14590*/  ISETP.NE.U32.AND P0, PT, R2, RZ, PT ;  /* 0x000000ff0200720c */ /* 0x000fc80003f05070 */
[----:B------:R-:W-:-:S13]  /*145a0*/  ISETP.NE.AND.EX P0, PT, R3, RZ, PT, P0 ;  /* 0x000000ff0300720c */ /* 0x000fda0003f05300 */
[----:B------:R-:W-:Y:S05]  /*145b0*/  @!P0 BRA `(.L_x_2160) ;  /* 0x00000000004c8947 */ /* 0x000fea0003800000 */
        /* <DEDUP_REMOVED lines=8> */
[----:B------:R-:W-:Y:S02]  /*14640*/  IADD3 R8, -R6, RZ, RZ ;  /* 0x000000ff06087210 */ /* 0x000fe40007ffe1ff */
[----:B------:R-:W-:-:S03]  /*14650*/  SHF.R.S32.HI R9, RZ, 0x1f, R6 ;  /* 0x0000001fff097819 */ /* 0x000fc60000011406 */
[----:B------:R-:W-:Y:S02]  /*14660*/  IMAD R5, R10, R8, R5 ;  /* 0x000000080a057224 */ /* 0x000fe400078e0205 */
[----:B------:R-:W-:-:S04]  /*14670*/  IMAD R8, R13, UR4, RZ ;  /* 0x000000040d087c24 */ /* 0x000fc8000f8e02ff */
[----:B------:R-:W-:Y:S02]  /*14680*/  IMAD R10, R4, UR5, R8 ;  /* 0x00000005040a7c24 */ /* 0x000fe4000f8e0208 */
[----:B------:R-:W-:-:S04]  /*14690*/  IMAD.MOV.U32 R8, RZ, RZ, R6 ;  /* 0x000000ffff087224 */ /* 0x000fc800078e0006 */
[----:B------:R-:W-:-:S04]  /*146a0*/  IMAD.WIDE.U32 R8, R4, UR4, R8 ;  /* 0x0000000404087c25 */ /* 0x000fc8000f8e0008 */
[----:B------:R-:W-:Y:S01]  /*146b0*/  IMAD.IADD R6, R9, 0x1, R10 ;  /* 0x0000000109067824 */ /* 0x000fe200078e020a */
[----:B------:R-:W-:-:S04]  /*146c0*/  LEA R10, P0, R8, R2, 0x2 ;  /* 0x00000002080a7211 */ /* 0x000fc800078010ff */
[----:B------:R-:W-:-:S05]  /*146d0*/  LEA.HI.X R11, R8, R3, R6, 0x2, P0 ;  /* 0x00000003080b7211 */ /* 0x000fca00000f1406 */
[----:B------:R0:W5:Y:S04]  /*146e0*/  LDG.E R6, desc[UR6][R10.64] ;  /* 0x000000060a067981 */ /* 0x000168000c1e1900 */
.L_x_2160:
        /* <DEDUP_REMOVED lines=9> */
.L_x_2231:
        /* <DEDUP_REMOVED lines=11> */
.L_x_2162:
        /* <DEDUP_REMOVED lines=18> */
[----:B------:R-:W-:-:S04]  /*14950*/  UIMAD UR11, UR11, 0x50, UR5 ;  /* 0x000000500b0b78a4 */ /* 0x000fc8000f8e0205 */
        /* <DEDUP_REMOVED lines=18> */
.L_x_2159:
[----:B------:R-:W2:Y:S01]  /*14a80*/  LDL.LU R11, [R1+0x20] ;  /* 0x00002000010b7983 */ /* 0x000ea20000300800 */
[----:B------:R-:W-:Y:S01]  /*14a90*/  MOV R9, 0x400 ;  /* 0x0000040000097802 */ /* 0x000fe20000000f00 */
[----:B------:R-:W-:Y:S05]  /*14aa0*/  WARPSYNC.ALL ;  /* 0x0000000000007948 */ /* 0x000fea0003800000 */
[----:B------:R-:W0:Y:S01]  /*14ab0*/  S2R R10, SR_CgaCtaId ;  /* 0x00000000000a7919 */ /* 0x000e220000008800 */
[----:B------:R-:W-:-:S13]  /*14ac0*/  ELECT P0, URZ, PT ;  /* 0x00000000003f782f */ /* 0x000fda0003800000 */
[----:B------:R-:W-:Y:S01]  /*14ad0*/  @P0 R2UR UR13, R7 ;  /* 0x00000000070d02ca */ /* 0x000fe200000e0000 */
[----:B------:R-:W-:Y:S01]  /*14ae0*/  UIADD3 UR4, UP0, UR36, 0x270, URZ ;  /* 0x0000027024047890 */ /* 0x000fe2000ff1e03f */
[C---:B------:R-:W-:Y:S01]  /*14af0*/  @P0 R2UR UR12, R18.reuse ;  /* 0x00000000120c02ca */ /* 0x040fe200000e0000 */
        /* <DEDUP_REMOVED lines=9> */
[----:B------:R-:W-:Y:S01]  /*14b90*/  UMOV UR15, 0x12f00000 ;  /* 0x12f00000000f7882 */ /* 0x000fe20000000000 */
[----:B------:R-:W-:Y:S01]  /*14ba0*/  @P0 MOV R8, 0x10000 ;  /* 0x0001000000080802 */ /* 0x000fe20000000f00 */
        /* <DEDUP_REMOVED lines=31> */
[----:B------:R-:W-:-:S05]  /*14da0*/  LOP3.LUT R7, R7, 0xfffffffe, RZ, 0xc0, !PT ;  /* 0xfffffffe07077812 */ /* 0x000fca00078ec0ff */
[----:B------:R-:W-:-:S05]  /*14db0*/  IMAD.IADD R7, R11, 0x1, -R7 ;  /* 0x000000010b077824 */ /* 0x000fca00078e0a07 */
[----:B------:R-:W-:-:S04]  /*14dc0*/  SHF.L.U32 R7, R7, 0x1f, RZ ;  /* 0x0000001f07077819 */ /* 0x000fc800000006ff */
[----:B------:R-:W1:Y:S02]  /*14dd0*/  SYNCS.PHASECHK.TRANS64.TRYWAIT P0, [R9+URZ+0x38820], R7 ;  /* 0x03882007090075a7 */ /* 0x000e64000800017f */
[----:B01----:R-:W-:Y:S05]  /*14de0*/  @!P0 BRA `(.L_x_2164) ;  /* 0x0000003400948947 */ /* 0x003fea0003800000 */
.L_x_2232:
[----:B------:R-:W-:Y:S05]  /*14df0*/  BSYNC B0 ;  /* 0x0000000000007941 */ /* 0x000fea0003800000 */
.L_x_2163:
[----:B0-----:R-:W2:Y:S01]  /*14e00*/  LDL R8, [R1+0x14] ;  /* 0x0000140001087983 */ /* 0x001ea20000100800 */
[----:B------:R-:W-:Y:S01]  /*14e10*/  BSSY B0, `(.L_x_2165) ;  /* 0x00001c1000007945 */ /* 0x000fe20003800000 */
[----:B--2---:R-:W-:-:S13]  /*14e20*/  ISETP.GE.AND P0, PT, R8, 0x2, PT ;  /* 0x000000020800780c */ /* 0x004fda0003f06270 */
[----:B------:R-:W-:Y:S05]  /*14e30*/  @!P0 BRA `(.L_x_2166) ;  /* 0x0000001800f88947 */ /* 0x000fea0003800000 */
[C---:B------:R-:W-:Y:S01]  /*14e40*/  LOP3.LUT R7, R8.reuse, 0x1, RZ, 0xc0, !PT ;  /* 0x0000000108077812 */ /* 0x040fe200078ec0ff */
[----:B------:R-:W-:Y:S01]  /*14e50*/  VIADD R10, R8, 0xfffffffe ;  /* 0xfffffffe080a7836 */ /* 0x000fe20000000000 */
[----:B------:R-:W-:Y:S02]  /*14e60*/  BSSY B1, `(.L_x_2167) ;  /* 0x000009c000017945 */ /* 0x000fe40003800000 */
[----:B------:R-:W-:Y:S01]  /*14e70*/  ISETP.NE.U32.AND P0, PT, R7, 0x1, PT ;  /* 0x000000010700780c */ /* 0x000fe20003f05070 */
[----:B------:R-:W-:-:S12]  /*14e80*/  IMAD.MOV.U32 R7, RZ, RZ, R10 ;  /* 0x000000ffff077224 */ /* 0x000fd800078e000a */
[----:B------:R-:W-:Y:S05]  /*14e90*/  @!P0 BRA `(.L_x_2168) ;  /* 0x0000000800608947 */ /* 0x000fea0003800000 */
        /* <DEDUP_REMOVED lines=10> */
[----:B------:R-:W-:Y:S02]  /*14f40*/  IMAD.MOV.U32 R8, RZ, RZ, R6 ;  /* 0x000000ffff087224 */ /* 0x000fe400078e0006 */
[----:B------:R-:W-:Y:S01]  /*14f50*/  IMAD.MOV.U32 R7, RZ, RZ, R10 ;  /* 0x000000ffff077224 */ /* 0x000fe200078e000a */
        /* <DEDUP_REMOVED lines=9> */
[----:B------:R-:W-:Y:S01]  /*14ff0*/  @P0 SHF.R.U32.HI R7, RZ, R9, R8 ;  /* 0x00000009ff070219 */ /* 0x000fe20000011608 */
[----:B------:R-:W-:-:S03]  /*15000*/  IMAD R8, R13, UR4, RZ ;  /* 0x000000040d087c24 */ /* 0x000fc6000f8e02ff */
[--C-:B------:R-:W-:Y:S01]  /*15010*/  SHF.R.S32.HI R9, RZ, 0x1f, R7.reuse ;  /* 0x0000001fff097819 */ /* 0x100fe20000011407 */
        /* <DEDUP_REMOVED lines=9> */
.L_x_2171:
[----:B0-----:R-:W0:Y:S01]  /*150b0*/  S2R R3, SR_CgaCtaId ;  /* 0x0000000000037919 */ /* 0x001e220000008800 */
[----:B------:R-:W-:-:S04]  /*150c0*/  MOV R2, 0x400 ;  /* 0x0000040000027802 */ /* 0x000fc80000000f00 */
[----:B0-----:R-:W-:Y:S02]  /*150d0*/  LEA R2, R3, R2, 0x18 ;  /* 0x0000000203027211 */ /* 0x001fe400078ec0ff */
[----:B------:R-:W-:-:S03]  /*150e0*/  SHF.L.U32 R3, R12, 0x1f, RZ ;  /* 0x0000001f0c037819 */ /* 0x000fc600000006ff */
[----:B------:R-:W-:-:S04]  /*150f0*/  IMAD R2, R11, 0x8, R2 ;  /* 0x000000080b027824 */ /* 0x000fc800078e0202 */
[----:B------:R-:W0:Y:S02]  /*15100*/  SYNCS.PHASECHK.TRANS64.TRYWAIT P0, [R2+URZ+0x38840], R3 ;  /* 0x03884003020075a7 */ /* 0x000e24000800017f */
[----:B0-----:R-:W-:Y:S05]  /*15110*/  @!P0 BRA `(.L_x_2172) ;  /* 0x0000003000e88947 */ /* 0x001fea0003800000 */
.L_x_2233:
        /* <DEDUP_REMOVED lines=11> */
.L_x_2173:
        /* <DEDUP_REMOVED lines=42> */
.L_x_2234:
        /* <DEDUP_REMOVED lines=13> */
.L_x_2175:
        /* <DEDUP_REMOVED lines=13> */
[----:B------:R-:W-:Y:S01]  /*15610*/  MOV R6, R8 ;  /* 0x0000000800067202 */ /* 0x000fe20000000f00 */
[----:B------:R-:W-:-:S02]  /*15620*/  IMAD.MOV.U32 R5, RZ, RZ, R7 ;  /* 0x000000ffff057224 */ /* 0x000fc400078e0007 */
[----:B--2---:R-:W-:-:S04]  /*15630*/  IMAD.MOV.U32 R9, RZ, RZ, R2 ;  /* 0x000000ffff097224 */ /* 0x004fc800078e0002 */
[----:B------:R-:W-:-:S05]  /*15640*/  IMAD R2, R9, 0x8, R14 ;  /* 0x0000000809027824 */ /* 0x000fca00078e020e */
[----:B------:R-:W-:Y:S01]  /*15650*/  R2UR UR9, R2 ;  /* 0x00000000020972ca */ /* 0x000fe200000e0000 */
[----:B------:R-:W-:Y:S01]  /*15660*/  IMAD R2, R9, 0xa000, R14 ;  /* 0x0000a00009027824 */ /* 0x000fe200078e020e */
[----:B---3--:R-:W-:-:S04]  /*15670*/  R2UR UR5, R3 ;  /* 0x00000000030572ca */ /* 0x008fc800000e0000 */
        /* <DEDUP_REMOVED lines=21> */
.L_x_2170:
[----:B------:R-:W-:Y:S05]  /*157d0*/  BSYNC B2 ;  /* 0x0000000000027941 */ /* 0x000fea0003800000 */
.L_x_2169:
[----:B------:R-:W2:Y:S04]  /*157e0*/  LDL.LU R2, [R1+0x14] ;  /* 0x0000140001027983 */ /* 0x000ea80000300800 */
[----:B------:R0:W-:Y:S04]  /*157f0*/  STL [R1], R11 ;  /* 0x0000000b01007387 */ /* 0x0001e80000100800 */
[----:B------:R0:W-:Y:S02]  /*15800*/  STL [R1+0x8], R12 ;  /* 0x0000080c01007387 */ /* 0x0001e40000100800 */
[----:B0-2---:R-:W-:-:S07]  /*15810*/  VIADD R7, R2, 0xfffffffd ;  /* 0xfffffffd02077836 */ /* 0x005fce0000000000 */
.L_x_2168:
[----:B------:R-:W-:Y:S05]  /*15820*/  BSYNC B1 ;  /* 0x0000000000017941 */ /* 0x000fea0003800000 */
.L_x_2167:
[----:B------:R-:W-:-:S13]  /*15830*/  ISETP.NE.AND P0, PT, R10, RZ, PT ;  /* 0x000000ff0a00720c */ /* 0x000fda0003f05270 */
[----:B------:R-:W-:Y:S05]  /*15840*/  @!P0 BRA `(.L_x_2166) ;  /* 0x0000001000748947 */ /* 0x000fea0003800000 */
[----:B------:R-:W-:-:S07]  /*15850*/  IMAD.MOV.U32 R10, RZ, RZ, R6 ;  /* 0x000000ffff0a7224 */ /* 0x000fce00078e0006 */
.L_x_2190:
        /* <DEDUP_REMOVED lines=33> */
.L_x_2178:
[----:B------:R-:W1:Y:S01]  /*15a70*/  S2R R3, SR_CgaCtaId ;  /* 0x0000000000037919 */ /* 0x000e620000008800 */
[----:B------:R-:W-:-:S04]  /*15a80*/  MOV R2, 0x400 ;  /* 0x0000040000027802 */ /* 0x000fc80000000f00 */
[----:B-1----:R-:W-:Y:S02]  /*15a90*/  LEA R2, R3, R2, 0x18 ;  /* 0x0000000203027211 */ /* 0x002fe400078ec0ff */
[----:B------:R-:W-:-:S03]  /*15aa0*/  SHF.L.U32 R3, R9, 0x1f, RZ ;  /* 0x0000001f09037819 */ /* 0x000fc600000006ff */
[----:B------:R-:W-:-:S04]  /*15ab0*/  IMAD R2, R8, 0x8, R2 ;  /* 0x0000000808027824 */ /* 0x000fc800078e0202 */
[----:B------:R-:W1:Y:S02]  /*15ac0*/  SYNCS.PHASECHK.TRANS64.TRYWAIT P0, [R2+URZ+0x38840], R3 ;  /* 0x03884003020075a7 */ /* 0x000e64000800017f */
[----:B-1----:R-:W-:Y:S05]  /*15ad0*/  @!P0 BRA `(.L_x_2179) ;  /* 0x0000002800a08947 */ /* 0x002fea0003800000 */
.L_x_2235:
[----:B0-----:R-:W0:Y:S02]  /*15ae0*/  S2R R11, SR_TID.X ;  /* 0x00000000000b7919 */ /* 0x001e240000002100 */
[----:B0-----:R-:W-:-:S04]  /*15af0*/  LOP3.LUT R11, R11, 0x7f, RZ, 0xc0, !PT ;  /* 0x0000007f0b0b7812 */ /* 0x001fc800078ec0ff */
[----:B------:R-:W-:-:S13]  /*15b00*/  ISETP.NE.AND P0, PT, R11, RZ, PT ;  /* 0x000000ff0b00720c */ /* 0x000fda0003f05270 */
[----:B------:R-:W-:Y:S05]  /*15b10*/  @P0 BRA `(.L_x_2180) ;  /* 0x00000000001c0947 */ /* 0x000fea0003800000 */
[----:B------:R-:W0:Y:S01]  /*15b20*/  S2R R11, SR_TID.X ;  /* 0x00000000000b7919 */ /* 0x000e220000002100 */
[----:B-1----:R-:W-:-:S04]  /*15b30*/  MOV R3, 0xa000 ;  /* 0x0000a00000037802 */ /* 0x002fc80000000f00 */
[----:B------:R2:W-:Y:S01]  /*15b40*/  SYNCS.ARRIVE.TRANS64 RZ, [R2+URZ+0x38830], R3 ;  /* 0x0388300302ff79a7 */ /* 0x0005e2000800003f */
[----:B0-----:R-:W-:-:S04]  /*15b50*/  LOP3.LUT R11, R11, 0x1f, RZ, 0xc0, !PT ;  /* 0x0000001f0b0b7812 */ /* 0x001fc800078ec0ff */
[----:B------:R-:W-:-:S13]  /*15b60*/  ISETP.NE.AND P1, PT, R11, RZ, PT ;  /* 0x000000ff0b00720c */ /* 0x000fda0003f25270 */
[----:B--2---:R-:W-:Y:S05]  /*15b70*/  @!P1 BRA `(.L_x_2180) ;  /* 0x0000000000049947 */ /* 0x004fea0003800000 */
[----:B------:R-:W-:Y:S01]  /*15b80*/  BPT.TRAP 0x1 ;  /* 0x000000040000795c */ /* 0x000fe20000300000 */
.L_x_2180:
        /* <DEDUP_REMOVED lines=42> */
.L_x_2236:
        /* <DEDUP_REMOVED lines=8> */
.L_x_2182:
        /* <DEDUP_REMOVED lines=15> */
[----:B------:R-:W-:Y:S01]  /*15fa0*/  IMAD.MOV.U32 R5, RZ, RZ, R12 ;  /* 0x000000ffff057224 */ /* 0x000fe200078e000c */
[----:B------:R-:W-:Y:S01]  /*15fb0*/  MOV R6, R10 ;  /* 0x0000000a00067202 */ /* 0x000fe20000000f00 */
        /* <DEDUP_REMOVED lines=22> */
.L_x_2177:
[----:B------:R-:W-:Y:S05]  /*16120*/  BSYNC B1 ;  /* 0x0000000000017941 */ /* 0x000fea0003800000 */
.L_x_2176:
        /* <DEDUP_REMOVED lines=32> */
.L_x_2185:
[----:B------:R-:W2:Y:S01]  /*16330*/  S2R R3, SR_CgaCtaId ;  /* 0x0000000000037919 */ /* 0x000ea20000008800 */
[----:B------:R-:W-:-:S04]  /*16340*/  MOV R2, 0x400 ;  /* 0x0000040000027802 */ /* 0x000fc80000000f00 */
[----:B--2---:R-:W-:Y:S02]  /*16350*/  LEA R2, R3, R2, 0x18 ;  /* 0x0000000203027211 */ /* 0x004fe400078ec0ff */
[----:B------:R-:W-:-:S03]  /*16360*/  SHF.L.U32 R3, R14, 0x1f, RZ ;  /* 0x0000001f0e037819 */ /* 0x000fc600000006ff */
[----:B------:R-:W-:-:S04]  /*16370*/  IMAD R2, R15, 0x8, R2 ;  /* 0x000000080f027824 */ /* 0x000fc800078e0202 */
[----:B------:R-:W2:Y:S02]  /*16380*/  SYNCS.PHASECHK.TRANS64.TRYWAIT P0, [R2+URZ+0x38840], R3 ;  /* 0x03884003020075a7 */ /* 0x000ea4000800017f */
[----:B--2---:R-:W-:Y:S05]  /*16390*/  @!P0 BRA `(.L_x_2186) ;  /* 0x0000002000988947 */ /* 0x004fea0003800000 */
.L_x_2237:
        /* <DEDUP_REMOVED lines=11> */
.L_x_2187:
        /* <DEDUP_REMOVED lines=42> */
.L_x_2238:
        /* <DEDUP_REMOVED lines=8> */
.L_x_2189:
        /* <DEDUP_REMOVED lines=38> */
.L_x_2184:
[----:B------:R-:W-:Y:S05]  /*169d0*/  BSYNC B1 ;  /* 0x0000000000017941 */ /* 0x000fea0003800000 */
.L_x_2183:
[C---:B------:R-:W-:Y:S01]  /*169e0*/  ISETP.GT.AND P0, PT, R7.reuse, 0x1, PT ;  /* 0x000000010700780c */ /* 0x040fe20003f04270 */
[----:B------:R-:W-:-:S05]  /*169f0*/  VIADD R2, R7, 0xfffffffe ;  /* 0xfffffffe07027836 */ /* 0x000fca0000000000 */
[----:B------:R-:W-:-:S07]  /*16a00*/  MOV R7, R2 ;  /* 0x0000000200077202 */ /* 0x000fce0000000f00 */
[----:B------:R-:W-:Y:S05]  /*16a10*/  @P0 BRA `(.L_x_2190) ;  /* 0xffffffec00900947 */ /* 0x000fea000383ffff */
.L_x_2166:
[----:B------:R-:W-:Y:S05]  /*16a20*/  BSYNC B0 ;  /* 0x0000000000007941 */ /* 0x000fea0003800000 */
.L_x_2165:
        /* <DEDUP_REMOVED lines=18> */
.L_x_2192:
[----:B------:R-:W-:Y:S05]  /*16b50*/  BSYNC B0 ;  /* 0x0000000000007941 */ /* 0x000fea0003800000 */
.L_x_2191:
        /* <DEDUP_REMOVED lines=11> */
.L_x_2239:
        /* <DEDUP_REMOVED lines=11> */
.L_x_2196:
[----:B-1----:R-:W2:Y:S01]  /*16cc0*/  LDL R2, [R1] ;  /* 0x0000000001027983 */ /* 0x002ea20000100800 */
[----:B------:R-:W-:-:S03]  /*16cd0*/  MOV R7, 0x400 ;  /* 0x0000040000077802 */ /* 0x000fc60000000f00 */
[----:B------:R-:W3:Y:S01]  /*16ce0*/  LDL.LU R4, [R1+0x4] ;  /* 0x0000040001047983 */ /* 0x000ee20000300800 */
        /* <DEDUP_REMOVED lines=34> */
.L_x_2194:
[----:B------:R-:W-:Y:S05]  /*16f10*/  BSYNC B0 ;  /* 0x0000000000007941 */ /* 0x000fea0003800000 */
.L_x_2193:
        /* <DEDUP_REMOVED lines=9> */
.L_x_2149:
[----:B------:R-:W-:Y:S05]  /*16fb0*/  BSYNC B6 ;  /* 0x0000000000067941 */ /* 0x000fea0003800000 */
.L_x_2147:
[----:B------:R-:W-:-:S03]  /*16fc0*/  UMOV UR4, 0xffffffff ;  /* 0xffffffff00047882 */ /* 0x000fc60000000000 */
[----:B------:R-:W-:Y:S05]  /*16fd0*/  BRA.DIV UR4, `(.L_x_2197) ;  /* 0x0000001604c47947 */ /* 0x000fea000b800000 */
[----:B------:R2:W3:Y:S04]  /*16fe0*/  SHFL.IDX PT, R4, R16, RZ, 0x1f ;  /* 0x00001fff10047589 */ /* 0x0004e800000e0000 */
[----:B------:R-:W4:Y:S02]  /*16ff0*/  SHFL.IDX PT, R16, R16, 0x1, 0x1f ;  /* 0x00201f0010107f89 */ /* 0x000f2400000e0000 */
.L_x_2243:
[----:B-1----:R-:W1:Y:S01]  /*17000*/  S2R R0, SR_TID.X ;  /* 0x0000000000007919 */ /* 0x002e620000002100 */
[----:B------:R-:W-:Y:S01]  /*17010*/  ULDC UR4, c[0x0][0xc14] ;  /* 0x0003050000047ab9 */ /* 0x000fe20000000800 */
[----:B------:R-:W-:Y:S01]  /*17020*/  BSSY B0, `(.L_x_2198) ;  /* 0x000000c000007945 */ /* 0x000fe20003800000 */
[----:B------:R-:W-:Y:S01]  /*17030*/  IMAD.MOV.U32 R17, RZ, RZ, RZ ;  /* 0x000000ffff117224 */ /* 0x000fe200078e00ff */
[----:B-1----:R-:W-:Y:S02]  /*17040*/  LOP3.LUT R6, R0, 0x1f, RZ, 0xc0, !PT ;  /* 0x0000001f00067812 */ /* 0x002fe400078ec0ff */
[----:B------:R-:W-:Y:S02]  /*17050*/  MOV R0, UR4 ;  /* 0x0000000400007c02 */ /* 0x000fe40008000f00 */
        /* <DEDUP_REMOVED lines=8> */
.L_x_2199:
[----:B------:R-:W-:Y:S05]  /*170e0*/  BSYNC B0 ;  /* 0x0000000000007941 */ /* 0x000fea0003800000 */
.L_x_2198:
        /* <DEDUP_REMOVED lines=23> */
.L_x_2251:
[----:B------:R-:W-:Y:S02]  /*17260*/  ULDC UR4, c[0x0][0xc10] ;  /* 0x0003040000047ab9 */ /* 0x000fe40000000800 */
[----:B------:R-:W-:-:S04]  /*17270*/  IMAD.U32 R5, RZ, RZ, UR4 ;  /* 0x00000004ff057e24 */ /* 0x000fc8000f8e00ff */
[----:B-1----:R-:W-:-:S04]  /*17280*/  IMAD R3, R14, R5, RZ ;  /* 0x000000050e037224 */ /* 0x002fc800078e02ff */
[----:B--2-4-:R-:W-:-:S05]  /*17290*/  IMAD.IADD R16, R16, 0x1, R3 ;  /* 0x0000000110107824 */ /* 0x014fca00078e0203 */
[----:B---3--:R-:W-:-:S13]  /*172a0*/  ISETP.GT.AND P0, PT, R16, R4, PT ;  /* 0x000000041000720c */ /* 0x008fda0003f04270 */
[----:B------:R-:W-:Y:S05]  /*172b0*/  @P0 BRA `(.L_x_2201) ;  /* 0x0000000000b80947 */ /* 0x000fea0003800000 */
[----:B------:R-:W1:Y:S02]  /*172c0*/  LDC R0, c[0x0][0xc14] ;  /* 0x00030500ff007b82 */ /* 0x000e640000000800 */
.L_x_2206:
[----:B------:R-:W-:-:S05]  /*172d0*/  VIADD R19, R19, 0x1f ;  /* 0x0000001f13137836 */ /* 0x000fca0000000000 */
[----:B-1----:R-:W-:-:S13]  /*172e0*/  ISETP.GE.AND P0, PT, R19, R0, PT ;  /* 0x000000001300720c */ /* 0x002fda0003f06270 */
[----:B------:R-:W-:Y:S05]  /*172f0*/  @P0 BRA `(.L_x_2202) ;  /* 0x0000000400f40947 */ /* 0x000fea0003800000 */
[----:B0-----:R-:W0:Y:S01]  /*17300*/  S2R R2, SR_TID.X ;  /* 0x0000000000027919 */ /* 0x001e220000002100 */
[----:B------:R-:W-:Y:S01]  /*17310*/  BSSY B0, `(.L_x_2203) ;  /* 0x000000b000007945 */ /* 0x000fe20003800000 */
[----:B------:R-:W-:Y:S01]  /*17320*/  IMAD.MOV.U32 R17, RZ, RZ, RZ ;  /* 0x000000ffff117224 */ /* 0x000fe200078e00ff */
        /* <DEDUP_REMOVED lines=9> */
.L_x_2204:
[----:B------:R-:W-:Y:S05]  /*173c0*/  BSYNC B0 ;  /* 0x0000000000007941 */ /* 0x000fea0003800000 */
.L_x_2203:
        /* <DEDUP_REMOVED lines=23> */
.L_x_2259:
[----:B------:R-:W-:Y:S02]  /*17540*/  ULDC UR4, c[0x0][0xc10] ;  /* 0x0003040000047ab9 */ /* 0x000fe40000000800 */
[----:B------:R-:W-:-:S04]  /*17550*/  IMAD.U32 R5, RZ, RZ, UR4 ;  /* 0x00000004ff057e24 */ /* 0x000fc8000f8e00ff */
[----:B-1----:R-:W-:-:S04]  /*17560*/  IMAD R3, R14, R5, RZ ;  /* 0x000000050e037224 */ /* 0x002fc800078e02ff */
[----:B------:R-:W-:-:S05]  /*17570*/  IMAD.IADD R16, R3, 0x1, R16 ;  /* 0x0000000103107824 */ /* 0x000fca00078e0210 */
[----:B------:R-:W-:-:S13]  /*17580*/  ISETP.GT.AND P0, PT, R16, R4, PT ;  /* 0x000000041000720c */ /* 0x000fda0003f04270 */
[----:B------:R-:W-:Y:S05]  /*17590*/  @!P0 BRA `(.L_x_2206) ;  /* 0xfffffffc004c8947 */ /* 0x000fea000383ffff */
.L_x_2201:
        /* <DEDUP_REMOVED lines=8> */
.L_x_2263:
[----:B------:R-:W-:Y:S02]  /*17620*/  ISETP.NE.AND P0, PT, R3, RZ, PT ;  /* 0x000000ff0300720c */ /* 0x000fe40003f05270 */
[----:B------:R-:W-:-:S11]  /*17630*/  MOV R7, RZ ;  /* 0x000000ff00077202 */ /* 0x000fd60000000f00 */
[----:B------:R-:W-:Y:S05]  /*17640*/  @!P0 BRA `(.L_x_2208) ;  /* 0x0000000000108947 */ /* 0x000fea0003800000 */
[----:B------:R-:W-:Y:S01]  /*17650*/  UMOV UR4, 0xffffffff ;  /* 0xffffffff00047882 */ /* 0x000fe20000000000 */
[----:B------:R-:W-:Y:S02]  /*17660*/  VIADD R12, R6, 0xffffffff ;  /* 0xffffffff060c7836 */ /* 0x000fe40000000000 */
[----:B------:R-:W-:Y:S05]  /*17670*/  BRA.DIV UR4, `(.L_x_2209) ;  /* 0x0000001a04507947 */ /* 0x000fea000b800000 */
[----:B------:R3:W4:Y:S02]  /*17680*/  SHFL.IDX PT, R7, R2, R12, 0x1f ;  /* 0x00001f0c02077589 */ /* 0x00072400000e0000 */
.L_x_2208:
[----:B0--3--:R-:W0:Y:S01]  /*17690*/  LDC.64 R2, c[0x0][0xc68] ;  /* 0x00031a00ff027b82 */ /* 0x009e220000000a00 */
[----:B------:R-:W-:Y:S01]  /*176a0*/  IMAD.IADD R19, R6, 0x1, R19 ;  /* 0x0000000106137824 */ /* 0x000fe200078e0213 */
[----:B------:R-:W-:-:S03]  /*176b0*/  ULDC.64 UR4, c[0x0][0x208] ;  /* 0x0000820000047ab9 */ /* 0x000fc60000000a00 */
[----:B0-----:R-:W-:-:S05]  /*176c0*/  IMAD.WIDE R2, R19, 0x4, R2 ;  /* 0x0000000413027825 */ /* 0x001fca00078e0202 */
[----:B------:R0:W1:Y:S01]  /*176d0*/  LDG.E R8, desc[UR4][R2.64] ;  /* 0x0000000402087981 */ /* 0x000062000c1e1900 */
[----:B----4-:R-:W-:-:S04]  /*176e0*/  IMAD R16, R7, R5, R16 ;  /* 0x0000000507107224 */ /* 0x010fc800078e0210 */
[----:B------:R-:W-:Y:S01]  /*176f0*/  IMAD.IADD R7, R4, 0x1, -R16 ;  /* 0x0000000104077824 */ /* 0x000fe200078e0a10 */
[----:B0-----:R-:W-:Y:S01]  /*17700*/  MOV R2, RZ ;  /* 0x000000ff00027202 */ /* 0x001fe20000000f00 */
        /* <DEDUP_REMOVED lines=25> */
[----:B------:R-:W-:Y:S01]  /*178a0*/  IMAD R4, R8, R9, RZ ;  /* 0x0000000908047224 */ /* 0x000fe200078e02ff */
[----:B------:R-:W-:-:S03]  /*178b0*/  IADD3 R9, -R9, RZ, RZ ;  /* 0x000000ff09097210 */ /* 0x000fc60007ffe1ff */
        /* <DEDUP_REMOVED lines=30> */
[----:B------:R-:W-:-:S03]  /*17aa0*/  IMAD R18, R3, R8, R4 ;  /* 0x0000000803127224 */ /* 0x000fc600078e0204 */
[----:B------:R-:W-:Y:S01]  /*17ab0*/  IADD3 R17, R17, R2, RZ ;  /* 0x0000000211117210 */ /* 0x000fe20007ffe0ff */
[----:B------:R-:W-:Y:S06]  /*17ac0*/  BRA `(.L_x_2210) ;  /* 0x00000000001c7947 */ /* 0x000fec0003800000 */
.L_x_2202:
[----:B------:R-:W-:Y:S01]  /*17ad0*/  UMOV UR4, URZ ;  /* 0x0000003f00047c82 */ /* 0x000fe20008000000 */
[----:B------:R-:W-:Y:S01]  /*17ae0*/  UMOV UR5, URZ ;  /* 0x0000003f00057c82 */ /* 0x000fe20008000000 */
[----:B------:R-:W-:Y:S01]  /*17af0*/  ULDC UR6, c[0x0][0xc14] ;  /* 0x0003050000067ab9 */ /* 0x000fe20000000800 */
[----:B------:R-:W-:Y:S02]  /*17b00*/  IMAD.MOV.U32 R16, RZ, RZ, R4 ;  /* 0x000000ffff107224 */ /* 0x000fe400078e0004 */
[----:B------:R-:W-:Y:S02]  /*17b10*/  IMAD.U32 R17, RZ, RZ, UR4 ;  /* 0x00000004ff117e24 */ /* 0x000fe4000f8e00ff */
[----:B------:R-:W-:Y:S02]  /*17b20*/  IMAD.U32 R18, RZ, RZ, UR5 ;  /* 0x00000005ff127e24 */ /* 0x000fe4000f8e00ff */
[----:B------:R-:W-:-:S07]  /*17b30*/  IMAD.U32 R19, RZ, RZ, UR6 ;  /* 0x00000006ff137e24 */ /* 0x000fce000f8e00ff */
.L_x_2210:
        /* <DEDUP_REMOVED lines=12> */
.L_x_2143:
        /* <DEDUP_REMOVED lines=12> */
.L_x_2266:
[----:B------:R-:W-:Y:S05]  /*17cc0*/  BSYNC B0 ;  /* 0x0000000000007941 */ /* 0x000fea0003800000 */
.L_x_2212:
[----:B------:R-:W-:-:S03]  /*17cd0*/  UMOV UR4, 0xffffffff ;  /* 0xffffffff00047882 */ /* 0x000fc60000000000 */
[----:B------:R-:W-:Y:S05]  /*17ce0*/  BRA.DIV UR4, `(.L_x_2214) ;  /* 0x0000001204f07947 */ /* 0x000fea000b800000 */
[----:B------:R-:W2:Y:S02]  /*17cf0*/  S2R R2, SR_TID.X ;  /* 0x0000000000027919 */ /* 0x000ea40000002100 */
[----:B--2---:R-:W-:-:S04]  /*17d00*/  SHF.R.U32.HI R2, RZ, 0x5, R2 ;  /* 0x00000005ff027819 */ /* 0x004fc80000011602 */
[----:B------:R-:W-:-:S05]  /*17d10*/  LOP3.LUT R2, R2, 0x3, RZ, 0xc0, !PT ;  /* 0x0000000302027812 */ /* 0x000fca00078ec0ff */
[----:B------:R2:W3:Y:S02]  /*17d20*/  SHFL.IDX PT, R14, R2, RZ, 0x1f ;  /* 0x00001fff020e7589 */ /* 0x0004e400000e0000 */
.L_x_2269:
[----:B---3--:R-:W-:Y:S01]  /*17d30*/  ISETP.NE.AND P0, PT, R14, RZ, PT ;  /* 0x000000ff0e00720c */ /* 0x008fe20003f05270 */
[----:B------:R-:W-:-:S12]  /*17d40*/  BSSY B0, `(.L_x_2215) ;  /* 0x0000029000007945 */ /* 0x000fd80003800000 */
[----:B------:R-:W-:Y:S05]  /*17d50*/  @P0 BRA `(.L_x_2216) ;  /* 0x00000000009c0947 */ /* 0x000fea0003800000 */
[----:B------:R-:W-:-:S03]  /*17d60*/  UMOV UR4, 0xffffffff ;  /* 0xffffffff00047882 */ /* 0x000fc60000000000 */
[----:B------:R-:W-:Y:S05]  /*17d70*/  BRA.DIV UR4, `(.L_x_2217) ;  /* 0x0000001604007947 */ /* 0x000fea000b800000 */
[----:B------:R-:W-:-:S13]  /*17d80*/  ELECT P6, URZ, PT ;  /* 0x00000000003f782f */ /* 0x000fda00038c0000 */
.L_x_2272:
        /* <DEDUP_REMOVED lines=8> */
.L_x_2218:
[----:B-1----:R-:W2:Y:S04]  /*17e10*/  LDL R3, [R1] ;  /* 0x0000000001037983 */ /* 0x002ea80000100800 */
[----:B------:R-:W3:Y:S01]  /*17e20*/  LDL.LU R7, [R1+0x8] ;  /* 0x0000080001077983 */ /* 0x000ee20000300800 */
[----:B------:R-:W-:-:S04]  /*17e30*/  VIADD R2, R0, 0x38840 ;  /* 0x0003884000027836 */ /* 0x000fc80000000000 */
[C---:B--2---:R-:W-:Y:S01]  /*17e40*/  IMAD R6, R3.reuse, 0x8, R2 ;  /* 0x0000000803067824 */ /* 0x044fe200078e0202 */
[----:B------:R-:W-:Y:S02]  /*17e50*/  IADD3 R3, R3, 0x1, RZ ;  /* 0x0000000103037810 */ /* 0x000fe40007ffe0ff */
[----:B---3--:R-:W-:Y:S02]  /*17e60*/  SHF.L.U32 R5, R7, 0x1f, RZ ;  /* 0x0000001f07057819 */ /* 0x008fe400000006ff */
[C---:B------:R-:W-:Y:S02]  /*17e70*/  ISETP.NE.AND P1, PT, R3.reuse, 0x2, PT ;  /* 0x000000020300780c */ /* 0x040fe40003f25270 */
[----:B------:R-:W1:Y:S02]  /*17e80*/  SYNCS.PHASECHK.TRANS64.TRYWAIT P0, [R6+URZ], R5 ;  /* 0x00000005060075a7 */ /* 0x000e64000800017f */
[----:B------:R-:W-:Y:S02]  /*17e90*/  SEL R4, RZ, 0x1, P1 ;  /* 0x00000001ff047807 */ /* 0x000fe40000800000 */
[----:B------:R-:W-:-:S02]  /*17ea0*/  SEL R3, R3, RZ, P1 ;  /* 0x000000ff03037207 */ /* 0x000fc40000800000 */
[----:B------:R-:W-:-:S03]  /*17eb0*/  LOP3.LUT R4, R7, R4, RZ, 0x3c, !PT ;  /* 0x0000000407047212 */ /* 0x000fc600078e3cff */
[----:B------:R-:W-:Y:S01]  /*17ec0*/  IMAD R7, R3, 0x8, R2 ;  /* 0x0000000803077824 */ /* 0x000fe200078e0202 */
[----:B------:R-:W-:Y:S01]  /*17ed0*/  SHF.L.U32 R2, R4, 0x1f, RZ ;  /* 0x0000001f04027819 */ /* 0x000fe200000006ff */
[----:B-1----:R-:W-:Y:S06]  /*17ee0*/  @!P0 BRA `(.L_x_2219) ;  /* 0x0000001000c48947 */ /* 0x002fec0003800000 */
.L_x_2273:
[----:B------:R-:W2:Y:S02]  /*17ef0*/  SYNCS.PHASECHK.TRANS64.TRYWAIT P0, [R7+URZ], R2 ;  /* 0x00000002070075a7 */ /* 0x000ea4000800017f */
[----:B--2---:R-:W-:Y:S05]  /*17f00*/  @!P0 BRA `(.L_x_2220) ;  /* 0x0000001000d08947 */ /* 0x004fea0003800000 */
.L_x_2274:
[----:B------:R-:W-:Y:S05]  /*17f10*/  @!P2 BRA `(.L_x_2221) ;  /* 0x000000000004a947 */ /* 0x000fea0003800000 */
[----:B------:R-:W-:Y:S01]  /*17f20*/  BPT.TRAP 0x1 ;  /* 0x000000040000795c */ /* 0x000fe20000300000 */
.L_x_2221:
[----:B------:R-:W3:Y:S01]  /*17f30*/  LDL.LU R4, [R1] ;  /* 0x0000000001047983 */ /* 0x000ee20000300800 */
[----:B------:R-:W-:-:S04]  /*17f40*/  VIADD R0, R0, 0x38860 ;  /* 0x0003886000007836 */ /* 0x000fc80000000000 */
[----:B---3--:R-:W-:-:S04]  /*17f50*/  IMAD R4, R4, 0x8, R0 ;  /* 0x0000000804047824 */ /* 0x008fc800078e0200 */
[----:B------:R-:W3:Y:S02]  /*17f60*/  SYNCS.PHASECHK.TRANS64.TRYWAIT P0, [R4+URZ], R5 ;  /* 0x00000005040075a7 */ /* 0x000ee4000800017f */
[----:B---3--:R-:W-:Y:S05]  /*17f70*/  @!P0 BRA `(.L_x_2222) ;  /* 0x0000001000c88947 */ /* 0x008fea0003800000 */
.L_x_2275:
[----:B------:R-:W-:-:S07]  /*17f80*/  IMAD R3, R3, 0x8, R0 ;  /* 0x0000000803037824 */ /* 0x000fce00078e0200 */
.L_x_2223:
[----:B----4-:R4:W0:Y:S02]  /*17f90*/  SYNCS.PHASECHK.TRANS64.TRYWAIT P0, [R3+URZ], R2 ;  /* 0x00000002030075a7 */ /* 0x010824000800017f */
[----:B0-----:R-:W-:Y:S05]  /*17fa0*/  @!P0 NANOSLEEP.SYNCS 0x989680 ;  /* 0x009896800000895d */ /* 0x001fea0003900000 */
[----:B------:R-:W0:Y:S02]  /*17fb0*/  @!P0 SYNCS.PHASECHK.TRANS64 P0, [R3+URZ], R2 ;  /* 0x00000002030085a7 */ /* 0x000e24000800007f */
[----:B0-----:R-:W-:Y:S05]  /*17fc0*/  @!P0 BRA `(.L_x_2223) ;  /* 0xfffffffc00f08947 */ /* 0x001fea000383ffff */
.L_x_2216:
[----:B------:R-:W-:Y:S05]  /*17fd0*/  BSYNC B0 ;  /* 0x0000000000007941 */ /* 0x000fea0003800000 */
.L_x_2215:
[----:B------:R-:W-:Y:S05]  /*17fe0*/  EXIT ;  /* 0x000000000000794d */ /* 0x000fea0003800000 */
.L_x_2087:
[----:B------:R-:W-:-:S13]  /*17ff0*/  R2UR UR4, R17 ;  /* 0x00000000110472ca */ /* 0x000fda00000e0000 */
[----:B0-----:R-:W-:-:S04]  /*18000*/  MOV R3, UR4 ;  /* 0x0000000400037c02 */ /* 0x001fc80008000f00 */
[----:B------:R0:W1:Y:S03]  /*18010*/  SYNCS.PHASECHK.TRANS64.TRYWAIT P1, [R3+URZ+0x38800], R0 ;  /* 0x03880000030075a7 */ /* 0x000066000802017f */
[----:B-1----:R-:W-:Y:S05]  /*18020*/  @!P1 NANOSLEEP.SYNCS 0x989680 ;  /* 0x009896800000995d */ /* 0x002fea0003900000 */
[----:B------:R-:W1:Y:S02]  /*18030*/  @!P1 SYNCS.PHASECHK.TRANS64 P1, [R3+URZ+0x38800], R0 ;  /* 0x03880000030095a7 */ /* 0x000e64000802007f */
[----:B-1----:R-:W-:Y:S05]  /*18040*/  @!P1 BRA `(.L_x_2087) ;  /* 0xfffffffc00e89947 */ /* 0x002fea000383ffff */
[----:B------:R-:W-:Y:S05]  /*18050*/  BRA `(.L_x_2224) ;  /* 0xfffffe9800c07947 */ /* 0x000fea000383ffff */
.L_x_2091:
[----:B-1----:R1:W2:Y:S02]  /*18060*/  SYNCS.PHASECHK.TRANS64.TRYWAIT P2, [R0+URZ+0x38830], R3 ;  /* 0x03883003000075a7 */ /* 0x0022a4000804017f */
[----:B--2---:R-:W-:Y:S05]  /*18070*/  @!P2 NANOSLEEP.SYNCS 0x989680 ;  /* 0x009896800000a95d */ /* 0x004fea0003900000 */
[----:B------:R-:W2:Y:S02]  /*18080*/  @!P2 SYNCS.PHASECHK.TRANS64 P2, [R0+URZ+0x38830], R3 ;  /* 0x038830030000a5a7 */ /* 0x000ea4000804007f */
[----:B--2---:R-:W-:Y:S05]  /*18090*/  @!P2 BRA `(.L_x_2091) ;  /* 0xfffffffc00f0a947 */ /* 0x004fea000383ffff */
[----:B------:R-:W-:Y:S05]  /*180a0*/  BRA `(.L_x_2090) ;  /* 0xfffffe9800f07947 */ /* 0x000fea000383ffff */
.L_x_2096:
[----:B------:R-:W-:-:S13]  /*180b0*/  R2UR UR4, R227 ;  /* 0x00000000e30472ca */ /* 0x000fda00000e0000 */
[----:B-1----:R-:W-:-:S04]  /*180c0*/  IMAD.U32 R4, RZ, RZ, UR4 ;  /* 0x00000004ff047e24 */ /* 0x002fc8000f8e00ff */
[----:B------:R1:W2:Y:S03]  /*180d0*/  SYNCS.PHASECHK.TRANS64.TRYWAIT P2, [R4+URZ+0x38830], R3 ;  /* 0x03883003040075a7 */ /* 0x0002a6000804017f */
[----:B--2---:R-:W-:Y:S05]  /*180e0*/  @!P2 NANOSLEEP.SYNCS 0x989680 ;  /* 0x009896800000a95d */ /* 0x004fea0003900000 */
[----:B------:R-:W2:Y:S02]  /*180f0*/  @!P2 SYNCS.PHASECHK.TRANS64 P2, [R4+URZ+0x38830], R3 ;  /* 0x038830030400a5a7 */ /* 0x000ea4000804007f */
[----:B--2---:R-:W-:Y:S05]  /*18100*/  @!P2 BRA `(.L_x_2096) ;  /* 0xfffffffc00e8a947 */ /* 0x004fea000383ffff */
[----:B------:R-:W-:Y:S05]  /*18110*/  BRA `(.L_x_2095) ;  /* 0xfffffee400307947 */ /* 0x000fea000383ffff */
.L_x_2100:
[----:B01----:R-:W-:-:S04]  /*18120*/  IMAD.U32 R3, RZ, RZ, UR4 ;  /* 0x00000004ff037e24 */ /* 0x003fc8000f8e00ff */
[----:B------:R0:W1:Y:S03]  /*18130*/  SYNCS.PHASECHK.TRANS64.TRYWAIT P2, [R3+URZ+0x38850], R0 ;  /* 0x03885000030075a7 */ /* 0x000066000804017f */
[----:B-1----:R-:W-:Y:S05]  /*18140*/  @!P2 NANOSLEEP.SYNCS 0x989680 ;  /* 0x009896800000a95d */ /* 0x002fea0003900000 */
[----:B------:R-:W1:Y:S02]  /*18150*/  @!P2 SYNCS.PHASECHK.TRANS64 P2, [R3+URZ+0x38850], R0 ;  /* 0x038850000300a5a7 */ /* 0x000e64000804007f */
[----:B-1----:R-:W-:Y:S05]  /*18160*/  @!P2 BRA `(.L_x_2100) ;  /* 0xfffffffc00eca947 */ /* 0x002fea000383ffff */
[----:B------:R-:W-:Y:S05]  /*18170*/  BRA `(.L_x_2099) ;  /* 0xffffff0800587947 */ /* 0x000fea000383ffff */
.L_x_2106:
[----:B-1----:R-:W-:-:S04]  /*18180*/  IMAD.U32 R4, RZ, RZ, UR4 ;  /* 0x00000004ff047e24 */ /* 0x002fc8000f8e00ff */
[----:B------:R1:W2:Y:S03]  /*18190*/  SYNCS.PHASECHK.TRANS64.TRYWAIT P2, [R4+URZ+0x38830], R3 ;  /* 0x03883003040075a7 */ /* 0x0002a6000804017f */
[----:B--2---:R-:W-:Y:S05]  /*181a0*/  @!P2 NANOSLEEP.SYNCS 0x989680 ;  /* 0x009896800000a95d */ /* 0x004fea0003900000 */
[----:B------:R-:W2:Y:S02]  /*181b0*/  @!P2 SYNCS.PHASECHK.TRANS64 P2, [R4+URZ+0x38830], R3 ;  /* 0x038830030400a5a7 */ /* 0x000ea4000804007f */
[----:B--2---:R-:W-:Y:S05]  /*181c0*/  @!P2 BRA `(.L_x_2106) ;  /* 0xfffffffc00eca947 */ /* 0x004fea000383ffff */
[----:B------:R-:W-:Y:S05]  /*181d0*/  BRA `(.L_x_2105) ;  /* 0xffffff2400707947 */ /* 0x000fea000383ffff */
.L_x_2110:
[----:B01----:R-:W-:-:S04]  /*181e0*/  IMAD.U32 R3, RZ, RZ, UR4 ;  /* 0x00000004ff037e24 */ /* 0x003fc8000f8e00ff */
[----:B------:R0:W1:Y:S03]  /*181f0*/  SYNCS.PHASECHK.TRANS64.TRYWAIT P2, [R3+URZ+0x38850], R0 ;  /* 0x03885000030075a7 */ /* 0x000066000804017f */
[----:B-1----:R-:W-:Y:S05]  /*18200*/  @!P2 NANOSLEEP.SYNCS 0x989680 ;  /* 0x009896800000a95d */ /* 0x002fea0003900000 */
[----:B------:R-:W1:Y:S02]  /*18210*/  @!P2 SYNCS.PHASECHK.TRANS64 P2, [R3+URZ+0x38850], R0 ;  /* 0x038850000300a5a7 */ /* 0x000e64000804007f */
[----:B-1----:R-:W-:Y:S05]  /*18220*/  @!P2 BRA `(.L_x_2110) ;  /* 0xfffffffc00eca947 */ /* 0x002fea000383ffff */
[----:B------:R-:W-:Y:S05]  /*18230*/  BRA `(.L_x_2109) ;  /* 0xffffff4c00947947 */ /* 0x000fea000383ffff */
.L_x_2115:
[----:B-1----:R-:W-:-:S04]  /*18240*/  MOV R7, UR7 ;  /* 0x0000000700077c02 */ /* 0x002fc80008000f00 */
[----:B------:R1:W2:Y:S03]  /*18250*/  SYNCS.PHASECHK.TRANS64.TRYWAIT P0, [R7+URZ+0x38850], R0 ;  /* 0x03885000070075a7 */ /* 0x0002a6000800017f */
[----:B--2---:R-:W-:Y:S05]  /*18260*/  @!P0 NANOSLEEP.SYNCS 0x989680 ;  /* 0x009896800000895d */ /* 0x004fea0003900000 */
[----:B------:R-:W2:Y:S02]  /*18270*/  @!P0 SYNCS.PHASECHK.TRANS64 P0, [R7+URZ+0x38850], R0 ;  /* 0x03885000070085a7 */ /* 0x000ea4000800007f */
[----:B--2---:R-:W-:Y:S05]  /*18280*/  @!P0 BRA `(.L_x_2115) ;  /* 0xfffffffc00ec8947 */ /* 0x004fea000383ffff */
[----:B------:R-:W-:Y:S05]  /*18290*/  BRA `(.L_x_2114) ;  /* 0xffffff6800d87947 */ /* 0x000fea000383ffff */
.L_x_2157:
        /* <DEDUP_REMOVED lines=11> */
.L_x_2226:
[----:B------:R-:W-:Y:S05]  /*18350*/  BSYNC B0 ;  /* 0x0000000000007941 */ /* 0x000fea0003800000 */
.L_x_2225:
[----:B------:R-:W-:Y:S05]  /*18360*/  BRA `(.L_x_2227) ;  /* 0xffffffc000747947 */ /* 0x000fea000383ffff */
.L_x_2158:
[----:B------:R-:W-:Y:S01]  /*18370*/  BSSY B0, `(.L_x_2228) ;  /* 0x0000006000007945 */ /* 0x000fe20003800000 */
[----:B------:R-:W-:-:S07]  /*18380*/  MOV R15, 0xffffffff ;  /* 0xffffffff000f7802 */ /* 0x000fce0000000f00 */
[----:B------:R-:W-:Y:S05]  /*18390*/  WARPSYNC.COLLECTIVE R15, `(.L_x_2229) ;  /* 0x000000000f0c7348 */ /* 0x000fea0003c00000 */
[----:B------:R-:W-:Y:S02]  /*183a0*/  ELECT P6, UR62, PT ;  /* 0x00000000003e782f */ /* 0x000fe400038c0000 */
[----:B------:R-:W-:Y:S01]  /*183b0*/  MOV R14, UR62 ;  /* 0x0000003e000e7c02 */ /* 0x000fe20008000f00 */
[----:B------:R-:W-:Y:S10]  /*183c0*/  ENDCOLLECTIVE ;  /* 0x000000000000791b */ /* 0x000ff40003800000 */
.L_x_2229:
[----:B------:R-:W-:Y:S05]  /*183d0*/  BSYNC B0 ;  /* 0x0000000000007941 */ /* 0x000fea0003800000 */
.L_x_2228:
[----:B------:R-:W-:Y:S05]  /*183e0*/  BRA `(.L_x_2230) ;  /* 0xffffffc000647947 */ /* 0x000fea000383ffff */
.L_x_2161:
[----:B0-----:R0:W1:Y:S02]  /*183f0*/  SYNCS.PHASECHK.TRANS64.TRYWAIT P0, [R8+URZ+0x38840], R9 ;  /* 0x03884009080075a7 */ /* 0x001064000800017f */
[----:B-1----:R-:W-:Y:S05]  /*18400*/  @!P0 NANOSLEEP.SYNCS 0x989680 ;  /* 0x009896800000895d */ /* 0x002fea0003900000 */
[----:B------:R-:W1:Y:S02]  /*18410*/  @!P0 SYNCS.PHASECHK.TRANS64 P0, [R8+URZ+0x38840], R9 ;  /* 0x03884009080085a7 */ /* 0x000e64000800007f */
[----:B-1----:R-:W-:Y:S05]  /*18420*/  @!P0 BRA `(.L_x_2161) ;  /* 0xfffffffc00f08947 */ /* 0x002fea000383ffff */
[----:B------:R-:W-:Y:S05]  /*18430*/  BRA `(.L_x_2231) ;  /* 0xffffffc000d07947 */ /* 0x000fea000383ffff */
.L_x_2164:
        /* <DEDUP_REMOVED lines=8> */
.L_x_2172:
[----:B0-----:R0:W1:Y:S02]  /*184c0*/  SYNCS.PHASECHK.TRANS64.TRYWAIT P0, [R2+URZ+0x38840], R3 ;  /* 0x03884003020075a7 */ /* 0x001064000800017f */
[----:B-1----:R-:W-:Y:S05]  /*184d0*/  @!P0 NANOSLEEP.SYNCS 0x989680 ;  /* 0x009896800000895d */ /* 0x002fea0003900000 */
[----:B------:R-:W1:Y:S02]  /*184e0*/  @!P0 SYNCS.PHASECHK.TRANS64 P0, [R2+URZ+0x38840], R3 ;  /* 0x03884003020085a7 */ /* 0x000e64000800007f */
[----:B-1----:R-:W-:Y:S05]  /*184f0*/  @!P0 BRA `(.L_x_2172) ;  /* 0xfffffffc00f08947 */ /* 0x002fea000383ffff */
[----:B------:R-:W-:Y:S05]  /*18500*/  BRA `(.L_x_2233) ;  /* 0xffffffcc00047947 */ /* 0x000fea000383ffff */
.L_x_2174:
[----:B0-----:R0:W1:Y:S02]  /*18510*/  SYNCS.PHASECHK.TRANS64.TRYWAIT P0, [R3+URZ+0x60], R2 ;  /* 0x00006002030075a7 */ /* 0x001064000800017f */
[----:B-1----:R-:W-:Y:S05]  /*18520*/  @!P0 NANOSLEEP.SYNCS 0x989680 ;  /* 0x009896800000895d */ /* 0x002fea0003900000 */
[----:B------:R-:W1:Y:S02]  /*18530*/  @!P0 SYNCS.PHASECHK.TRANS64 P0, [R3+URZ+0x60], R2 ;  /* 0x00006002030085a7 */ /* 0x000e64000800007f */
[----:B-1----:R-:W-:Y:S05]  /*18540*/  @!P0 BRA `(.L_x_2174) ;  /* 0xfffffffc00f08947 */ /* 0x002fea000383ffff */
[----:B------:R-:W-:Y:S05]  /*18550*/  BRA `(.L_x_2234) ;  /* 0xffffffcc00c47947 */ /* 0x000fea000383ffff */
.L_x_2179:
[----:B-1----:R1:W2:Y:S02]  /*18560*/  SYNCS.PHASECHK.TRANS64.TRYWAIT P0, [R2+URZ+0x38840], R3 ;  /* 0x03884003020075a7 */ /* 0x0022a4000800017f */
[----:B--2---:R-:W-:Y:S05]  /*18570*/  @!P0 NANOSLEEP.SYNCS 0x989680 ;  /* 0x009896800000895d */ /* 0x004fea0003900000 */
[----:B------:R-:W2:Y:S02]  /*18580*/  @!P0 SYNCS.PHASECHK.TRANS64 P0, [R2+URZ+0x38840], R3 ;  /* 0x03884003020085a7 */ /* 0x000ea4000800007f */
[----:B--2---:R-:W-:Y:S05]  /*18590*/  @!P0 BRA `(.L_x_2179) ;  /* 0xfffffffc00f08947 */ /* 0x004fea000383ffff */
[----:B------:R-:W-:Y:S05]  /*185a0*/  BRA `(.L_x_2235) ;  /* 0xffffffd4004c7947 */ /* 0x000fea000383ffff */
.L_x_2181:
[----:B0-----:R0:W1:Y:S02]  /*185b0*/  SYNCS.PHASECHK.TRANS64.TRYWAIT P1, [R3+URZ+0x60], R2 ;  /* 0x00006002030075a7 */ /* 0x001064000802017f */
[----:B-1----:R-:W-:Y:S05]  /*185c0*/  @!P1 NANOSLEEP.SYNCS 0x989680 ;  /* 0x009896800000995d */ /* 0x002fea0003900000 */
[----:B------:R-:W1:Y:S02]  /*185d0*/  @!P1 SYNCS.PHASECHK.TRANS64 P1, [R3+URZ+0x60], R2 ;  /* 0x00006002030095a7 */ /* 0x000e64000802007f */
[----:B-1----:R-:W-:Y:S05]  /*185e0*/  @!P1 BRA `(.L_x_2181) ;  /* 0xfffffffc00f09947 */ /* 0x002fea000383ffff */
[----:B------:R-:W-:Y:S05]  /*185f0*/  BRA `(.L_x_2236) ;  /* 0xffffffd8000c7947 */ /* 0x000fea000383ffff */
.L_x_2186:
[----:B--2---:R2:W3:Y:S02]  /*18600*/  SYNCS.PHASECHK.TRANS64.TRYWAIT P0, [R2+URZ+0x38840], R3 ;  /* 0x03884003020075a7 */ /* 0x0044e4000800017f */
[----:B---3--:R-:W-:Y:S05]  /*18610*/  @!P0 NANOSLEEP.SYNCS 0x989680 ;  /* 0x009896800000895d */ /* 0x008fea0003900000 */
[----:B------:R-:W3:Y:S02]  /*18620*/  @!P0 SYNCS.PHASECHK.TRANS64 P0, [R2+URZ+0x38840], R3 ;  /* 0x03884003020085a7 */ /* 0x000ee4000800007f */
[----:B---3--:R-:W-:Y:S05]  /*18630*/  @!P0 BRA `(.L_x_2186) ;  /* 0xfffffffc00f08947 */ /* 0x008fea000383ffff */
[----:B------:R-:W-:Y:S05]  /*18640*/  BRA `(.L_x_2237) ;  /* 0xffffffdc00547947 */ /* 0x000fea000383ffff */
.L_x_2188:
[----:B0-----:R0:W1:Y:S02]  /*18650*/  SYNCS.PHASECHK.TRANS64.TRYWAIT P1, [R2+URZ+0x60], R9 ;  /* 0x00006009020075a7 */ /* 0x001064000802017f */
[----:B-1----:R-:W-:Y:S05]  /*18660*/  @!P1 NANOSLEEP.SYNCS 0x989680 ;  /* 0x009896800000995d */ /* 0x002fea0003900000 */
[----:B------:R-:W1:Y:S02]  /*18670*/  @!P1 SYNCS.PHASECHK.TRANS64 P1, [R2+URZ+0x60], R9 ;  /* 0x00006009020095a7 */ /* 0x000e64000802007f */
[----:B-1----:R-:W-:Y:S05]  /*18680*/  @!P1 BRA `(.L_x_2188) ;  /* 0xfffffffc00f09947 */ /* 0x002fea000383ffff */
[----:B------:R-:W-:Y:S05]  /*18690*/  BRA `(.L_x_2238) ;  /* 0xffffffe000147947 */ /* 0x000fea000383ffff */
.L_x_2195:
[----:B-1----:R1:W2:Y:S02]  /*186a0*/  SYNCS.PHASECHK.TRANS64.TRYWAIT P0, [R3+URZ+0x38860], R2 ;  /* 0x03886002030075a7 */ /* 0x0022a4000800017f */
[----:B--2---:R-:W-:Y:S05]  /*186b0*/  @!P0 NANOSLEEP.SYNCS 0x989680 ;  /* 0x009896800000895d */ /* 0x004fea0003900000 */
[----:B------:R-:W2:Y:S02]  /*186c0*/  @!P0 SYNCS.PHASECHK.TRANS64 P0, [R3+URZ+0x38860], R2 ;  /* 0x03886002030085a7 */ /* 0x000ea4000800007f */
[----:B--2---:R-:W-:Y:S05]  /*186d0*/  @!P0 BRA `(.L_x_2195) ;  /* 0xfffffffc00f08947 */ /* 0x004fea000383ffff */
[----:B------:R-:W-:Y:S05]  /*186e0*/  BRA `(.L_x_2239) ;  /* 0xffffffe400487947 */ /* 0x000fea000383ffff */
.L_x_2197:
[----:B------:R-:W-:Y:S01]  /*186f0*/  BSSY B0, `(.L_x_2240) ;  /* 0x0000008000007945 */ /* 0x000fe20003800000 */
[----:B0-----:R-:W-:Y:S02]  /*18700*/  IMAD.MOV.U32 R13, RZ, RZ, R16 ;  /* 0x000000ffff0d7224 */ /* 0x001fe400078e0010 */
[----:B------:R-:W-:Y:S02]  /*18710*/  IMAD.MOV.U32 R12, RZ, RZ, RZ ;  /* 0x000000ffff0c7224 */ /* 0x000fe400078e00ff */
[----:B------:R-:W-:Y:S02]  /*18720*/  IMAD.MOV.U32 R11, RZ, RZ, 0x1f ;  /* 0x0000001fff0b7424 */ /* 0x000fe400078e00ff */
[----:B------:R-:W-:-:S07]  /*18730*/  IMAD.MOV.U32 R15, RZ, RZ, -0x1 ;  /* 0xffffffffff0f7424 */ /* 0x000fce00078e00ff */
[----:B-1----:R-:W-:Y:S05]  /*18740*/  WARPSYNC.COLLECTIVE R15, `(.L_x_2241) ;  /* 0x000000000f087348 */ /* 0x002fea0003c00000 */
[----:B------:R0:W2:Y:S02]  /*18750*/  SHFL.IDX P6, R14, R13, R12, R11 ;  /* 0x0000000c0d0e7389 */ /* 0x0000a400000c000b */
[----:B012---:R-:W-:Y:S01]  /*18760*/  ENDCOLLECTIVE ;  /* 0x000000000000791b */ /* 0x007fe20003800000 */
.L_x_2241:
[----:B------:R-:W-:Y:S05]  /*18770*/  BSYNC B0 ;  /* 0x0000000000007941 */ /* 0x000fea0003800000 */
.L_x_2240:
[----:B------:R-:W-:Y:S01]  /*18780*/  IMAD.MOV.U32 R13, RZ, RZ, R16 ;  /* 0x000000ffff0d7224 */ /* 0x000fe200078e0010 */
[----:B------:R-:W-:Y:S01]  /*18790*/  MOV R4, R14 ;  /* 0x0000000e00047202 */ /* 0x000fe20000000f00 */
[----:B------:R-:W-:Y:S02]  /*187a0*/  IMAD.MOV.U32 R12, RZ, RZ, 0x1 ;  /* 0x00000001ff0c7424 */ /* 0x000fe400078e00ff */
[----:B------:R-:W-:Y:S02]  /*187b0*/  IMAD.MOV.U32 R11, RZ, RZ, 0x1f ;  /* 0x0000001fff0b7424 */ /* 0x000fe400078e00ff */
[----:B------:R-:W-:-:S07]  /*187c0*/  IMAD.MOV.U32 R15, RZ, RZ, -0x1 ;  /* 0xffffffffff0f7424 */ /* 0x000fce00078e00ff */
[----:B------:R-:W-:Y:S05]  /*187d0*/  WARPSYNC.COLLECTIVE R15, `(.L_x_2242) ;  /* 0x000000000f087348 */ /* 0x000fea0003c00000 */
[----:B------:R0:W1:Y:S02]  /*187e0*/  SHFL.IDX P6, R14, R13, R12, R11 ;  /* 0x0000000c0d0e7389 */ /* 0x00006400000c000b */
[----:B01----:R-:W-:Y:S01]  /*187f0*/  ENDCOLLECTIVE ;  /* 0x000000000000791b */ /* 0x003fe20003800000 */
.L_x_2242:
[----:B------:R-:W-:Y:S01]  /*18800*/  MOV R16, R14 ;  /* 0x0000000e00107202 */ /* 0x000fe20000000f00 */
[----:B------:R-:W-:Y:S06]  /*18810*/  BRA `(.L_x_2243) ;  /* 0xffffffe400f87947 */ /* 0x000fec000383ffff */
.L_x_2200:
[----:B------:R-:W-:Y:S01]  /*18820*/  BSSY B0, `(.L_x_2244) ;  /* 0x0000008000007945 */ /* 0x000fe20003800000 */
[----:B0----5:R-:W-:Y:S02]  /*18830*/  IMAD.MOV.U32 R13, RZ, RZ, R17 ;  /* 0x000000ffff0d7224 */ /* 0x021fe400078e0011 */
[----:B------:R-:W-:Y:S02]  /*18840*/  IMAD.MOV.U32 R12, RZ, RZ, 0x1 ;  /* 0x00000001ff0c7424 */ /* 0x000fe400078e00ff */
[----:B------:R-:W-:Y:S02]  /*18850*/  IMAD.MOV.U32 R11, RZ, RZ, RZ ;  /* 0x000000ffff0b7224 */ /* 0x000fe400078e00ff */
[----:B------:R-:W-:-:S07]  /*18860*/  IMAD.MOV.U32 R15, RZ, RZ, -0x1 ;  /* 0xffffffffff0f7424 */ /* 0x000fce00078e00ff */
[----:B-1234-:R-:W-:Y:S05]  /*18870*/  WARPSYNC.COLLECTIVE R15, `(.L_x_2245) ;  /* 0x000000000f087348 */ /* 0x01efea0003c00000 */
[----:B------:R0:W0:Y:S02]  /*18880*/  SHFL.UP P6, R14, R13, R12, R11 ;  /* 0x0400000c0d0e7389 */ /* 0x00002400000c000b */
[----:B01234-:R-:W-:Y:S01]  /*18890*/  ENDCOLLECTIVE ;  /* 0x000000000000791b */ /* 0x01ffe20003800000 */
.L_x_2245:
[----:B------:R-:W-:Y:S05]  /*188a0*/  BSYNC B0 ;  /* 0x0000000000007941 */ /* 0x000fea0003800000 */
.L_x_2244:
[----:B------:R-:W-:Y:S01]  /*188b0*/  ISETP.NE.AND P0, PT, R6, RZ, PT ;  /* 0x000000ff0600720c */ /* 0x000fe20003f05270 */
        /* <DEDUP_REMOVED lines=9> */
.L_x_2246:
        /* <DEDUP_REMOVED lines=8> */
.L_x_2247:
        /* <DEDUP_REMOVED lines=8> */
.L_x_2248:
        /* <DEDUP_REMOVED lines=8> */
.L_x_2249:
        /* <DEDUP_REMOVED lines=8> */
.L_x_2250:
[----:B------:R-:W-:Y:S05]  /*18b50*/  BRA `(.L_x_2251) ;  /* 0xffffffe400c07947 */ /* 0x000fea000383ffff */
.L_x_2205:
[----:B------:R-:W-:Y:S01]  /*18b60*/  BSSY B0, `(.L_x_2252) ;  /* 0x0000008000007945 */ /* 0x000fe20003800000 */
[----:B-----5:R-:W-:Y:S01]  /*18b70*/  IMAD.MOV.U32 R13, RZ, RZ, R17 ;  /* 0x000000ffff0d7224 */ /* 0x020fe200078e0011 */
[----:B------:R-:W-:Y:S01]  /*18b80*/  MOV R15, 0xffffffff ;  /* 0xffffffff000f7802 */ /* 0x000fe20000000f00 */
[----:B------:R-:W-:Y:S02]  /*18b90*/  IMAD.MOV.U32 R12, RZ, RZ, 0x1 ;  /* 0x00000001ff0c7424 */ /* 0x000fe400078e00ff */
[----:B------:R-:W-:-:S07]  /*18ba0*/  IMAD.MOV.U32 R11, RZ, RZ, RZ ;  /* 0x000000ffff0b7224 */ /* 0x000fce00078e00ff */
[----:B0-----:R-:W-:Y:S05]  /*18bb0*/  WARPSYNC.COLLECTIVE R15, `(.L_x_2253) ;  /* 0x000000000f087348 */ /* 0x001fea0003c00000 */
[----:B------:R1:W2:Y:S02]  /*18bc0*/  SHFL.UP P6, R14, R13, R12, R11 ;  /* 0x0400000c0d0e7389 */ /* 0x0002a400000c000b */
[----:B012---:R-:W-:Y:S01]  /*18bd0*/  ENDCOLLECTIVE ;  /* 0x000000000000791b */ /* 0x007fe20003800000 */
.L_x_2253:
[----:B------:R-:W-:Y:S05]  /*18be0*/  BSYNC B0 ;  /* 0x0000000000007941 */ /* 0x000fea0003800000 */
.L_x_2252:
        /* <DEDUP_REMOVED lines=10> */
.L_x_2254:
        /* <DEDUP_REMOVED lines=8> */
.L_x_2255:
        /* <DEDUP_REMOVED lines=8> */
.L_x_2256:
        /* <DEDUP_REMOVED lines=8> */
.L_x_2257:
[----:B------:R-:W-:Y:S02]  /*18e10*/  IMAD.MOV.U32 R12, RZ, RZ, 0x1f ;  /* 0x0000001fff0c7424 */ /* 0x000fe400078e00ff */
[----:B------:R-:W-:Y:S01]  /*18e20*/  IMAD.MOV.U32 R11, RZ, RZ, 0x1f ;  /* 0x0000001fff0b7424 */ /* 0x000fe200078e00ff */
[----:B------:R-:W-:-:S05]  /*18e30*/  SEL R2, R14, RZ, P0 ;  /* 0x000000ff0e027207 */ /* 0x000fca0000000000 */
[----:B------:R-:W-:-:S05]  /*18e40*/  IMAD.IADD R2, R5, 0x1, R2 ;  /* 0x0000000105027824 */ /* 0x000fca00078e0202 */
[----:B------:R-:W-:-:S07]  /*18e50*/  MOV R13, R2 ;  /* 0x00000002000d7202 */ /* 0x000fce0000000f00 */
[----:B------:R-:W-:Y:S05]  /*18e60*/  WARPSYNC.COLLECTIVE R15, `(.L_x_2258) ;  /* 0x000000000f087348 */ /* 0x000fea0003c00000 */
[----:B------:R0:W1:Y:S02]  /*18e70*/  SHFL.IDX P6, R14, R13, R12, R11 ;  /* 0x0000000c0d0e7389 */ /* 0x00006400000c000b */
[----:B01----:R-:W-:Y:S01]  /*18e80*/  ENDCOLLECTIVE ;  /* 0x000000000000791b */ /* 0x003fe20003800000 */
.L_x_2258:
[----:B------:R-:W-:Y:S05]  /*18e90*/  BRA `(.L_x_2259) ;  /* 0xffffffe400a87947 */ /* 0x000fea000383ffff */
.L_x_2207:
[----:B------:R-:W-:Y:S01]  /*18ea0*/  BSSY B0, `(.L_x_2260) ;  /* 0x0000006000007945 */ /* 0x000fe20003800000 */
[----:B------:R-:W-:Y:S01]  /*18eb0*/  PLOP3.LUT P6, PT, P6, PT, PT, 0x8, 0x0 ;  /* 0x000000000000781c */ /* 0x000fe200037ce170 */
[----:B------:R-:W-:-:S12]  /*18ec0*/  IMAD.MOV.U32 R15, RZ, RZ, -0x1 ;  /* 0xffffffffff0f7424 */ /* 0x000fd800078e00ff */
[----:B0-----:R-:W-:Y:S05]  /*18ed0*/  WARPSYNC.COLLECTIVE R15, `(.L_x_2261) ;  /* 0x000000000f087348 */ /* 0x001fea0003c00000 */
[----:B------:R-:W-:Y:S01]  /*18ee0*/  VOTE.ANY R14, PT, P6 ;  /* 0x00000000000e7806 */ /* 0x000fe200030e0100 */
[----:B0-----:R-:W-:Y:S06]  /*18ef0*/  ENDCOLLECTIVE ;  /* 0x000000000000791b */ /* 0x001fec0003800000 */
.L_x_2261:
[----:B------:R-:W-:Y:S05]  /*18f00*/  BSYNC B0 ;  /* 0x0000000000007941 */ /* 0x000fea0003800000 */
.L_x_2260:
[----:B------:R-:W-:Y:S01]  /*18f10*/  IMAD.MOV.U32 R3, RZ, RZ, R14 ;  /* 0x000000ffff037224 */ /* 0x000fe200078e000e */
[----:B------:R-:W-:Y:S01]  /*18f20*/  MOV R13, R17 ;  /* 0x00000011000d7202 */ /* 0x000fe20000000f00 */
[----:B------:R-:W-:Y:S02]  /*18f30*/  IMAD.MOV.U32 R11, RZ, RZ, 0x1f ;  /* 0x0000001fff0b7424 */ /* 0x000fe400078e00ff */
[----:B------:R-:W0:Y:S01]  /*18f40*/  POPC R6, R3 ;  /* 0x0000000300067309 */ /* 0x000e220000000000 */
[----:B------:R-:W-:Y:S02]  /*18f50*/  IMAD.MOV.U32 R15, RZ, RZ, -0x1 ;  /* 0xffffffffff0f7424 */ /* 0x000fe400078e00ff */
[----:B0-----:R-:W-:-:S07]  /*18f60*/  IMAD.MOV.U32 R12, RZ, RZ, R6 ;  /* 0x000000ffff0c7224 */ /* 0x001fce00078e0006 */
[----:B------:R-:W-:Y:S05]  /*18f70*/  WARPSYNC.COLLECTIVE R15, `(.L_x_2262) ;  /* 0x000000000f087348 */ /* 0x000fea0003c00000 */
[----:B------:R0:W1:Y:S02]  /*18f80*/  SHFL.IDX P6, R14, R13, R12, R11 ;  /* 0x0000000c0d0e7389 */ /* 0x00006400000c000b */
[----:B01----:R-:W-:Y:S01]  /*18f90*/  ENDCOLLECTIVE ;  /* 0x000000000000791b */ /* 0x003fe20003800000 */
.L_x_2262:
[----:B------:R-:W-:Y:S01]  /*18fa0*/  IMAD.MOV.U32 R17, RZ, RZ, R14 ;  /* 0x000000ffff117224 */ /* 0x000fe200078e000e */
[----:B------:R-:W-:Y:S06]  /*18fb0*/  BRA `(.L_x_2263) ;  /* 0xffffffe400987947 */ /* 0x000fec000383ffff */
.L_x_2209:
[----:B------:R-:W-:Y:S01]  /*18fc0*/  BSSY B0, `(.L_x_2264) ;  /* 0x0000007000007945 */ /* 0x000fe20003800000 */
[----:B------:R-:W-:Y:S01]  /*18fd0*/  MOV R13, R2 ;  /* 0x00000002000d7202 */ /* 0x000fe20000000f00 */
[----:B------:R-:W-:Y:S02]  /*18fe0*/  IMAD.MOV.U32 R11, RZ, RZ, 0x1f ;  /* 0x0000001fff0b7424 */ /* 0x000fe400078e00ff */
[----:B------:R-:W-:-:S07]  /*18ff0*/  IMAD.MOV.U32 R15, RZ, RZ, -0x1 ;  /* 0xffffffffff0f7424 */ /* 0x000fce00078e00ff */
[----:B012---:R-:W-:Y:S05]  /*19000*/  WARPSYNC.COLLECTIVE R15, `(.L_x_2265) ;  /* 0x000000000f087348 */ /* 0x007fea0003c00000 */
[----:B------:R3:W4:Y:S02]  /*19010*/  SHFL.IDX P6, R14, R13, R12, R11 ;  /* 0x0000000c0d0e7389 */ /* 0x00072400000c000b */
[----:B01234-:R-:W-:Y:S01]  /*19020*/  ENDCOLLECTIVE ;  /* 0x000000000000791b */ /* 0x01ffe20003800000 */
.L_x_2265:
[----:B------:R-:W-:Y:S05]  /*19030*/  BSYNC B0 ;  /* 0x0000000000007941 */ /* 0x000fea0003800000 */
.L_x_2264:
[----:B------:R-:W-:Y:S01]  /*19040*/  IMAD.MOV.U32 R7, RZ, RZ, R14 ;  /* 0x000000ffff077224 */ /* 0x000fe200078e000e */
[----:B------:R-:W-:Y:S06]  /*19050*/  BRA `(.L_x_2208) ;  /* 0xffffffe4008c7947 */ /* 0x000fec000383ffff */
.L_x_2213:
[----:B-1----:R1:W2:Y:S02]  /*19060*/  SYNCS.PHASECHK.TRANS64.TRYWAIT P0, [R0+URZ+0x38820], R3 ;  /* 0x03882003000075a7 */ /* 0x0022a4000800017f */
[----:B--2---:R-:W-:Y:S05]  /*19070*/  @!P0 NANOSLEEP.SYNCS 0x989680 ;  /* 0x009896800000895d */ /* 0x004fea0003900000 */
[----:B------:R-:W2:Y:S02]  /*19080*/  @!P0 SYNCS.PHASECHK.TRANS64 P0, [R0+URZ+0x38820], R3 ;  /* 0x03882003000085a7 */ /* 0x000ea4000800007f */
[----:B--2---:R-:W-:Y:S05]  /*19090*/  @!P0 BRA `(.L_x_2213) ;  /* 0xfffffffc00f08947 */ /* 0x004fea000383ffff */
[----:B------:R-:W-:Y:S05]  /*190a0*/  BRA `(.L_x_2266) ;  /* 0xffffffec00047947 */ /* 0x000fea000383ffff */
.L_x_2214:
[----:B------:R-:W2:Y:S01]  /*190b0*/  S2R R2, SR_TID.X ;  /* 0x0000000000027919 */ /* 0x000ea20000002100 */
[----:B------:R-:W-:Y:S01]  /*190c0*/  BSSY B0, `(.L_x_2267) ;  /* 0x000000a000007945 */ /* 0x000fe20003800000 */
[----:B------:R-:W-:Y:S01]  /*190d0*/  MOV R12, RZ ;  /* 0x000000ff000c7202 */ /* 0x000fe20000000f00 */
        /* <DEDUP_REMOVED lines=8> */
.L_x_2268:
[----:B------:R-:W-:Y:S05]  /*19160*/  BSYNC B0 ;  /* 0x0000000000007941 */ /* 0x000fea0003800000 */
.L_x_2267:
[----:B------:R-:W-:Y:S05]  /*19170*/  BRA `(.L_x_2269) ;  /* 0xffffffe800ec7947 */ /* 0x000fea000383ffff */
.L_x_2217:
[----:B------:R-:W-:Y:S01]  /*19180*/  BSSY B1, `(.L_x_2270) ;  /* 0x0000006000017945 */ /* 0x000fe20003800000 */
[----:B------:R-:W-:-:S07]  /*19190*/  IMAD.MOV.U32 R15, RZ, RZ, -0x1 ;  /* 0xffffffffff0f7424 */ /* 0x000fce00078e00ff */
[----:B012---:R-:W-:Y:S05]  /*191a0*/  WARPSYNC.COLLECTIVE R15, `(.L_x_2271) ;  /* 0x000000000f0c7348 */ /* 0x007fea0003c00000 */
[----:B------:R-:W-:Y:S02]  /*191b0*/  ELECT P6, UR62, PT ;  /* 0x00000000003e782f */ /* 0x000fe400038c0000 */
[----:B------:R-:W-:Y:S01]  /*191c0*/  MOV R14, UR62 ;  /* 0x0000003e000e7c02 */ /* 0x000fe20008000f00 */
[----:B012---:R-:W-:Y:S10]  /*191d0*/  ENDCOLLECTIVE ;  /* 0x000000000000791b */ /* 0x007ff40003800000 */
.L_x_2271:
[----:B------:R-:W-:Y:S05]  /*191e0*/  BSYNC B1 ;  /* 0x0000000000017941 */ /* 0x000fea0003800000 */
.L_x_2270:
[----:B------:R-:W-:Y:S05]  /*191f0*/  BRA `(.L_x_2272) ;  /* 0xffffffe800e47947 */ /* 0x000fea000383ffff */
.L_x_2219:
[----:B-1----:R1:W2:Y:S02]  /*19200*/  SYNCS.PHASECHK.TRANS64.TRYWAIT P0, [R6+URZ], R5 ;  /* 0x00000005060075a7 */ /* 0x0022a4000800017f */
[----:B--2---:R-:W-:Y:S05]  /*19210*/  @!P0 NANOSLEEP.SYNCS 0x989680 ;  /* 0x009896800000895d */ /* 0x004fea0003900000 */
[----:B------:R-:W2:Y:S02]  /*19220*/  @!P0 SYNCS.PHASECHK.TRANS64 P0, [R6+URZ], R5 ;  /* 0x00000005060085a7 */ /* 0x000ea4000800007f */
[----:B--2---:R-:W-:Y:S05]  /*19230*/  @!P0 BRA `(.L_x_2219) ;  /* 0xfffffffc00f08947 */ /* 0x004fea000383ffff */
[----:B------:R-:W-:Y:S05]  /*19240*/  BRA `(.L_x_2273) ;  /* 0xffffffec00287947 */ /* 0x000fea000383ffff */
.L_x_2220:
[----:B--2---:R2:W3:Y:S02]  /*19250*/  SYNCS.PHASECHK.TRANS64.TRYWAIT P0, [R7+URZ], R2 ;  /* 0x00000002070075a7 */ /* 0x0044e4000800017f */
[----:B---3--:R-:W-:Y:S05]  /*19260*/  @!P0 NANOSLEEP.SYNCS 0x989680 ;  /* 0x009896800000895d */ /* 0x008fea0003900000 */
[----:B------:R-:W3:Y:S02]  /*19270*/  @!P0 SYNCS.PHASECHK.TRANS64 P0, [R7+URZ], R2 ;  /* 0x00000002070085a7 */ /* 0x000ee4000800007f */
[----:B---3--:R-:W-:Y:S05]  /*19280*/  @!P0 BRA `(.L_x_2220) ;  /* 0xfffffffc00f08947 */ /* 0x008fea000383ffff */
[----:B------:R-:W-:Y:S05]  /*19290*/  BRA `(.L_x_2274) ;  /* 0xffffffec001c7947 */ /* 0x000fea000383ffff */
.L_x_2222:
[----:B---3--:R3:W4:Y:S02]  /*192a0*/  SYNCS.PHASECHK.TRANS64.TRYWAIT P0, [R4+URZ], R5 ;  /* 0x00000005040075a7 */ /* 0x008724000800017f */
[----:B----4-:R-:W-:Y:S05]  /*192b0*/  @!P0 NANOSLEEP.SYNCS 0x989680 ;  /* 0x009896800000895d */ /* 0x010fea0003900000 */
[----:B------:R-:W4:Y:S02]  /*192c0*/  @!P0 SYNCS.PHASECHK.TRANS64 P0, [R4+URZ], R5 ;  /* 0x00000005040085a7 */ /* 0x000f24000800007f */
[----:B----4-:R-:W-:Y:S05]  /*192d0*/  @!P0 BRA `(.L_x_2222) ;  /* 0xfffffffc00f08947 */ /* 0x010fea000383ffff */
[----:B------:R-:W-:Y:S05]  /*192e0*/  BRA `(.L_x_2275) ;  /* 0xffffffec00247947 */ /* 0x000fea000383ffff */
.L_x_2276:
        /* <DEDUP_REMOVED lines=9> */
.L_x_2846:


//--------------------- .text._ZN7cutlass13device_kernelIN5flash11enable_sm90INS1_16FlashAttnFwdSm90INS1_25CollectiveMainloopFwdSm90ILi2EN4cute5tupleIJNS5_1CILi1EEES8_S8_EEENS6_IJNS7_ILi128EEENS7_ILi80EEENS7_ILi256EEEEEELi256ENS_6half_tEfNS_4arch4Sm90ELb1ELb0ELb1ELb1ELb0ELb1ELb0ELb1ELb1ELb0ELb0ELb0EEENS1_21CollectiveEpilogueFwdINS6_IJSA_SC_SB_EEES9_SE_SG_Li256ELb1ELb0ELb0ELb0EEENS1_36VarlenDynamicPersistentTileSchedulerILi128ELi80ELi256ELi32ELb0ELb0ELb1ELb1ELb1ELb1EEEEEEEEEvNT_6ParamsE --------------------------
	.section	.text._ZN7cutlass13device_kernelIN5flash11enable_sm90INS1_16FlashAttnFwdSm90INS1_25CollectiveMainloopFwdSm90ILi2EN4cute5tupleIJNS5_1CILi1EEES8_S8_EEENS6_IJNS7_ILi128EEENS7_ILi80EEENS7_ILi256EEEEEELi256ENS_6half_tEfNS_4arch4Sm90ELb1ELb0ELb1ELb1ELb0ELb1ELb0ELb1ELb1ELb0ELb0ELb0EEENS1_21CollectiveEpilogueFwdINS6_IJSA_SC_SB_EEES9_SE_SG_Li256ELb1ELb0ELb0ELb0EEENS1_36VarlenDynamicPersistentTileSchedulerILi128ELi80ELi256ELi32ELb0ELb0ELb1ELb1ELb1ELb1EEEEEEEEEvNT_6ParamsE,"ax",@progbits
	.align	128
.text._ZN7cutlass13device_kernelIN5flash11enable_sm90INS1_16FlashAttnFwdSm90INS1_25CollectiveMainloopFwdSm90ILi2EN4cute5tupleIJNS5_1CILi1EEES8_S8_EEENS6_IJNS7_ILi128EEENS7_ILi80EEENS7_ILi256EEEEEELi256ENS_6half_tEfNS_4arch4Sm90ELb1ELb0ELb1ELb1ELb0ELb1ELb0ELb1ELb1ELb0ELb0ELb0EEENS1_21CollectiveEpilogueFwdINS6_IJSA_SC_SB_EEES9_SE_SG_Li256ELb1ELb0ELb0ELb0EEENS1_36VarlenDynamicPersistentTileSchedulerILi128ELi80ELi256ELi32ELb0ELb0ELb1ELb1ELb1ELb1EEEEEEEEEvNT_6ParamsE:
        .type           _ZN7cutlass13device_kernelIN5flash11enable_sm90INS1_16FlashAttnFwdSm90INS1_25CollectiveMainloopFwdSm90ILi2EN4cute5tupleIJNS5_1CILi1EEES8_S8_EEENS6_IJNS7_ILi128EEENS7_ILi80EEENS7_ILi256EEEEEELi256ENS_6half_tEfNS_4arch4Sm90ELb1ELb0ELb1ELb1ELb0ELb1ELb0ELb1ELb1ELb0ELb0ELb0EEENS1_21CollectiveEpilogueFwdINS6_IJSA_SC_SB_EEES9_SE_SG_Li256ELb1ELb0ELb0ELb0EEENS1_36VarlenDynamicPersistentTileSchedulerILi128ELi80ELi256ELi32ELb0ELb0ELb1ELb1ELb1ELb1EEEEEEEEEvNT_6ParamsE,@function
        .size           _ZN7cutlass13device_kernelIN5flash11enable_sm90INS1_16FlashAttnFwdSm90INS1_25CollectiveMainloopFwdSm90ILi2EN4cute5tupleIJNS5_1CILi1EEES8_S8_EEENS6_IJNS7_ILi128EEENS7_ILi80EEENS7_ILi256EEEEEELi256ENS_6half_tEfNS_4arch4Sm90ELb1ELb0ELb1ELb1ELb0ELb1ELb0ELb1ELb1ELb0ELb0ELb0EEENS1_21CollectiveEpilogueFwdINS6_IJSA_SC_SB_EEES9_SE_SG_Li256ELb1ELb0ELb0ELb0EEENS1_36VarlenDynamicPersistentTileSchedulerILi128ELi80ELi256ELi32ELb0ELb0ELb1ELb1ELb1ELb1EEEEEEEEEvNT_6ParamsE,(.L_x_2847 - _ZN7cutlass13device_kernelIN5flash11enable_sm90INS1_16FlashAttnFwdSm90INS1_25CollectiveMainloopFwdSm90ILi2EN4cute5tupleIJNS5_1CILi1EEES8_S8_EEENS6_IJNS7_ILi128EEENS7_ILi80EEENS7_ILi256EEEEEELi256ENS_6half_tEfNS_4arch4Sm90ELb1ELb0ELb1ELb1ELb0ELb1ELb0ELb1ELb1ELb0ELb0ELb0EEENS1_21CollectiveEpilogueFwdINS6_IJSA_SC_SB_EEES9_SE_SG_Li256ELb1ELb0ELb0ELb0EEENS1_36VarlenDynamicPersistentTileSchedulerILi128ELi80ELi256ELi32ELb0ELb0ELb1ELb1ELb1ELb1EEEEEEEEEvNT_6ParamsE)
        .other          _ZN7cutlass13device_kernelIN5flash11enable_sm90INS1_16FlashAttnFwdSm90INS1_25CollectiveMainloopFwdSm90ILi2EN4cute5tupleIJNS5_1CILi1EEES8_S8_EEENS6_IJNS7_ILi128EEENS7_ILi80EEENS7_ILi256EEEEEELi256ENS_6half_tEfNS_4arch4Sm90ELb1ELb0ELb1ELb1ELb0ELb1ELb0ELb1ELb1ELb0ELb0ELb0EEENS1_21CollectiveEpilogueFwdINS6_IJSA_SC_SB_EEES9_SE_SG_Li256ELb1ELb0ELb0ELb0EEENS1_36VarlenDynamicPersistentTileSchedulerILi128ELi80ELi256ELi32ELb0ELb0ELb1ELb1ELb1ELb1EEEEEEEEEvNT_6ParamsE,@"STO_CUDA_ENTRY STV_DEFAULT"
_ZN7cutlass13device_kernelIN5flash11enable_sm90INS1_16FlashAttnFwdSm90INS1_25CollectiveMainloopFwdSm90ILi2EN4cute5tupleIJNS5_1CILi1EEES8_S8_EEENS6_IJNS7_ILi128EEENS7_ILi80EEENS7_ILi256EEEEEELi256ENS_6half_tEfNS_4arch4Sm90ELb1ELb0ELb1ELb1ELb0ELb1ELb0ELb1ELb1ELb0ELb0ELb0EEENS1_21CollectiveEpilogueFwdINS6_IJSA_SC_SB_EEES9_SE_SG_Li256ELb1ELb0ELb0ELb0EEENS1_36VarlenDynamicPersistentTileSchedulerILi128ELi80ELi256ELi32ELb0ELb0ELb1ELb1ELb1ELb1EEEEEEEEEvNT_6ParamsE:
        /* <DEDUP_REMOVED lines=27> */
.L_x_2278:
[----:B------:R-:W-:Y:S05]  /*01b0*/  BSYNC B0 ;  /* 0x0000000000007941 */ /* 0x000fea0003800000 */
.L_x_2277:
        /* <DEDUP_REMOVED lines=41> */
.L_x_2279:
        /* <DEDUP_REMOVED lines=22> */
.L_x_2280:
        /* <DEDUP_REMOVED lines=18> */
.L_x_2281:
        /* <DEDUP_REMOVED lines=22> */
.L_x_2282:
        /* <DEDUP_REMOVED lines=22> */
.L_x_2283:
[----:B0-----:R-:W-:Y:S01]  /*0990*/  UMOV UR4, 0x1 ;  /* 0x0000000100047882 */ /* 0x001fe20000000000 */
[----:B------:R-:W-:Y:S01]  /*09a0*/  PLOP3.LUT P0, PT, PT, PT, UP0, 0x80, 0x0 ;  /* 0x000000000000781c */ /* 0x000fe20003f0f008 */
[----:B------:R-:W-:Y:S01]  /*09b0*/  USEL UR4, UR4, 0x2, !UP0 ;  /* 0x0000000204047887 */ /* 0x000fe2000c000000 */
[----:B------:R-:W-:Y:S01]  /*09c0*/  NOP ;  /* 0x0000000000007918 */ /* 0x000fe20000000000 */
[----:B------:R-:W-:Y:S01]  /*09d0*/  ULDC.64 UR60, c[0x0][0x208] ;  /* 0x00008200003c7ab9 */ /* 0x000fe20000000a00 */
[----:B------:R-:W-:Y:S03]  /*09e0*/  BSSY B7, `(.L_x_2284) ;  /* 0x0002d3c000077945 */ /* 0x000fe60003800000 */
[----:B------:R-:W-:-:S05]  /*09f0*/  IMAD.U32 R2, RZ, RZ, UR4 ;  /* 0x00000004ff027e24 */ /* 0x000fca000f8e00ff */
[----:B------:R0:W-:Y:S01]  /*0a00*/  STL [R1+0x90], R2 ;  /* 0x0000900201007387 */ /* 0x0001e20000100800 */
[----:B-12-4-:R-:W-:Y:S06]  /*0a10*/  BAR.SYNC.DEFER_BLOCKING 0x0 ;  /* 0x0000000000007b1d */ /* 0x016fec0000010000 */
[----:B------:R-:W-:Y:S05]  /*0a20*/  @!P0 BRA `(.L_x_2285) ;  /* 0x0000026c00188947 */ /* 0x000fea0003800000 */
.L_x_2286:
        /* <DEDUP_REMOVED lines=15> */
[----:B0-----:R-:W2:Y:S01]  /*0b20*/  LDL R2, [R1+0x90] ;  /* 0x0000900001027983 */ /* 0x001ea20000100800 */
[----:B------:R-:W-:Y:S01]  /*0b30*/  R2UR UR4, R16 ;  /* 0x00000000100472ca */ /* 0x000fe200000e0000 */
[----:B------:R-:W-:Y:S01]  /*0b40*/  IMAD.MOV.U32 R18, RZ, RZ, RZ ;  /* 0x000000ffff127224 */ /* 0x000fe200078e00ff */
[----:B------:R-:W-:Y:S01]  /*0b50*/  MOV R214, RZ ;  /* 0x000000ff00d67202 */ /* 0x000fe20000000f00 */
[----:B------:R-:W0:Y:S01]  /*0b60*/  S2R R0, SR_TID.X ;  /* 0x0000000000007919 */ /* 0x000e220000002100 */
[----:B------:R-:W-:Y:S02]  /*0b70*/  IMAD.MOV.U32 R221, RZ, RZ, RZ ;  /* 0x000000ffffdd7224 */ /* 0x000fe400078e00ff */
[----:B------:R-:W-:-:S07]  /*0b80*/  IMAD.MOV.U32 R219, RZ, RZ, RZ ;  /* 0x000000ffffdb7224 */ /* 0x000fce00078e00ff */
[----:B------:R-:W-:Y:S01]  /*0b90*/  UIADD3 UR4, UR4, 0x14400, URZ ;  /* 0x0001440004047890 */ /* 0x000fe2000fffe03f */
[----:B0-----:R-:W-:-:S05]  /*0ba0*/  VIADD R0, R0, 0xffffff80 ;  /* 0xffffff8000007836 */ /* 0x001fca0000000000 */
[----:B------:R-:W-:-:S04]  /*0bb0*/  SHF.R.S32.HI R3, RZ, 0x1f, R0 ;  /* 0x0000001fff037819 */ /* 0x000fc80000011400 */
[CC--:B------:R-:W-:Y:S02]  /*0bc0*/  LEA.HI R4, R3.reuse, R0.reuse, RZ, 0x4 ;  /* 0x0000000003047211 */ /* 0x0c0fe400078f20ff */
[CC--:B------:R-:W-:Y:S02]  /*0bd0*/  LEA.HI R5, R3.reuse, R0.reuse, RZ, 0x5 ;  /* 0x0000000003057211 */ /* 0x0c0fe400078f28ff */
[CC--:B------:R-:W-:Y:S02]  /*0be0*/  LEA.HI R22, R3.reuse, R0.reuse, RZ, 0x3 ;  /* 0x0000000003167211 */ /* 0x0c0fe400078f18ff */
[----:B------:R-:W-:Y:S02]  /*0bf0*/  LEA.HI R12, R3, R0, RZ, 0x6 ;  /* 0x00000000030c7211 */ /* 0x000fe400078f30ff */
[----:B------:R-:W-:Y:S02]  /*0c00*/  LOP3.LUT R7, R22, 0xfffffff8, RZ, 0xc0, !PT ;  /* 0xfffffff816077812 */ /* 0x000fe400078ec0ff */
[----:B------:R-:W-:Y:S01]  /*0c10*/  SHF.L.U32 R6, R5, 0x5, RZ ;  /* 0x0000000505067819 */ /* 0x000fe200000006ff */
[----:B------:R-:W-:Y:S01]  /*0c20*/  IMAD.SHL.U32 R12, R12, 0x8, RZ ;  /* 0x000000080c0c7824 */ /* 0x000fe200078e00ff */
[----:B------:R-:W-:-:S02]  /*0c30*/  SHF.R.S32.HI R22, RZ, 0x3, R22 ;  /* 0x00000003ff167819 */ /* 0x000fc40000011416 */
[----:B------:R-:W-:Y:S02]  /*0c40*/  LOP3.LUT R6, R6, 0xfffffc00, RZ, 0xc0, !PT ;  /* 0xfffffc0006067812 */ /* 0x000fe400078ec0ff */
[----:B------:R-:W-:Y:S01]  /*0c50*/  LOP3.LUT R236, R12, 0xfffffe00, RZ, 0xc0, !PT ;  /* 0xfffffe000cec7812 */ /* 0x000fe200078ec0ff */
[C---:B------:R-:W-:Y:S01]  /*0c60*/  IMAD.SHL.U32 R234, R22.reuse, 0x40, RZ ;  /* 0x0000004016ea7824 */ /* 0x040fe200078e00ff */
[----:B------:R-:W-:Y:S01]  /*0c70*/  SHF.R.S32.HI R23, RZ, 0x1f, R22 ;  /* 0x0000001fff177819 */ /* 0x000fe20000011416 */
[C---:B------:R-:W-:Y:S02]  /*0c80*/  VIADD R218, R22.reuse, 0x20 ;  /* 0x0000002016da7836 */ /* 0x040fe40000000000 */
[----:B------:R-:W-:Y:S02]  /*0c90*/  VIADD R220, R22, 0x40 ;  /* 0x0000004016dc7836 */ /* 0x000fe40000000000 */
[----:B------:R-:W-:-:S03]  /*0ca0*/  IMAD.SHL.U32 R229, R218, 0x40, RZ ;  /* 0x00000040dae57824 */ /* 0x000fc600078e00ff */
[----:B------:R-:W-:Y:S02]  /*0cb0*/  SHF.L.U32 R228, R220, 0x6, RZ ;  /* 0x00000006dce47819 */ /* 0x000fe400000006ff */
[----:B------:R-:W-:Y:S02]  /*0cc0*/  LOP3.LUT R229, R229, 0x1c0, RZ, 0xc0, !PT ;  /* 0x000001c0e5e57812 */ /* 0x000fe400078ec0ff */
[----:B------:R-:W-:Y:S02]  /*0cd0*/  LOP3.LUT R228, R228, 0x1c0, RZ, 0xc0, !PT ;  /* 0x000001c0e4e47812 */ /* 0x000fe400078ec0ff */
[----:B------:R-:W-:Y:S02]  /*0ce0*/  SHF.R.U32.HI R233, RZ, 0x3, R229 ;  /* 0x00000003ffe97819 */ /* 0x000fe400000116e5 */
[----:B------:R-:W-:Y:S02]  /*0cf0*/  SHF.R.U32.HI R232, RZ, 0x3, R228 ;  /* 0x00000003ffe87819 */ /* 0x000fe400000116e4 */
[----:B--2---:R-:W-:-:S02]  /*0d00*/  R2UR UR5, R2 ;  /* 0x00000000020572ca */ /* 0x004fc400000e0000 */
[----:B------:R-:W-:Y:S02]  /*0d10*/  LEA.HI R2, R3, R0, RZ, 0x7 ;  /* 0x0000000003027211 */ /* 0x000fe400078f38ff */
[----:B------:R-:W-:Y:S02]  /*0d20*/  LOP3.LUT R3, R4, 0x3fffff0, RZ, 0xc0, !PT ;  /* 0x03fffff004037812 */ /* 0x000fe400078ec0ff */
[----:B------:R-:W-:-:S03]  /*0d30*/  LOP3.LUT R9, R2, 0xffffff80, RZ, 0xc0, !PT ;  /* 0xffffff8002097812 */ /* 0x000fc600078ec0ff */
[C---:B------:R-:W-:Y:S01]  /*0d40*/  IMAD.IADD R5, R0.reuse, 0x1, -R3 ;  /* 0x0000000100057824 */ /* 0x040fe200078e0a03 */
[----:B------:R-:W-:Y:S01]  /*0d50*/  SHF.R.S32.HI R3, RZ, 0x7, R2 ;  /* 0x00000007ff037819 */ /* 0x000fe20000011402 */
[C---:B------:R-:W-:Y:S02]  /*0d60*/  IMAD.IADD R9, R0.reuse, 0x1, -R9 ;  /* 0x0000000100097824 */ /* 0x040fe400078e0a09 */
[----:B------:R-:W-:Y:S01]  /*0d70*/  IMAD.IADD R0, R0, 0x1, -R7 ;  /* 0x0000000100007824 */ /* 0x000fe200078e0a07 */
[----:B------:R-:W-:Y:S01]  /*0d80*/  LEA R5, R5, R6, 0x6 ;  /* 0x0000000605057211 */ /* 0x000fe200078e30ff */
[----:B------:R-:W-:Y:S01]  /*0d90*/  ULOP3.LUT UR5, UR5, 0x1, URZ, 0xfc, !UPT ;  /* 0x0000000105057892 */ /* 0x000fe2000f8efc3f */
[----:B------:R-:W-:Y:S01]  /*0da0*/  SHF.R.S32.HI R8, RZ, 0x1f, R9 ;  /* 0x0000001fff087819 */ /* 0x000fe20000011409 */
[C---:B------:R-:W-:Y:S01]  /*0db0*/  IMAD.SHL.U32 R212, R0.reuse, 0x4, RZ ;  /* 0x0000000400d47824 */ /* 0x040fe200078e00ff */
[----:B------:R-:W-:Y:S01]  /*0dc0*/  SHF.R.S32.HI R7, RZ, 0x4, R4 ;  /* 0x00000004ff077819 */ /* 0x000fe20000011404 */
[----:B------:R-:W-:Y:S01]  /*0dd0*/  IMAD.SHL.U32 R17, R0, 0x8, RZ ;  /* 0x0000000800117824 */ /* 0x000fe200078e00ff */
[----:B------:R-:W-:Y:S01]  /*0de0*/  LEA.HI R10, R8, R9, RZ, 0x2 ;  /* 0x00000009080a7211 */ /* 0x000fe200078f10ff */
[----:B------:R-:W-:Y:S01]  /*0df0*/  VIADD R215, R212, 0x40 ;  /* 0x00000040d4d77836 */ /* 0x000fe20000000000 */
[----:B------:R-:W-:Y:S01]  /*0e00*/  LEA.HI R2, R2, R3, RZ, 0x1 ;  /* 0x0000000302027211 */ /* 0x000fe200078f08ff */
[C---:B------:R-:W-:Y:S01]  /*0e10*/  VIADD R216, R212.reuse, 0x20 ;  /* 0x00000020d4d87836 */ /* 0x040fe20000000000 */
[--C-:B------:R-:W-:Y:S01]  /*0e20*/  SHF.R.S32.HI R6, RZ, 0x2, R10.reuse ;  /* 0x00000002ff067819 */ /* 0x100fe2000001140a */
[C---:B------:R-:W-:Y:S01]  /*0e30*/  IMAD.IADD R19, R212.reuse, 0x1, R215 ;  /* 0x00000001d4137824 */ /* 0x040fe200078e02d7 */
[----:B------:R-:W-:Y:S01]  /*0e40*/  SHF.R.S32.HI R11, RZ, 0x1f, R10 ;  /* 0x0000001fff0b7819 */ /* 0x000fe2000001140a */
[----:B------:R-:W-:Y:S01]  /*0e50*/  VIADD R217, R212, 0x60 ;  /* 0x00000060d4d97836 */ /* 0x000fe20000000000 */
[----:B------:R-:W-:-:S02]  /*0e60*/  LEA.HI R4, R4, R7, RZ, 0x1 ;  /* 0x0000000704047211 */ /* 0x000fc400078f08ff */
[----:B------:R-:W-:Y:S02]  /*0e70*/  LEA.HI R11, R11, R6, RZ, 0x3 ;  /* 0x000000060b0b7211 */ /* 0x000fe400078f18ff */
[----:B------:R-:W-:Y:S02]  /*0e80*/  LOP3.LUT R2, R2, 0x3fffffe, RZ, 0xc0, !PT ;  /* 0x03fffffe02027812 */ /* 0x000fe400078ec0ff */
[----:B------:R-:W-:Y:S02]  /*0e90*/  LOP3.LUT R11, R11, 0xfffffff8, RZ, 0xc0, !PT ;  /* 0xfffffff80b0b7812 */ /* 0x000fe400078ec0ff */
[----:B------:R-:W-:Y:S02]  /*0ea0*/  LOP3.LUT R4, R4, 0x1ffffffe, RZ, 0xc0, !PT ;  /* 0x1ffffffe04047812 */ /* 0x000fe400078ec0ff */
[----:B------:R-:W-:Y:S02]  /*0eb0*/  IADD3 R11, R6, -R11, RZ ;  /* 0x8000000b060b7210 */ /* 0x000fe40007ffe0ff */
[----:B------:R-:W-:Y:S01]  /*0ec0*/  SHF.R.S32.HI R6, RZ, 0x1f, R19 ;  /* 0x0000001fff067819 */ /* 0x000fe20000011413 */
[----:B------:R-:W-:Y:S01]  /*0ed0*/  IMAD.IADD R4, R7, 0x1, -R4 ;  /* 0x0000000107047824 */ /* 0x000fe200078e0a04 */
[----:B------:R-:W-:-:S02]  /*0ee0*/  LEA.HI R8, R8, R9, RZ, 0x5 ;  /* 0x0000000908087211 */ /* 0x000fc400078f28ff */
[----:B------:R-:W-:Y:S01]  /*0ef0*/  IADD3 R2, R3, -R2, RZ ;  /* 0x8000000203027210 */ /* 0x000fe20007ffe0ff */
[----:B------:R-:W-:Y:S01]  /*0f00*/  IMAD R4, R4, 0x8, R5 ;  /* 0x0000000804047824 */ /* 0x000fe200078e0205 */
[CC--:B------:R-:W-:Y:S02]  /*0f10*/  LEA.HI R3, R6.reuse, R19.reuse, RZ, 0x3 ;  /* 0x0000001306037211 */ /* 0x0c0fe400078f18ff */
[----:B------:R-:W-:Y:S02]  /*0f20*/  SHF.R.S32.HI R8, RZ, 0x5, R8 ;  /* 0x00000005ff087819 */ /* 0x000fe40000011408 */
[----:B------:R-:W-:Y:S01]  /*0f30*/  LEA.HI R6, R6, R19, RZ, 0x6 ;  /* 0x0000001306067211 */ /* 0x000fe200078f30ff */
[----:B------:R0:W-:Y:S01]  /*0f40*/  STL [R1+0x8c], R4 ;  /* 0x00008c0401007387 */ /* 0x0001e20000100800 */
[----:B------:R-:W-:Y:S02]  /*0f50*/  LOP3.LUT R3, R3, 0x38, RZ, 0xc0, !PT ;  /* 0x0000003803037812 */ /* 0x000fe400078ec0ff */
[----:B------:R-:W-:Y:S01]  /*0f60*/  LEA R11, R8, R11, 0x4 ;  /* 0x0000000b080b7211 */ /* 0x000fe200078e20ff */
[----:B------:R-:W-:Y:S01]  /*0f70*/  IMAD.SHL.U32 R5, R6, 0x80, RZ ;  /* 0x0000008006057824 */ /* 0x000fe200078e00ff */
[----:B------:R-:W-:-:S02]  /*0f80*/  LOP3.LUT R10, R10, 0x7ffffffc, RZ, 0xc0, !PT ;  /* 0x7ffffffc0a0a7812 */ /* 0x000fc400078ec0ff */
[----:B------:R-:W-:Y:S01]  /*0f90*/  LOP3.LUT R6, R3, 0x1c0, R234, 0xf8, !PT ;  /* 0x000001c003067812 */ /* 0x000fe200078ef8ea */
[----:B------:R-:W-:Y:S01]  /*0fa0*/  IMAD R2, R2, 0x40, R11 ;  /* 0x0000004002027824 */ /* 0x000fe200078e020b */
[----:B------:R-:W-:Y:S02]  /*0fb0*/  IADD3 R3, R9, -R10, RZ ;  /* 0x8000000a09037210 */ /* 0x000fe40007ffe0ff */
[----:B0-----:R-:W-:Y:S02]  /*0fc0*/  LOP3.LUT R4, R234, 0x1c0, RZ, 0xc0, !PT ;  /* 0x000001c0ea047812 */ /* 0x001fe400078ec0ff */
[----:B------:R-:W-:Y:S01]  /*0fd0*/  LOP3.LUT R5, R5, 0xffffe000, RZ, 0xc0, !PT ;  /* 0xffffe00005057812 */ /* 0x000fe200078ec0ff */
[----:B------:R0:W-:Y:S01]  /*0fe0*/  STL [R1+0x64], R3 ;  /* 0x0000640301007387 */ /* 0x0001e20000100800 */
[----:B------:R-:W-:Y:S02]  /*0ff0*/  SHF.R.U32.HI R235, RZ, 0x3, R4 ;  /* 0x00000003ffeb7819 */ /* 0x000fe40000011604 */
[----:B------:R-:W-:Y:S01]  /*1000*/  SHF.R.S32.HI R0, RZ, 0x1f, R220 ;  /* 0x0000001fff007819 */ /* 0x000fe200000114dc */
[----:B------:R1:W-:Y:S01]  /*1010*/  STL [R1+0x68], R2 ;  /* 0x0000680201007387 */ /* 0x0003e20000100800 */
[----:B------:R-:W-:-:S02]  /*1020*/  LOP3.LUT R6, R6, R235, RZ, 0x3c, !PT ;  /* 0x000000eb06067212 */ /* 0x000fc400078e3cff */
[----:B------:R-:W-:Y:S01]  /*1030*/  LOP3.LUT R237, R4, 0x38, R17, 0xf8, !PT ;  /* 0x0000003804ed7812 */ /* 0x000fe200078ef811 */
[----:B------:R-:W-:Y:S01]  /*1040*/  STL [R1+0x80], RZ ;  /* 0x000080ff01007387 */ /* 0x000fe20000100800 */
[----:B------:R-:W-:Y:S02]  /*1050*/  IADD3 R6, R6, R5, R236 ;  /* 0x0000000506067210 */ /* 0x000fe40007ffe0ec */
[----:B0-----:R-:W-:Y:S02]  /*1060*/  SHF.R.S32.HI R3, RZ, 0x1f, R218 ;  /* 0x0000001fff037819 */ /* 0x001fe400000114da */
[----:B------:R-:W-:Y:S02]  /*1070*/  SHF.R.S32.HI R5, RZ, 0x1f, R220 ;  /* 0x0000001fff057819 */ /* 0x000fe400000114dc */
[----:B-1----:R-:W-:Y:S02]  /*1080*/  MOV R2, UR5 ;  /* 0x0000000500027c02 */ /* 0x002fe40008000f00 */
[----:B------:R-:W-:-:S02]  /*1090*/  LEA.HI R3, R3, R218, RZ, 0x3 ;  /* 0x000000da03037211 */ /* 0x000fc400078f18ff */
[----:B------:R-:W-:Y:S01]  /*10a0*/  LEA.HI R5, R5, R220, RZ, 0x3 ;  /* 0x000000dc05057211 */ /* 0x000fe200078f18ff */
[----:B------:R0:W-:Y:S01]  /*10b0*/  STL [R1+0x60], R2 ;  /* 0x0000600201007387 */ /* 0x0001e20000100800 */
[----:B------:R-:W-:Y:S01]  /*10c0*/  LOP3.LUT R237, R236, R237, R235, 0xf6, !PT ;  /* 0x000000edeced7212 */ /* 0x000fe200078ef6eb */
[----:B------:R-:W-:Y:S01]  /*10d0*/  IMAD.SHL.U32 R3, R3, 0x40, RZ ;  /* 0x0000004003037824 */ /* 0x000fe200078e00ff */
[----:B------:R-:W-:-:S04]  /*10e0*/  SHF.L.U32 R5, R5, 0x6, RZ ;  /* 0x0000000605057819 */ /* 0x000fc800000006ff */
[----:B------:R-:W-:Y:S02]  /*10f0*/  LOP3.LUT R230, R3, 0xfffffe00, RZ, 0xc0, !PT ;  /* 0xfffffe0003e67812 */ /* 0x000fe400078ec0ff */
[----:B------:R-:W-:Y:S02]  /*1100*/  LOP3.LUT R231, R5, 0xfffffe00, RZ, 0xc0, !PT ;  /* 0xfffffe0005e77812 */ /* 0x000fe400078ec0ff */
[----:B0-----:R-:W-:-:S05]  /*1110*/  MOV R2, UR4 ;  /* 0x0000000400027c02 */ /* 0x001fca0008000f00 */
[----:B------:R0:W-:Y:S02]  /*1120*/  STL [R1+0x7c], R2 ;  /* 0x00007c0201007387 */ /* 0x0001e40000100800 */
[----:B0-----:R-:W-:-:S05]  /*1130*/  SHF.R.S32.HI R2, RZ, 0x1f, R218 ;  /* 0x0000001fff027819 */ /* 0x001fca00000114da */
[----:B------:R0:W-:Y:S04]  /*1140*/  STL [R1+0x70], R2 ;  /* 0x0000700201007387 */ /* 0x0001e80000100800 */
[----:B------:R1:W-:Y:S01]  /*1150*/  STL [R1+0x6c], R0 ;  /* 0x00006c0001007387 */ /* 0x0003e20000100800 */
[C---:B0-----:R-:W-:Y:S01]  /*1160*/  IADD3 R2, R17.reuse, 0x80, RZ ;  /* 0x0000008011027810 */ /* 0x041fe20007ffe0ff */
[----:B-1----:R-:W-:Y:S01]  /*1170*/  VIADD R0, R17, 0xc0 ;  /* 0x000000c011007836 */ /* 0x002fe20000000000 */
[----:B------:R-:W-:-:S05]  /*1180*/  LEA R0, R6, UR4, 0x1 ;  /* 0x0000000406007c11 */ /* 0x000fca000f8e08ff */
[----:B------:R0:W-:Y:S02]  /*1190*/  STL [R1+0x88], R0 ;  /* 0x0000880001007387 */ /* 0x0001e40000100800 */
.L_x_2567:
[----:B------:R-:W1:Y:S01]  /*11a0*/  LDC.64 R2, c[0x0][0xc60] ;  /* 0x00031800ff027b82 */ /* 0x000e620000000a00 */
[----:B------:R-:W-:Y:S01]  /*11b0*/  ULDC.64 UR4, c[0x0][0xa28] ;  /* 0x00028a0000047ab9 */ /* 0x000fe20000000a00 */
[----:B------:R-:W-:Y:S01]  /*11c0*/  ULDC.64 UR6, c[0x0][0xa18] ;  /* 0x0002860000067ab9 */ /* 0x000fe20000000a00 */
[----:B------:R-:W-:Y:S01]  /*11d0*/  ULDC.64 UR8, c[0x0][0xa08] ;  /* 0x0002820000087ab9 */ /* 0x000fe20000000a00 */
[----:B-1----:R-:W-:-:S05]  /*11e0*/  IMAD.WIDE R2, R227, 0x4, R2 ;  /* 0x00000004e3027825 */ /* 0x002fca00078e0202 */
[----:B0-2345:R-:W0:Y:S01]  /*11f0*/  LDG.E R8, desc[UR60][R2.64] ;  /* 0x0000003c02087981 */ /* 0x03de22000c1e1900 */
[----:B------:R-:W-:Y:S02]  /*1200*/  ISETP.NE.U32.AND P2, PT, RZ, UR4, PT ;  /* 0x00000004ff007c0c */ /* 0x000fe4000bf45070 */
[----:B------:R-:W-:Y:S02]  /*1210*/  ISETP.NE.U32.AND P1, PT, RZ, UR6, PT ;  /* 0x00000006ff007c0c */ /* 0x000fe4000bf25070 */
[----:B------:R-:W-:Y:S02]  /*1220*/  ISETP.NE.AND.EX P2, PT, RZ, UR5, PT, P2 ;  /* 0x00000005ff007c0c */ /* 0x000fe4000bf45320 */
[----:B------:R-:W-:Y:S02]  /*1230*/  ISETP.NE.AND.EX P1, PT, RZ, UR7, PT, P1 ;  /* 0x00000007ff007c0c */ /* 0x000fe4000bf25310 */
[----:B------:R-:W-:Y:S02]  /*1240*/  ISETP.NE.U32.AND P0, PT, RZ, UR8, PT ;  /* 0x00000008ff007c0c */ /* 0x000fe4000bf05070 */
[----:B------:R-:W-:-:S02]  /*1250*/  MOV R26, RZ ;  /* 0x000000ff001a7202 */ /* 0x000fc40000000f00 */
[----:B------:R-:W-:Y:S02]  /*1260*/  ISETP.NE.AND.EX P0, PT, RZ, UR9, PT, P0 ;  /* 0x00000009ff007c0c */ /* 0x000fe4000bf05300 */
[----:B0-----:R-:W-:Y:S01]  /*1270*/  SHF.R.S32.HI R0, RZ, 0x1f, R8 ;  /* 0x0000001fff007819 */ /* 0x001fe20000011408 */
[C---:B------:R-:W-:Y:S02]  /*1280*/  IMAD.SHL.U32 R28, R8.reuse, 0x4, RZ ;  /* 0x00000004081c7824 */ /* 0x040fe400078e00ff */
[C---:B------:R-:W-:Y:S01]  /*1290*/  @P2 LEA R2, P3, R8.reuse, UR4, 0x2 ;  /* 0x0000000408022c11 */ /* 0x040fe2000f8610ff */
[----:B------:R0:W-:Y:S01]  /*12a0*/  STL [R1+0x74], R8 ;  /* 0x0000740801007387 */ /* 0x0001e20000100800 */
[C-C-:B------:R-:W-:Y:S02]  /*12b0*/  SHF.L.U64.HI R29, R8.reuse, 0x2, R0.reuse ;  /* 0x00000002081d7819 */ /* 0x140fe40000010200 */
[----:B------:R-:W-:Y:S01]  /*12c0*/  @P2 LEA.HI.X R3, R8, UR5, R0, 0x2, P3 ;  /* 0x0000000508032c11 */ /* 0x000fe200098f1400 */
[----:B------:R-:W-:Y:S01]  /*12d0*/  IMAD.MOV.U32 R0, RZ, RZ, RZ ;  /* 0x000000ffff007224 */ /* 0x000fe200078e00ff */
[C---:B------:R-:W-:Y:S01]  /*12e0*/  IADD3 R6, P4, R28.reuse, UR8, RZ ;  /* 0x000000081c067c10 */ /* 0x040fe2000ff9e0ff */
[----:B------:R-:W-:Y:S01]  /*12f0*/  ULDC UR4, c[0x0][0x288] ;  /* 0x0000a20000047ab9 */ /* 0x000fe20000000800 */
[----:B------:R0:W-:Y:S04]  /*1300*/  STL [R1+0x84], R225 ;  /* 0x000084e101007387 */ /* 0x0001e80000100800 */
[----:B------:R0:W5:Y:S01]  /*1310*/  @P2 LDG.E R0, desc[UR60][R2.64] ;  /* 0x0000003c02002981 */ /* 0x000162000c1e1900 */
[----:B------:R-:W-:Y:S01]  /*1320*/  @P1 IADD3 R4, P2, R28, UR6, RZ ;  /* 0x000000061c041c10 */ /* 0x000fe2000ff5e0ff */
[----:B------:R-:W-:Y:S01]  /*1330*/  IMAD.U32 R224, RZ, RZ, UR4 ;  /* 0x00000004ffe07e24 */ /* 0x000fe2000f8e00ff */
[C---:B------:R-:W-:Y:S01]  /*1340*/  IADD3.X R7, R29.reuse, UR9, RZ, P4, !PT ;  /* 0x000000091d077c10 */ /* 0x040fe2000a7fe4ff */
[----:B------:R0:W-:Y:S01]  /*1350*/  STL [R1+0x78], R226 ;  /* 0x000078e201007387 */ /* 0x0001e20000100800 */
[----:B------:R-:W-:Y:S01]  /*1360*/  @P1 IADD3.X R5, R29, UR7, RZ, P2, !PT ;  /* 0x000000071d051c10 */ /* 0x000fe200097fe4ff */
[----:B------:R-:W-:Y:S01]  /*1370*/  ULDC.64 UR4, c[0x0][0x3f8] ;  /* 0x0000fe0000047ab9 */ /* 0x000fe20000000a00 */
[----:B------:R-:W-:Y:S01]  /*1380*/  ULDC.64 UR6, c[0x0][0xa20] ;  /* 0x0002880000067ab9 */ /* 0x000fe20000000a00 */
[----:B------:R0:W5:Y:S01]  /*1390*/  @P0 LDG.E R26, desc[UR60][R6.64] ;  /* 0x0000003c061a0981 */ /* 0x000162000c1e1900 */
[----:B------:R-:W-:-:S03]  /*13a0*/  ULDC UR8, c[0x0][0x2e0] ;  /* 0x0000b80000087ab9 */ /* 0x000fc60000000800 */
[----:B------:R0:W5:Y:S01]  /*13b0*/  @P1 LDG.E R224, desc[UR60][R4.64] ;  /* 0x0000003c04e01981 */ /* 0x000162000c1e1900 */
[----:B------:R-:W-:Y:S01]  /*13c0*/  UISETP.NE.U32.AND UP0, UPT, UR4, URZ, UPT ;  /* 0x0000003f0400728c */ /* 0x000fe2000bf05070 */
[----:B------:R-:W-:Y:S02]  /*13d0*/  ISETP.NE.U32.AND P2, PT, RZ, UR6, PT ;  /* 0x00000006ff007c0c */ /* 0x000fe4000bf45070 */
[----:B------:R-:W-:Y:S01]  /*13e0*/  ULDC UR4, c[0x0][0x404] ;  /* 0x0001010000047ab9 */ /* 0x000fe20000000800 */
[----:B------:R-:W-:-:S04]  /*13f0*/  UISETP.NE.AND.EX UP0, UPT, UR5, URZ, UPT, UP0 ;  /* 0x0000003f0500728c */ /* 0x000fc8000bf05300 */
[----:B------:R-:W-:Y:S01]  /*1400*/  USEL UR4, UR4, 0x1, UP0 ;  /* 0x0000000104047887 */ /* 0x000fe20008000000 */
[----:B------:R-:W-:Y:S01]  /*1410*/  ISETP.NE.AND.EX P2, PT, RZ, UR7, PT, P2 ;  /* 0x00000007ff007c0c */ /* 0x000fe2000bf45320 */
[----:B------:R-:W-:Y:S02]  /*1420*/  ULDC UR9, c[0x0][0x338] ;  /* 0x0000ce0000097ab9 */ /* 0x000fe40000000800 */
[----:B------:R-:W-:Y:S01]  /*1430*/  UIMAD UR8, UR4, UR8, URZ ;  /* 0x00000008040872a4 */ /* 0x000fe2000f8e023f */
[----:B------:R-:W-:Y:S01]  /*1440*/  IMAD.MOV.U32 R25, RZ, RZ, R8 ;  /* 0x000000ffff197224 */ /* 0x000fe200078e0008 */
[----:B0-----:R-:W-:Y:S10]  /*1450*/  @P1 BRA `(.L_x_2288) ;  /* 0x0000000000241947 */ /* 0x001ff40003800000 */
[----:B------:R-:W-:Y:S02]  /*1460*/  ULDC.64 UR4, c[0x0][0xa00] ;  /* 0x0002800000047ab9 */ /* 0x000fe40000000a00 */
[----:B------:R-:W-:-:S04]  /*1470*/  ISETP.NE.U32.AND P1, PT, RZ, UR4, PT ;  /* 0x00000004ff007c0c */ /* 0x000fc8000bf25070 */
[----:B------:R-:W-:-:S13]  /*1480*/  ISETP.NE.AND.EX P1, PT, RZ, UR5, PT, P1 ;  /* 0x00000005ff007c0c */ /* 0x000fda000bf25310 */
[----:B------:R-:W-:Y:S05]  /*1490*/  @!P1 BRA `(.L_x_2288) ;  /* 0x0000000000149947 */ /* 0x000fea0003800000 */
[----:B------:R-:W0:Y:S02]  /*14a0*/  LDC.64 R2, c[0x0][0xa00] ;  /* 0x00028000ff027b82 */ /* 0x000e240000000a00 */
[----:B0-----:R-:W-:-:S05]  /*14b0*/  IMAD.WIDE R2, R25, 0x4, R2 ;  /* 0x0000000419027825 */ /* 0x001fca00078e0202 */
[----:B-----5:R-:W2:Y:S04]  /*14c0*/  LDG.E R224, desc[UR60][R2.64] ;  /* 0x0000003c02e07981 */ /* 0x020ea8000c1e1900 */
[----:B------:R-:W2:Y:S02]  /*14d0*/  LDG.E R5, desc[UR60][R2.64+0x4] ;  /* 0x0000043c02057981 */ /* 0x000ea4000c1e1900 */
[----:B--2---:R-:W-:-:S07]  /*14e0*/  IADD3 R224, -R224, R5, RZ ;  /* 0x00000005e0e07210 */ /* 0x004fce0007ffe1ff */
.L_x_2288:
[----:B------:R-:W-:Y:S02]  /*14f0*/  IMAD.U32 R2, RZ, RZ, UR9 ;  /* 0x00000009ff027e24 */ /* 0x000fe4000f8e00ff */
[----:B------:R-:W-:Y:S01]  /*1500*/  IMAD.U32 R27, RZ, RZ, UR8 ;  /* 0x00000008ff1b7e24 */ /* 0x000fe2000f8e00ff */
[----:B------:R-:W-:Y:S06]  /*1510*/  @!P2 BRA `(.L_x_2289) ;  /* 0x000000000010a947 */ /* 0x000fec0003800000 */
[----:B------:R-:W-:-:S04]  /*1520*/  IADD3 R4, P0, R28, UR6, RZ ;  /* 0x000000061c047c10 */ /* 0x000fc8000ff1e0ff */
[----:B------:R-:W-:-:S05]  /*1530*/  IADD3.X R5, R29, UR7, RZ, P0, !PT ;  /* 0x000000071d057c10 */ /* 0x000fca00087fe4ff */
[----:B------:R0:W5:Y:S01]  /*1540*/  LDG.E R27, desc[UR60][R4.64] ;  /* 0x0000003c041b7981 */ /* 0x000162000c1e1900 */
[----:B------:R-:W-:Y:S05]  /*1550*/  BRA `(.L_x_2290) ;  /* 0x0000000000107947 */ /* 0x000fea0003800000 */
.L_x_2289:
[----:B------:R-:W-:Y:S05]  /*1560*/  @!P0 BRA `(.L_x_2290) ;  /* 0x00000000000c8947 */ /* 0x000fea0003800000 */
[----:B------:R-:W2:Y:S04]  /*1570*/  LDG.E R4, desc[UR60][R6.64] ;  /* 0x0000003c06047981 */ /* 0x000ea8000c1e1900 */
[----:B------:R-:W2:Y:S02]  /*1580*/  LDG.E R27, desc[UR60][R6.64+0x4] ;  /* 0x0000043c061b7981 */ /* 0x000ea4000c1e1900 */
[----:B--2---:R-:W-:-:S07]  /*1590*/  IADD3 R27, -R4, R27, RZ ;  /* 0x0000001b041b7210 */ /* 0x004fce0007ffe1ff */
.L_x_2290:
[----:B------:R-:W-:Y:S02]  /*15a0*/  ULDC.64 UR4, c[0x0][0xa10] ;  /* 0x0002840000047ab9 */ /* 0x000fe40000000a00 */
[----:B------:R-:W-:-:S04]  /*15b0*/  ISETP.NE.U32.AND P0, PT, RZ, UR4, PT ;  /* 0x00000004ff007c0c */ /* 0x000fc8000bf05070 */
[----:B------:R-:W-:Y:S01]  /*15c0*/  ISETP.NE.AND.EX P0, PT, RZ, UR5, PT, P0 ;  /* 0x00000005ff007c0c */ /* 0x000fe2000bf05300 */
[----:B------:R-:W-:-:S12]  /*15d0*/  ULDC.64 UR4, c[0x0][0xa30] ;  /* 0x00028c0000047ab9 */ /* 0x000fd80000000a00 */
[----:B0-----:R-:W0:Y:S02]  /*15e0*/  @P0 LDC.64 R4, c[0x0][0xa10] ;  /* 0x00028400ff040b82 */ /* 0x001e240000000a00 */
[----:B0-----:R-:W-:-:S05]  /*15f0*/  @P0 IMAD.WIDE R4, R25, 0x4, R4 ;  /* 0x0000000419040825 */ /* 0x001fca00078e0204 */
[----:B------:R-:W2:Y:S04]  /*1600*/  @P0 LDG.E R3, desc[UR60][R4.64] ;  /* 0x0000003c04030981 */ /* 0x000ea8000c1e1900 */
[----:B------:R-:W2:Y:S01]  /*1610*/  @P0 LDG.E R8, desc[UR60][R4.64+0x4] ;  /* 0x0000043c04080981 */ /* 0x000ea2000c1e1900 */
[----:B------:R-:W-:Y:S01]  /*1620*/  ISETP.NE.U32.AND P1, PT, RZ, UR4, PT ;  /* 0x00000004ff007c0c */ /* 0x000fe2000bf25070 */
[----:B-----5:R-:W-:-:S03]  /*1630*/  IMAD.MOV.U32 R144, RZ, RZ, R27 ;  /* 0x000000ffff907224 */ /* 0x020fc600078e001b */
[----:B------:R-:W-:-:S13]  /*1640*/  ISETP.NE.AND.EX P1, PT, RZ, UR5, PT, P1 ;  /* 0x00000005ff007c0c */ /* 0x000fda000bf25310 */
[----:B------:R-:W-:-:S04]  /*1650*/  @P1 IADD3 R6, P2, R28, UR4, RZ ;  /* 0x000000041c061c10 */ /* 0x000fc8000ff5e0ff */
[----:B------:R-:W-:-:S05]  /*1660*/  @P1 IADD3.X R7, R29, UR5, RZ, P2, !PT ;  /* 0x000000051d071c10 */ /* 0x000fca00097fe4ff */
[----:B------:R0:W5:Y:S01]  /*1670*/  @P1 LDG.E R144, desc[UR60][R6.64] ;  /* 0x0000003c06901981 */ /* 0x000162000c1e1900 */
[----:B------:R-:W-:Y:S01]  /*1680*/  IMAD.IADD R9, R27, 0x1, -R0 ;  /* 0x000000011b097824 */ /* 0x000fe200078e0a00 */
[----:B------:R-:W-:-:S04]  /*1690*/  PLOP3.LUT P2, PT, PT, PT, PT, 0x80, 0x0 ;  /* 0x000000000000781c */ /* 0x000fc80003f4f070 */
[----:B------:R-:W-:-:S04]  /*16a0*/  IADD3 R120, -R9, RZ, RZ ;  /* 0x000000ff09787210 */ /* 0x000fc80007ffe1ff */
[----:B------:R-:W-:Y:S02]  /*16b0*/  VIMNMX R120, RZ, R120, !PT ;  /* 0x00000078ff787248 */ /* 0x000fe40007fe0100 */
[----:B--2---:R-:W-:Y:S02]  /*16c0*/  @P0 IADD3 R2, -R3, R8, RZ ;  /* 0x0000000803020210 */ /* 0x004fe40007ffe1ff */
[----:B------:R-:W-:-:S03]  /*16d0*/  LEA R3, R225, 0xcf, 0x7 ;  /* 0x000000cfe1037811 */ /* 0x000fc600078e38ff */
[----:B------:R-:W-:-:S04]  /*16e0*/  IMAD.IADD R227, R9, 0x1, R2 ;  /* 0x0000000109e37824 */ /* 0x000fc800078e0202 */
[C---:B------:R-:W-:Y:S01]  /*16f0*/  VIADD R0, R227.reuse, 0x4f ;  /* 0x0000004fe3007836 */ /* 0x040fe20000000000 */
[----:B------:R-:W-:-:S03]  /*1700*/  IADD3 R3, R227, R3, -R224 ;  /* 0x00000003e3037210 */ /* 0x000fc60007ffe8e0 */
[----:B------:R-:W-:-:S04]  /*1710*/  IMAD.HI R0, R0, 0x66666667, RZ ;  /* 0x6666666700007827 */ /* 0x000fc800078e02ff */
[----:B------:R-:W-:Y:S01]  /*1720*/  IMAD.HI R4, R3, 0x66666667, RZ ;  /* 0x6666666703047827 */ /* 0x000fe200078e02ff */
[----:B------:R-:W-:-:S04]  /*1730*/  SHF.R.U32.HI R3, RZ, 0x1f, R0 ;  /* 0x0000001fff037819 */ /* 0x000fc80000011600 */
[----:B------:R-:W-:Y:S02]  /*1740*/  SHF.R.U32.HI R5, RZ, 0x1f, R4 ;  /* 0x0000001fff057819 */ /* 0x000fe40000011604 */
[----:B------:R-:W-:Y:S02]  /*1750*/  LEA.HI.SX32 R3, R0, R3, 0x1b ;  /* 0x0000000300037211 */ /* 0x000fe400078fdaff */
[----:B------:R-:W-:-:S04]  /*1760*/  LEA.HI.SX32 R4, R4, R5, 0x1b ;  /* 0x0000000504047211 */ /* 0x000fc800078fdaff */
[----:B------:R-:W-:-:S05]  /*1770*/  VIMNMX R177, R3, R4, PT ;  /* 0x0000000403b17248 */ /* 0x000fca0003fe0100 */
        /* <DEDUP_REMOVED lines=32> */
.L_x_2293:
[----:B------:R-:W-:Y:S05]  /*1980*/  BSYNC B6 ;  /* 0x0000000000067941 */ /* 0x000fea0003800000 */
.L_x_2292:
        /* <DEDUP_REMOVED lines=20> */
.L_x_2295:
[----:B------:R-:W-:Y:S05]  /*1ad0*/  BSYNC B6 ;  /* 0x0000000000067941 */ /* 0x000fea0003800000 */
.L_x_2294:
[----:B------:R-:W-:Y:S01]  /*1ae0*/  ULDC.64 UR4, c[0x0][0x9f8] ;  /* 0x00027e0000047ab9 */ /* 0x000fe20000000a00 */
[----:B------:R-:W0:Y:S01]  /*1af0*/  LDC R0, c[0x0][0x428] ;  /* 0x00010a00ff007b82 */ /* 0x000e220000000800 */
[----:B------:R-:W-:-:S07]  /*1b00*/  ISETP.NE.U32.AND P0, PT, RZ, UR4, PT ;  /* 0x00000004ff007c0c */ /* 0x000fce000bf05070 */
[----:B------:R-:W1:Y:S01]  /*1b10*/  LDC.64 R98, c[0x0][0x2f0] ;  /* 0x0000bc00ff627b82 */ /* 0x000e620000000a00 */
[----:B------:R-:W-:Y:S01]  /*1b20*/  ISETP.NE.AND.EX P0, PT, RZ, UR5, PT, P0 ;  /* 0x00000005ff007c0c */ /* 0x000fe2000bf05300 */
[----:B------:R-:W-:Y:S01]  /*1b30*/  IMAD.IADD R113, R26, 0x1, R27 ;  /* 0x000000011a717824 */ /* 0x000fe200078e021b */
[----:B------:R-:W-:Y:S01]  /*1b40*/  ULDC UR8, c[0x0][0x2e4] ;  /* 0x0000b90000087ab9 */ /* 0x000fe20000000800 */
[----:B------:R-:W-:Y:S01]  /*1b50*/  VIADD R20, R17, 0x80 ;  /* 0x0000008011147836 */ /* 0x000fe20000000000 */
[----:B------:R-:W-:-:S03]  /*1b60*/  ULDC.64 UR6, c[0x0][0x320] ;  /* 0x0000c80000067ab9 */ /* 0x000fc60000000a00 */
[----:B------:R-:W2:Y:S06]  /*1b70*/  LDC.64 R104, c[0x0][0x3e8] ;  /* 0x0000fa00ff687b82 */ /* 0x000eac0000000a00 */
[----:B------:R-:W-:Y:S02]  /*1b80*/  @P0 IADD3 R4, P1, R28, UR4, RZ ;  /* 0x000000041c040c10 */ /* 0x000fe4000ff3e0ff */
[----:B------:R-:W3:Y:S02]  /*1b90*/  LDC.64 R110, c[0x0][0x3d8] ;  /* 0x0000f600ff6e7b82 */ /* 0x000ee40000000a00 */
[----:B------:R-:W-:Y:S01]  /*1ba0*/  @P0 IADD3.X R5, R29, UR5, RZ, P1, !PT ;  /* 0x000000051d050c10 */ /* 0x000fe20008ffe4ff */
[----:B------:R-:W-:-:S04]  /*1bb0*/  ULDC.64 UR4, c[0x0][0x2f8] ;  /* 0x0000be0000047ab9 */ /* 0x000fc80000000a00 */
[----:B------:R4:W3:Y:S01]  /*1bc0*/  @P0 LDG.E R25, desc[UR60][R4.64] ;  /* 0x0000003c04190981 */ /* 0x0008e2000c1e1900 */
[----:B0-----:R-:W-:Y:S01]  /*1bd0*/  ISETP.NE.AND P0, PT, R0, 0x1, PT ;  /* 0x000000010000780c */ /* 0x001fe20003f05270 */
[----:B------:R-:W0:Y:S01]  /*1be0*/  LDC R12, c[0x0][0x3d4] ;  /* 0x0000f500ff0c7b82 */ /* 0x000e220000000800 */
[----:B------:R-:W-:Y:S01]  /*1bf0*/  SHF.R.S32.HI R21, RZ, 0x1f, R113 ;  /* 0x0000001fff157819 */ /* 0x000fe20000011471 */
[----:B------:R-:W0:Y:S01]  /*1c00*/  S2R R147, SR_TID.X ;  /* 0x0000000000937919 */ /* 0x000e220000002100 */
[----:B------:R-:W-:Y:S01]  /*1c10*/  ISETP.GE.AND P1, PT, R19, UR8, PT ;  /* 0x0000000813007c0c */ /* 0x000fe2000bf26270 */
[----:B------:R-:W-:Y:S01]  /*1c20*/  VIADD R14, R17, 0xc0 ;  /* 0x000000c0110e7836 */ /* 0x000fe20000000000 */
[----:B------:R-:W-:Y:S01]  /*1c30*/  SHF.R.S32.HI R213, RZ, 0x1f, R212 ;  /* 0x0000001fffd57819 */ /* 0x000fe200000114d4 */
[-C--:B-1----:R-:W-:Y:S01]  /*1c40*/  IMAD R6, R21, R98.reuse, RZ ;  /* 0x0000006215067224 */ /* 0x082fe200078e02ff */
[----:B------:R-:W-:Y:S01]  /*1c50*/  IADD3 R112, P3, R22, R113, RZ ;  /* 0x0000007116707210 */ /* 0x000fe20007f7e0ff */
[----:B----4-:R-:W-:Y:S01]  /*1c60*/  IMAD.WIDE.U32 R4, R113, R98, RZ ;  /* 0x0000006271047225 */ /* 0x010fe200078e00ff */
[----:B------:R-:W-:-:S02]  /*1c70*/  ISETP.GE.AND P2, PT, R14, UR8, PT ;  /* 0x000000080e007c0c */ /* 0x000fc4000bf46270 */
[----:B--2---:R-:W-:Y:S01]  /*1c80*/  SHF.L.U64.HI R34, R104, 0x5, R105 ;  /* 0x0000000568227819 */ /* 0x004fe20000010269 */
[----:B------:R-:W1:Y:S01]  /*1c90*/  @P0 LDC R3, c[0x0][0x42c] ;  /* 0x00010b00ff030b82 */ /* 0x000e620000000800 */
[----:B------:R-:W-:Y:S01]  /*1ca0*/  IMAD.WIDE.U32 R100, R22, R104, R212 ;  /* 0x0000006816647225 */ /* 0x000fe200078e00d4 */
[----:B------:R-:W-:Y:S02]  /*1cb0*/  SHF.L.U64.HI R33, R104, 0x6, R105 ;  /* 0x0000000668217819 */ /* 0x000fe40000010269 */
[----:B---3--:R-:W-:Y:S01]  /*1cc0*/  SHF.L.U64.HI R30, R110, 0x5, R111 ;  /* 0x000000056e1e7819 */ /* 0x008fe2000001026f */
[----:B------:R-:W-:Y:S01]  /*1cd0*/  IMAD.WIDE.U32 R106, R22, R110, R212 ;  /* 0x0000006e166a7225 */ /* 0x000fe200078e00d4 */
[C---:B------:R-:W-:Y:S02]  /*1ce0*/  SHF.L.U64.HI R29, R110.reuse, 0x6, R111 ;  /* 0x000000066e1d7819 */ /* 0x040fe4000001026f */
[----:B------:R-:W2:Y:S01]  /*1cf0*/  @P0 LDC R7, c[0x0][0x430] ;  /* 0x00010c00ff070b82 */ /* 0x000ea20000000800 */
[----:B------:R-:W-:Y:S01]  /*1d00*/  IMAD R127, R105, 0x50, RZ ;  /* 0x00000050697f7824 */ /* 0x000fe200078e02ff */
[----:B------:R-:W-:Y:S01]  /*1d10*/  SHF.L.U32 R28, R110, 0x5, RZ ;  /* 0x000000056e1c7819 */ /* 0x000fe200000006ff */
[----:B------:R-:W-:Y:S01]  /*1d20*/  IMAD.SHL.U32 R32, R104, 0x20, RZ ;  /* 0x0000002068207824 */ /* 0x000fe200078e00ff */
[--C-:B------:R-:W-:Y:S01]  /*1d30*/  SHF.L.U64.HI R128, R98, 0x5, R99.reuse ;  /* 0x0000000562807819 */ /* 0x100fe20000010263 */
[----:B------:R-:W-:Y:S01]  /*1d40*/  IMAD.SHL.U32 R31, R104, 0x40, RZ ;  /* 0x00000040681f7824 */ /* 0x000fe200078e00ff */
[----:B------:R-:W-:Y:S01]  /*1d50*/  SHF.L.U64.HI R130, R98, 0x6, R99 ;  /* 0x0000000662827819 */ /* 0x000fe20000010263 */
[----:B------:R-:W-:Y:S01]  /*1d60*/  IMAD.SHL.U32 R27, R110, 0x40, RZ ;  /* 0x000000406e1b7824 */ /* 0x000fe200078e00ff */
[----:B------:R-:W-:Y:S01]  /*1d70*/  SHF.L.U32 R131, R98, 0x6, RZ ;  /* 0x0000000662837819 */ /* 0x000fe200000006ff */
[----:B------:R-:W-:Y:S01]  /*1d80*/  IMAD R121, R99, 0x50, RZ ;  /* 0x0000005063797824 */ /* 0x000fe200078e02ff */
[----:B0-----:R-:W-:Y:S01]  /*1d90*/  SHF.L.U32 R117, R12, 0x1, RZ ;  /* 0x000000010c757819 */ /* 0x001fe200000006ff */
[----:B------:R-:W-:Y:S01]  /*1da0*/  IMAD.SHL.U32 R129, R98, 0x20, RZ ;  /* 0x0000002062817824 */ /* 0x000fe200078e00ff */
[----:B------:R-:W-:Y:S01]  /*1db0*/  LEA.HI R147, R147, 0x8, RZ, 0x19 ;  /* 0x0000000893937811 */ /* 0x000fe200078fc8ff */
        /* <DEDUP_REMOVED lines=9> */
[----:B------:R-:W-:Y:S01]  /*1e50*/  ISETP.GE.AND P1, PT, R19, R12, PT ;  /* 0x0000000c1300720c */ /* 0x000fe20003f26270 */
[----:B------:R-:W-:Y:S01]  /*1e60*/  IMAD R7, R6, UR4, RZ ;  /* 0x0000000406077c24 */ /* 0x000fe2000f8e02ff */
[----:B------:R-:W-:Y:S01]  /*1e70*/  SEL R0, RZ, 0x1, P0 ;  /* 0x00000001ff007807 */ /* 0x000fe20000000000 */
[----:B------:R-:W-:Y:S01]  /*1e80*/  IMAD.SHL.U32 R3, R3, 0x2, RZ ;  /* 0x0000000203037824 */ /* 0x000fe200078e00ff */
[----:B------:R-:W-:Y:S01]  /*1e90*/  ISETP.GE.AND P0, PT, R20, UR8, PT ;  /* 0x0000000814007c0c */ /* 0x000fe2000bf06270 */
[----:B------:R-:W-:Y:S01]  /*1ea0*/  IMAD R7, R226, UR5, R7 ;  /* 0x00000005e2077c24 */ /* 0x000fe2000f8e0207 */
[----:B------:R-:W-:Y:S01]  /*1eb0*/  ULDC.64 UR4, c[0x0][0xa08] ;  /* 0x0002820000047ab9 */ /* 0x000fe20000000a00 */
[----:B------:R-:W-:Y:S01]  /*1ec0*/  IMAD.MOV.U32 R38, RZ, RZ, R4 ;  /* 0x000000ffff267224 */ /* 0x000fe200078e0004 */
[----:B------:R-:W-:Y:S01]  /*1ed0*/  LOP3.LUT R0, R3, 0x2, R0, 0xe2, !PT ;  /* 0x0000000203007812 */ /* 0x000fe200078ee200 */
[----:B------:R-:W-:Y:S01]  /*1ee0*/  IMAD.MOV.U32 R4, RZ, RZ, R17 ;  /* 0x000000ffff047224 */ /* 0x000fe200078e0011 */
[----:B------:R-:W-:-:S02]  /*1ef0*/  SEL R3, RZ, 0x4, P0 ;  /* 0x00000004ff037807 */ /* 0x000fc40000000000 */
[----:B------:R-:W-:Y:S02]  /*1f00*/  ISETP.NE.U32.AND P0, PT, RZ, UR4, PT ;  /* 0x00000004ff007c0c */ /* 0x000fe4000bf05070 */
[----:B------:R-:W-:Y:S02]  /*1f10*/  LOP3.LUT R3, R0, R3, RZ, 0xfc, !PT ;  /* 0x0000000300037212 */ /* 0x000fe400078efcff */
[----:B------:R-:W-:Y:S01]  /*1f20*/  ISETP.NE.AND.EX P0, PT, RZ, UR5, PT, P0 ;  /* 0x00000005ff007c0c */ /* 0x000fe2000bf05300 */
[----:B------:R-:W-:Y:S01]  /*1f30*/  ULDC.64 UR4, c[0x0][0x300] ;  /* 0x0000c00000047ab9 */ /* 0x000fe20000000a00 */
[----:B------:R-:W-:Y:S01]  /*1f40*/  IADD3 R39, R5, R7, RZ ;  /* 0x0000000705277210 */ /* 0x000fe20007ffe0ff */
[----:B------:R-:W-:Y:S01]  /*1f50*/  IMAD R7, R6, UR6, RZ ;  /* 0x0000000606077c24 */ /* 0x000fe2000f8e02ff */
[----:B------:R-:W-:Y:S01]  /*1f60*/  SHF.R.S32.HI R5, RZ, 0x1f, R17 ;  /* 0x0000001fff057819 */ /* 0x000fe20000011411 */
[----:B------:R-:W-:Y:S01]  /*1f70*/  IMAD R6, R23, R104, RZ ;  /* 0x0000006817067224 */ /* 0x000fe200078e02ff */
[----:B------:R-:W-:Y:S01]  /*1f80*/  LOP3.LUT R26, R3, 0x1, RZ, 0xc0, !PT ;  /* 0x00000001031a7812 */ /* 0x000fe200078ec0ff */
[----:B------:R-:W-:-:S02]  /*1f90*/  IMAD R15, R226, UR7, R7 ;  /* 0x00000007e20f7c24 */ /* 0x000fc4000f8e0207 */
[-C--:B------:R-:W-:Y:S02]  /*1fa0*/  IMAD R7, R23, R98.reuse, RZ ;  /* 0x0000006217077224 */ /* 0x080fe400078e02ff */
[C---:B------:R-:W-:Y:S02]  /*1fb0*/  IMAD R13, R22.reuse, R105, R6 ;  /* 0x00000069160d7224 */ /* 0x040fe400078e0206 */
[C---:B------:R-:W-:Y:S02]  /*1fc0*/  IMAD R35, R22.reuse, R99, R7 ;  /* 0x0000006316237224 */ /* 0x040fe400078e0207 */
[----:B------:R-:W-:-:S04]  /*1fd0*/  IMAD.WIDE.U32 R6, R22, R98, R4 ;  /* 0x0000006216067225 */ /* 0x000fc800078e0004 */
[----:B------:R-:W-:-:S04]  /*1fe0*/  IMAD.WIDE.U32 R8, R226, UR6, R4 ;  /* 0x00000006e2087c25 */ /* 0x000fc8000f8e0004 */
[----:B------:R-:W-:Y:S01]  /*1ff0*/  IMAD.WIDE.U32 R102, R22, R104, R4 ;  /* 0x0000006816667225 */ /* 0x000fe200078e0004 */
[----:B------:R-:W-:-:S03]  /*2000*/  IADD3 R9, R9, R15, RZ ;  /* 0x0000000f09097210 */ /* 0x000fc60007ffe0ff */
[----:B------:R-:W-:Y:S01]  /*2010*/  IMAD.WIDE.U32 R108, R22, R110, R4 ;  /* 0x0000006e166c7225 */ /* 0x000fe200078e0004 */
[----:B------:R-:W-:Y:S02]  /*2020*/  SEL R4, R12, RZ, P1 ;  /* 0x000000ff0c047207 */ /* 0x000fe40000800000 */
[----:B------:R-:W-:Y:S01]  /*2030*/  IADD3 R103, R13, R103, RZ ;  /* 0x000000670d677210 */ /* 0x000fe20007ffe0ff */
[----:B------:R-:W-:Y:S02]  /*2040*/  IMAD.IADD R101, R101, 0x1, R13 ;  /* 0x0000000165657824 */ /* 0x000fe400078e020d */
[----:B------:R-:W-:-:S04]  /*2050*/  IMAD.WIDE.U32 R98, R98, 0x50, RZ ;  /* 0x0000005062627825 */ /* 0x000fc800078e00ff */
[----:B-----5:R-:W-:-:S04]  /*2060*/  IMAD.WIDE.U32 R100, R144, R104, R100 ;  /* 0x0000006890647225 */ /* 0x020fc800078e0064 */
[----:B------:R-:W-:-:S04]  /*2070*/  IMAD.WIDE.U32 R102, R144, R104, R102 ;  /* 0x0000006890667225 */ /* 0x000fc800078e0066 */
[----:B------:R-:W-:Y:S01]  /*2080*/  IMAD.IADD R121, R99, 0x1, R121 ;  /* 0x0000000163797824 */ /* 0x000fe200078e0279 */
[----:B------:R-:W-:Y:S02]  /*2090*/  SHF.R.S32.HI R0, RZ, 0x1f, R25 ;  /* 0x0000001fff007819 */ /* 0x000fe40000011419 */
[----:B------:R-:W-:Y:S02]  /*20a0*/  SEL R11, R25, RZ, !P0 ;  /* 0x000000ff190b7207 */ /* 0x000fe40004000000 */
[----:B------:R-:W-:-:S03]  /*20b0*/  SEL R0, R0, RZ, !P0 ;  /* 0x000000ff00007207 */ /* 0x000fc60004000000 */
[----:B------:R-:W-:-:S04]  /*20c0*/  IMAD.WIDE.U32 R38, R11, UR4, R38 ;  /* 0x000000040b267c25 */ /* 0x000fc8000f8e0026 */
[----:B------:R-:W-:Y:S01]  /*20d0*/  IMAD R10, R0, UR4, RZ ;  /* 0x00000004000a7c24 */ /* 0x000fe2000f8e02ff */
[----:B------:R-:W-:Y:S01]  /*20e0*/  IADD3 R36, P0, R38, R6, RZ ;  /* 0x0000000626247210 */ /* 0x000fe20007f1e0ff */
[----:B------:R-:W-:Y:S02]  /*20f0*/  IMAD.IADD R6, R19, 0x1, R4 ;  /* 0x0000000113067824 */ /* 0x000fe400078e0204 */
        /* <DEDUP_REMOVED lines=8> */
[----:B------:R-:W-:-:S03]  /*2180*/  ISETP.GE.AND P0, PT, R17, R12, PT ;  /* 0x0000000c1100720c */ /* 0x000fc60003f06270 */
[----:B------:R-:W-:Y:S01]  /*2190*/  IMAD R7, R22, R111, R0 ;  /* 0x0000006f16077224 */ /* 0x000fe200078e0200 */
[----:B------:R-:W-:-:S03]  /*21a0*/  SEL R0, R12, RZ, P0 ;  /* 0x000000ff0c007207 */ /* 0x000fc60000000000 */
[----:B------:R-:W-:Y:S01]  /*21b0*/  IMAD.IADD R107, R107, 0x1, R7 ;  /* 0x000000016b6b7824 */ /* 0x000fe200078e0207 */
[----:B------:R-:W-:Y:S01]  /*21c0*/  IADD3 R109, R7, R109, RZ ;  /* 0x0000006d076d7210 */ /* 0x000fe20007ffe0ff */
[----:B------:R-:W-:Y:S01]  /*21d0*/  IMAD.IADD R0, R17, 0x1, R0 ;  /* 0x0000000111007824 */ /* 0x000fe200078e0200 */
[----:B------:R-:W-:Y:S01]  /*21e0*/  SHF.R.S32.HI R7, RZ, 0x1f, R6 ;  /* 0x0000001fff077819 */ /* 0x000fe20000011406 */
[----:B------:R-:W-:-:S03]  /*21f0*/  IMAD.WIDE.U32 R106, R144, R110, R106 ;  /* 0x0000006e906a7225 */ /* 0x000fc600078e006a */
[----:B------:R-:W-:Y:S01]  /*2200*/  SHF.R.S32.HI R5, RZ, 0x1f, R0 ;  /* 0x0000001fff057819 */ /* 0x000fe20000011400 */
[----:B------:R-:W-:-:S03]  /*2210*/  IMAD.WIDE.U32 R108, R144, R110, R108 ;  /* 0x0000006e906c7225 */ /* 0x000fc600078e006c */
[CC--:B------:R-:W-:Y:S02]  /*2220*/  LEA.HI R4, R5.reuse, R0.reuse, RZ, 0x6 ;  /* 0x0000000005047211 */ /* 0x0c0fe400078f30ff */
[----:B------:R-:W-:Y:S02]  /*2230*/  LEA.HI R5, R5, R0, RZ, 0x3 ;  /* 0x0000000005057211 */ /* 0x000fe400078f18ff */
[CC--:B------:R-:W-:Y:S02]  /*2240*/  LEA.HI R0, R7.reuse, R6.reuse, RZ, 0x6 ;  /* 0x0000000607007211 */ /* 0x0c0fe400078f30ff */
[----:B------:R-:W-:Y:S02]  /*2250*/  LEA.HI R6, R7, R6, RZ, 0x3 ;  /* 0x0000000607067211 */ /* 0x000fe400078f18ff */
[----:B------:R-:W-:Y:S02]  /*2260*/  SHF.R.S32.HI R13, RZ, 0x6, R0 ;  /* 0x00000006ff0d7819 */ /* 0x000fe40000011400 */
[----:B------:R-:W-:-:S02]  /*2270*/  LOP3.LUT R0, R229, 0x38, R6, 0xf8, !PT ;  /* 0x00000038e5007812 */ /* 0x000fc400078ef806 */
[----:B------:R-:W-:Y:S01]  /*2280*/  SHF.R.S32.HI R9, RZ, 0x6, R4 ;  /* 0x00000006ff097819 */ /* 0x000fe20000011404 */
[----:B------:R-:W-:Y:S01]  /*2290*/  IMAD R140, R13, 0x1400, R230 ;  /* 0x000014000d8c7824 */ /* 0x000fe200078e02e6 */
[--C-:B------:R-:W-:Y:S01]  /*22a0*/  LOP3.LUT R4, R229, 0x38, R5.reuse, 0xf8, !PT ;  /* 0x00000038e5047812 */ /* 0x100fe200078ef805 */
[----:B------:R-:W-:Y:S01]  /*22b0*/  IMAD R142, R13, 0x1400, R236 ;  /* 0x000014000d8e7824 */ /* 0x000fe200078e02ec */
[-C--:B------:R-:W-:Y:S01]  /*22c0*/  LOP3.LUT R11, R0, R233.reuse, RZ, 0x3c, !PT ;  /* 0x000000e9000b7212 */ /* 0x080fe200078e3cff */
[C---:B------:R-:W-:Y:S01]  /*22d0*/  IMAD R141, R9.reuse, 0x1400, R230 ;  /* 0x00001400098d7824 */ /* 0x040fe200078e02e6 */
[----:B------:R-:W-:Y:S01]  /*22e0*/  LOP3.LUT R7, R228, 0x38, R5, 0xf8, !PT ;  /* 0x00000038e4077812 */ /* 0x000fe200078ef805 */
[C---:B------:R-:W-:Y:S01]  /*22f0*/  IMAD R143, R9.reuse, 0x1400, R236 ;  /* 0x00001400098f7824 */ /* 0x040fe200078e02ec */
[----:B------:R-:W-:Y:S01]  /*2300*/  LOP3.LUT R4, R4, R233, RZ, 0x3c, !PT ;  /* 0x000000e904047212 */ /* 0x000fe200078e3cff */
[----:B------:R-:W-:Y:S01]  /*2310*/  IMAD.IADD R140, R140, 0x1, R11 ;  /* 0x000000018c8c7824 */ /* 0x000fe200078e020b */
[----:B------:R-:W-:Y:S01]  /*2320*/  LOP3.LUT R11, R6, 0x38, RZ, 0xc0, !PT ;  /* 0x00000038060b7812 */ /* 0x000fe200078ec0ff */
[--C-:B------:R-:W-:Y:S01]  /*2330*/  IMAD R133, R9, 0x1400, R231.reuse ;  /* 0x0000140009857824 */ /* 0x100fe200078e02e7 */
[----:B------:R-:W-:Y:S01]  /*2340*/  LOP3.LUT R8, R7, R232, RZ, 0x3c, !PT ;  /* 0x000000e807087212 */ /* 0x000fe200078e3cff */
[----:B------:R-:W-:Y:S01]  /*2350*/  IMAD.IADD R141, R141, 0x1, R4 ;  /* 0x000000018d8d7824 */ /* 0x000fe200078e0204 */
[----:B------:R-:W-:Y:S01]  /*2360*/  LOP3.LUT R7, R5, 0x38, RZ, 0xc0, !PT ;  /* 0x0000003805077812 */ /* 0x000fe200078ec0ff */
[----:B------:R-:W-:Y:S01]  /*2370*/  IMAD R132, R13, 0x1400, R231 ;  /* 0x000014000d847824 */ /* 0x000fe200078e02e7 */
[----:B------:R-:W-:-:S02]  /*2380*/  LOP3.LUT R4, R11, 0x1c0, R234, 0xf8, !PT ;  /* 0x000001c00b047812 */ /* 0x000fc400078ef8ea */
[----:B------:R-:W-:Y:S02]  /*2390*/  LOP3.LUT R0, R7, 0x1c0, R234, 0xf8, !PT ;  /* 0x000001c007007812 */ /* 0x000fe400078ef8ea */
[-C--:B------:R-:W-:Y:S02]  /*23a0*/  LOP3.LUT R7, R4, R235.reuse, RZ, 0x3c, !PT ;  /* 0x000000eb04077212 */ /* 0x080fe400078e3cff */
[----:B------:R-:W-:Y:S02]  /*23b0*/  LOP3.LUT R0, R0, R235, RZ, 0x3c, !PT ;  /* 0x000000eb00007212 */ /* 0x000fe400078e3cff */
[----:B------:R-:W-:Y:S01]  /*23c0*/  LOP3.LUT R15, R228, 0x38, R6, 0xf8, !PT ;  /* 0x00000038e40f7812 */ /* 0x000fe200078ef806 */
[----:B------:R-:W-:Y:S01]  /*23d0*/  IMAD.IADD R142, R142, 0x1, R7 ;  /* 0x000000018e8e7824 */ /* 0x000fe200078e0207 */
[----:B------:R-:W-:Y:S02]  /*23e0*/  SHF.R.S32.HI R7, RZ, 0x1f, R144 ;  /* 0x0000001fff077819 */ /* 0x000fe40000011490 */
[----:B------:R-:W-:-:S02]  /*23f0*/  IADD3 R143, R143, R0, RZ ;  /* 0x000000008f8f7210 */ /* 0x000fc40007ffe0ff */
[----:B------:R-:W-:Y:S01]  /*2400*/  LOP3.LUT R15, R15, R232, RZ, 0x3c, !PT ;  /* 0x000000e80f0f7212 */ /* 0x000fe200078e3cff */
[----:B------:R-:W-:Y:S01]  /*2410*/  IMAD R0, R7, R104, RZ ;  /* 0x0000006807007224 */ /* 0x000fe200078e02ff */
[----:B------:R-:W-:Y:S02]  /*2420*/  LOP3.LUT R13, R5, 0xfffffff8, RZ, 0xc0, !PT ;  /* 0xfffffff8050d7812 */ /* 0x000fe400078ec0ff */
[----:B------:R-:W-:Y:S01]  /*2430*/  LOP3.LUT R11, R6, 0xfffffff8, RZ, 0xc0, !PT ;  /* 0xfffffff8060b7812 */ /* 0x000fe200078ec0ff */
[----:B------:R-:W-:Y:S01]  /*2440*/  IMAD R9, R144, R105, R0 ;  /* 0x0000006990097224 */ /* 0x000fe200078e0200 */
[----:B------:R-:W-:Y:S01]  /*2450*/  IADD3 R133, R133, R8, RZ ;  /* 0x0000000885857210 */ /* 0x000fe20007ffe0ff */
[----:B------:R-:W-:Y:S01]  /*2460*/  IMAD R0, R7, R110, RZ ;  /* 0x0000006e07007224 */ /* 0x000fe200078e02ff */
[----:B------:R-:W-:Y:S01]  /*2470*/  SHF.R.S32.HI R14, RZ, 0x3, R5 ;  /* 0x00000003ff0e7819 */ /* 0x000fe20000011405 */
[----:B------:R-:W-:Y:S01]  /*2480*/  IMAD.IADD R132, R132, 0x1, R15 ;  /* 0x0000000184847824 */ /* 0x000fe200078e020f */
[----:B------:R-:W-:Y:S01]  /*2490*/  IADD3 R21, R9, R103, RZ ;  /* 0x0000006709157210 */ /* 0x000fe20007ffe0ff */
[----:B------:R-:W-:Y:S01]  /*24a0*/  IMAD R15, R144, R111, R0 ;  /* 0x0000006f900f7224 */ /* 0x000fe200078e0200 */
[----:B------:R-:W-:Y:S01]  /*24b0*/  SEL R0, RZ, 0x8, P2 ;  /* 0x00000008ff007807 */ /* 0x000fe20001000000 */
[----:B------:R-:W-:Y:S01]  /*24c0*/  IMAD R7, R111, 0x50, RZ ;  /* 0x000000506f077824 */ /* 0x000fe200078e02ff */
[----:B------:R-:W-:Y:S01]  /*24d0*/  SHF.R.S32.HI R12, RZ, 0x3, R6 ;  /* 0x00000003ff0c7819 */ /* 0x000fe20000011406 */
[----:B------:R-:W-:Y:S01]  /*24e0*/  IMAD.WIDE.U32 R104, R104, 0x50, RZ ;  /* 0x0000005068687825 */ /* 0x000fe200078e00ff */
[----:B------:R-:W-:-:S02]  /*24f0*/  LOP3.LUT R0, R3, R0, RZ, 0xfc, !PT ;  /* 0x0000000003007212 */ /* 0x000fc400078efcff */
[----:B------:R-:W-:Y:S01]  /*2500*/  SHF.R.S32.HI R6, RZ, 0x1f, R11 ;  /* 0x0000001fff067819 */ /* 0x000fe2000001140b */
[----:B------:R-:W-:Y:S01]  /*2510*/  IMAD.WIDE.U32 R110, R110, 0x50, RZ ;  /* 0x000000506e6e7825 */ /* 0x000fe200078e00ff */
[----:B------:R-:W-:Y:S02]  /*2520*/  IADD3 R127, R105, R127, RZ ;  /* 0x0000007f697f7210 */ /* 0x000fe40007ffe0ff */
[C---:B------:R-:W-:Y:S01]  /*2530*/  LOP3.LUT R10, R0.reuse, 0x2, RZ, 0xc0, !PT ;  /* 0x00000002000a7812 */ /* 0x040fe200078ec0ff */
[----:B------:R-:W-:Y:S01]  /*2540*/  IMAD.IADD R126, R111, 0x1, R7 ;  /* 0x000000016f7e7824 */ /* 0x000fe200078e0207 */
[C---:B------:R-:W-:Y:S01]  /*2550*/  LOP3.LUT R8, R0.reuse, 0x8, RZ, 0xc0, !PT ;  /* 0x0000000800087812 */ /* 0x040fe200078ec0ff */
[----:B------:R-:W-:Y:S01]  /*2560*/  IMAD.IADD R25, R101, 0x1, R9 ;  /* 0x0000000165197824 */ /* 0x000fe200078e0209 */
[----:B------:R-:W-:Y:S01]  /*2570*/  LOP3.LUT R9, R0, 0x4, RZ, 0xc0, !PT ;  /* 0x0000000400097812 */ /* 0x000fe200078ec0ff */
[----:B------:R-:W-:Y:S01]  /*2580*/  IMAD.IADD R20, R107, 0x1, R15 ;  /* 0x000000016b147824 */ /* 0x000fe200078e020f */
[----:B------:R-:W-:Y:S01]  /*2590*/  SHF.R.S32.HI R7, RZ, 0x1f, R13 ;  /* 0x0000001fff077819 */ /* 0x000fe2000001140d */
[----:B------:R-:W-:Y:S01]  /*25a0*/  IMAD.IADD R15, R15, 0x1, R109 ;  /* 0x000000010f0f7824 */ /* 0x000fe200078e026d */
[----:B------:R-:W-:-:S07]  /*25b0*/  IADD3 R5, R97, R41, RZ ;  /* 0x0000002961057210 */ /* 0x000fce0007ffe0ff */
.L_x_2403:
[----:B------:R-:W0:Y:S01]  /*25c0*/  LDC.64 R118, c[0x0][0x2d8] ;  /* 0x0000b600ff767b82 */ /* 0x000e220000000a00 */
[----:B--23--:R-:W-:Y:S01]  /*25d0*/  VIADD R45, R24, 0xffffffff ;  /* 0xffffffff182d7836 */ /* 0x00cfe20000000000 */
[----:B------:R-:W-:Y:S05]  /*25e0*/  YIELD ;  /* 0x0000000000007946 */ /* 0x000fea0003800000 */
[----:B------:R-:W-:Y:S01]  /*25f0*/  SHF.R.S32.HI R42, RZ, 0x1f, R45 ;  /* 0x0000001fff2a7819 */ /* 0x000fe2000001142d */
[----:B------:R-:W1:Y:S01]  /*2600*/  LDC R116, c[0x0][0x3d4] ;  /* 0x0000f500ff747b82 */ /* 0x000e620000000800 */
[-C--:B------:R-:W-:Y:S01]  /*2610*/  IMAD R3, R121, R45.reuse, RZ ;  /* 0x0000002d79037224 */ /* 0x080fe200078e02ff */
[----:B------:R-:W-:Y:S01]  /*2620*/  BSSY B0, `(.L_x_2296) ;  /* 0x0000760000007945 */ /* 0x000fe20003800000 */
[----:B------:R-:W-:-:S04]  /*2630*/  IMAD.WIDE.U32 R124, R98, R45, RZ ;  /* 0x0000002d627c7225 */ /* 0x000fc800078e00ff */
[----:B------:R-:W-:Y:S01]  /*2640*/  IMAD R3, R42, R98, R3 ;  /* 0x000000622a037224 */ /* 0x000fe200078e0203 */
[CC--:B------:R-:W-:Y:S02]  /*2650*/  IADD3 R40, P2, R36.reuse, R124.reuse, RZ ;  /* 0x0000007c24287210 */ /* 0x0c0fe40007f5e0ff */
[CC--:B------:R-:W-:Y:S01]  /*2660*/  IADD3 R0, P3, P4, R36.reuse, R124.reuse, R131 ;  /* 0x0000007c24007210 */ /* 0x0c0fe20007c7e083 */
[----:B------:R-:W-:Y:S01]  /*2670*/  IMAD.IADD R92, R125, 0x1, R3 ;  /* 0x000000017d5c7824 */ /* 0x000fe200078e0203 */
[----:B------:R-:W-:-:S04]  /*2680*/  IADD3 R4, P5, P6, R36, R124, R129 ;  /* 0x0000007c24047210 */ /* 0x000fc80007ebe081 */
[----:B------:R-:W-:Y:S02]  /*2690*/  IADD3.X R41, R92, R35, RZ, P2, !PT ;  /* 0x000000235c297210 */ /* 0x000fe400017fe4ff */
[C---:B0-----:R-:W-:Y:S02]  /*26a0*/  LEA R52, P2, R0.reuse, R118, 0x1 ;  /* 0x0000007600347211 */ /* 0x041fe400078408ff */
[CC--:B------:R-:W-:Y:S02]  /*26b0*/  IADD3.X R3, R35.reuse, R92.reuse, R130, P3, P4 ;  /* 0x0000005c23037210 */ /* 0x0c0fe40001fe8482 */
[----:B------:R-:W-:Y:S02]  /*26c0*/  IADD3.X R24, R35, R92, R128, P5, P6 ;  /* 0x0000005c23187210 */ /* 0x000fe40002fec480 */
[----:B------:R-:W-:Y:S01]  /*26d0*/  LEA.HI.X R53, R0, R119, R3, 0x1, P2 ;  /* 0x0000007700357211 */ /* 0x000fe200010f0c03 */
[----:B------:R-:W-:Y:S01]  /*26e0*/  IMAD R3, R18, 0x5000, R237 ;  /* 0x0000500012037824 */ /* 0x000fe200078e02ed */
[----:B-1----:R-:W-:-:S02]  /*26f0*/  ISETP.GE.AND P2, PT, R116, 0x1, PT ;  /* 0x000000017400780c */ /* 0x002fc40003f46270 */
[-C--:B------:R-:W-:Y:S02]  /*2700*/  LEA R54, P5, R4, R118.reuse, 0x1 ;  /* 0x0000007604367211 */ /* 0x080fe400078a08ff */
[----:B-----5:R-:W-:Y:S02]  /*2710*/  LEA R60, P6, R40, R118, 0x1 ;  /* 0x00000076283c7211 */ /* 0x020fe400078c08ff */
[----:B------:R-:W-:Y:S02]  /*2720*/  ISETP.GT.AND P3, PT, R45, R120, PT ;  /* 0x000000782d00720c */ /* 0x000fe40003f64270 */
[-C--:B------:R-:W-:Y:S01]  /*2730*/  LEA.HI.X R55, R4, R119.reuse, R24, 0x1, P5 ;  /* 0x0000007704377211 */ /* 0x080fe200028f0c18 */
[----:B------:R-:W-:Y:S01]  /*2740*/  IMAD R4, R3, 0x2, R16 ;  /* 0x0000000203047824 */ /* 0x000fe200078e0210 */
[----:B------:R-:W-:Y:S01]  /*2750*/  LEA.HI.X R61, R40, R119, R41, 0x1, P6 ;  /* 0x00000077283d7211 */ /* 0x000fe200030f0c29 */
[----:B------:R-:W-:Y:S01]  /*2760*/  IMAD.MOV.U32 R24, RZ, RZ, R45 ;  /* 0x000000ffff187224 */ /* 0x000fe200078e002d */
[----:B------:R-:W-:Y:S01]  /*2770*/  P2R R114, PR, RZ, 0x8 ;  /* 0x00000008ff727803 */ /* 0x000fe20000000000 */
[----:B------:R-:W-:Y:S06]  /*2780*/  @!P2 BRA `(.L_x_2297) ;  /* 0x000000700034a947 */ /* 0x000fec0003800000 */
        /* <DEDUP_REMOVED lines=29> */
[----:B------:R-:W-:Y:S01]  /*2960*/  ISETP.GE.AND P5, PT, R212, R116, PT ;  /* 0x00000074d400720c */ /* 0x000fe20003fa6270 */
[----:B------:R-:W-:Y:S01]  /*2970*/  IMAD.X R42, R0, 0x1, R20, P2 ;  /* 0x00000001002a7824 */ /* 0x000fe200010e0614 */
[----:B------:R-:W-:Y:S02]  /*2980*/  LEA R40, P2, R41, UR4, 0x1 ;  /* 0x0000000429287c11 */ /* 0x000fe4000f8408ff */
[----:B------:R-:W-:-:S02]  /*2990*/  CS2R R124, SRZ ;  /* 0x00000000007c7805 */ /* 0x000fc4000001ff00 */
[----:B------:R-:W-:Y:S02]  /*29a0*/  IADD3.X R44, R115, R25, RZ, P4, !PT ;  /* 0x00000019732c7210 */ /* 0x000fe400027fe4ff */
[----:B------:R-:W-:Y:S01]  /*29b0*/  LEA.HI.X R41, R41, UR5, R42, 0x1, P2 ;  /* 0x0000000529297c11 */ /* 0x000fe200090f0c2a */
[----:B------:R-:W-:Y:S01]  /*29c0*/  ULDC.64 UR4, c[0x0][0x3e0] ;  /* 0x0000f80000047ab9 */ /* 0x000fe20000000a00 */
[----:B------:R-:W-:Y:S02]  /*29d0*/  ISETP.GE.AND P4, PT, R216, R116, PT ;  /* 0x00000074d800720c */ /* 0x000fe40003f86270 */
[C---:B------:R-:W-:Y:S01]  /*29e0*/  LEA R42, P2, R43.reuse, UR4, 0x1 ;  /* 0x000000042b2a7c11 */ /* 0x040fe2000f8408ff */
[----:B------:R0:W5:Y:S03]  /*29f0*/  @!P5 LDG.E.64 R122, desc[UR60][R40.64] ;  /* 0x0000003c287ad981 */ /* 0x000166000c1e1b00 */
[----:B------:R-:W-:-:S02]  /*2a00*/  LEA.HI.X R43, R43, UR5, R44, 0x1, P2 ;  /* 0x000000052b2b7c11 */ /* 0x000fc400090f0c2c */
        /* <DEDUP_REMOVED lines=15> */
.L_x_2300:
[----:B------:R-:W-:Y:S05]  /*2b00*/  BSYNC B1 ;  /* 0x0000000000017941 */ /* 0x000fea0003800000 */
.L_x_2299:
[----:B0----5:R-:W-:Y:S01]  /*2b10*/  IMAD.MOV.U32 R40, RZ, RZ, R82 ;  /* 0x000000ffff287224 */ /* 0x021fe200078e0052 */
[----:B------:R-:W-:Y:S01]  /*2b20*/  MOV R42, R86 ;  /* 0x00000056002a7202 */ /* 0x000fe20000000f00 */
[----:B------:R-:W-:Y:S01]  /*2b30*/  IMAD.MOV.U32 R41, RZ, RZ, R83 ;  /* 0x000000ffff297224 */ /* 0x000fe200078e0053 */
[----:B------:R-:W-:Y:S01]  /*2b40*/  ISETP.GE.AND P4, PT, R218, R3, PT ;  /* 0x00000003da00720c */ /* 0x000fe20003f86270 */
[----:B------:R-:W-:Y:S01]  /*2b50*/  BSSY B1, `(.L_x_2301) ;  /* 0x000003d000017945 */ /* 0x000fe20003800000 */
[----:B------:R-:W-:Y:S01]  /*2b60*/  PRMT R153, R153, 0x5410, R40 ;  /* 0x0000541099997816 */ /* 0x000fe20000000028 */
[----:B------:R-:W-:Y:S01]  /*2b70*/  IMAD.MOV.U32 R40, RZ, RZ, R87 ;  /* 0x000000ffff287224 */ /* 0x000fe200078e0057 */
[----:B------:R-:W-:Y:S01]  /*2b80*/  PRMT R145, R41, 0x7610, R145 ;  /* 0x0000761029917816 */ /* 0x000fe20000000091 */
[----:B------:R-:W-:Y:S01]  /*2b90*/  IMAD.MOV.U32 R41, RZ, RZ, R94 ;  /* 0x000000ffff297224 */ /* 0x000fe200078e005e */
[----:B------:R-:W-:Y:S02]  /*2ba0*/  CS2R R70, SRZ ;  /* 0x0000000000467805 */ /* 0x000fe4000001ff00 */
[----:B------:R-:W-:-:S02]  /*2bb0*/  CS2R R74, SRZ ;  /* 0x00000000004a7805 */ /* 0x000fc4000001ff00 */
[----:B------:R-:W-:Y:S01]  /*2bc0*/  PRMT R161, R42, 0x5410, R40 ;  /* 0x000054102aa17816 */ /* 0x000fe20000000028 */
[----:B------:R-:W-:Y:S01]  /*2bd0*/  IMAD.MOV.U32 R42, RZ, RZ, R122 ;  /* 0x000000ffff2a7224 */ /* 0x000fe200078e007a */
[----:B------:R-:W-:Y:S02]  /*2be0*/  MOV R40, R95 ;  /* 0x0000005f00287202 */ /* 0x000fe40000000f00 */
[----:B------:R-:W-:Y:S02]  /*2bf0*/  CS2R R78, SRZ ;  /* 0x00000000004e7805 */ /* 0x000fe4000001ff00 */
[----:B------:R-:W-:Y:S02]  /*2c00*/  CS2R R68, SRZ ;  /* 0x0000000000447805 */ /* 0x000fe4000001ff00 */
[----:B------:R-:W-:Y:S02]  /*2c10*/  CS2R R72, SRZ ;  /* 0x0000000000487805 */ /* 0x000fe4000001ff00 */
[----:B------:R-:W-:Y:S01]  /*2c20*/  PRMT R162, R41, 0x5410, R40 ;  /* 0x0000541029a27816 */ /* 0x000fe20000000028 */
[----:B------:R-:W-:Y:S01]  /*2c30*/  IMAD.MOV.U32 R41, RZ, RZ, R123 ;  /* 0x000000ffff297224 */ /* 0x000fe200078e007b */
[----:B------:R-:W-:-:S02]  /*2c40*/  MOV R40, R84 ;  /* 0x0000005400287202 */ /* 0x000fc40000000f00 */
[----:B------:R-:W-:Y:S02]  /*2c50*/  CS2R R76, SRZ ;  /* 0x00000000004c7805 */ /* 0x000fe4000001ff00 */
[----:B------:R-:W-:Y:S02]  /*2c60*/  CS2R R80, SRZ ;  /* 0x0000000000507805 */ /* 0x000fe4000001ff00 */
        /* <DEDUP_REMOVED lines=8> */
[----:B------:R-:W-:-:S04]  /*2cf0*/  MOV R42, R124 ;  /* 0x0000007c002a7202 */ /* 0x000fc80000000f00 */
[----:B------:R-:W-:Y:S01]  /*2d00*/  PRMT R164, R41, 0x5410, R40 ;  /* 0x0000541029a47816 */ /* 0x000fe20000000028 */
[----:B------:R-:W-:-:S05]  /*2d10*/  IMAD.MOV.U32 R41, RZ, RZ, R125 ;  /* 0x000000ffff297224 */ /* 0x000fca00078e007d */
        /* <DEDUP_REMOVED lines=32> */
.L_x_2302:
[----:B------:R-:W-:Y:S05]  /*2f20*/  BSYNC B1 ;  /* 0x0000000000017941 */ /* 0x000fea0003800000 */
.L_x_2301:
        /* <DEDUP_REMOVED lines=8> */
[----:B------:R-:W-:Y:S01]  /*2fb0*/  CS2R R58, SRZ ;  /* 0x00000000003a7805 */ /* 0x000fe2000001ff00 */
[----:B-----5:R-:W-:Y:S01]  /*2fc0*/  IMAD.MOV.U32 R134, RZ, RZ, R66 ;  /* 0x000000ffff867224 */ /* 0x020fe200078e0042 */
        /* <DEDUP_REMOVED lines=32> */
.L_x_2304:
[----:B------:R-:W-:Y:S05]  /*31d0*/  BSYNC B1 ;  /* 0x0000000000017941 */ /* 0x000fea0003800000 */
.L_x_2303:
[----:B------:R-:W2:Y:S01]  /*31e0*/  LDL R0, [R1+0x60] ;  /* 0x0000600001007983 */ /* 0x000ea20000100800 */
[----:B01----:R-:W-:Y:S01]  /*31f0*/  IMAD.MOV.U32 R40, RZ, RZ, R70 ;  /* 0x000000ffff287224 */ /* 0x003fe200078e0046 */
[----:B------:R-:W-:Y:S01]  /*3200*/  PRMT R138, R134, 0x7610, R138 ;  /* 0x00007610868a7816 */ /* 0x000fe2000000008a */
[----:B------:R-:W-:Y:S01]  /*3210*/  IMAD.MOV.U32 R41, RZ, RZ, R71 ;  /* 0x000000ffff297224 */ /* 0x000fe200078e0047 */
[----:B------:R-:W-:Y:S02]  /*3220*/  MOV R42, R74 ;  /* 0x0000004a002a7202 */ /* 0x000fe40000000f00 */
[----:B------:R-:W-:Y:S01]  /*3230*/  PRMT R145, R145, 0x5410, R40 ;  /* 0x0000541091917816 */ /* 0x000fe20000000028 */
[----:B------:R-:W-:Y:S01]  /*3240*/  IMAD.MOV.U32 R40, RZ, RZ, R78 ;  /* 0x000000ffff287224 */ /* 0x000fe200078e004e */
[----:B------:R-:W-:Y:S02]  /*3250*/  PRMT R146, R41, 0x7610, R146 ;  /* 0x0000761029927816 */ /* 0x000fe40000000092 */
[----:B------:R-:W-:Y:S01]  /*3260*/  PRMT R148, R148, 0x5410, R42 ;  /* 0x0000541094947816 */ /* 0x000fe2000000002a */
[----:B------:R-:W-:Y:S01]  /*3270*/  IMAD.MOV.U32 R42, RZ, RZ, R68 ;  /* 0x000000ffff2a7224 */ /* 0x000fe200078e0044 */
[----:B------:R-:W-:-:S02]  /*3280*/  MOV R41, R79 ;  /* 0x0000004f00297202 */ /* 0x000fc40000000f00 */
[----:B------:R-:W-:Y:S02]  /*3290*/  PRMT R150, R150, 0x5410, R40 ;  /* 0x0000541096967816 */ /* 0x000fe40000000028 */
        /* <DEDUP_REMOVED lines=8> */
[----:B------:R-:W-:-:S05]  /*3320*/  IMAD.MOV.U32 R40, RZ, RZ, R80 ;  /* 0x000000ffff287224 */ /* 0x000fca00078e0050 */
[----:B------:R-:W-:Y:S01]  /*3330*/  PRMT R158, R40, 0x5410, R41 ;  /* 0x00005410289e7816 */ /* 0x000fe20000000029 */
[----:B-----5:R-:W-:Y:S01]  /*3340*/  IMAD.MOV.U32 R40, RZ, RZ, R50 ;  /* 0x000000ffff287224 */ /* 0x020fe200078e0032 */
[----:B------:R-:W-:-:S04]  /*3350*/  MOV R41, R51 ;  /* 0x0000003300297202 */ /* 0x000fc80000000f00 */
[----:B------:R-:W-:Y:S01]  /*3360*/  PRMT R90, R40, 0x5410, R41 ;  /* 0x00005410285a7816 */ /* 0x000fe20000000029 */
[----:B------:R-:W-:Y:S01]  /*3370*/  IMAD.MOV.U32 R40, RZ, RZ, R57 ;  /* 0x000000ffff287224 */ /* 0x000fe200078e0039 */
[----:B------:R-:W-:Y:S02]  /*3380*/  MOV R41, R62 ;  /* 0x0000003e00297202 */ /* 0x000fe40000000f00 */
[----:B--2---:R-:W-:Y:S02]  /*3390*/  R2UR UR4, R0 ;  /* 0x00000000000472ca */ /* 0x004fe400000e0000 */
[----:B------:R-:W-:-:S04]  /*33a0*/  MOV R0, R67 ;  /* 0x0000004300007202 */ /* 0x000fc80000000f00 */
[----:B------:R-:W-:Y:S01]  /*33b0*/  PRMT R138, R138, 0x5410, R0 ;  /* 0x000054108a8a7816 */ /* 0x000fe20000000000 */
[----:B------:R-:W-:-:S05]  /*33c0*/  IMAD.MOV.U32 R0, RZ, RZ, R75 ;  /* 0x000000ffff007224 */ /* 0x000fca00078e004b */
[----:B------:R-:W-:Y:S01]  /*33d0*/  PRMT R149, R0, 0x7610, R149 ;  /* 0x0000761000957816 */ /* 0x000fe20000000095 */
[----:B------:R-:W-:Y:S01]  /*33e0*/  IMAD.MOV.U32 R0, RZ, RZ, R69 ;  /* 0x000000ffff007224 */ /* 0x000fe200078e0045 */
[----:B------:R-:W-:Y:S02]  /*33f0*/  UISETP.NE.AND UP0, UPT, UR4, 0x3, UPT ;  /* 0x000000030400788c */ /* 0x000fe4000bf05270 */
[----:B------:R-:W-:Y:S02]  /*3400*/  PRMT R149, R149, 0x5410, R42 ;  /* 0x0000541095957816 */ /* 0x000fe4000000002a */
[----:B------:R-:W-:Y:S02]  /*3410*/  PRMT R139, R139, 0x5410, R0 ;  /* 0x000054108b8b7816 */ /* 0x000fe40000000000 */
[----:B------:R-:W-:Y:S02]  /*3420*/  MOV R0, R77 ;  /* 0x0000004d00007202 */ /* 0x000fe40000000f00 */
[----:B------:R-:W-:-:S02]  /*3430*/  MOV R42, R44 ;  /* 0x0000002c002a7202 */ /* 0x000fc40000000f00 */
[----:B------:R-:W-:Y:S01]  /*3440*/  PRMT R150, R0, 0x7610, R150 ;  /* 0x0000761000967816 */ /* 0x000fe20000000096 */
[----:B------:R-:W-:Y:S01]  /*3450*/  IMAD.MOV.U32 R0, RZ, RZ, R45 ;  /* 0x000000ffff007224 */ /* 0x000fe200078e002d */
[----:B------:R-:W-:Y:S01]  /*3460*/  PRMT R88, R42, 0x7610, R88 ;  /* 0x000076102a587816 */ /* 0x000fe20000000058 */
[----:B------:R-:W-:Y:S01]  /*3470*/  IMAD.MOV.U32 R42, RZ, RZ, R56 ;  /* 0x000000ffff2a7224 */ /* 0x000fe200078e0038 */
[----:B------:R-:W-:Y:S02]  /*3480*/  PLOP3.LUT P2, PT, PT, PT, UP0, 0x80, 0x0 ;  /* 0x000000000000781c */ /* 0x000fe40003f4f008 */
[----:B------:R-:W-:Y:S01]  /*3490*/  PRMT R88, R88, 0x5410, R0 ;  /* 0x0000541058587816 */ /* 0x000fe20000000000 */
[----:B------:R-:W-:Y:S01]  /*34a0*/  IMAD.MOV.U32 R0, RZ, RZ, R46 ;  /* 0x000000ffff007224 */ /* 0x000fe200078e002e */
[----:B------:R-:W-:Y:S01]  /*34b0*/  PRMT R134, R42, 0x7610, R134 ;  /* 0x000076102a867816 */ /* 0x000fe20000000086 */
[----:B------:R-:W-:-:S03]  /*34c0*/  IMAD.MOV.U32 R42, RZ, RZ, R63 ;  /* 0x000000ffff2a7224 */ /* 0x000fc600078e003f */
[----:B------:R-:W-:Y:S01]  /*34d0*/  PRMT R134, R134, 0x5410, R40 ;  /* 0x0000541086867816 */ /* 0x000fe20000000028 */
[----:B------:R-:W-:Y:S01]  /*34e0*/  IMAD.MOV.U32 R40, RZ, RZ, R48 ;  /* 0x000000ffff287224 */ /* 0x000fe200078e0030 */
[----:B------:R-:W-:Y:S01]  /*34f0*/  PRMT R89, R0, 0x7610, R89 ;  /* 0x0000761000597816 */ /* 0x000fe20000000059 */
[----:B------:R-:W-:Y:S01]  /*3500*/  IMAD.MOV.U32 R0, RZ, RZ, R49 ;  /* 0x000000ffff007224 */ /* 0x000fe200078e0031 */
[----:B------:R-:W-:Y:S02]  /*3510*/  PRMT R136, R41, 0x5410, R42 ;  /* 0x0000541029887816 */ /* 0x000fe4000000002a */
[----:B------:R-:W-:Y:S02]  /*3520*/  MOV R41, R47 ;  /* 0x0000002f00297202 */ /* 0x000fe40000000f00 */
[----:B------:R-:W-:Y:S01]  /*3530*/  PRMT R91, R40, 0x5410, R0 ;  /* 0x00005410285b7816 */ /* 0x000fe20000000000 */
[----:B------:R-:W-:Y:S01]  /*3540*/  IMAD.MOV.U32 R40, RZ, RZ, R64 ;  /* 0x000000ffff287224 */ /* 0x000fe200078e0040 */
[----:B------:R-:W-:Y:S01]  /*3550*/  PRMT R89, R89, 0x5410, R41 ;  /* 0x0000541059597816 */ /* 0x000fe20000000029 */
[----:B------:R-:W-:Y:S01]  /*3560*/  IMAD.MOV.U32 R41, RZ, RZ, R59 ;  /* 0x000000ffff297224 */ /* 0x000fe200078e003b */
[----:B------:R-:W-:-:S02]  /*3570*/  MOV R42, R58 ;  /* 0x0000003a002a7202 */ /* 0x000fc40000000f00 */
[----:B------:R-:W-:Y:S02]  /*3580*/  MOV R0, R65 ;  /* 0x0000004100007202 */ /* 0x000fe40000000f00 */
[----:B------:R-:W-:Y:S02]  /*3590*/  PRMT R135, R42, 0x5410, R41 ;  /* 0x000054102a877816 */ /* 0x000fe40000000029 */
[----:B------:R-:W-:Y:S01]  /*35a0*/  PRMT R137, R40, 0x5410, R0 ;  /* 0x0000541028897816 */ /* 0x000fe20000000000 */
[----:B------:R-:W-:Y:S06]  /*35b0*/  @!P2 BRA `(.L_x_2305) ;  /* 0x000000000004a947 */ /* 0x000fec0003800000 */
[----:B------:R-:W-:Y:S01]  /*35c0*/  BPT.TRAP 0x1 ;  /* 0x000000040000795c */ /* 0x000fe20000300000 */
.L_x_2305:
[----:B------:R-:W-:Y:S01]  /*35d0*/  IMAD R0, R18, 0x8, R16 ;  /* 0x0000000812007824 */ /* 0x000fe200078e0210 */
[----:B------:R-:W-:Y:S01]  /*35e0*/  SHF.L.U32 R115, R221, 0x1f, RZ ;  /* 0x0000001fdd737819 */ /* 0x000fe200000006ff */
[----:B------:R-:W-:Y:S03]  /*35f0*/  BSSY B1, `(.L_x_2306) ;  /* 0x0000003000017945 */ /* 0x000fe60003800000 */
[----:B------:R-:W0:Y:S02]  /*3600*/  SYNCS.PHASECHK.TRANS64.TRYWAIT P6, [R0+URZ+0x38890], R115 ;  /* 0x03889073000075a7 */ /* 0x000e2400080c017f */
[----:B0-----:R-:W-:Y:S05]  /*3610*/  @!P6 BRA `(.L_x_2307) ;  /* 0x000002a400e8e947 */ /* 0x001fea0003800000 */
.L_x_2673:
[----:B------:R-:W-:Y:S05]  /*3620*/  BSYNC B1 ;  /* 0x0000000000017941 */ /* 0x000fea0003800000 */
.L_x_2306:
        /* <DEDUP_REMOVED lines=14> */
[--C-:B------:R-:W-:Y:S01]  /*3710*/  HADD2.F32 R124, -RZ, R43.reuse.H1_H1 ;  /* 0x3000002bff7c7230 */ /* 0x100fe20000004100 */
[----:B------:R-:W-:Y:S01]  /*3720*/  SHF.R.U32.HI R125, RZ, 0x10, R125 ;  /* 0x00000010ff7d7819 */ /* 0x000fe2000001167d */
[----:B------:R-:W-:Y:S02]  /*3730*/  HADD2.F32 R154, -RZ, R43.H0_H0 ;  /* 0x2000002bff9a7230 */ /* 0x000fe40000004100 */
[----:B------:R-:W-:Y:S02]  /*3740*/  HADD2.F32 R155, -RZ, R123.H0_H0 ;  /* 0x2000007bff9b7230 */ /* 0x000fe40000004100 */
[----:B------:R-:W-:-:S02]  /*3750*/  HADD2.F32 R125, -RZ, R125.H0_H0 ;  /* 0x2000007dff7d7230 */ /* 0x000fc40000004100 */
[----:B------:R-:W-:Y:S02]  /*3760*/  HADD2.F32 R151, -RZ, R151.H0_H0 ;  /* 0x20000097ff977230 */ /* 0x000fe40000004100 */
[----:B------:R-:W-:Y:S01]  /*3770*/  FMUL.FTZ R41, R152, R155 ;  /* 0x0000009b98297220 */ /* 0x000fe20000410000 */
[----:B------:R-:W-:Y:S02]  /*3780*/  HADD2.F32 R123, -RZ, R122.H0_H0 ;  /* 0x2000007aff7b7230 */ /* 0x000fe40000004100 */
[----:B------:R-:W-:Y:S01]  /*3790*/  FMUL.FTZ R43, R124, R125 ;  /* 0x0000007d7c2b7220 */ /* 0x000fe20000410000 */
[----:B------:R-:W-:Y:S01]  /*37a0*/  FMUL.FTZ R155, R156, R155 ;  /* 0x0000009b9c9b7220 */ /* 0x000fe20000410000 */
[----:B------:R-:W-:Y:S01]  /*37b0*/  FMUL.FTZ R125, R154, R125 ;  /* 0x0000007d9a7d7220 */ /* 0x000fe20000410000 */
[----:B------:R-:W-:Y:S01]  /*37c0*/  FFMA.FTZ R41, R156, R151, -R41 ;  /* 0x000000979c297223 */ /* 0x000fe20000010829 */
[----:B------:R-:W-:Y:S01]  /*37d0*/  FFMA.FTZ R43, R154, R123, -R43 ;  /* 0x0000007b9a2b7223 */ /* 0x000fe2000001082b */
[----:B------:R-:W-:Y:S01]  /*37e0*/  FFMA.FTZ R122, R152, R151, R155 ;  /* 0x00000097987a7223 */ /* 0x000fe2000001009b */
[----:B------:R-:W-:Y:S01]  /*37f0*/  FFMA.FTZ R124, R124, R123, R125 ;  /* 0x0000007b7c7c7223 */ /* 0x000fe2000001007d */
[----:B------:R-:W-:-:S02]  /*3800*/  HADD2.F32 R125, -RZ, R159.H0_H0 ;  /* 0x2000009fff7d7230 */ /* 0x000fc40000004100 */
[--C-:B------:R-:W-:Y:S01]  /*3810*/  HADD2.F32 R152, -RZ, R40.reuse.H1_H1 ;  /* 0x30000028ff987230 */ /* 0x100fe20000004100 */
[----:B------:R-:W-:Y:S01]  /*3820*/  F2FP.F16.F32.PACK_AB R41, R122, R41 ;  /* 0x000000297a29723e */ /* 0x000fe200000000ff */
[----:B------:R-:W-:Y:S01]  /*3830*/  HADD2.F32 R154, -RZ, R40.H0_H0 ;  /* 0x20000028ff9a7230 */ /* 0x000fe20000004100 */
[----:B------:R-:W-:Y:S01]  /*3840*/  F2FP.F16.F32.PACK_AB R43, R124, R43 ;  /* 0x0000002b7c2b723e */ /* 0x000fe200000000ff */
[----:B------:R-:W-:Y:S02]  /*3850*/  HADD2.F32 R123, -RZ, R159.H1_H1 ;  /* 0x3000009fff7b7230 */ /* 0x000fe40000004100 */
[-C--:B------:R-:W-:Y:S01]  /*3860*/  FMUL.FTZ R155, R152, R125.reuse ;  /* 0x0000007d989b7220 */ /* 0x080fe20000410000 */
[----:B------:R-:W-:Y:S02]  /*3870*/  HADD2.F32 R40, -RZ, R42.H1_H1 ;  /* 0x3000002aff287230 */ /* 0x000fe40000004100 */
[----:B------:R-:W-:Y:S01]  /*3880*/  FMUL.FTZ R159, R154, R125 ;  /* 0x0000007d9a9f7220 */ /* 0x000fe20000410000 */
[----:B------:R-:W-:-:S02]  /*3890*/  HADD2.F32 R151, -RZ, R157.H0_H0 ;  /* 0x2000009dff977230 */ /* 0x000fc40000004100 */
[----:B------:R-:W-:Y:S02]  /*38a0*/  HADD2.F32 R42, -RZ, R42.H0_H0 ;  /* 0x2000002aff2a7230 */ /* 0x000fe40000004100 */
[----:B------:R-:W-:Y:S01]  /*38b0*/  FMUL.FTZ R125, R40, R123 ;  /* 0x0000007b287d7220 */ /* 0x000fe20000410000 */
[----:B------:R-:W-:Y:S02]  /*38c0*/  HADD2.F32 R157, -RZ, R157.H1_H1 ;  /* 0x3000009dff9d7230 */ /* 0x000fe40000004100 */
[-C--:B------:R-:W-:Y:S01]  /*38d0*/  FFMA.FTZ R155, R154, R151.reuse, -R155 ;  /* 0x000000979a9b7223 */ /* 0x080fe2000001089b */
[----:B------:R-:W-:Y:S01]  /*38e0*/  FFMA.FTZ R152, R152, R151, R159 ;  /* 0x0000009798987223 */ /* 0x000fe2000001009f */
[C---:B------:R-:W-:Y:S01]  /*38f0*/  FMUL.FTZ R123, R42.reuse, R123 ;  /* 0x0000007b2a7b7220 */ /* 0x040fe20000410000 */
[----:B------:R-:W-:-:S03]  /*3900*/  FFMA.FTZ R125, R42, R157, -R125 ;  /* 0x0000009d2a7d7223 */ /* 0x000fc6000001087d */
[----:B------:R-:W-:Y:S01]  /*3910*/  FFMA.FTZ R40, R40, R157, R123 ;  /* 0x0000009d28287223 */ /* 0x000fe2000001007b */
[----:B------:R-:W-:-:S04]  /*3920*/  F2FP.F16.F32.PACK_AB R152, R152, R155 ;  /* 0x0000009b9898723e */ /* 0x000fc800000000ff */
[----:B------:R-:W-:Y:S01]  /*3930*/  F2FP.F16.F32.PACK_AB R42, R40, R125 ;  /* 0x0000007d282a723e */ /* 0x000fe200000000ff */
[----:B------:R-:W-:-:S07]  /*3940*/  IMAD.MOV.U32 R40, RZ, RZ, R152 ;  /* 0x000000ffff287224 */ /* 0x000fce00078e0098 */
.L_x_2313:
[----:B------:R-:W-:Y:S05]  /*3950*/  BSYNC B3 ;  /* 0x0000000000037941 */ /* 0x000fea0003800000 */
.L_x_2312:
[----:B--2---:R1:W-:Y:S02]  /*3960*/  STG.E.128 desc[UR60][R60.64], R40 ;  /* 0x000000283c007986 */ /* 0x0043e4000c101d3c */
.L_x_2311:
[----:B------:R-:W-:Y:S05]  /*3970*/  BSYNC B2 ;  /* 0x0000000000027941 */ /* 0x000fea0003800000 */
.L_x_2310:
        /* <DEDUP_REMOVED lines=8> */
[--C-:B--2---:R-:W-:Y:S01]  /*3a00*/  HADD2.F32 R124, -RZ, R43.reuse.H0_H0 ;  /* 0x2000002bff7c7230 */ /* 0x104fe20000004100 */
        /* <DEDUP_REMOVED lines=39> */
.L_x_2317:
[----:B------:R-:W-:Y:S05]  /*3c80*/  BSYNC B3 ;  /* 0x0000000000037941 */ /* 0x000fea0003800000 */
.L_x_2316:
[----:B--2---:R2:W-:Y:S02]  /*3c90*/  STG.E.128 desc[UR60][R60.64+0x80], R40 ;  /* 0x000080283c007986 */ /* 0x0045e4000c101d3c */
.L_x_2315:
[----:B------:R-:W-:Y:S05]  /*3ca0*/  BSYNC B2 ;  /* 0x0000000000027941 */ /* 0x000fea0003800000 */
.L_x_2314:
        /* <DEDUP_REMOVED lines=8> */
[----:B--2---:R-:W-:Y:S01]  /*3d30*/  HADD2.F32 R95, -RZ, R41.H1_H1 ;  /* 0x30000029ff5f7230 */ /* 0x004fe20000004100 */
[----:B------:R-:W-:Y:S01]  /*3d40*/  SHF.R.U32.HI R93, RZ, 0x10, R93 ;  /* 0x00000010ff5d7819 */ /* 0x000fe2000001165d */
[----:B------:R-:W-:Y:S01]  /*3d50*/  HADD2.F32 R94, -RZ, R43.H1_H1 ;  /* 0x3000002bff5e7230 */ /* 0x000fe20000004100 */
[--C-:B------:R-:W-:Y:S01]  /*3d60*/  SHF.R.U64 R86, R86, 0x10, R87.reuse ;  /* 0x0000001056567819 */ /* 0x100fe20000001257 */
[----:B------:R-:W-:Y:S01]  /*3d70*/  HADD2.F32 R92, -RZ, R92.H0_H0 ;  /* 0x2000005cff5c7230 */ /* 0x000fe20000004100 */
[----:B------:R-:W-:Y:S01]  /*3d80*/  SHF.R.U32.HI R87, RZ, 0x10, R87 ;  /* 0x00000010ff577819 */ /* 0x000fe20000011657 */
[----:B------:R-:W-:Y:S02]  /*3d90*/  HADD2.F32 R93, -RZ, R93.H0_H0 ;  /* 0x2000005dff5d7230 */ /* 0x000fe40000004100 */
[----:B------:R-:W-:Y:S02]  /*3da0*/  HADD2.F32 R41, -RZ, R41.H0_H0 ;  /* 0x20000029ff297230 */ /* 0x000fe40000004100 */
[----:B------:R-:W-:Y:S01]  /*3db0*/  FMUL.FTZ R122, R95, R92 ;  /* 0x0000005c5f7a7220 */ /* 0x000fe20000410000 */
[----:B------:R-:W-:-:S02]  /*3dc0*/  HADD2.F32 R118, -RZ, R43.H0_H0 ;  /* 0x2000002bff767230 */ /* 0x000fc40000004100 */
[-C--:B------:R-:W-:Y:S01]  /*3dd0*/  FMUL.FTZ R43, R94, R93.reuse ;  /* 0x0000005d5e2b7220 */ /* 0x080fe20000410000 */
[----:B------:R-:W-:Y:S02]  /*3de0*/  HADD2.F32 R86, -RZ, R86.H0_H0 ;  /* 0x20000056ff567230 */ /* 0x000fe40000004100 */
[C---:B------:R-:W-:Y:S01]  /*3df0*/  FMUL.FTZ R92, R41.reuse, R92 ;  /* 0x0000005c295c7220 */ /* 0x040fe20000410000 */
[----:B------:R-:W-:Y:S02]  /*3e00*/  HADD2.F32 R87, -RZ, R87.H0_H0 ;  /* 0x20000057ff577230 */ /* 0x000fe40000004100 */
[C---:B------:R-:W-:Y:S01]  /*3e10*/  FMUL.FTZ R93, R118.reuse, R93 ;  /* 0x0000005d765d7220 */ /* 0x040fe20000410000 */
[-C--:B------:R-:W-:Y:S01]  /*3e20*/  FFMA.FTZ R122, R41, R86.reuse, -R122 ;  /* 0x00000056297a7223 */ /* 0x080fe2000001087a */
[----:B------:R-:W-:Y:S01]  /*3e30*/  FFMA.FTZ R95, R95, R86, R92 ;  /* 0x000000565f5f7223 */ /* 0x000fe2000001005c */
[-C--:B------:R-:W-:Y:S01]  /*3e40*/  FFMA.FTZ R43, R118, R87.reuse, -R43 ;  /* 0x00000057762b7223 */ /* 0x080fe2000001082b */
[----:B------:R-:W-:Y:S01]  /*3e50*/  FFMA.FTZ R94, R94, R87, R93 ;  /* 0x000000575e5e7223 */ /* 0x000fe2000001005d */
[----:B------:R-:W-:-:S02]  /*3e60*/  HADD2.F32 R87, -RZ, R163.H0_H0 ;  /* 0x200000a3ff577230 */ /* 0x000fc40000004100 */
[--C-:B------:R-:W-:Y:S02]  /*3e70*/  HADD2.F32 R86, -RZ, R40.reuse.H1_H1 ;  /* 0x30000028ff567230 */ /* 0x100fe40000004100 */
        /* <DEDUP_REMOVED lines=13> */
[----:B------:R-:W-:Y:S01]  /*3f50*/  F2FP.F16.F32.PACK_AB R41, R95, R122 ;  /* 0x0000007a5f29723e */ /* 0x000fe200000000ff */
[-C--:B------:R-:W-:Y:S02]  /*3f60*/  FFMA.FTZ R119, R42, R161.reuse, -R119 ;  /* 0x000000a12a777223 */ /* 0x080fe40000010877 */
[----:B------:R-:W-:Y:S01]  /*3f70*/  FFMA.FTZ R40, R40, R161, R163 ;  /* 0x000000a128287223 */ /* 0x000fe200000100a3 */
[----:B------:R-:W-:-:S04]  /*3f80*/  F2FP.F16.F32.PACK_AB R92, R87, R92 ;  /* 0x0000005c575c723e */ /* 0x000fc800000000ff */
[----:B------:R-:W-:Y:S01]  /*3f90*/  F2FP.F16.F32.PACK_AB R42, R40, R119 ;  /* 0x00000077282a723e */ /* 0x000fe200000000ff */
[----:B------:R-:W-:-:S07]  /*3fa0*/  IMAD.MOV.U32 R40, RZ, RZ, R92 ;  /* 0x000000ffff287224 */ /* 0x000fce00078e005c */
.L_x_2321:
[----:B------:R-:W-:Y:S05]  /*3fb0*/  BSYNC B3 ;  /* 0x0000000000037941 */ /* 0x000fea0003800000 */
.L_x_2320:
[----:B--2---:R3:W-:Y:S02]  /*3fc0*/  STG.E.128 desc[UR60][R60.64+0x100], R40 ;  /* 0x000100283c007986 */ /* 0x0047e4000c101d3c */
.L_x_2319:
[----:B------:R-:W-:Y:S05]  /*3fd0*/  BSYNC B2 ;  /* 0x0000000000027941 */ /* 0x000fea0003800000 */
.L_x_2318:
[----:B------:R-:W-:-:S13]  /*3fe0*/  ISETP.NE.AND P3, PT, R8, RZ, PT ;  /* 0x000000ff0800720c */ /* 0x000fda0003f65270 */
[----:B------:R-:W-:Y:S05]  /*3ff0*/  @!P3 BRA `(.L_x_2309) ;  /* 0x0000000000b8b947 */ /* 0x000fea0003800000 */
[----:B-123--:R1:W2:Y:S01]  /*4000*/  LDS.128 R40, [R4+0x2bc00] ;  /* 0x02bc000004287984 */ /* 0x00e2a20000000c00 */
[----:B------:R-:W-:Y:S01]  /*4010*/  ISETP.GE.AND P3, PT, R217, R116, PT ;  /* 0x00000074d900720c */ /* 0x000fe20003f66270 */
[----:B------:R-:W-:-:S12]  /*4020*/  BSSY B2, `(.L_x_2322) ;  /* 0x000002a000027945 */ /* 0x000fd80003800000 */
[----:B-1----:R-:W-:Y:S05]  /*4030*/  @P3 BRA `(.L_x_2323) ;  /* 0x0000000000a03947 */ /* 0x002fea0003800000 */
[----:B------:R-:W-:Y:S02]  /*4040*/  SHF.R.U64 R82, R82, 0x10, R83 ;  /* 0x0000001052527819 */ /* 0x000fe40000001253 */
[--C-:B------:R-:W-:Y:S01]  /*4050*/  SHF.R.U64 R86, R84, 0x10, R85.reuse ;  /* 0x0000001054567819 */ /* 0x100fe20000001255 */
[--C-:B--2---:R-:W-:Y:S01]  /*4060*/  HADD2.F32 R84, -RZ, R43.reuse.H1_H1 ;  /* 0x3000002bff547230 */ /* 0x104fe20000004100 */
[----:B------:R-:W-:Y:S01]  /*4070*/  SHF.R.U32.HI R87, RZ, 0x10, R85 ;  /* 0x00000010ff577819 */ /* 0x000fe20000011655 */
[----:B------:R-:W-:Y:S01]  /*4080*/  HADD2.F32 R43, -RZ, R43.H0_H0 ;  /* 0x2000002bff2b7230 */ /* 0x000fe20000004100 */
[----:B------:R-:W-:Y:S01]  /*4090*/  SHF.R.U32.HI R92, RZ, 0x10, R83 ;  /* 0x00000010ff5c7819 */ /* 0x000fe20000011653 */
[----:B------:R-:W-:Y:S02]  /*40a0*/  HADD2.F32 R83, -RZ, R82.H0_H0 ;  /* 0x20000052ff537230 */ /* 0x000fe40000004100 */
[----:B------:R-:W-:Y:S02]  /*40b0*/  HADD2.F32 R82, -RZ, R41.H1_H1 ;  /* 0x30000029ff527230 */ /* 0x000fe40000004100 */
[----:B------:R-:W-:-:S02]  /*40c0*/  HADD2.F32 R86, -RZ, R86.H0_H0 ;  /* 0x20000056ff567230 */ /* 0x000fc40000004100 */
[----:B------:R-:W-:Y:S02]  /*40d0*/  HADD2.F32 R41, -RZ, R41.H0_H0 ;  /* 0x20000029ff297230 */ /* 0x000fe40000004100 */
[----:B------:R-:W-:Y:S02]  /*40e0*/  HADD2.F32 R87, -RZ, R87.H0_H0 ;  /* 0x20000057ff577230 */ /* 0x000fe40000004100 */
[----:B------:R-:W-:Y:S02]  /*40f0*/  HADD2.F32 R85, -RZ, R92.H0_H0 ;  /* 0x2000005cff557230 */ /* 0x000fe40000004100 */
[-C--:B------:R-:W-:Y:S01]  /*4100*/  FMUL.FTZ R92, R82, R86.reuse ;  /* 0x00000056525c7220 */ /* 0x080fe20000410000 */
[----:B------:R-:W-:Y:S01]  /*4110*/  FMUL.FTZ R93, R41, R86 ;  /* 0x00000056295d7220 */ /* 0x000fe20000410000 */
[-C--:B------:R-:W-:Y:S01]  /*4120*/  FMUL.FTZ R86, R84, R87.reuse ;  /* 0x0000005754567220 */ /* 0x080fe20000410000 */
[----:B------:R-:W-:Y:S01]  /*4130*/  FMUL.FTZ R87, R43, R87 ;  /* 0x000000572b577220 */ /* 0x000fe20000410000 */
[-C--:B------:R-:W-:Y:S01]  /*4140*/  FFMA.FTZ R41, R41, R83.reuse, -R92 ;  /* 0x0000005329297223 */ /* 0x080fe2000001085c */
[----:B------:R-:W-:Y:S01]  /*4150*/  FFMA.FTZ R82, R82, R83, R93 ;  /* 0x0000005352527223 */ /* 0x000fe2000001005d */
[-C--:B------:R-:W-:Y:S01]  /*4160*/  FFMA.FTZ R43, R43, R85.reuse, -R86 ;  /* 0x000000552b2b7223 */ /* 0x080fe20000010856 */
[----:B------:R-:W-:Y:S01]  /*4170*/  FFMA.FTZ R84, R84, R85, R87 ;  /* 0x0000005554547223 */ /* 0x000fe20000010057 */
[----:B------:R-:W-:-:S02]  /*4180*/  HADD2.F32 R92, -RZ, R160.H0_H0 ;  /* 0x200000a0ff5c7230 */ /* 0x000fc40000004100 */
[----:B------:R-:W-:Y:S01]  /*4190*/  HADD2.F32 R160, -RZ, R160.H1_H1 ;  /* 0x300000a0ffa07230 */ /* 0x000fe20000004100 */
[----:B------:R-:W-:Y:S01]  /*41a0*/  F2FP.F16.F32.PACK_AB R41, R82, R41 ;  /* 0x000000295229723e */ /* 0x000fe200000000ff */
[----:B------:R-:W-:Y:S01]  /*41b0*/  HADD2.F32 R83, -RZ, R40.H1_H1 ;  /* 0x30000028ff537230 */ /* 0x000fe20000004100 */
[----:B------:R-:W-:Y:S01]  /*41c0*/  F2FP.F16.F32.PACK_AB R43, R84, R43 ;  /* 0x0000002b542b723e */ /* 0x000fe200000000ff */
[----:B------:R-:W-:Y:S02]  /*41d0*/  HADD2.F32 R85, -RZ, R42.H1_H1 ;  /* 0x3000002aff557230 */ /* 0x000fe40000004100 */
[----:B------:R-:W-:Y:S02]  /*41e0*/  HADD2.F32 R40, -RZ, R40.H0_H0 ;  /* 0x20000028ff287230 */ /* 0x000fe40000004100 */
[----:B------:R-:W-:Y:S01]  /*41f0*/  FMUL.FTZ R93, R83, R92 ;  /* 0x0000005c535d7220 */ /* 0x000fe20000410000 */
[----:B------:R-:W-:Y:S02]  /*4200*/  HADD2.F32 R42, -RZ, R42.H0_H0 ;  /* 0x2000002aff2a7230 */ /* 0x000fe40000004100 */
[----:B------:R-:W-:Y:S01]  /*4210*/  FMUL.FTZ R95, R85, R160 ;  /* 0x000000a0555f7220 */ /* 0x000fe20000410000 */
[----:B------:R-:W-:-:S02]  /*4220*/  HADD2.F32 R86, -RZ, R153.H1_H1 ;  /* 0x30000099ff567230 */ /* 0x000fc40000004100 */
[----:B------:R-:W-:Y:S01]  /*4230*/  FMUL.FTZ R92, R40, R92 ;  /* 0x0000005c285c7220 */ /* 0x000fe20000410000 */
        /* <DEDUP_REMOVED lines=8> */
.L_x_2323:
[----:B------:R-:W-:Y:S05]  /*42c0*/  BSYNC B2 ;  /* 0x0000000000027941 */ /* 0x000fea0003800000 */
.L_x_2322:
[----:B--2---:R4:W-:Y:S02]  /*42d0*/  STG.E.128 desc[UR60][R60.64+0x180], R40 ;  /* 0x000180283c007986 */ /* 0x0049e4000c101d3c */
.L_x_2309:
[----:B------:R-:W-:Y:S05]  /*42e0*/  BSYNC B1 ;  /* 0x0000000000017941 */ /* 0x000fea0003800000 */
.L_x_2308:
        /* <DEDUP_REMOVED lines=38> */
[----:B------:R-:W-:Y:S02]  /*4550*/  HADD2.F32 R43, -RZ, R150.H1_H1 ;  /* 0x30000096ff2b7230 */ /* 0x000fe40000004100 */
        /* <DEDUP_REMOVED lines=11> */
.L_x_2329:
[----:B------:R-:W-:Y:S05]  /*4610*/  BSYNC B3 ;  /* 0x0000000000037941 */ /* 0x000fea0003800000 */
.L_x_2328:
[----:B--2---:R1:W-:Y:S02]  /*4620*/  STG.E.128 desc[UR60][R54.64], R40 ;  /* 0x0000002836007986 */ /* 0x0043e4000c101d3c */
.L_x_2327:
[----:B------:R-:W-:Y:S05]  /*4630*/  BSYNC B2 ;  /* 0x0000000000027941 */ /* 0x000fea0003800000 */
.L_x_2326:
        /* <DEDUP_REMOVED lines=14> */
[----:B------:R-:W-:Y:S01]  /*4720*/  HADD2.F32 R76, -RZ, R79.H0_H0 ;  /* 0x2000004fff4c7230 */ /* 0x000fe20000004100 */
[----:B------:R-:W-:Y:S01]  /*4730*/  MOV R60, R42 ;  /* 0x0000002a003c7202 */ /* 0x000fe20000000f00 */
[----:B------:R-:W-:Y:S02]  /*4740*/  HADD2.F32 R75, -RZ, R75.H0_H0 ;  /* 0x2000004bff4b7230 */ /* 0x000fe40000004100 */
[----:B------:R-:W-:-:S02]  /*4750*/  HADD2.F32 R78, -RZ, R78.H0_H0 ;  /* 0x2000004eff4e7230 */ /* 0x000fc40000004100 */
[--C-:B------:R-:W-:Y:S02]  /*4760*/  HADD2.F32 R42, -RZ, R41.reuse.H1_H1 ;  /* 0x30000029ff2a7230 */ /* 0x100fe40000004100 */
[----:B------:R-:W-:Y:S02]  /*4770*/  HADD2.F32 R41, -RZ, R41.H0_H0 ;  /* 0x20000029ff297230 */ /* 0x000fe40000004100 */
[-C--:B------:R-:W-:Y:S01]  /*4780*/  FMUL.FTZ R82, R61, R78.reuse ;  /* 0x0000004e3d527220 */ /* 0x080fe20000410000 */
[----:B------:R-:W-:Y:S01]  /*4790*/  FMUL.FTZ R78, R43, R78 ;  /* 0x0000004e2b4e7220 */ /* 0x000fe20000410000 */
[-C--:B------:R-:W-:Y:S01]  /*47a0*/  FMUL.FTZ R80, R42, R75.reuse ;  /* 0x0000004b2a507220 */ /* 0x080fe20000410000 */
[----:B------:R-:W-:Y:S02]  /*47b0*/  FMUL.FTZ R75, R41, R75 ;  /* 0x0000004b294b7220 */ /* 0x000fe40000410000 */
[----:B------:R-:W-:Y:S01]  /*47c0*/  FFMA.FTZ R81, R61, R76, R78 ;  /* 0x0000004c3d517223 */ /* 0x000fe2000001004e */
[----:B------:R-:W-:Y:S01]  /*47d0*/  FFMA.FTZ R80, R41, R74, -R80 ;  /* 0x0000004a29507223 */ /* 0x000fe20000010850 */
[----:B------:R-:W-:-:S02]  /*47e0*/  HADD2.F32 R41, -RZ, R40.H1_H1 ;  /* 0x30000028ff297230 */ /* 0x000fc40000004100 */
[----:B------:R-:W-:Y:S01]  /*47f0*/  FFMA.FTZ R79, R42, R74, R75 ;  /* 0x0000004a2a4f7223 */ /* 0x000fe2000001004b */
[----:B------:R-:W-:Y:S02]  /*4800*/  HADD2.F32 R61, -RZ, R149.H1_H1 ;  /* 0x30000095ff3d7230 */ /* 0x000fe40000004100 */
[----:B------:R-:W-:Y:S01]  /*4810*/  FFMA.FTZ R82, R43, R76, -R82 ;  /* 0x0000004c2b527223 */ /* 0x000fe20000010852 */
[----:B------:R-:W-:Y:S02]  /*4820*/  HADD2.F32 R40, -RZ, R40.H0_H0 ;  /* 0x20000028ff287230 */ /* 0x000fe40000004100 */
[----:B------:R-:W-:Y:S02]  /*4830*/  HADD2.F32 R75, -RZ, R150.H0_H0 ;  /* 0x20000096ff4b7230 */ /* 0x000fe40000004100 */
[-C--:B------:R-:W-:Y:S01]  /*4840*/  FMUL.FTZ R77, R41, R61.reuse ;  /* 0x0000003d294d7220 */ /* 0x080fe20000410000 */
[--C-:B------:R-:W-:Y:S02]  /*4850*/  HADD2.F32 R42, -RZ, R60.reuse.H1_H1 ;  /* 0x3000003cff2a7230 */ /* 0x100fe40000004100 */
[----:B------:R-:W-:Y:S01]  /*4860*/  FMUL.FTZ R74, R40, R61 ;  /* 0x0000003d284a7220 */ /* 0x000fe20000410000 */
[----:B------:R-:W-:-:S02]  /*4870*/  HADD2.F32 R60, -RZ, R60.H0_H0 ;  /* 0x2000003cff3c7230 */ /* 0x000fc40000004100 */
        /* <DEDUP_REMOVED lines=12> */
.L_x_2333:
[----:B------:R-:W-:Y:S05]  /*4940*/  BSYNC B3 ;  /* 0x0000000000037941 */ /* 0x000fea0003800000 */
.L_x_2332:
[----:B--2---:R1:W-:Y:S02]  /*4950*/  STG.E.128 desc[UR60][R54.64+0x80], R40 ;  /* 0x0000802836007986 */ /* 0x0043e4000c101d3c */
.L_x_2331:
[----:B------:R-:W-:Y:S05]  /*4960*/  BSYNC B2 ;  /* 0x0000000000027941 */ /* 0x000fea0003800000 */
.L_x_2330:
        /* <DEDUP_REMOVED lines=28> */
[----:B------:R-:W-:Y:S02]  /*4b30*/  HADD2.F32 R61, -RZ, R146.H1_H1 ;  /* 0x30000092ff3d7230 */ /* 0x000fe40000004100 */
[----:B------:R-:W-:Y:S01]  /*4b40*/  FFMA.FTZ R78, R43, R72, -R78 ;  /* 0x000000482b4e7223 */ /* 0x000fe2000001084e */
[----:B------:R-:W-:Y:S02]  /*4b50*/  HADD2.F32 R40, -RZ, R40.H0_H0 ;  /* 0x20000028ff287230 */ /* 0x000fe40000004100 */
[----:B------:R-:W-:Y:S02]  /*4b60*/  HADD2.F32 R71, -RZ, R148.H0_H0 ;  /* 0x20000094ff477230 */ /* 0x000fe40000004100 */
        /* <DEDUP_REMOVED lines=16> */
.L_x_2337:
[----:B------:R-:W-:Y:S05]  /*4c70*/  BSYNC B3 ;  /* 0x0000000000037941 */ /* 0x000fea0003800000 */
.L_x_2336:
[----:B--2---:R1:W-:Y:S02]  /*4c80*/  STG.E.128 desc[UR60][R54.64+0x100], R40 ;  /* 0x0001002836007986 */ /* 0x0043e4000c101d3c */
.L_x_2335:
[----:B------:R-:W-:Y:S05]  /*4c90*/  BSYNC B2 ;  /* 0x0000000000027941 */ /* 0x000fea0003800000 */
.L_x_2334:
[----:B------:R-:W-:-:S13]  /*4ca0*/  ISETP.NE.AND P3, PT, R8, RZ, PT ;  /* 0x000000ff0800720c */ /* 0x000fda0003f65270 */
        /* <DEDUP_REMOVED lines=46> */
.L_x_2339:
[----:B------:R-:W-:Y:S05]  /*4f90*/  BSYNC B2 ;  /* 0x0000000000027941 */ /* 0x000fea0003800000 */
.L_x_2338:
[----:B--2---:R1:W-:Y:S02]  /*4fa0*/  STG.E.128 desc[UR60][R54.64+0x180], R40 ;  /* 0x0001802836007986 */ /* 0x0043e4000c101d3c */
.L_x_2325:
[----:B------:R-:W-:Y:S05]  /*4fb0*/  BSYNC B1 ;  /* 0x0000000000017941 */ /* 0x000fea0003800000 */
.L_x_2324:
        /* <DEDUP_REMOVED lines=9> */
[----:B--2---:R-:W-:Y:S01]  /*5050*/  HADD2.F32 R55, -RZ, R43.H1_H1 ;  /* 0x3000002bff377230 */ /* 0x004fe20000004100 */
[----:B------:R-:W-:Y:S01]  /*5060*/  MOV R54, R42 ;  /* 0x0000002a00367202 */ /* 0x000fe20000000f00 */
[----:B------:R-:W-:Y:S01]  /*5070*/  HADD2.F32 R42, -RZ, R41.H1_H1 ;  /* 0x30000029ff2a7230 */ /* 0x000fe20000004100 */
[----:B------:R-:W-:Y:S01]  /*5080*/  SHF.R.U64 R60, R62, 0x10, R63 ;  /* 0x000000103e3c7819 */ /* 0x000fe2000000123f */
[----:B------:R-:W-:Y:S01]  /*5090*/  HADD2.F32 R61, -RZ, R61.H0_H0 ;  /* 0x2000003dff3d7230 */ /* 0x000fe20000004100 */
[----:B------:R-:W-:Y:S01]  /*50a0*/  SHF.R.U32.HI R64, RZ, 0x10, R65 ;  /* 0x00000010ff407819 */ /* 0x000fe20000011641 */
[----:B------:R-:W-:Y:S01]  /*50b0*/  HADD2.F32 R41, -RZ, R41.H0_H0 ;  /* 0x20000029ff297230 */ /* 0x000fe20000004100 */
[----:B------:R-:W-:Y:S01]  /*50c0*/  SHF.R.U32.HI R62, RZ, 0x10, R63 ;  /* 0x00000010ff3e7819 */ /* 0x000fe2000001163f */
[----:B------:R-:W-:Y:S02]  /*50d0*/  HADD2.F32 R60, -RZ, R60.H0_H0 ;  /* 0x2000003cff3c7230 */ /* 0x000fe40000004100 */
[----:B------:R-:W-:Y:S01]  /*50e0*/  FMUL.FTZ R66, R42, R61 ;  /* 0x0000003d2a427220 */ /* 0x000fe20000410000 */
[----:B------:R-:W-:-:S02]  /*50f0*/  HADD2.F32 R64, -RZ, R64.H0_H0 ;  /* 0x20000040ff407230 */ /* 0x000fc40000004100 */
[C---:B------:R-:W-:Y:S01]  /*5100*/  FMUL.FTZ R61, R41.reuse, R61 ;  /* 0x0000003d293d7220 */ /* 0x040fe20000410000 */
[----:B------:R-:W-:Y:S02]  /*5110*/  HADD2.F32 R43, -RZ, R43.H0_H0 ;  /* 0x2000002bff2b7230 */ /* 0x000fe40000004100 */
[-C--:B------:R-:W-:Y:S01]  /*5120*/  FFMA.FTZ R66, R41, R60.reuse, -R66 ;  /* 0x0000003c29427223 */ /* 0x080fe20000010842 */
[----:B------:R-:W-:Y:S02]  /*5130*/  HADD2.F32 R62, -RZ, R62.H0_H0 ;  /* 0x2000003eff3e7230 */ /* 0x000fe40000004100 */
[----:B------:R-:W-:Y:S01]  /*5140*/  FFMA.FTZ R63, R42, R60, R61 ;  /* 0x0000003c2a3f7223 */ /* 0x000fe2000001003d */
[-C--:B------:R-:W-:Y:S01]  /*5150*/  FMUL.FTZ R68, R55, R64.reuse ;  /* 0x0000004037447220 */ /* 0x080fe20000410000 */
[--C-:B------:R-:W-:Y:S02]  /*5160*/  HADD2.F32 R60, -RZ, R137.reuse.H0_H0 ;  /* 0x20000089ff3c7230 */ /* 0x100fe40000004100 */
[----:B------:R-:W-:Y:S01]  /*5170*/  FMUL.FTZ R64, R43, R64 ;  /* 0x000000402b407220 */ /* 0x000fe20000410000 */
[----:B------:R-:W-:-:S02]  /*5180*/  HADD2.F32 R137, -RZ, R137.H1_H1 ;  /* 0x30000089ff897230 */ /* 0x000fc40000004100 */
[-C--:B------:R-:W-:Y:S01]  /*5190*/  FFMA.FTZ R68, R43, R62.reuse, -R68 ;  /* 0x0000003e2b447223 */ /* 0x080fe20000010844 */
[----:B------:R-:W-:Y:S02]  /*51a0*/  HADD2.F32 R41, -RZ, R40.H1_H1 ;  /* 0x30000028ff297230 */ /* 0x000fe40000004100 */
[----:B------:R-:W-:Y:S01]  /*51b0*/  FFMA.FTZ R67, R55, R62, R64 ;  /* 0x0000003e37437223 */ /* 0x000fe20000010040 */
[----:B------:R-:W-:Y:S02]  /*51c0*/  HADD2.F32 R42, -RZ, R54.H1_H1 ;  /* 0x30000036ff2a7230 */ /* 0x000fe40000004100 */
[----:B------:R-:W-:Y:S02]  /*51d0*/  HADD2.F32 R40, -RZ, R40.H0_H0 ;  /* 0x20000028ff287230 */ /* 0x000fe40000004100 */
[----:B------:R-:W-:Y:S01]  /*51e0*/  FMUL.FTZ R61, R41, R60 ;  /* 0x0000003c293d7220 */ /* 0x000fe20000410000 */
[----:B------:R-:W-:Y:S02]  /*51f0*/  HADD2.F32 R54, -RZ, R54.H0_H0 ;  /* 0x20000036ff367230 */ /* 0x000fe40000004100 */
[----:B------:R-:W-:Y:S01]  /*5200*/  FMUL.FTZ R65, R42, R137 ;  /* 0x000000892a417220 */ /* 0x000fe20000410000 */
[----:B------:R-:W-:-:S02]  /*5210*/  HADD2.F32 R43, -RZ, R136.H0_H0 ;  /* 0x20000088ff2b7230 */ /* 0x000fc40000004100 */
[----:B------:R-:W-:Y:S01]  /*5220*/  FMUL.FTZ R60, R40, R60 ;  /* 0x0000003c283c7220 */ /* 0x000fe20000410000 */
[----:B------:R-:W-:Y:S02]  /*5230*/  HADD2.F32 R55, -RZ, R136.H1_H1 ;  /* 0x30000088ff377230 */ /* 0x000fe40000004100 */
[----:B------:R-:W-:Y:S01]  /*5240*/  FMUL.FTZ R137, R54, R137 ;  /* 0x0000008936897220 */ /* 0x000fe20000410000 */
[-C--:B------:R-:W-:Y:S01]  /*5250*/  FFMA.FTZ R61, R40, R43.reuse, -R61 ;  /* 0x0000002b283d7223 */ /* 0x080fe2000001083d */
[----:B------:R-:W-:Y:S01]  /*5260*/  FFMA.FTZ R60, R41, R43, R60 ;  /* 0x0000002b293c7223 */ /* 0x000fe2000001003c */
[-C--:B------:R-:W-:Y:S01]  /*5270*/  FFMA.FTZ R65, R54, R55.reuse, -R65 ;  /* 0x0000003736417223 */ /* 0x080fe20000010841 */
[----:B------:R-:W-:Y:S01]  /*5280*/  FFMA.FTZ R42, R42, R55, R137 ;  /* 0x000000372a2a7223 */ /* 0x000fe20000010089 */
[----:B------:R-:W-:Y:S02]  /*5290*/  F2FP.F16.F32.PACK_AB R41, R63, R66 ;  /* 0x000000423f29723e */ /* 0x000fe400000000ff */
[----:B------:R-:W-:-:S02]  /*52a0*/  F2FP.F16.F32.PACK_AB R43, R67, R68 ;  /* 0x00000044432b723e */ /* 0x000fc400000000ff */
[----:B------:R-:W-:Y:S02]  /*52b0*/  F2FP.F16.F32.PACK_AB R40, R60, R61 ;  /* 0x0000003d3c28723e */ /* 0x000fe400000000ff */
[----:B------:R-:W-:-:S07]  /*52c0*/  F2FP.F16.F32.PACK_AB R42, R42, R65 ;  /* 0x000000412a2a723e */ /* 0x000fce00000000ff */
.L_x_2344:
[----:B------:R-:W-:Y:S05]  /*52d0*/  BSYNC B2 ;  /* 0x0000000000027941 */ /* 0x000fea0003800000 */
.L_x_2343:
[----:B--2---:R1:W-:Y:S02]  /*52e0*/  STG.E.128 desc[UR60][R52.64], R40 ;  /* 0x0000002834007986 */ /* 0x0043e4000c101d3c */
.L_x_2342:
[----:B------:R-:W-:Y:S05]  /*52f0*/  BSYNC B1 ;  /* 0x0000000000017941 */ /* 0x000fea0003800000 */
.L_x_2341:
        /* <DEDUP_REMOVED lines=48> */
.L_x_2348:
[----:B------:R-:W-:Y:S05]  /*5600*/  BSYNC B2 ;  /* 0x0000000000027941 */ /* 0x000fea0003800000 */
.L_x_2347:
[----:B--2---:R1:W-:Y:S02]  /*5610*/  STG.E.128 desc[UR60][R52.64+0x80], R40 ;  /* 0x0000802834007986 */ /* 0x0043e4000c101d3c */
.L_x_2346:
[----:B------:R-:W-:Y:S05]  /*5620*/  BSYNC B1 ;  /* 0x0000000000017941 */ /* 0x000fea0003800000 */
.L_x_2345:
        /* <DEDUP_REMOVED lines=48> */
.L_x_2352:
[----:B------:R-:W-:Y:S05]  /*5930*/  BSYNC B2 ;  /* 0x0000000000027941 */ /* 0x000fea0003800000 */
.L_x_2351:
[----:B--2---:R1:W-:Y:S02]  /*5940*/  STG.E.128 desc[UR60][R52.64+0x100], R40 ;  /* 0x0001002834007986 */ /* 0x0043e4000c101d3c */
.L_x_2350:
[----:B------:R-:W-:Y:S05]  /*5950*/  BSYNC B1 ;  /* 0x0000000000017941 */ /* 0x000fea0003800000 */
.L_x_2349:
        /* <DEDUP_REMOVED lines=47> */
.L_x_2354:
[----:B------:R-:W-:Y:S05]  /*5c50*/  BSYNC B1 ;  /* 0x0000000000017941 */ /* 0x000fea0003800000 */
.L_x_2353:
[----:B--2---:R1:W-:Y:S01]  /*5c60*/  STG.E.128 desc[UR60][R52.64+0x180], R40 ;  /* 0x0001802834007986 */ /* 0x0043e2000c101d3c */
[----:B------:R-:W-:Y:S05]  /*5c70*/  BRA `(.L_x_2340) ;  /* 0x0000003c00e87947 */ /* 0x000fea0003800000 */
.L_x_2298:
        /* <DEDUP_REMOVED lines=18> */
[----:B------:R-:W-:Y:S01]  /*5da0*/  LEA R60, P2, R40, UR6, 0x1 ;  /* 0x00000006283c7c11 */ /* 0x000fe2000f8408ff */
[----:B------:R-:W-:Y:S01]  /*5db0*/  IMAD.X R41, R115, 0x1, R21, P4 ;  /* 0x0000000173297824 */ /* 0x000fe200020e0615 */
[----:B------:R-:W-:Y:S02]  /*5dc0*/  ISETP.GE.AND P4, PT, R19, R116, PT ;  /* 0x000000741300720c */ /* 0x000fe40003f86270 */
[----:B------:R-:W-:-:S02]  /*5dd0*/  CS2R R46, SRZ ;  /* 0x00000000002e7805 */ /* 0x000fc4000001ff00 */
[----:B------:R-:W-:Y:S02]  /*5de0*/  LEA.HI.X R57, R42, UR5, R43, 0x1, P3 ;  /* 0x000000052a397c11 */ /* 0x000fe400098f0c2b */
[----:B------:R-:W-:Y:S02]  /*5df0*/  CS2R R44, SRZ ;  /* 0x00000000002c7805 */ /* 0x000fe4000001ff00 */
[----:B------:R-:W-:Y:S02]  /*5e00*/  ISETP.GE.AND P3, PT, R17, R116, PT ;  /* 0x000000741100720c */ /* 0x000fe40003f66270 */
[----:B------:R-:W-:Y:S02]  /*5e10*/  CS2R R42, SRZ ;  /* 0x00000000002a7805 */ /* 0x000fe4000001ff00 */
[----:B------:R-:W-:Y:S02]  /*5e20*/  LEA.HI.X R61, R40, UR7, R41, 0x1, P2 ;  /* 0x00000007283d7c11 */ /* 0x000fe400090f0c29 */
[----:B------:R-:W-:-:S02]  /*5e30*/  CS2R R40, SRZ ;  /* 0x0000000000287805 */ /* 0x000fc4000001ff00 */
[----:B------:R-:W-:Y:S02]  /*5e40*/  CS2R R54, SRZ ;  /* 0x0000000000367805 */ /* 0x000fe4000001ff00 */
[----:B------:R-:W-:Y:S02]  /*5e50*/  CS2R R52, SRZ ;  /* 0x0000000000347805 */ /* 0x000fe4000001ff00 */
[----:B------:R-:W-:Y:S02]  /*5e60*/  CS2R R50, SRZ ;  /* 0x0000000000327805 */ /* 0x000fe4000001ff00 */
[----:B------:R-:W-:Y:S01]  /*5e70*/  CS2R R48, SRZ ;  /* 0x0000000000307805 */ /* 0x000fe2000001ff00 */
[----:B------:R0:W5:Y:S04]  /*5e80*/  @!P4 LDG.E.128 R40, desc[UR60][R56.64+0x80] ;  /* 0x0000803c3828c981 */ /* 0x000168000c1e1d00 */
[----:B------:R0:W5:Y:S04]  /*5e90*/  @!P3 LDG.E.128 R44, desc[UR60][R56.64] ;  /* 0x0000003c382cb981 */ /* 0x000168000c1e1d00 */
[----:B------:R0:W5:Y:S04]  /*5ea0*/  @!P3 LDG.E.128 R52, desc[UR60][R60.64] ;  /* 0x0000003c3c34b981 */ /* 0x000168000c1e1d00 */
[----:B------:R0:W5:Y:S02]  /*5eb0*/  @!P4 LDG.E.128 R48, desc[UR60][R60.64+0x80] ;  /* 0x0000803c3c30c981 */ /* 0x000164000c1e1d00 */
.L_x_2356:
[----:B------:R-:W-:Y:S05]  /*5ec0*/  BSYNC B1 ;  /* 0x0000000000017941 */ /* 0x000fea0003800000 */
.L_x_2355:
[----:B0----5:R-:W-:Y:S01]  /*5ed0*/  MOV R56, R42 ;  /* 0x0000002a00387202 */ /* 0x021fe20000000f00 */
[----:B------:R-:W-:Y:S01]  /*5ee0*/  IMAD.MOV.U32 R57, RZ, RZ, R43 ;  /* 0x000000ffff397224 */ /* 0x000fe200078e002b */
[----:B------:R-:W-:Y:S01]  /*5ef0*/  ISETP.GE.AND P3, PT, R218, R3, PT ;  /* 0x00000003da00720c */ /* 0x000fe20003f66270 */
[----:B------:R-:W-:Y:S01]  /*5f00*/  IMAD.MOV.U32 R60, RZ, RZ, R40 ;  /* 0x000000ffff3c7224 */ /* 0x000fe200078e0028 */
[----:B------:R-:W-:Y:S01]  /*5f10*/  PRMT R174, R174, 0x5410, R56 ;  /* 0x00005410aeae7816 */ /* 0x000fe20000000038 */
[----:B------:R-:W-:Y:S01]  /*5f20*/  BSSY B1, `(.L_x_2357) ;  /* 0x000003c000017945 */ /* 0x000fe20003800000 */
[----:B------:R-:W-:Y:S02]  /*5f30*/  MOV R56, R41 ;  /* 0x0000002900387202 */ /* 0x000fe40000000f00 */
[----:B------:R-:W-:Y:S02]  /*5f40*/  CS2R R62, SRZ ;  /* 0x00000000003e7805 */ /* 0x000fe4000001ff00 */
[----:B------:R-:W-:Y:S01]  /*5f50*/  PRMT R176, R57, 0x7610, R176 ;  /* 0x0000761039b07816 */ /* 0x000fe200000000b0 */
[----:B------:R-:W-:Y:S01]  /*5f60*/  IMAD.MOV.U32 R57, RZ, RZ, R46 ;  /* 0x000000ffff397224 */ /* 0x000fe200078e002e */
[----:B------:R-:W-:Y:S01]  /*5f70*/  PRMT R178, R56, 0x7610, R178 ;  /* 0x0000761038b27816 */ /* 0x000fe200000000b2 */
[----:B------:R-:W-:Y:S01]  /*5f80*/  IMAD.MOV.U32 R56, RZ, RZ, R47 ;  /* 0x000000ffff387224 */ /* 0x000fe200078e002f */
[----:B------:R-:W-:-:S02]  /*5f90*/  PRMT R175, R175, 0x5410, R60 ;  /* 0x00005410afaf7816 */ /* 0x000fc4000000003c */
[----:B------:R-:W-:Y:S02]  /*5fa0*/  CS2R R66, SRZ ;  /* 0x0000000000427805 */ /* 0x000fe4000001ff00 */
[----:B------:R-:W-:Y:S02]  /*5fb0*/  MOV R60, R44 ;  /* 0x0000002c003c7202 */ /* 0x000fe40000000f00 */
[----:B------:R-:W-:Y:S02]  /*5fc0*/  CS2R R64, SRZ ;  /* 0x0000000000407805 */ /* 0x000fe4000001ff00 */
[----:B------:R-:W-:Y:S01]  /*5fd0*/  PRMT R163, R57, 0x7610, R163 ;  /* 0x0000761039a37816 */ /* 0x000fe200000000a3 */
[----:B------:R-:W-:Y:S01]  /*5fe0*/  IMAD.MOV.U32 R57, RZ, RZ, R45 ;  /* 0x000000ffff397224 */ /* 0x000fe200078e002d */
[----:B------:R-:W-:Y:S01]  /*5ff0*/  PRMT R161, R56, 0x5410, R60 ;  /* 0x0000541038a17816 */ /* 0x000fe2000000003c */
[----:B------:R-:W-:Y:S01]  /*6000*/  IMAD.MOV.U32 R56, RZ, RZ, R50 ;  /* 0x000000ffff387224 */ /* 0x000fe200078e0032 */
[----:B------:R-:W-:Y:S01]  /*6010*/  CS2R R70, SRZ ;  /* 0x0000000000467805 */ /* 0x000fe2000001ff00 */
[----:B------:R-:W-:Y:S01]  /*6020*/  IMAD.MOV.U32 R60, RZ, RZ, R48 ;  /* 0x000000ffff3c7224 */ /* 0x000fe200078e0030 */
[----:B------:R-:W-:-:S02]  /*6030*/  PRMT R159, R57, 0x7610, R159 ;  /* 0x00007610399f7816 */ /* 0x000fc4000000009f */
[----:B------:R-:W-:Y:S02]  /*6040*/  CS2R R68, SRZ ;  /* 0x0000000000447805 */ /* 0x000fe4000001ff00 */
[----:B------:R-:W-:Y:S02]  /*6050*/  MOV R57, R51 ;  /* 0x0000003300397202 */ /* 0x000fe40000000f00 */
        /* <DEDUP_REMOVED lines=28> */
[----:B------:R-:W-:Y:S02]  /*6220*/  LEA R72, P4, R58, UR4, 0x1 ;  /* 0x000000043a487c11 */ /* 0x000fe4000f8808ff */
        /* <DEDUP_REMOVED lines=11> */
.L_x_2358:
[----:B------:R-:W-:Y:S05]  /*62e0*/  BSYNC B1 ;  /* 0x0000000000017941 */ /* 0x000fea0003800000 */
.L_x_2357:
        /* <DEDUP_REMOVED lines=14> */
[----:B------:R-:W-:Y:S02]  /*63d0*/  ULDC.64 UR6, c[0x0][0x3e0] ;  /* 0x0000f80000067ab9 */ /* 0x000fe40000000a00 */
        /* <DEDUP_REMOVED lines=17> */
.L_x_2360:
[----:B------:R-:W-:Y:S05]  /*64f0*/  BSYNC B1 ;  /* 0x0000000000017941 */ /* 0x000fea0003800000 */
.L_x_2359:
[----:B------:R-:W2:Y:S01]  /*6500*/  LDL R0, [R1+0x60] ;  /* 0x0000600001007983 */ /* 0x000ea20000100800 */
[----:B0-----:R-:W-:Y:S01]  /*6510*/  IMAD.MOV.U32 R89, RZ, RZ, R57 ;  /* 0x000000ffff597224 */ /* 0x001fe200078e0039 */
[----:B------:R-:W-:Y:S01]  /*6520*/  MOV R88, R56 ;  /* 0x0000003800587202 */ /* 0x000fe20000000f00 */
[----:B------:R-:W-:Y:S01]  /*6530*/  IMAD.MOV.U32 R90, RZ, RZ, R62 ;  /* 0x000000ffff5a7224 */ /* 0x000fe200078e003e */
[----:B------:R-:W-:Y:S02]  /*6540*/  PRMT R156, R93, 0x7610, R156 ;  /* 0x000076105d9c7816 */ /* 0x000fe4000000009c */
        /* <DEDUP_REMOVED lines=13> */
[----:B-----5:R-:W-:Y:S01]  /*6620*/  IMAD.MOV.U32 R90, RZ, RZ, R74 ;  /* 0x000000ffff5a7224 */ /* 0x020fe200078e004a */
        /* <DEDUP_REMOVED lines=13> */
[----:B------:R-:W-:Y:S02]  /*6700*/  MOV R88, R80 ;  /* 0x0000005000587202 */ /* 0x000fe40000000f00 */
[----:B------:R-:W-:Y:S01]  /*6710*/  PRMT R150, R90, 0x7610, R150 ;  /* 0x000076105a967816 */ /* 0x000fe20000000096 */
[----:B------:R-:W-:-:S03]  /*6720*/  IMAD.MOV.U32 R90, RZ, RZ, R86 ;  /* 0x000000ffff5a7224 */ /* 0x000fc600078e0056 */
[----:B------:R-:W-:Y:S02]  /*6730*/  PRMT R150, R150, 0x5410, R89 ;  /* 0x0000541096967816 */ /* 0x000fe40000000059 */
[----:B------:R-:W-:-:S04]  /*6740*/  MOV R89, R87 ;  /* 0x0000005700597202 */ /* 0x000fc80000000f00 */
[----:B------:R-:W-:Y:S02]  /*6750*/  PRMT R154, R90, 0x5410, R89 ;  /* 0x000054105a9a7816 */ /* 0x000fe40000000059 */
[----:B--2---:R-:W-:Y:S01]  /*6760*/  R2UR UR4, R0 ;  /* 0x00000000000472ca */ /* 0x004fe200000e0000 */
[----:B------:R-:W-:-:S05]  /*6770*/  IMAD.MOV.U32 R0, RZ, RZ, R59 ;  /* 0x000000ffff007224 */ /* 0x000fca00078e003b */
[----:B------:R-:W-:Y:S02]  /*6780*/  PRMT R156, R156, 0x5410, R0 ;  /* 0x000054109c9c7816 */ /* 0x000fe40000000000 */
[----:B------:R-:W-:-:S04]  /*6790*/  MOV R0, R63 ;  /* 0x0000003f00007202 */ /* 0x000fc80000000f00 */
[----:B------:R-:W-:Y:S01]  /*67a0*/  PRMT R170, R170, 0x5410, R0 ;  /* 0x00005410aaaa7816 */ /* 0x000fe20000000000 */
[----:B------:R-:W-:Y:S01]  /*67b0*/  IMAD.MOV.U32 R0, RZ, RZ, R67 ;  /* 0x000000ffff007224 */ /* 0x000fe200078e0043 */
[----:B------:R-:W-:-:S04]  /*67c0*/  UISETP.NE.AND UP0, UPT, UR4, 0x3, UPT ;  /* 0x000000030400788c */ /* 0x000fc8000bf05270 */
[----:B------:R-:W-:Y:S01]  /*67d0*/  PRMT R167, R167, 0x5410, R0 ;  /* 0x00005410a7a77816 */ /* 0x000fe20000000000 */
[----:B------:R-:W-:Y:S01]  /*67e0*/  IMAD.MOV.U32 R0, RZ, RZ, R71 ;  /* 0x000000ffff007224 */ /* 0x000fe200078e0047 */
[----:B------:R-:W-:-:S04]  /*67f0*/  PLOP3.LUT P2, PT, PT, PT, UP0, 0x80, 0x0 ;  /* 0x000000000000781c */ /* 0x000fc80003f4f008 */
[----:B------:R-:W-:Y:S02]  /*6800*/  PRMT R172, R172, 0x5410, R0 ;  /* 0x00005410acac7816 */ /* 0x000fe40000000000 */
[----:B------:R-:W-:-:S04]  /*6810*/  MOV R0, R75 ;  /* 0x0000004b00007202 */ /* 0x000fc80000000f00 */
[----:B------:R-:W-:Y:S01]  /*6820*/  PRMT R148, R148, 0x5410, R0 ;  /* 0x0000541094947816 */ /* 0x000fe20000000000 */
[----:B------:R-:W-:-:S05]  /*6830*/  IMAD.MOV.U32 R0, RZ, RZ, R79 ;  /* 0x000000ffff007224 */ /* 0x000fca00078e004f */
[----:B------:R-:W-:Y:S01]  /*6840*/  PRMT R152, R152, 0x5410, R0 ;  /* 0x0000541098987816 */ /* 0x000fe20000000000 */
[----:B------:R-:W-:-:S05]  /*6850*/  IMAD.MOV.U32 R0, RZ, RZ, R81 ;  /* 0x000000ffff007224 */ /* 0x000fca00078e0051 */
[----:B------:R-:W-:Y:S01]  /*6860*/  PRMT R151, R88, 0x5410, R0 ;  /* 0x0000541058977816 */ /* 0x000fe20000000000 */
[----:B------:R-:W-:Y:S02]  /*6870*/  IMAD.MOV.U32 R88, RZ, RZ, R84 ;  /* 0x000000ffff587224 */ /* 0x000fe400078e0054 */
[----:B------:R-:W-:-:S05]  /*6880*/  IMAD.MOV.U32 R0, RZ, RZ, R85 ;  /* 0x000000ffff007224 */ /* 0x000fca00078e0055 */
[----:B------:R-:W-:Y:S01]  /*6890*/  PRMT R155, R88, 0x5410, R0 ;  /* 0x00005410589b7816 */ /* 0x000fe20000000000 */
[----:B------:R-:W-:Y:S06]  /*68a0*/  @!P2 BRA `(.L_x_2361) ;  /* 0x000000000004a947 */ /* 0x000fec0003800000 */
[----:B------:R-:W-:Y:S01]  /*68b0*/  BPT.TRAP 0x1 ;  /* 0x000000040000795c */ /* 0x000fe20000300000 */
.L_x_2361:
[----:B------:R-:W-:Y:S01]  /*68c0*/  LEA R0, R18, R16, 0x3 ;  /* 0x0000001012007211 */ /* 0x000fe200078e18ff */
[----:B------:R-:W0:Y:S01]  /*68d0*/  LDC R145, c[0x0][0x2e4] ;  /* 0x0000b900ff917b82 */ /* 0x000e220000000800 */
[----:B------:R-:W-:Y:S01]  /*68e0*/  SHF.L.U32 R115, R221, 0x1f, RZ ;  /* 0x0000001fdd737819 */ /* 0x000fe200000006ff */
[----:B------:R-:W-:Y:S03]  /*68f0*/  BSSY B1, `(.L_x_2362) ;  /* 0x0000004000017945 */ /* 0x000fe60003800000 */
[----:B------:R-:W1:Y:S03]  /*6900*/  SYNCS.PHASECHK.TRANS64.TRYWAIT P6, [R0+URZ+0x38890], R115 ;  /* 0x03889073000075a7 */ /* 0x000e6600080c017f */
[----:B------:R-:W2:Y:S01]  /*6910*/  LDC.64 R122, c[0x0][0x2f0] ;  /* 0x0000bc00ff7a7b82 */ /* 0x000ea20000000a00 */
[----:B-1----:R-:W-:Y:S05]  /*6920*/  @!P6 BRA `(.L_x_2363) ;  /* 0x000002740038e947 */ /* 0x002fea0003800000 */
.L_x_2674:
[----:B------:R-:W-:Y:S05]  /*6930*/  BSYNC B1 ;  /* 0x0000000000017941 */ /* 0x000fea0003800000 */
.L_x_2362:
[----:B------:R-:W-:Y:S01]  /*6940*/  BSSY B1, `(.L_x_2364) ;  /* 0x00000fc000017945 */ /* 0x000fe20003800000 */
[----:B0-----:R-:W-:Y:S02]  /*6950*/  IMAD.IADD R146, R145, 0x1, -R117 ;  /* 0x0000000191927824 */ /* 0x001fe400078e0a75 */
[----:B------:R-:W-:Y:S01]  /*6960*/  IMAD.MOV.U32 R125, RZ, RZ, R92 ;  /* 0x000000ffff7d7224 */ /* 0x000fe200078e005c */
[----:B------:R-:W-:Y:S06]  /*6970*/  @P5 BRA `(.L_x_2365) ;  /* 0x0000000c00e05947 */ /* 0x000fec0003800000 */
        /* <DEDUP_REMOVED lines=18> */
[----:B------:R-:W-:Y:S02]  /*6aa0*/  @!P5 IADD3 R90, P1, P6, R38, R134, R89 ;  /* 0x00000086265ad210 */ /* 0x000fe40007e3e059 */
[----:B------:R-:W-:Y:S02]  /*6ab0*/  LOP3.LUT R89, R89, 0x38, RZ, 0xc0, !PT ;  /* 0x0000003859597812 */ /* 0x000fe400078ec0ff */
[----:B------:R-:W-:Y:S02]  /*6ac0*/  @!P5 IADD3.X R91, R37, R158, R91, P1, P6 ;  /* 0x0000009e255bd210 */ /* 0x000fe40000fec45b */
[----:B------:R-:W-:Y:S02]  /*6ad0*/  LEA R136, P6, R92, R118, 0x1 ;  /* 0x000000765c887211 */ /* 0x000fe400078c08ff */
[----:B------:R-:W-:-:S02]  /*6ae0*/  ISETP.NE.AND P1, PT, R94, RZ, PT ;  /* 0x000000ff5e00720c */ /* 0x000fc40003f25270 */
        /* <DEDUP_REMOVED lines=9> */
[----:B------:R-:W-:-:S04]  /*6b80*/  IMAD R91, R91, 0x1400, R236 ;  /* 0x000014005b5b7824 */ /* 0x000fc800078e02ec */
[----:B------:R-:W-:Y:S02]  /*6b90*/  IMAD.IADD R89, R91, 0x1, R88 ;  /* 0x000000015b597824 */ /* 0x000fe400078e0258 */
[C---:B------:R-:W-:Y:S02]  /*6ba0*/  IMAD R91, R18.reuse, 0x5000, R143 ;  /* 0x00005000125b7824 */ /* 0x040fe400078e028f */
[----:B------:R-:W-:-:S03]  /*6bb0*/  IMAD R89, R18, 0x5000, R89 ;  /* 0x0000500012597824 */ /* 0x000fc600078e0259 */
[----:B------:R-:W-:Y:S01]  /*6bc0*/  LEA R88, R91, R16, 0x1 ;  /* 0x000000105b587211 */ /* 0x000fe200078e08ff */
[----:B------:R-:W-:-:S05]  /*6bd0*/  IMAD R92, R89, 0x2, R16 ;  /* 0x00000002595c7824 */ /* 0x000fca00078e0210 */
[----:B------:R-:W0:Y:S04]  /*6be0*/  LDS.128 R88, [R88+0x24400] ;  /* 0x0244000058587984 */ /* 0x000e280000000c00 */
[----:B------:R-:W2:Y:S01]  /*6bf0*/  LDS.128 R92, [R92+0x24400] ;  /* 0x024400005c5c7984 */ /* 0x000ea20000000c00 */
[----:B------:R-:W-:Y:S05]  /*6c00*/  @P6 BRA `(.L_x_2369) ;  /* 0x0000000400486947 */ /* 0x000fea0003800000 */
[--C-:B------:R-:W-:Y:S01]  /*6c10*/  SHF.R.U64 R44, R44, 0x10, R45.reuse ;  /* 0x000000102c2c7819 */ /* 0x100fe2000000122d */
[----:B0-----:R-:W-:Y:S01]  /*6c20*/  HADD2.F32 R162, -RZ, R89.H0_H0 ;  /* 0x20000059ffa27230 */ /* 0x001fe20000004100 */
[----:B------:R-:W-:Y:S01]  /*6c30*/  SHF.R.U32.HI R157, RZ, 0x10, R45 ;  /* 0x00000010ff9d7819 */ /* 0x000fe2000001162d */
[----:B------:R-:W-:Y:S01]  /*6c40*/  HADD2.F32 R159, -RZ, R159.H0_H0 ;  /* 0x2000009fff9f7230 */ /* 0x000fe20000004100 */
[--C-:B------:R-:W-:Y:S01]  /*6c50*/  SHF.R.U64 R45, R52, 0x10, R53.reuse ;  /* 0x00000010342d7819 */ /* 0x100fe20000001235 */
[----:B------:R-:W-:Y:S01]  /*6c60*/  HADD2.F32 R89, -RZ, R89.H1_H1 ;  /* 0x30000059ff597230 */ /* 0x000fe20000004100 */
[----:B------:R-:W-:Y:S01]  /*6c70*/  SHF.R.U32.HI R52, RZ, 0x10, R53 ;  /* 0x00000010ff347819 */ /* 0x000fe20000011635 */
[----:B------:R-:W-:Y:S01]  /*6c80*/  HADD2.F32 R164, -RZ, R157.H0_H0 ;  /* 0x2000009dffa47230 */ /* 0x000fe20000004100 */
[--C-:B------:R-:W-:Y:S01]  /*6c90*/  SHF.R.U64 R53, R54, 0x10, R55.reuse ;  /* 0x0000001036357819 */ /* 0x100fe20000001237 */
[----:B------:R-:W-:Y:S01]  /*6ca0*/  HADD2.F32 R45, -RZ, R45.H0_H0 ;  /* 0x2000002dff2d7230 */ /* 0x000fe20000004100 */
[----:B------:R-:W-:Y:S01]  /*6cb0*/  SHF.R.U32.HI R54, RZ, 0x10, R55 ;  /* 0x00000010ff367819 */ /* 0x000fe20000011637 */
[----:B------:R-:W-:Y:S01]  /*6cc0*/  HADD2.F32 R55, -RZ, R160.H0_H0 ;  /* 0x200000a0ff377230 */ /* 0x000fe20000004100 */
[--C-:B------:R-:W-:Y:S01]  /*6cd0*/  SHF.R.U64 R46, R46, 0x10, R47.reuse ;  /* 0x000000102e2e7819 */ /* 0x100fe2000000122f */
[--C-:B--2---:R-:W-:Y:S01]  /*6ce0*/  HADD2.F32 R160, -RZ, R93.reuse.H0_H0 ;  /* 0x2000005dffa07230 */ /* 0x104fe20000004100 */
[----:B------:R-:W-:Y:S01]  /*6cf0*/  SHF.R.U32.HI R47, RZ, 0x10, R47 ;  /* 0x00000010ff2f7819 */ /* 0x000fe2000001162f */
[----:B------:R-:W-:-:S02]  /*6d00*/  HADD2.F32 R93, -RZ, R93.H1_H1 ;  /* 0x3000005dff5d7230 */ /* 0x000fc40000004100 */
[----:B------:R-:W-:Y:S02]  /*6d10*/  HADD2.F32 R52, -RZ, R52.H0_H0 ;  /* 0x20000034ff347230 */ /* 0x000fe40000004100 */
[-C--:B------:R-:W-:Y:S01]  /*6d20*/  FMUL.FTZ R157, R160, R55.reuse ;  /* 0x00000037a09d7220 */ /* 0x080fe20000410000 */
[----:B------:R-:W-:Y:S01]  /*6d30*/  FMUL.FTZ R55, R162, R55 ;  /* 0x00000037a2377220 */ /* 0x000fe20000410000 */
[----:B------:R-:W-:Y:S02]  /*6d40*/  HADD2.F32 R54, -RZ, R54.H0_H0 ;  /* 0x20000036ff367230 */ /* 0x000fe40000004100 */
[-C--:B------:R-:W-:Y:S01]  /*6d50*/  FMUL.FTZ R166, R93, R52.reuse ;  /* 0x000000345da67220 */ /* 0x080fe20000410000 */
[C---:B------:R-:W-:Y:S01]  /*6d60*/  FMUL.FTZ R52, R89.reuse, R52 ;  /* 0x0000003459347220 */ /* 0x040fe20000410000 */
[-C--:B------:R-:W-:Y:S01]  /*6d70*/  FFMA.FTZ R55, R160, R159.reuse, R55 ;  /* 0x0000009fa0377223 */ /* 0x080fe20000010037 */
[----:B------:R-:W-:Y:S01]  /*6d80*/  FFMA.FTZ R157, R162, R159, -R157 ;  /* 0x0000009fa29d7223 */ /* 0x000fe2000001089d */
[----:B------:R-:W-:Y:S01]  /*6d90*/  FFMA.FTZ R166, R89, R164, -R166 ;  /* 0x000000a459a67223 */ /* 0x000fe200000108a6 */
[----:B------:R-:W-:-:S02]  /*6da0*/  HADD2.F32 R89, -RZ, R168.H0_H0 ;  /* 0x200000a8ff597230 */ /* 0x000fc40000004100 */
[----:B------:R-:W-:Y:S01]  /*6db0*/  FFMA.FTZ R52, R93, R164, R52 ;  /* 0x000000a45d347223 */ /* 0x000fe20000010034 */
[--C-:B------:R-:W-:Y:S02]  /*6dc0*/  HADD2.F32 R160, -RZ, R95.reuse.H0_H0 ;  /* 0x2000005fffa07230 */ /* 0x100fe40000004100 */
[----:B------:R-:W-:Y:S01]  /*6dd0*/  HADD2.F32 R95, -RZ, R95.H1_H1 ;  /* 0x3000005fff5f7230 */ /* 0x000fe20000004100 */
[----:B------:R-:W-:Y:S01]  /*6de0*/  F2FP.F16.F32.PACK_AB R157, R166, R157 ;  /* 0x0000009da69d723e */ /* 0x000fe200000000ff */
[----:B------:R-:W-:Y:S02]  /*6df0*/  HADD2.F32 R162, -RZ, R91.H0_H0 ;  /* 0x2000005bffa27230 */ /* 0x000fe40000004100 */
        /* <DEDUP_REMOVED lines=12> */
[----:B------:R-:W-:Y:S02]  /*6ec0*/  HADD2.F32 R162, -RZ, R92.H0_H0 ;  /* 0x2000005cffa27230 */ /* 0x000fe40000004100 */
[----:B------:R-:W-:Y:S01]  /*6ed0*/  FFMA.FTZ R54, R95, R164, R54 ;  /* 0x000000a45f367223 */ /* 0x000fe20000010036 */
[----:B------:R-:W-:Y:S02]  /*6ee0*/  HADD2.F32 R160, -RZ, R88.H0_H0 ;  /* 0x20000058ffa07230 */ /* 0x000fe40000004100 */
[----:B------:R-:W-:Y:S02]  /*6ef0*/  HADD2.F32 R92, -RZ, R92.H1_H1 ;  /* 0x3000005cff5c7230 */ /* 0x000fe40000004100 */
[-C--:B------:R-:W-:Y:S01]  /*6f00*/  FMUL.FTZ R95, R162, R91.reuse ;  /* 0x0000005ba25f7220 */ /* 0x080fe20000410000 */
[----:B------:R-:W-:Y:S02]  /*6f10*/  HADD2.F32 R93, -RZ, R161.H1_H1 ;  /* 0x300000a1ff5d7230 */ /* 0x000fe40000004100 */
[----:B------:R-:W-:Y:S01]  /*6f20*/  FMUL.FTZ R161, R160, R91 ;  /* 0x0000005ba0a17220 */ /* 0x000fe20000410000 */
[----:B------:R-:W-:-:S02]  /*6f30*/  HADD2.F32 R88, -RZ, R88.H1_H1 ;  /* 0x30000058ff587230 */ /* 0x000fc40000004100 */
[----:B------:R-:W-:Y:S01]  /*6f40*/  FMUL.FTZ R91, R92, R45 ;  /* 0x0000002d5c5b7220 */ /* 0x000fe20000410000 */
[----:B------:R-:W-:Y:S02]  /*6f50*/  HADD2.F32 R44, -RZ, R163.H1_H1 ;  /* 0x300000a3ff2c7230 */ /* 0x000fe40000004100 */
[-C--:B------:R-:W-:Y:S01]  /*6f60*/  FFMA.FTZ R95, R160, R93.reuse, -R95 ;  /* 0x0000005da05f7223 */ /* 0x080fe2000001085f */
[----:B------:R-:W-:Y:S01]  /*6f70*/  FFMA.FTZ R161, R162, R93, R161 ;  /* 0x0000005da2a17223 */ /* 0x000fe200000100a1 */
[C---:B------:R-:W-:Y:S01]  /*6f80*/  FMUL.FTZ R45, R88.reuse, R45 ;  /* 0x0000002d582d7220 */ /* 0x040fe20000410000 */
[----:B------:R-:W-:Y:S01]  /*6f90*/  FFMA.FTZ R88, R88, R159, -R91 ;  /* 0x0000009f58587223 */ /* 0x000fe2000001085b */
[----:B------:R-:W-:Y:S01]  /*6fa0*/  HADD2.F32 R93, -RZ, R94.H0_H0 ;  /* 0x2000005eff5d7230 */ /* 0x000fe20000004100 */
[----:B------:R-:W-:Y:S01]  /*6fb0*/  F2FP.F16.F32.PACK_AB R54, R54, R89 ;  /* 0x000000593636723e */ /* 0x000fe200000000ff */
[----:B------:R-:W-:Y:S02]  /*6fc0*/  HADD2.F32 R53, -RZ, R53.H0_H0 ;  /* 0x20000035ff357230 */ /* 0x000fe40000004100 */
[----:B------:R-:W-:Y:S01]  /*6fd0*/  FFMA.FTZ R92, R92, R159, R45 ;  /* 0x0000009f5c5c7223 */ /* 0x000fe2000001002d */
[----:B------:R-:W-:Y:S01]  /*6fe0*/  HADD2.F32 R91, -RZ, R90.H0_H0 ;  /* 0x2000005aff5b7230 */ /* 0x000fe20000004100 */
[----:B------:R-:W-:Y:S01]  /*6ff0*/  F2FP.F16.F32.PACK_AB R88, R88, R95 ;  /* 0x0000005f5858723e */ /* 0x000fe200000000ff */
[----:B------:R-:W-:Y:S01]  /*7000*/  HADD2.F32 R94, -RZ, R94.H1_H1 ;  /* 0x3000005eff5e7230 */ /* 0x000fe20000004100 */
[----:B------:R-:W-:Y:S01]  /*7010*/  MOV R95, R54 ;  /* 0x00000036005f7202 */ /* 0x000fe20000000f00 */
[----:B------:R-:W-:Y:S01]  /*7020*/  HADD2.F32 R90, -RZ, R90.H1_H1 ;  /* 0x3000005aff5a7230 */ /* 0x000fe20000004100 */
[----:B------:R-:W-:Y:S01]  /*7030*/  F2FP.F16.F32.PACK_AB R92, R92, R161 ;  /* 0x000000a15c5c723e */ /* 0x000fe200000000ff */
[----:B------:R-:W-:-:S02]  /*7040*/  HADD2.F32 R45, -RZ, R163.H0_H0 ;  /* 0x200000a3ff2d7230 */ /* 0x000fc40000004100 */
[-C--:B------:R-:W-:Y:S01]  /*7050*/  FMUL.FTZ R163, R94, R53.reuse ;  /* 0x000000355ea37220 */ /* 0x080fe20000410000 */
[----:B------:R-:W-:Y:S02]  /*7060*/  HADD2.F32 R159, -RZ, R46.H0_H0 ;  /* 0x2000002eff9f7230 */ /* 0x000fe40000004100 */
        /* <DEDUP_REMOVED lines=12> */
.L_x_2369:
[----:B------:R-:W-:Y:S05]  /*7130*/  BSYNC B3 ;  /* 0x0000000000037941 */ /* 0x000fea0003800000 */
.L_x_2368:
[----:B0-----:R0:W-:Y:S04]  /*7140*/  STG.E.128 desc[UR60][R136.64], R88 ;  /* 0x0000005888007986 */ /* 0x0011e8000c101d3c */
[----:B--2---:R0:W-:Y:S02]  /*7150*/  @!P5 STG.E.128 desc[UR60][R138.64], R92 ;  /* 0x0000005c8a00d986 */ /* 0x0041e4000c101d3c */
.L_x_2367:
[----:B------:R-:W-:Y:S05]  /*7160*/  BSYNC B2 ;  /* 0x0000000000027941 */ /* 0x000fea0003800000 */
.L_x_2366:
        /* <DEDUP_REMOVED lines=16> */
[----:B0-----:R-:W-:Y:S02]  /*7270*/  LEA R88, P6, R47, R118, 0x1 ;  /* 0x000000762f587211 */ /* 0x001fe400078c08ff */
[----:B------:R-:W-:-:S02]  /*7280*/  ISETP.NE.AND P0, PT, R52, RZ, PT ;  /* 0x000000ff3400720c */ /* 0x000fc40003f05270 */
[----:B------:R-:W-:Y:S02]  /*7290*/  LEA.HI.X R89, R47, R119, R46, 0x1, P6 ;  /* 0x000000772f597211 */ /* 0x000fe400030f0c2e */
[----:B------:R-:W-:Y:S02]  /*72a0*/  SHF.R.S32.HI R47, RZ, 0x1f, R44 ;  /* 0x0000001fff2f7819 */ /* 0x000fe4000001142c */
[----:B------:R-:W-:Y:S02]  /*72b0*/  @!P5 LEA R90, P6, R134, R118, 0x1 ;  /* 0x00000076865ad211 */ /* 0x000fe400078c08ff */
[----:B------:R-:W-:Y:S02]  /*72c0*/  LEA.HI R47, R47, R44, RZ, 0x3 ;  /* 0x0000002c2f2f7211 */ /* 0x000fe400078f18ff */
[----:B------:R-:W-:Y:S01]  /*72d0*/  LOP3.LUT R44, R45, 0x1c0, R234, 0xf8, !PT ;  /* 0x000001c02d2c7812 */ /* 0x000fe200078ef8ea */
[----:B------:R-:W-:Y:S01]  /*72e0*/  IMAD R45, R18, 0x5000, R142 ;  /* 0x00005000122d7824 */ /* 0x000fe200078e028e */
[----:B------:R-:W-:-:S02]  /*72f0*/  SHF.R.S32.HI R47, RZ, 0x3, R47 ;  /* 0x00000003ff2f7819 */ /* 0x000fc4000001142f */
[----:B------:R-:W-:Y:S02]  /*7300*/  LOP3.LUT R44, R44, R235, RZ, 0x3c, !PT ;  /* 0x000000eb2c2c7212 */ /* 0x000fe400078e3cff */
[----:B------:R-:W-:Y:S01]  /*7310*/  LEA R45, R45, R16, 0x1 ;  /* 0x000000102d2d7211 */ /* 0x000fe200078e08ff */
[----:B------:R-:W-:Y:S01]  /*7320*/  IMAD R47, R47, 0x1400, R236 ;  /* 0x000014002f2f7824 */ /* 0x000fe200078e02ec */
[----:B------:R-:W-:Y:S02]  /*7330*/  @!P5 LEA.HI.X R91, R134, R119, R158, 0x1, P6 ;  /* 0x00000077865bd211 */ /* 0x000fe400030f0c9e */
[----:B------:R-:W-:Y:S01]  /*7340*/  ISETP.GE.AND P6, PT, R19, R116, PT ;  /* 0x000000741300720c */ /* 0x000fe20003fc6270 */
[----:B------:R-:W-:-:S04]  /*7350*/  IMAD.IADD R47, R47, 0x1, R44 ;  /* 0x000000012f2f7824 */ /* 0x000fc800078e022c */
[----:B------:R-:W-:-:S04]  /*7360*/  IMAD R47, R18, 0x5000, R47 ;  /* 0x00005000122f7824 */ /* 0x000fc800078e022f */
[----:B------:R-:W-:Y:S02]  /*7370*/  IMAD R52, R47, 0x2, R16 ;  /* 0x000000022f347824 */ /* 0x000fe400078e0210 */
        /* <DEDUP_REMOVED lines=25> */
[----:B------:R-:W-:Y:S02]  /*7510*/  HADD2.F32 R45, -RZ, R176.H1_H1 ;  /* 0x300000b0ff2d7230 */ /* 0x000fe40000004100 */
        /* <DEDUP_REMOVED lines=9> */
[----:B------:R-:W-:Y:S02]  /*75b0*/  HADD2.F32 R53, -RZ, R176.H0_H0 ;  /* 0x200000b0ff357230 */ /* 0x000fe40000004100 */
        /* <DEDUP_REMOVED lines=49> */
.L_x_2371:
[----:B------:R-:W-:Y:S05]  /*78d0*/  BSYNC B2 ;  /* 0x0000000000027941 */ /* 0x000fea0003800000 */
.L_x_2370:
[----:B0-----:R3:W-:Y:S04]  /*78e0*/  STG.E.128 desc[UR60][R88.64], R44 ;  /* 0x0000002c58007986 */ /* 0x0017e8000c101d3c */
[----:B--2---:R3:W-:Y:S02]  /*78f0*/  @!P5 STG.E.128 desc[UR60][R90.64], R52 ;  /* 0x000000345a00d986 */ /* 0x0047e4000c101d3c */
.L_x_2365:
[----:B------:R-:W-:Y:S05]  /*7900*/  BSYNC B1 ;  /* 0x0000000000017941 */ /* 0x000fea0003800000 */
.L_x_2364:
        /* <DEDUP_REMOVED lines=17> */
[----:B------:R-:W-:Y:S01]  /*7a20*/  SHF.R.S32.HI R45, RZ, 0x1f, R42 ;  /* 0x0000001fff2d7819 */ /* 0x000fe2000001142a */
[----:B------:R-:W-:-:S03]  /*7a30*/  IMAD.SHL.U32 R43, R42, 0x8, RZ ;  /* 0x000000082a2b7824 */ /* 0x000fc600078e00ff */
[----:B------:R-:W-:Y:S02]  /*7a40*/  LEA.HI R45, R45, R42, RZ, 0x3 ;  /* 0x0000002a2d2d7211 */ /* 0x000fe400078f18ff */
[----:B------:R-:W-:Y:S02]  /*7a50*/  ISETP.GE.AND P3, PT, R43, R145, PT ;  /* 0x000000912b00720c */ /* 0x000fe40003f66270 */
[----:B------:R-:W-:Y:S02]  /*7a60*/  SHF.R.S32.HI R45, RZ, 0x3, R45 ;  /* 0x00000003ff2d7819 */ /* 0x000fe4000001142d */
[----:B------:R-:W-:-:S04]  /*7a70*/  LOP3.LUT R42, R229, 0x38, R43, 0xf8, !PT ;  /* 0x00000038e52a7812 */ /* 0x000fc800078ef82b */
[----:B------:R-:W-:-:S05]  /*7a80*/  LOP3.LUT R42, R42, R233, RZ, 0x3c, !PT ;  /* 0x000000e92a2a7212 */ /* 0x000fca00078e3cff */
[--C-:B------:R-:W-:Y:S02]  /*7a90*/  @!P3 SHF.R.S32.HI R41, RZ, 0x1f, R43.reuse ;  /* 0x0000001fff29b819 */ /* 0x100fe4000001142b */
[----:B------:R-:W-:Y:S01]  /*7aa0*/  @!P3 IADD3 R40, P5, P6, R38, R48, R43 ;  /* 0x000000302628b210 */ /* 0x000fe20007ebe02b */
[----:B------:R-:W-:-:S03]  /*7ab0*/  IMAD R43, R45, 0x1400, R230 ;  /* 0x000014002d2b7824 */ /* 0x000fc600078e02e6 */
[----:B------:R-:W-:Y:S02]  /*7ac0*/  @!P3 IADD3.X R41, R37, R54, R41, P5, P6 ;  /* 0x000000362529b210 */ /* 0x000fe40002fec429 */
[----:B------:R-:W-:Y:S01]  /*7ad0*/  IADD3 R45, R43, R42, RZ ;  /* 0x0000002a2b2d7210 */ /* 0x000fe20007ffe0ff */
[----:B------:R-:W-:Y:S01]  /*7ae0*/  IMAD R43, R18, 0x5000, R141 ;  /* 0x00005000122b7824 */ /* 0x000fe200078e028d */
[----:B------:R-:W-:-:S03]  /*7af0*/  LEA R50, P5, R44, R118, 0x1 ;  /* 0x000000762c327211 */ /* 0x000fc600078a08ff */
[----:B------:R-:W-:Y:S01]  /*7b00*/  IMAD R45, R18, 0x5000, R45 ;  /* 0x00005000122d7824 */ /* 0x000fe200078e022d */
[----:B------:R-:W-:Y:S01]  /*7b10*/  LEA.HI.X R51, R44, R119, R46, 0x1, P5 ;  /* 0x000000772c337211 */ /* 0x000fe200028f0c2e */
[--C-:B------:R-:W-:Y:S01]  /*7b20*/  IMAD R43, R43, 0x2, R16.reuse ;  /* 0x000000022b2b7824 */ /* 0x100fe200078e0210 */
[----:B------:R-:W-:Y:S01]  /*7b30*/  @!P3 LEA R52, P5, R40, R118, 0x1 ;  /* 0x000000762834b211 */ /* 0x000fe200078a08ff */
[----:B------:R-:W-:-:S03]  /*7b40*/  IMAD R45, R45, 0x2, R16 ;  /* 0x000000022d2d7824 */ /* 0x000fc600078e0210 */
[----:B------:R-:W-:Y:S02]  /*7b50*/  @!P3 LEA.HI.X R53, R40, R119, R41, 0x1, P5 ;  /* 0x000000772835b211 */ /* 0x000fe400028f0c29 */
[----:B------:R-:W2:Y:S01]  /*7b60*/  LDS.128 R40, [R43+0x24400] ;  /* 0x024400002b287984 */ /* 0x000ea20000000c00 */
[----:B------:R-:W-:-:S03]  /*7b70*/  ISETP.GE.AND P5, PT, R17, R116, PT ;  /* 0x000000741100720c */ /* 0x000fc60003fa6270 */
[----:B------:R-:W3:Y:S10]  /*7b80*/  LDS.128 R44, [R45+0x24400] ;  /* 0x024400002d2c7984 */ /* 0x000ef40000000c00 */
[----:B------:R-:W-:Y:S05]  /*7b90*/  @P5 BRA `(.L_x_2377) ;  /* 0x0000000400405947 */ /* 0x000fea0003800000 */
[----:B------:R-:W-:Y:S01]  /*7ba0*/  SHF.R.U64 R55, R60, 0x10, R61 ;  /* 0x000000103c377819 */ /* 0x000fe2000000123d */
[----:B0-----:R-:W-:Y:S01]  /*7bb0*/  HADD2.F32 R89, -RZ, R173.H1_H1 ;  /* 0x300000adff597230 */ /* 0x001fe20000004100 */
[--C-:B------:R-:W-:Y:S01]  /*7bc0*/  SHF.R.U64 R60, R68, 0x10, R69.reuse ;  /* 0x00000010443c7819 */ /* 0x100fe20000001245 */
[----:B---3--:R-:W-:Y:S01]  /*7bd0*/  HADD2.F32 R90, -RZ, R45.H0_H0 ;  /* 0x2000002dff5a7230 */ /* 0x008fe20000004100 */
[----:B------:R-:W-:Y:S01]  /*7be0*/  SHF.R.U32.HI R68, RZ, 0x10, R69 ;  /* 0x00000010ff447819 */ /* 0x000fe20000011645 */
[----:B--2---:R-:W-:Y:S01]  /*7bf0*/  HADD2.F32 R92, -RZ, R41.H0_H0 ;  /* 0x20000029ff5c7230 */ /* 0x004fe20000004100 */
[--C-:B------:R-:W-:Y:S01]  /*7c00*/  SHF.R.U64 R69, R70, 0x10, R71.reuse ;  /* 0x0000001046457819 */ /* 0x100fe20000001247 */
[----:B------:R-:W-:Y:S01]  /*7c10*/  HADD2.F32 R88, -RZ, R45.H1_H1 ;  /* 0x3000002dff587230 */ /* 0x000fe20000004100 */
[----:B------:R-:W-:Y:S01]  /*7c20*/  SHF.R.U32.HI R70, RZ, 0x10, R71 ;  /* 0x00000010ff467819 */ /* 0x000fe20000011647 */
[----:B------:R-:W-:Y:S01]  /*7c30*/  HADD2.F32 R45, -RZ, R68.H0_H0 ;  /* 0x20000044ff2d7230 */ /* 0x000fe20000004100 */
[----:B------:R-:W-:Y:S01]  /*7c40*/  SHF.R.U32.HI R61, RZ, 0x10, R61 ;  /* 0x00000010ff3d7819 */ /* 0x000fe2000001163d */
[----:B------:R-:W-:-:S02]  /*7c50*/  HADD2.F32 R68, -RZ, R41.H1_H1 ;  /* 0x30000029ff447230 */ /* 0x000fc40000004100 */
[-C--:B------:R-:W-:Y:S01]  /*7c60*/  FMUL.FTZ R41, R90, R89.reuse ;  /* 0x000000595a297220 */ /* 0x080fe20000410000 */
[----:B------:R-:W-:Y:S02]  /*7c70*/  HADD2.F32 R71, -RZ, R171.H1_H1 ;  /* 0x300000abff477230 */ /* 0x000fe40000004100 */
[----:B------:R-:W-:Y:S01]  /*7c80*/  FMUL.FTZ R89, R92, R89 ;  /* 0x000000595c597220 */ /* 0x000fe20000410000 */
[-C--:B------:R-:W-:Y:S01]  /*7c90*/  FMUL.FTZ R91, R88, R45.reuse ;  /* 0x0000002d585b7220 */ /* 0x080fe20000410000 */
[----:B------:R-:W-:Y:S01]  /*7ca0*/  FMUL.FTZ R93, R68, R45 ;  /* 0x0000002d445d7220 */ /* 0x000fe20000410000 */
[----:B------:R-:W-:Y:S01]  /*7cb0*/  SHF.R.U64 R62, R62, 0x10, R63 ;  /* 0x000000103e3e7819 */ /* 0x000fe2000000123f */
[-C--:B------:R-:W-:Y:S01]  /*7cc0*/  FFMA.FTZ R41, R92, R71.reuse, -R41 ;  /* 0x000000475c297223 */ /* 0x080fe20000010829 */
[----:B------:R-:W-:Y:S01]  /*7cd0*/  FFMA.FTZ R45, R90, R71, R89 ;  /* 0x000000475a2d7223 */ /* 0x000fe20000010059 */
[----:B------:R-:W-:Y:S01]  /*7ce0*/  HADD2.F32 R61, -RZ, R61.H0_H0 ;  /* 0x2000003dff3d7230 */ /* 0x000fe20000004100 */
[----:B------:R-:W-:Y:S01]  /*7cf0*/  SHF.R.U32.HI R63, RZ, 0x10, R63 ;  /* 0x00000010ff3f7819 */ /* 0x000fe2000001163f */
[----:B------:R-:W-:-:S02]  /*7d00*/  HADD2.F32 R92, -RZ, R47.H0_H0 ;  /* 0x2000002fff5c7230 */ /* 0x000fc40000004100 */
[----:B------:R-:W-:Y:S02]  /*7d10*/  HADD2.F32 R90, -RZ, R47.H1_H1 ;  /* 0x3000002fff5a7230 */ /* 0x000fe40000004100 */
[-C--:B------:R-:W-:Y:S01]  /*7d20*/  FFMA.FTZ R68, R68, R61.reuse, -R91 ;  /* 0x0000003d44447223 */ /* 0x080fe2000001085b */
[----:B------:R-:W-:Y:S02]  /*7d30*/  HADD2.F32 R47, -RZ, R70.H0_H0 ;  /* 0x20000046ff2f7230 */ /* 0x000fe40000004100 */
[----:B------:R-:W-:Y:S01]  /*7d40*/  FFMA.FTZ R88, R88, R61, R93 ;  /* 0x0000003d58587223 */ /* 0x000fe2000001005d */
[----:B------:R-:W-:Y:S02]  /*7d50*/  HADD2.F32 R71, -RZ, R172.H1_H1 ;  /* 0x300000acff477230 */ /* 0x000fe40000004100 */
[--C-:B------:R-:W-:Y:S02]  /*7d60*/  HADD2.F32 R70, -RZ, R43.reuse.H1_H1 ;  /* 0x3000002bff467230 */ /* 0x100fe40000004100 */
[----:B------:R-:W-:Y:S01]  /*7d70*/  FMUL.FTZ R89, R90, R47 ;  /* 0x0000002f5a597220 */ /* 0x000fe20000410000 */
[----:B------:R-:W-:-:S02]  /*7d80*/  HADD2.F32 R94, -RZ, R43.H0_H0 ;  /* 0x2000002bff5e7230 */ /* 0x000fc40000004100 */
[----:B------:R-:W-:Y:S01]  /*7d90*/  FMUL.FTZ R43, R92, R71 ;  /* 0x000000475c2b7220 */ /* 0x000fe20000410000 */
[----:B------:R-:W-:Y:S02]  /*7da0*/  HADD2.F32 R61, -RZ, R170.H1_H1 ;  /* 0x300000aaff3d7230 */ /* 0x000fe40000004100 */
[----:B------:R-:W-:Y:S01]  /*7db0*/  FMUL.FTZ R91, R70, R47 ;  /* 0x0000002f465b7220 */ /* 0x000fe20000410000 */
[----:B------:R-:W-:Y:S02]  /*7dc0*/  HADD2.F32 R63, -RZ, R63.H0_H0 ;  /* 0x2000003fff3f7230 */ /* 0x000fe40000004100 */
[C---:B------:R-:W-:Y:S01]  /*7dd0*/  FMUL.FTZ R71, R94.reuse, R71 ;  /* 0x000000475e477220 */ /* 0x040fe20000410000 */
[----:B------:R-:W-:Y:S02]  /*7de0*/  HADD2.F32 R173, -RZ, R173.H0_H0 ;  /* 0x200000adffad7230 */ /* 0x000fe40000004100 */
[----:B------:R-:W-:Y:S01]  /*7df0*/  FFMA.FTZ R43, R94, R61, -R43 ;  /* 0x0000003d5e2b7223 */ /* 0x000fe2000001082b */
[----:B------:R-:W-:-:S02]  /*7e00*/  HADD2.F32 R94, -RZ, R60.H0_H0 ;  /* 0x2000003cff5e7230 */ /* 0x000fc40000004100 */
[-C--:B------:R-:W-:Y:S01]  /*7e10*/  FFMA.FTZ R70, R70, R63.reuse, -R89 ;  /* 0x0000003f46467223 */ /* 0x080fe20000010859 */
[----:B------:R-:W-:Y:S01]  /*7e20*/  FFMA.FTZ R90, R90, R63, R91 ;  /* 0x0000003f5a5a7223 */ /* 0x000fe2000001005b */
[----:B------:R-:W-:Y:S01]  /*7e30*/  FFMA.FTZ R47, R92, R61, R71 ;  /* 0x0000003d5c2f7223 */ /* 0x000fe20000010047 */
[----:B------:R-:W-:Y:S01]  /*7e40*/  HADD2.F32 R63, -RZ, R44.H0_H0 ;  /* 0x2000002cff3f7230 */ /* 0x000fe20000004100 */
[----:B------:R-:W-:Y:S01]  /*7e50*/  F2FP.F16.F32.PACK_AB R41, R68, R41 ;  /* 0x000000294429723e */ /* 0x000fe200000000ff */
[----:B------:R-:W-:Y:S01]  /*7e60*/  HADD2.F32 R60, -RZ, R40.H0_H0 ;  /* 0x20000028ff3c7230 */ /* 0x000fe20000004100 */
[----:B------:R-:W-:Y:S01]  /*7e70*/  F2FP.F16.F32.PACK_AB R43, R70, R43 ;  /* 0x0000002b462b723e */ /* 0x000fe200000000ff */
        /* <DEDUP_REMOVED lines=9> */
[-C--:B------:R-:W-:Y:S01]  /*7f10*/  FFMA.FTZ R44, R63, R171.reuse, R44 ;  /* 0x000000ab3f2c7223 */ /* 0x080fe2000001002c */
[----:B------:R-:W-:Y:S02]  /*7f20*/  HADD2.F32 R63, -RZ, R46.H0_H0 ;  /* 0x2000002eff3f7230 */ /* 0x000fe40000004100 */
[----:B------:R-:W-:Y:S01]  /*7f30*/  FFMA.FTZ R40, R60, R171, -R55 ;  /* 0x000000ab3c287223 */ /* 0x000fe20000010837 */
[-C--:B------:R-:W-:Y:S01]  /*7f40*/  FFMA.FTZ R55, R61, R92.reuse, -R134 ;  /* 0x0000005c3d377223 */ /* 0x080fe20000010886 */
[----:B------:R-:W-:Y:S01]  /*7f50*/  FFMA.FTZ R61, R71, R92, R94 ;  /* 0x0000005c473d7223 */ /* 0x000fe2000001005e */
[----:B------:R-:W-:Y:S01]  /*7f60*/  HADD2.F32 R172, -RZ, R172.H0_H0 ;  /* 0x200000acffac7230 */ /* 0x000fe20000004100 */
[----:B------:R-:W-:Y:S01]  /*7f70*/  F2FP.F16.F32.PACK_AB R47, R90, R47 ;  /* 0x0000002f5a2f723e */ /* 0x000fe200000000ff */
[----:B------:R-:W-:Y:S01]  /*7f80*/  HADD2.F32 R71, -RZ, R69.H0_H0 ;  /* 0x20000045ff477230 */ /* 0x000fe20000004100 */
[----:B------:R-:W-:Y:S01]  /*7f90*/  F2FP.F16.F32.PACK_AB R40, R55, R40 ;  /* 0x000000283728723e */ /* 0x000fe200000000ff */
[----:B------:R-:W-:-:S02]  /*7fa0*/  HADD2.F32 R60, -RZ, R42.H0_H0 ;  /* 0x2000002aff3c7230 */ /* 0x000fc40000004100 */
[----:B------:R-:W-:Y:S01]  /*7fb0*/  FMUL.FTZ R89, R63, R172 ;  /* 0x000000ac3f597220 */ /* 0x000fe20000410000 */
[----:B------:R-:W-:Y:S01]  /*7fc0*/  HADD2.F32 R46, -RZ, R46.H1_H1 ;  /* 0x3000002eff2e7230 */ /* 0x000fe20000004100 */
[----:B------:R-:W-:Y:S01]  /*7fd0*/  F2FP.F16.F32.PACK_AB R44, R61, R44 ;  /* 0x0000002c3d2c723e */ /* 0x000fe200000000ff */
[----:B------:R-:W-:Y:S02]  /*7fe0*/  HADD2.F32 R42, -RZ, R42.H1_H1 ;  /* 0x3000002aff2a7230 */ /* 0x000fe40000004100 */
[----:B------:R-:W-:Y:S01]  /*7ff0*/  FMUL.FTZ R172, R60, R172 ;  /* 0x000000ac3cac7220 */ /* 0x000fe20000410000 */
[----:B------:R-:W-:Y:S02]  /*8000*/  HADD2.F32 R170, -RZ, R170.H0_H0 ;  /* 0x200000aaffaa7230 */ /* 0x000fe40000004100 */
[-C--:B------:R-:W-:Y:S01]  /*8010*/  FMUL.FTZ R91, R46, R71.reuse ;  /* 0x000000472e5b7220 */ /* 0x080fe20000410000 */
[----:B------:R-:W-:Y:S02]  /*8020*/  HADD2.F32 R69, -RZ, R62.H0_H0 ;  /* 0x2000003eff457230 */ /* 0x000fe40000004100 */
[----:B------:R-:W-:Y:S01]  /*8030*/  FMUL.FTZ R71, R42, R71 ;  /* 0x000000472a477220 */ /* 0x000fe20000410000 */
[-C--:B------:R-:W-:Y:S01]  /*8040*/  FFMA.FTZ R89, R60, R170.reuse, -R89 ;  /* 0x000000aa3c597223 */ /* 0x080fe20000010859 */
[----:B------:R-:W-:Y:S01]  /*8050*/  FFMA.FTZ R172, R63, R170, R172 ;  /* 0x000000aa3fac7223 */ /* 0x000fe200000100ac */
[-C--:B------:R-:W-:Y:S01]  /*8060*/  FFMA.FTZ R42, R42, R69.reuse, -R91 ;  /* 0x000000452a2a7223 */ /* 0x080fe2000001085b */
[----:B------:R-:W-:-:S04]  /*8070*/  FFMA.FTZ R71, R46, R69, R71 ;  /* 0x000000452e477223 */ /* 0x000fc80000010047 */
[----:B------:R-:W-:Y:S02]  /*8080*/  F2FP.F16.F32.PACK_AB R42, R42, R89 ;  /* 0x000000592a2a723e */ /* 0x000fe400000000ff */
[----:B------:R-:W-:-:S07]  /*8090*/  F2FP.F16.F32.PACK_AB R46, R71, R172 ;  /* 0x000000ac472e723e */ /* 0x000fce00000000ff */
.L_x_2377:
[----:B------:R-:W-:Y:S05]  /*80a0*/  BSYNC B3 ;  /* 0x0000000000037941 */ /* 0x000fea0003800000 */
.L_x_2376:
[----:B--2---:R2:W-:Y:S04]  /*80b0*/  STG.E.128 desc[UR60][R50.64], R40 ;  /* 0x0000002832007986 */ /* 0x0045e8000c101d3c */
[----:B---3--:R2:W-:Y:S02]  /*80c0*/  @!P3 STG.E.128 desc[UR60][R52.64], R44 ;  /* 0x0000002c3400b986 */ /* 0x0085e4000c101d3c */
.L_x_2375:
[----:B------:R-:W-:Y:S05]  /*80d0*/  BSYNC B2 ;  /* 0x0000000000027941 */ /* 0x000fea0003800000 */
.L_x_2374:
        /* <DEDUP_REMOVED lines=22> */
[-C--:B------:R-:W-:Y:S01]  /*8240*/  LEA.HI.X R49, R44, R119.reuse, R45, 0x1, P5 ;  /* 0x000000772c317211 */ /* 0x080fe200028f0c2d */
[----:B------:R-:W-:Y:S01]  /*8250*/  IMAD R41, R18, 0x5000, R140 ;  /* 0x0000500012297824 */ /* 0x000fe200078e028c */
[----:B------:R-:W-:Y:S01]  /*8260*/  @!P3 LEA R50, P5, R42, R118, 0x1 ;  /* 0x000000762a32b211 */ /* 0x000fe200078a08ff */
[----:B------:R-:W-:Y:S02]  /*8270*/  IMAD R43, R18, 0x5000, R43 ;  /* 0x00005000122b7824 */ /* 0x000fe400078e022b */
[----:B------:R-:W-:Y:S01]  /*8280*/  IMAD R41, R41, 0x2, R16 ;  /* 0x0000000229297824 */ /* 0x000fe200078e0210 */
[----:B------:R-:W-:Y:S02]  /*8290*/  @!P3 LEA.HI.X R51, R42, R119, R54, 0x1, P5 ;  /* 0x000000772a33b211 */ /* 0x000fe400028f0c36 */
[----:B------:R-:W-:Y:S02]  /*82a0*/  LEA R44, R43, R16, 0x1 ;  /* 0x000000102b2c7211 */ /* 0x000fe400078e08ff */
[----:B------:R-:W-:Y:S01]  /*82b0*/  ISETP.GE.AND P5, PT, R19, R116, PT ;  /* 0x000000741300720c */ /* 0x000fe20003fa6270 */
[----:B------:R-:W2:Y:S04]  /*82c0*/  LDS.128 R40, [R41+0x24400] ;  /* 0x0244000029287984 */ /* 0x000ea80000000c00 */
[----:B------:R-:W3:Y:S08]  /*82d0*/  LDS.128 R44, [R44+0x24400] ;  /* 0x024400002c2c7984 */ /* 0x000ef00000000c00 */
[----:B------:R-:W-:Y:S05]  /*82e0*/  @P5 BRA `(.L_x_2379) ;  /* 0x0000000400505947 */ /* 0x000fea0003800000 */
[----:B------:R-:W-:Y:S01]  /*82f0*/  SHF.R.U64 R52, R56, 0x10, R57 ;  /* 0x0000001038347819 */ /* 0x000fe20000001239 */
[----:B---3--:R-:W-:Y:S01]  /*8300*/  IMAD.MOV.U32 R56, RZ, RZ, R45 ;  /* 0x000000ffff387224 */ /* 0x008fe200078e002d */
[----:B------:R-:W-:Y:S01]  /*8310*/  SHF.R.U32.HI R63, RZ, 0x10, R65 ;  /* 0x00000010ff3f7819 */ /* 0x000fe20000011641 */
[----:B--2---:R-:W-:Y:S01]  /*8320*/  IMAD.MOV.U32 R45, RZ, RZ, R43 ;  /* 0x000000ffff2d7224 */ /* 0x004fe200078e002b */
[----:B------:R-:W-:Y:S01]  /*8330*/  SHF.R.U32.HI R61, RZ, 0x10, R57 ;  /* 0x00000010ff3d7819 */ /* 0x000fe20000011639 */
[----:B------:R-:W-:Y:S01]  /*8340*/  HADD2.F32 R62, -RZ, R169.H1_H1 ;  /* 0x300000a9ff3e7230 */ /* 0x000fe20000004100 */
[----:B------:R-:W-:Y:S01]  /*8350*/  SHF.R.U64 R53, R58, 0x10, R59 ;  /* 0x000000103a357819 */ /* 0x000fe2000000123b */
[--C-:B------:R-:W-:Y:S01]  /*8360*/  HADD2.F32 R58, -RZ, R56.reuse.H1_H1 ;  /* 0x30000038ff3a7230 */ /* 0x100fe20000004100 */
[----:B------:R-:W-:Y:S01]  /*8370*/  MOV R57, R47 ;  /* 0x0000002f00397202 */ /* 0x000fe20000000f00 */
[----:B------:R-:W-:Y:S01]  /*8380*/  HADD2.F32 R47, -RZ, R56.H0_H0 ;  /* 0x20000038ff2f7230 */ /* 0x000fe20000004100 */
[----:B------:R-:W-:Y:S01]  /*8390*/  SHF.R.U64 R54, R64, 0x10, R65 ;  /* 0x0000001040367819 */ /* 0x000fe20000001241 */
[----:B------:R-:W-:Y:S01]  /*83a0*/  HADD2.F32 R63, -RZ, R63.H0_H0 ;  /* 0x2000003fff3f7230 */ /* 0x000fe20000004100 */
[----:B------:R-:W-:Y:S01]  /*83b0*/  SHF.R.U64 R55, R66, 0x10, R67 ;  /* 0x0000001042377819 */ /* 0x000fe20000001243 */
[----:B------:R-:W-:-:S02]  /*83c0*/  HADD2.F32 R56, -RZ, R41.H1_H1 ;  /* 0x30000029ff387230 */ /* 0x000fc40000004100 */
[-C--:B------:R-:W-:Y:S01]  /*83d0*/  FMUL.FTZ R64, R47, R62.reuse ;  /* 0x0000003e2f407220 */ /* 0x080fe20000410000 */
[----:B------:R-:W-:Y:S02]  /*83e0*/  HADD2.F32 R43, -RZ, R41.H0_H0 ;  /* 0x20000029ff2b7230 */ /* 0x000fe40000004100 */
[-C--:B------:R-:W-:Y:S01]  /*83f0*/  FMUL.FTZ R65, R58, R63.reuse ;  /* 0x0000003f3a417220 */ /* 0x080fe20000410000 */
[----:B------:R-:W-:Y:S02]  /*8400*/  HADD2.F32 R60, -RZ, R165.H1_H1 ;  /* 0x300000a5ff3c7230 */ /* 0x000fe40000004100 */
[----:B------:R-:W-:Y:S01]  /*8410*/  FMUL.FTZ R63, R56, R63 ;  /* 0x0000003f383f7220 */ /* 0x000fe20000410000 */
[----:B------:R-:W-:Y:S01]  /*8420*/  HADD2.F32 R61, -RZ, R61.H0_H0 ;  /* 0x2000003dff3d7230 */ /* 0x000fe20000004100 */
[----:B------:R-:W-:Y:S01]  /*8430*/  SHF.R.U32.HI R66, RZ, 0x10, R67 ;  /* 0x00000010ff427819 */ /* 0x000fe20000011643 */
[C---:B------:R-:W-:Y:S01]  /*8440*/  FMUL.FTZ R62, R43.reuse, R62 ;  /* 0x0000003e2b3e7220 */ /* 0x040fe20000410000 */
[----:B------:R-:W-:Y:S01]  /*8450*/  FFMA.FTZ R41, R43, R60, -R64 ;  /* 0x0000003c2b297223 */ /* 0x000fe20000010840 */
[----:B------:R-:W-:-:S02]  /*8460*/  HADD2.F32 R64, -RZ, R167.H1_H1 ;  /* 0x300000a7ff407230 */ /* 0x000fc40000004100 */
[-C--:B------:R-:W-:Y:S01]  /*8470*/  FFMA.FTZ R56, R56, R61.reuse, -R65 ;  /* 0x0000003d38387223 */ /* 0x080fe20000010841 */
[----:B------:R-:W-:Y:S01]  /*8480*/  FFMA.FTZ R58, R58, R61, R63 ;  /* 0x0000003d3a3a7223 */ /* 0x000fe2000001003f */
[----:B------:R-:W-:Y:S01]  /*8490*/  FFMA.FTZ R43, R47, R60, R62 ;  /* 0x0000003c2f2b7223 */ /* 0x000fe2000001003e */
[--C-:B------:R-:W-:Y:S01]  /*84a0*/  HADD2.F32 R61, -RZ, R57.reuse.H0_H0 ;  /* 0x20000039ff3d7230 */ /* 0x100fe20000004100 */
[----:B------:R-:W-:Y:S01]  /*84b0*/  SHF.R.U32.HI R59, RZ, 0x10, R59 ;  /* 0x00000010ff3b7819 */ /* 0x000fe2000001163b */
[----:B------:R-:W-:Y:S01]  /*84c0*/  HADD2.F32 R57, -RZ, R57.H1_H1 ;  /* 0x30000039ff397230 */ /* 0x000fe20000004100 */
[----:B------:R-:W-:Y:S01]  /*84d0*/  F2FP.F16.F32.PACK_AB R41, R56, R41 ;  /* 0x000000293829723e */ /* 0x000fe200000000ff */
[----:B------:R-:W-:Y:S02]  /*84e0*/  HADD2.F32 R47, -RZ, R45.H0_H0 ;  /* 0x2000002dff2f7230 */ /* 0x000fe40000004100 */
[----:B------:R-:W-:Y:S01]  /*84f0*/  FMUL.FTZ R68, R61, R64 ;  /* 0x000000403d447220 */ /* 0x000fe20000410000 */
[----:B------:R-:W-:-:S02]  /*8500*/  HADD2.F32 R66, -RZ, R66.H0_H0 ;  /* 0x20000042ff427230 */ /* 0x000fc40000004100 */
[----:B------:R-:W-:Y:S02]  /*8510*/  HADD2.F32 R60, -RZ, R45.H1_H1 ;  /* 0x3000002dff3c7230 */ /* 0x000fe40000004100 */
[----:B------:R-:W-:Y:S01]  /*8520*/  FMUL.FTZ R64, R47, R64 ;  /* 0x000000402f407220 */ /* 0x000fe20000410000 */
[----:B------:R-:W-:Y:S02]  /*8530*/  HADD2.F32 R62, -RZ, R156.H1_H1 ;  /* 0x3000009cff3e7230 */ /* 0x000fe40000004100 */
[-C--:B------:R-:W-:Y:S01]  /*8540*/  FMUL.FTZ R63, R57, R66.reuse ;  /* 0x00000042393f7220 */ /* 0x080fe20000410000 */
[----:B------:R-:W-:Y:S02]  /*8550*/  HADD2.F32 R59, -RZ, R59.H0_H0 ;  /* 0x2000003bff3b7230 */ /* 0x000fe40000004100 */
[----:B------:R-:W-:Y:S01]  /*8560*/  FMUL.FTZ R66, R60, R66 ;  /* 0x000000423c427220 */ /* 0x000fe20000410000 */
[----:B------:R-:W-:Y:S02]  /*8570*/  HADD2.F32 R169, -RZ, R169.H0_H0 ;  /* 0x200000a9ffa97230 */ /* 0x000fe40000004100 */
[-C--:B------:R-:W-:Y:S01]  /*8580*/  FFMA.FTZ R45, R47, R62.reuse, -R68 ;  /* 0x0000003e2f2d7223 */ /* 0x080fe20000010844 */
[----:B------:R-:W-:Y:S01]  /*8590*/  FFMA.FTZ R47, R61, R62, R64 ;  /* 0x0000003e3d2f7223 */ /* 0x000fe20000010040 */
[----:B------:R-:W-:Y:S01]  /*85a0*/  FFMA.FTZ R62, R57, R59, R66 ;  /* 0x0000003b393e7223 */ /* 0x000fe20000010042 */
[----:B------:R-:W-:-:S02]  /*85b0*/  HADD2.F32 R61, -RZ, R54.H0_H0 ;  /* 0x20000036ff3d7230 */ /* 0x000fc40000004100 */
[----:B------:R-:W-:Y:S01]  /*85c0*/  FFMA.FTZ R60, R60, R59, -R63 ;  /* 0x0000003b3c3c7223 */ /* 0x000fe2000001083f */
[----:B------:R-:W-:Y:S02]  /*85d0*/  HADD2.F32 R57, -RZ, R44.H0_H0 ;  /* 0x2000002cff397230 */ /* 0x000fe40000004100 */
[----:B------:R-:W-:Y:S01]  /*85e0*/  HADD2.F32 R54, -RZ, R40.H0_H0 ;  /* 0x20000028ff367230 */ /* 0x000fe20000004100 */
[----:B------:R-:W-:Y:S01]  /*85f0*/  F2FP.F16.F32.PACK_AB R47, R62, R47 ;  /* 0x0000002f3e2f723e */ /* 0x000fe200000000ff */
[----:B------:R-:W-:Y:S02]  /*8600*/  HADD2.F32 R44, -RZ, R44.H1_H1 ;  /* 0x3000002cff2c7230 */ /* 0x000fe40000004100 */
[----:B------:R-:W-:Y:S01]  /*8610*/  FMUL.FTZ R63, R57, R169 ;  /* 0x000000a9393f7220 */ /* 0x000fe20000410000 */
[----:B------:R-:W-:Y:S01]  /*8620*/  HADD2.F32 R40, -RZ, R40.H1_H1 ;  /* 0x30000028ff287230 */ /* 0x000fe20000004100 */
[----:B------:R-:W-:Y:S01]  /*8630*/  F2FP.F16.F32.PACK_AB R60, R60, R45 ;  /* 0x0000002d3c3c723e */ /* 0x000fe200000000ff */
[----:B------:R-:W-:-:S02]  /*8640*/  HADD2.F32 R165, -RZ, R165.H0_H0 ;  /* 0x200000a5ffa57230 */ /* 0x000fc40000004100 */
[-C--:B------:R-:W-:Y:S01]  /*8650*/  FMUL.FTZ R65, R44, R61.reuse ;  /* 0x0000003d2c417220 */ /* 0x080fe20000410000 */
[----:B------:R-:W-:Y:S02]  /*8660*/  HADD2.F32 R59, -RZ, R52.H0_H0 ;  /* 0x20000034ff3b7230 */ /* 0x000fe40000004100 */
[----:B------:R-:W-:Y:S01]  /*8670*/  FMUL.FTZ R61, R40, R61 ;  /* 0x0000003d283d7220 */ /* 0x000fe20000410000 */
[C---:B------:R-:W-:Y:S01]  /*8680*/  FMUL.FTZ R52, R54.reuse, R169 ;  /* 0x000000a936347220 */ /* 0x040fe20000410000 */
[----:B------:R-:W-:Y:S01]  /*8690*/  FFMA.FTZ R63, R54, R165, -R63 ;  /* 0x000000a5363f7223 */ /* 0x000fe2000001083f */
[----:B------:R-:W-:Y:S02]  /*86a0*/  HADD2.F32 R167, -RZ, R167.H0_H0 ;  /* 0x200000a7ffa77230 */ /* 0x000fe40000004100 */
[-C--:B------:R-:W-:Y:S01]  /*86b0*/  FFMA.FTZ R61, R44, R59.reuse, R61 ;  /* 0x0000003b2c3d7223 */ /* 0x080fe2000001003d */
[----:B------:R-:W-:Y:S01]  /*86c0*/  FFMA.FTZ R54, R40, R59, -R65 ;  /* 0x0000003b28367223 */ /* 0x000fe20000010841 */
[----:B------:R-:W-:-:S02]  /*86d0*/  HADD2.F32 R44, -RZ, R46.H0_H0 ;  /* 0x2000002eff2c7230 */ /* 0x000fc40000004100 */
[----:B------:R-:W-:Y:S01]  /*86e0*/  FFMA.FTZ R52, R57, R165, R52 ;  /* 0x000000a539347223 */ /* 0x000fe20000010034 */
        /* <DEDUP_REMOVED lines=10> */
[----:B------:R-:W-:Y:S01]  /*8790*/  FMUL.FTZ R55, R42, R55 ;  /* 0x000000372a377220 */ /* 0x000fe20000410000 */
        /* <DEDUP_REMOVED lines=9> */
.L_x_2379:
[----:B------:R-:W-:Y:S05]  /*8830*/  BSYNC B2 ;  /* 0x0000000000027941 */ /* 0x000fea0003800000 */
.L_x_2378:
[----:B--2---:R4:W-:Y:S04]  /*8840*/  STG.E.128 desc[UR60][R48.64], R40 ;  /* 0x0000002830007986 */ /* 0x0049e8000c101d3c */
[----:B---3--:R4:W-:Y:S02]  /*8850*/  @!P3 STG.E.128 desc[UR60][R50.64], R44 ;  /* 0x0000002c3200b986 */ /* 0x0089e4000c101d3c */
.L_x_2373:
[----:B------:R-:W-:Y:S05]  /*8860*/  BSYNC B1 ;  /* 0x0000000000017941 */ /* 0x000fea0003800000 */
.L_x_2372:
[----:B--2-4-:R-:W2:Y:S01]  /*8870*/  LDL R40, [R1+0x6c] ;  /* 0x00006c0001287983 */ /* 0x014ea20000100800 */
[----:B------:R-:W-:-:S04]  /*8880*/  IMAD.WIDE.U32 R124, R220, R122, R124 ;  /* 0x0000007adc7c7225 */ /* 0x000fc800078e007c */
[----:B--2---:R-:W-:-:S04]  /*8890*/  IMAD R40, R40, R122, RZ ;  /* 0x0000007a28287224 */ /* 0x004fc800078e02ff */
[----:B------:R-:W-:Y:S01]  /*88a0*/  IMAD R123, R220, R123, R40 ;  /* 0x0000007bdc7b7224 */ /* 0x000fe200078e0228 */
[----:B------:R-:W-:Y:S06]  /*88b0*/  @P4 BRA `(.L_x_2340) ;  /* 0x0000001000d84947 */ /* 0x000fec0003800000 */
[----:B------:R-:W-:Y:S01]  /*88c0*/  ISETP.NE.AND P3, PT, R26, RZ, PT ;  /* 0x000000ff1a00720c */ /* 0x000fe20003f65270 */
[----:B------:R-:W-:Y:S01]  /*88d0*/  BSSY B1, `(.L_x_2380) ;  /* 0x000007c000017945 */ /* 0x000fe20003800000 */
[----:B---3--:R-:W-:-:S11]  /*88e0*/  IMAD.IADD R52, R125, 0x1, R123 ;  /* 0x000000017d347824 */ /* 0x008fd600078e027b */
        /* <DEDUP_REMOVED lines=10> */
[----:B------:R-:W-:Y:S02]  /*8990*/  SHF.R.S32.HI R40, RZ, 0x1f, R41 ;  /* 0x0000001fff287819 */ /* 0x000fe40000011429 */
[----:B------:R-:W-:Y:S02]  /*89a0*/  SHF.L.U32 R51, R41, 0x3, RZ ;  /* 0x0000000329337819 */ /* 0x000fe400000006ff */
[----:B------:R-:W-:Y:S02]  /*89b0*/  LEA.HI R40, R40, R41, RZ, 0x3 ;  /* 0x0000002928287211 */ /* 0x000fe400078f18ff */
[----:B------:R-:W-:-:S02]  /*89c0*/  LOP3.LUT R41, R228, 0x38, R51, 0xf8, !PT ;  /* 0x00000038e4297812 */ /* 0x000fc400078ef833 */
[----:B------:R-:W-:Y:S02]  /*89d0*/  SHF.R.S32.HI R40, RZ, 0x3, R40 ;  /* 0x00000003ff287819 */ /* 0x000fe40000011428 */
[----:B------:R-:W-:Y:S02]  /*89e0*/  LOP3.LUT R41, R41, R232, RZ, 0x3c, !PT ;  /* 0x000000e829297212 */ /* 0x000fe400078e3cff */
[----:B------:R-:W-:Y:S01]  /*89f0*/  ISETP.GE.AND P3, PT, R51, R145, PT ;  /* 0x000000913300720c */ /* 0x000fe20003f66270 */
[----:B------:R-:W-:-:S04]  /*8a00*/  IMAD R40, R40, 0x1400, R231 ;  /* 0x0000140028287824 */ /* 0x000fc800078e02e7 */
[----:B------:R-:W-:Y:S02]  /*8a10*/  IMAD.IADD R43, R40, 0x1, R41 ;  /* 0x00000001282b7824 */ /* 0x000fe400078e0229 */
[C---:B------:R-:W-:Y:S02]  /*8a20*/  IMAD R41, R18.reuse, 0x5000, R133 ;  /* 0x0000500012297824 */ /* 0x040fe400078e0285 */
[----:B------:R-:W-:Y:S02]  /*8a30*/  IMAD R43, R18, 0x5000, R43 ;  /* 0x00005000122b7824 */ /* 0x000fe400078e022b */
[----:B------:R-:W-:Y:S02]  /*8a40*/  IMAD R41, R41, 0x2, R16 ;  /* 0x0000000229297824 */ /* 0x000fe400078e0210 */
[----:B------:R-:W-:Y:S02]  /*8a50*/  @!P3 SHF.R.S32.HI R54, RZ, 0x1f, R51 ;  /* 0x0000001fff36b819 */ /* 0x000fe40000011433 */
[----:B------:R-:W-:-:S02]  /*8a60*/  LEA R44, R43, R16, 0x1 ;  /* 0x000000102b2c7211 */ /* 0x000fc400078e08ff */
[----:B------:R-:W2:Y:S01]  /*8a70*/  LDS.128 R40, [R41+0x24400] ;  /* 0x0244000029287984 */ /* 0x000ea20000000c00 */
[----:B------:R-:W-:-:S03]  /*8a80*/  @!P3 IADD3 R51, P4, P5, R38, R124, R51 ;  /* 0x0000007c2633b210 */ /* 0x000fc60007d9e033 */
[----:B------:R-:W3:Y:S01]  /*8a90*/  LDS.128 R44, [R44+0x24400] ;  /* 0x024400002c2c7984 */ /* 0x000ee20000000c00 */
[----:B------:R-:W-:Y:S02]  /*8aa0*/  @!P3 IADD3.X R54, R37, R52, R54, P4, P5 ;  /* 0x000000342536b210 */ /* 0x000fe400027ea436 */
[----:B------:R-:W-:Y:S02]  /*8ab0*/  ISETP.GE.AND P5, PT, R17, R116, PT ;  /* 0x000000741100720c */ /* 0x000fe40003fa6270 */
[----:B------:R-:W-:-:S04]  /*8ac0*/  @!P3 LEA R50, P4, R51, R118, 0x1 ;  /* 0x000000763332b211 */ /* 0x000fc800078808ff */
[----:B------:R-:W-:-:S07]  /*8ad0*/  @!P3 LEA.HI.X R51, R51, R119, R54, 0x1, P4 ;  /* 0x000000773333b211 */ /* 0x000fce00020f0c36 */
[----:B------:R-:W-:Y:S05]  /*8ae0*/  @P5 BRA `(.L_x_2383) ;  /* 0x00000004005c5947 */ /* 0x000fea0003800000 */
[----:B--2---:R-:W-:Y:S01]  /*8af0*/  IMAD.MOV.U32 R57, RZ, RZ, R40 ;  /* 0x000000ffff397224 */ /* 0x004fe200078e0028 */
[----:B------:R-:W-:Y:S01]  /*8b00*/  SHF.R.U32.HI R62, RZ, 0x10, R85 ;  /* 0x00000010ff3e7819 */ /* 0x000fe20000011655 */
[----:B---3--:R-:W-:Y:S01]  /*8b10*/  IMAD.MOV.U32 R40, RZ, RZ, R45 ;  /* 0x000000ffff287224 */ /* 0x008fe200078e002d */
[----:B------:R-:W-:Y:S01]  /*8b20*/  MOV R58, R44 ;  /* 0x0000002c003a7202 */ /* 0x000fe20000000f00 */
[----:B------:R-:W-:Y:S01]  /*8b30*/  IMAD.MOV.U32 R59, RZ, RZ, R47 ;  /* 0x000000ffff3b7224 */ /* 0x000fe200078e002f */
[----:B------:R-:W-:Y:S01]  /*8b40*/  SHF.R.U32.HI R60, RZ, 0x10, R77 ;  /* 0x00000010ff3c7819 */ /* 0x000fe2000001164d */
[----:B------:R-:W-:Y:S01]  /*8b50*/  HADD2.F32 R63, -RZ, R155.H1_H1 ;  /* 0x3000009bff3f7230 */ /* 0x000fe20000004100 */
[--C-:B------:R-:W-:Y:S01]  /*8b60*/  SHF.R.U64 R54, R86, 0x10, R87.reuse ;  /* 0x0000001056367819 */ /* 0x100fe20000001257 */
[--C-:B------:R-:W-:Y:S01]  /*8b70*/  HADD2.F32 R44, -RZ, R40.reuse.H0_H0 ;  /* 0x20000028ff2c7230 */ /* 0x100fe20000004100 */
[----:B------:R-:W-:Y:S01]  /*8b80*/  SHF.R.U32.HI R86, RZ, 0x10, R87 ;  /* 0x00000010ff567819 */ /* 0x000fe20000011657 */
[----:B------:R-:W-:Y:S01]  /*8b90*/  HADD2.F32 R47, -RZ, R40.H1_H1 ;  /* 0x30000028ff2f7230 */ /* 0x000fe20000004100 */
[----:B------:R-:W-:Y:S01]  /*8ba0*/  SHF.R.U64 R53, R78, 0x10, R79 ;  /* 0x000000104e357819 */ /* 0x000fe2000000124f */
[----:B------:R-:W-:Y:S01]  /*8bb0*/  IMAD.MOV.U32 R45, RZ, RZ, R43 ;  /* 0x000000ffff2d7224 */ /* 0x000fe200078e002b */
[----:B------:R-:W-:Y:S01]  /*8bc0*/  SHF.R.U32.HI R78, RZ, 0x10, R79 ;  /* 0x00000010ff4e7819 */ /* 0x000fe2000001164f */
[--C-:B------:R-:W-:Y:S01]  /*8bd0*/  HADD2.F32 R40, -RZ, R41.reuse.H0_H0 ;  /* 0x20000029ff287230 */ /* 0x100fe20000004100 */
[----:B------:R-:W-:Y:S01]  /*8be0*/  SHF.R.U64 R56, R84, 0x10, R85 ;  /* 0x0000001054387819 */ /* 0x000fe20000001255 */
[----:B------:R-:W-:Y:S01]  /*8bf0*/  HADD2.F32 R62, -RZ, R62.H0_H0 ;  /* 0x2000003eff3e7230 */ /* 0x000fe20000004100 */
[----:B------:R-:W-:Y:S01]  /*8c00*/  SHF.R.U64 R55, R76, 0x10, R77 ;  /* 0x000000104c377819 */ /* 0x000fe2000000124d */
        /* <DEDUP_REMOVED lines=11> */
[----:B------:R-:W-:-:S02]  /*8cc0*/  HADD2.F32 R60, -RZ, R59.H0_H0 ;  /* 0x2000003bff3c7230 */ /* 0x000fc40000004100 */
[----:B------:R-:W-:Y:S01]  /*8cd0*/  HADD2.F32 R59, -RZ, R59.H1_H1 ;  /* 0x3000003bff3b7230 */ /* 0x000fe20000004100 */
[----:B------:R-:W-:Y:S01]  /*8ce0*/  F2FP.F16.F32.PACK_AB R43, R43, R40 ;  /* 0x000000282b2b723e */ /* 0x000fe200000000ff */
[--C-:B------:R-:W-:Y:S02]  /*8cf0*/  HADD2.F32 R47, -RZ, R45.reuse.H0_H0 ;  /* 0x2000002dff2f7230 */ /* 0x100fe40000004100 */
[----:B------:R-:W-:Y:S02]  /*8d00*/  HADD2.F32 R64, -RZ, R86.H0_H0 ;  /* 0x20000056ff407230 */ /* 0x000fe40000004100 */
[----:B------:R-:W-:Y:S02]  /*8d10*/  HADD2.F32 R63, -RZ, R154.H1_H1 ;  /* 0x3000009aff3f7230 */ /* 0x000fe40000004100 */
[----:B------:R-:W-:Y:S02]  /*8d20*/  HADD2.F32 R45, -RZ, R45.H1_H1 ;  /* 0x3000002dff2d7230 */ /* 0x000fe40000004100 */
[----:B------:R-:W-:Y:S01]  /*8d30*/  FMUL.FTZ R68, R59, R64 ;  /* 0x000000403b447220 */ /* 0x000fe20000410000 */
[----:B------:R-:W-:-:S02]  /*8d40*/  HADD2.F32 R61, -RZ, R152.H1_H1 ;  /* 0x30000098ff3d7230 */ /* 0x000fc40000004100 */
[-C--:B------:R-:W-:Y:S01]  /*8d50*/  FMUL.FTZ R66, R60, R63.reuse ;  /* 0x0000003f3c427220 */ /* 0x080fe20000410000 */
        /* <DEDUP_REMOVED lines=9> */
[--C-:B------:R-:W-:Y:S01]  /*8df0*/  HADD2.F32 R45, -RZ, R57.reuse.H0_H0 ;  /* 0x20000039ff2d7230 */ /* 0x100fe20000004100 */
[----:B------:R-:W-:Y:S01]  /*8e00*/  F2FP.F16.F32.PACK_AB R63, R68, R63 ;  /* 0x0000003f443f723e */ /* 0x000fe200000000ff */
[----:B------:R-:W-:Y:S02]  /*8e10*/  HADD2.F32 R56, -RZ, R56.H0_H0 ;  /* 0x20000038ff387230 */ /* 0x000fe40000004100 */
[-C--:B------:R-:W-:Y:S01]  /*8e20*/  FMUL.FTZ R64, R47, R62.reuse ;  /* 0x0000003e2f407220 */ /* 0x080fe20000410000 */
[----:B------:R-:W-:Y:S02]  /*8e30*/  HADD2.F32 R58, -RZ, R58.H1_H1 ;  /* 0x3000003aff3a7230 */ /* 0x000fe40000004100 */
[----:B------:R-:W-:Y:S01]  /*8e40*/  FMUL.FTZ R62, R45, R62 ;  /* 0x0000003e2d3e7220 */ /* 0x000fe20000410000 */
[----:B------:R-:W-:Y:S02]  /*8e50*/  HADD2.F32 R57, -RZ, R57.H1_H1 ;  /* 0x30000039ff397230 */ /* 0x000fe40000004100 */
[----:B------:R-:W-:-:S02]  /*8e60*/  HADD2.F32 R60, -RZ, R153.H0_H0 ;  /* 0x20000099ff3c7230 */ /* 0x000fc40000004100 */
        /* <DEDUP_REMOVED lines=31> */
.L_x_2383:
[----:B------:R-:W-:Y:S05]  /*9060*/  BSYNC B2 ;  /* 0x0000000000027941 */ /* 0x000fea0003800000 */
.L_x_2382:
[----:B--2---:R2:W-:Y:S04]  /*9070*/  STG.E.128 desc[UR60][R48.64], R40 ;  /* 0x0000002830007986 */ /* 0x0045e8000c101d3c */
[----:B---3--:R2:W-:Y:S02]  /*9080*/  @!P3 STG.E.128 desc[UR60][R50.64], R44 ;  /* 0x0000002c3200b986 */ /* 0x0085e4000c101d3c */
.L_x_2381:
[----:B------:R-:W-:Y:S05]  /*9090*/  BSYNC B1 ;  /* 0x0000000000017941 */ /* 0x000fea0003800000 */
.L_x_2380:
        /* <DEDUP_REMOVED lines=11> */
[----:B------:R-:W-:Y:S01]  /*9150*/  SHF.R.S32.HI R40, RZ, 0x1f, R41 ;  /* 0x0000001fff287819 */ /* 0x000fe20000011429 */
[----:B------:R-:W-:Y:S01]  /*9160*/  IMAD.SHL.U32 R51, R41, 0x8, RZ ;  /* 0x0000000829337824 */ /* 0x000fe200078e00ff */
[----:B------:R-:W-:Y:S02]  /*9170*/  LEA.HI.X R49, R49, R119, R50, 0x1, P3 ;  /* 0x0000007731317211 */ /* 0x000fe400018f0c32 */
[----:B------:R-:W-:Y:S02]  /*9180*/  LEA.HI R40, R40, R41, RZ, 0x3 ;  /* 0x0000002928287211 */ /* 0x000fe400078f18ff */
[----:B------:R-:W-:-:S02]  /*9190*/  LOP3.LUT R41, R228, 0x38, R51, 0xf8, !PT ;  /* 0x00000038e4297812 */ /* 0x000fc400078ef833 */
[----:B------:R-:W-:Y:S02]  /*91a0*/  SHF.R.S32.HI R40, RZ, 0x3, R40 ;  /* 0x00000003ff287819 */ /* 0x000fe40000011428 */
[----:B------:R-:W-:-:S03]  /*91b0*/  LOP3.LUT R41, R41, R232, RZ, 0x3c, !PT ;  /* 0x000000e829297212 */ /* 0x000fc600078e3cff */
[----:B------:R-:W-:-:S05]  /*91c0*/  IMAD R40, R40, 0x1400, R231 ;  /* 0x0000140028287824 */ /* 0x000fca00078e02e7 */
[----:B------:R-:W-:Y:S01]  /*91d0*/  IADD3 R43, R40, R41, RZ ;  /* 0x00000029282b7210 */ /* 0x000fe20007ffe0ff */
[----:B------:R-:W-:-:S04]  /*91e0*/  IMAD R41, R18, 0x5000, R132 ;  /* 0x0000500012297824 */ /* 0x000fc800078e0284 */
[----:B------:R-:W-:Y:S02]  /*91f0*/  IMAD R43, R18, 0x5000, R43 ;  /* 0x00005000122b7824 */ /* 0x000fe400078e022b */
[--C-:B------:R-:W-:Y:S02]  /*9200*/  IMAD R41, R41, 0x2, R16.reuse ;  /* 0x0000000229297824 */ /* 0x100fe400078e0210 */
[----:B------:R-:W-:-:S04]  /*9210*/  IMAD R44, R43, 0x2, R16 ;  /* 0x000000022b2c7824 */ /* 0x000fc800078e0210 */
[----:B------:R-:W2:Y:S04]  /*9220*/  LDS.128 R40, [R41+0x24400] ;  /* 0x0244000029287984 */ /* 0x000ea80000000c00 */
[----:B------:R-:W3:Y:S01]  /*9230*/  LDS.128 R44, [R44+0x24400] ;  /* 0x024400002c2c7984 */ /* 0x000ee20000000c00 */
[----:B------:R-:W-:Y:S05]  /*9240*/  @P4 BRA `(.L_x_2385) ;  /* 0x0000000400584947 */ /* 0x000fea0003800000 */
[----:B------:R-:W-:Y:S01]  /*9250*/  SHF.R.U32.HI R58, RZ, 0x10, R81 ;  /* 0x00000010ff3a7819 */ /* 0x000fe20000011651 */
[----:B---3--:R-:W-:Y:S01]  /*9260*/  IMAD.MOV.U32 R54, RZ, RZ, R46 ;  /* 0x000000ffff367224 */ /* 0x008fe200078e002e */
[----:B------:R-:W-:Y:S01]  /*9270*/  MOV R53, R44 ;  /* 0x0000002c00357202 */ /* 0x000fe20000000f00 */
[----:B--2---:R-:W-:Y:S01]  /*9280*/  IMAD.MOV.U32 R44, RZ, RZ, R42 ;  /* 0x000000ffff2c7224 */ /* 0x004fe200078e002a */
        /* <DEDUP_REMOVED lines=23> */
[----:B------:R-:W-:Y:S01]  /*9400*/  HADD2.F32 R41, -RZ, R43.H0_H0 ;  /* 0x2000002bff297230 */ /* 0x000fe20000004100 */
[----:B------:R-:W-:Y:S01]  /*9410*/  SHF.R.U64 R66, R80, 0x10, R81 ;  /* 0x0000001050427819 */ /* 0x000fe20000001251 */
        /* <DEDUP_REMOVED lines=10> */
[----:B------:R-:W-:Y:S01]  /*94c0*/  FFMA.FTZ R62, R41, R45, -R62 ;  /* 0x0000002d293e7223 */ /* 0x000fe2000001083e */
[C---:B------:R-:W-:Y:S01]  /*94d0*/  FMUL.FTZ R56, R43.reuse, R56 ;  /* 0x000000382b387220 */ /* 0x040fe20000410000 */
[----:B------:R-:W-:Y:S02]  /*94e0*/  HADD2.F32 R151, -RZ, R151.H0_H0 ;  /* 0x20000097ff977230 */ /* 0x000fe40000004100 */
[-C--:B------:R-:W-:Y:S01]  /*94f0*/  FFMA.FTZ R63, R43, R46.reuse, -R64 ;  /* 0x0000002e2b3f7223 */ /* 0x080fe20000010840 */
[--C-:B------:R-:W-:Y:S02]  /*9500*/  HADD2.F32 R42, -RZ, R53.reuse.H0_H0 ;  /* 0x20000035ff2a7230 */ /* 0x100fe40000004100 */
[----:B------:R-:W-:Y:S01]  /*9510*/  FFMA.FTZ R64, R47, R46, R56 ;  /* 0x0000002e2f407223 */ /* 0x000fe20000010038 */
[----:B------:R-:W-:Y:S01]  /*9520*/  HADD2.F32 R45, -RZ, R66.H0_H0 ;  /* 0x20000042ff2d7230 */ /* 0x000fe20000004100 */
[----:B------:R-:W-:Y:S01]  /*9530*/  F2FP.F16.F32.PACK_AB R57, R58, R57 ;  /* 0x000000393a39723e */ /* 0x000fe200000000ff */
[----:B------:R-:W-:-:S02]  /*9540*/  HADD2.F32 R53, -RZ, R53.H1_H1 ;  /* 0x30000035ff357230 */ /* 0x000fc40000004100 */
[----:B------:R-:W-:Y:S01]  /*9550*/  FMUL.FTZ R46, R42, R151 ;  /* 0x000000972a2e7220 */ /* 0x000fe20000410000 */
[----:B------:R-:W-:Y:S01]  /*9560*/  HADD2.F32 R149, -RZ, R149.H0_H0 ;  /* 0x20000095ff957230 */ /* 0x000fe20000004100 */
[----:B------:R-:W-:Y:S01]  /*9570*/  F2FP.F16.F32.PACK_AB R61, R64, R61 ;  /* 0x0000003d403d723e */ /* 0x000fe200000000ff */
[--C-:B------:R-:W-:Y:S02]  /*9580*/  HADD2.F32 R41, -RZ, R40.reuse.H0_H0 ;  /* 0x20000028ff297230 */ /* 0x100fe40000004100 */
[----:B------:R-:W-:Y:S01]  /*9590*/  FMUL.FTZ R47, R53, R45 ;  /* 0x0000002d352f7220 */ /* 0x000fe20000410000 */
[----:B------:R-:W-:Y:S02]  /*95a0*/  HADD2.F32 R40, -RZ, R40.H1_H1 ;  /* 0x30000028ff287230 */ /* 0x000fe40000004100 */
[----:B------:R-:W-:Y:S02]  /*95b0*/  HADD2.F32 R43, -RZ, R67.H0_H0 ;  /* 0x20000043ff2b7230 */ /* 0x000fe40000004100 */
[C---:B------:R-:W-:Y:S01]  /*95c0*/  FMUL.FTZ R151, R41.reuse, R151 ;  /* 0x0000009729977220 */ /* 0x040fe20000410000 */
[----:B------:R-:W-:Y:S01]  /*95d0*/  FFMA.FTZ R46, R41, R149, -R46 ;  /* 0x00000095292e7223 */ /* 0x000fe2000001082e */
[----:B------:R-:W-:Y:S01]  /*95e0*/  FMUL.FTZ R56, R40, R45 ;  /* 0x0000002d28387220 */ /* 0x000fe20000410000 */
[----:B------:R-:W-:-:S02]  /*95f0*/  HADD2.F32 R41, -RZ, R54.H0_H0 ;  /* 0x20000036ff297230 */ /* 0x000fc40000004100 */
[-C--:B------:R-:W-:Y:S01]  /*9600*/  FFMA.FTZ R47, R40, R43.reuse, -R47 ;  /* 0x0000002b282f7223 */ /* 0x080fe2000001082f */
[----:B------:R-:W-:Y:S02]  /*9610*/  HADD2.F32 R150, -RZ, R150.H0_H0 ;  /* 0x20000096ff967230 */ /* 0x000fe40000004100 */
[----:B------:R-:W-:Y:S01]  /*9620*/  FFMA.FTZ R56, R53, R43, R56 ;  /* 0x0000002b35387223 */ /* 0x000fe20000010038 */
[----:B------:R-:W-:Y:S02]  /*9630*/  HADD2.F32 R45, -RZ, R65.H0_H0 ;  /* 0x20000041ff2d7230 */ /* 0x000fe40000004100 */
[----:B------:R-:W-:Y:S01]  /*9640*/  FFMA.FTZ R151, R42, R149, R151 ;  /* 0x000000952a977223 */ /* 0x000fe20000010097 */
[----:B------:R-:W-:Y:S02]  /*9650*/  HADD2.F32 R40, -RZ, R44.H0_H0 ;  /* 0x2000002cff287230 */ /* 0x000fe40000004100 */
[----:B------:R-:W-:Y:S01]  /*9660*/  FMUL.FTZ R53, R41, R150 ;  /* 0x0000009629357220 */ /* 0x000fe20000410000 */
[----:B------:R-:W-:-:S02]  /*9670*/  HADD2.F32 R54, -RZ, R54.H1_H1 ;  /* 0x30000036ff367230 */ /* 0x000fc40000004100 */
        /* <DEDUP_REMOVED lines=19> */
.L_x_2385:
[----:B------:R-:W-:Y:S05]  /*97b0*/  BSYNC B1 ;  /* 0x0000000000017941 */ /* 0x000fea0003800000 */
.L_x_2384:
[----:B--2---:R2:W-:Y:S01]  /*97c0*/  STG.E.128 desc[UR60][R48.64], R40 ;  /* 0x0000002830007986 */ /* 0x0045e2000c101d3c */
[----:B------:R-:W-:-:S13]  /*97d0*/  ISETP.GE.AND P3, PT, R51, R145, PT ;  /* 0x000000913300720c */ /* 0x000fda0003f66270 */
[----:B------:R-:W-:Y:S05]  /*97e0*/  @P3 BRA `(.L_x_2340) ;  /* 0x00000004000c3947 */ /* 0x000fea0003800000 */
[--C-:B------:R-:W-:Y:S02]  /*97f0*/  IADD3 R124, P3, P4, R38, R124, R51.reuse ;  /* 0x0000007c267c7210 */ /* 0x100fe40007c7e033 */
[----:B------:R-:W-:-:S04]  /*9800*/  SHF.R.S32.HI R51, RZ, 0x1f, R51 ;  /* 0x0000001fff337819 */ /* 0x000fc80000011433 */
[----:B------:R-:W-:Y:S02]  /*9810*/  IADD3.X R52, R37, R52, R51, P3, P4 ;  /* 0x0000003425347210 */ /* 0x000fe40001fe8433 */
[----:B------:R-:W-:-:S04]  /*9820*/  LEA R118, P3, R124, R118, 0x1 ;  /* 0x000000767c767211 */ /* 0x000fc800078608ff */
[----:B------:R-:W-:-:S05]  /*9830*/  LEA.HI.X R119, R124, R119, R52, 0x1, P3 ;  /* 0x000000777c777211 */ /* 0x000fca00018f0c34 */
[----:B---3--:R3:W-:Y:S01]  /*9840*/  STG.E.128 desc[UR60][R118.64], R44 ;  /* 0x0000002c76007986 */ /* 0x0087e2000c101d3c */
[----:B------:R-:W-:Y:S05]  /*9850*/  BRA `(.L_x_2340) ;  /* 0x0000000000f07947 */ /* 0x000fea0003800000 */
.L_x_2297:
[----:B------:R-:W2:Y:S02]  /*9860*/  LDL R40, [R1+0x60] ;  /* 0x0000600001287983 */ /* 0x000ea40000100800 */
[----:B--2---:R-:W-:-:S13]  /*9870*/  R2UR UR4, R40 ;  /* 0x00000000280472ca */ /* 0x004fda00000e0000 */
[----:B------:R-:W-:-:S06]  /*9880*/  UISETP.NE.AND UP0, UPT, UR4, 0x3, UPT ;  /* 0x000000030400788c */ /* 0x000fcc000bf05270 */
[----:B------:R-:W-:-:S13]  /*9890*/  PLOP3.LUT P2, PT, PT, PT, UP0, 0x80, 0x0 ;  /* 0x000000000000781c */ /* 0x000fda0003f4f008 */
[----:B------:R-:W-:Y:S05]  /*98a0*/  @!P2 BRA `(.L_x_2386) ;  /* 0x000000000004a947 */ /* 0x000fea0003800000 */
[----:B------:R-:W-:Y:S01]  /*98b0*/  BPT.TRAP 0x1 ;  /* 0x000000040000795c */ /* 0x000fe20000300000 */
.L_x_2386:
        /* <DEDUP_REMOVED lines=8> */
.L_x_2675:
[----:B------:R-:W-:Y:S05]  /*9940*/  BSYNC B1 ;  /* 0x0000000000017941 */ /* 0x000fea0003800000 */
.L_x_2387:
[----:B------:R-:W-:Y:S04]  /*9950*/  BSSY B1, `(.L_x_2389) ;  /* 0x000000e000017945 */ /* 0x000fe80003800000 */
[----:B------:R-:W-:Y:S05]  /*9960*/  @P4 BRA `(.L_x_2390) ;  /* 0x0000000000304947 */ /* 0x000fea0003800000 */
[----:B------:R-:W-:Y:S02]  /*9970*/  ISETP.NE.AND P5, PT, R26, RZ, PT ;  /* 0x000000ff1a00720c */ /* 0x000fe40003fa5270 */
        /* <DEDUP_REMOVED lines=11> */
.L_x_2390:
[----:B------:R-:W-:Y:S05]  /*9a30*/  BSYNC B1 ;  /* 0x0000000000017941 */ /* 0x000fea0003800000 */
.L_x_2389:
[----:B------:R-:W-:Y:S01]  /*9a40*/  ISETP.GE.AND P3, PT, R218, R3, PT ;  /* 0x00000003da00720c */ /* 0x000fe20003f66270 */
[----:B------:R-:W-:-:S12]  /*9a50*/  BSSY B1, `(.L_x_2391) ;  /* 0x000000e000017945 */ /* 0x000fd80003800000 */
[----:B------:R-:W-:Y:S05]  /*9a60*/  @P3 BRA `(.L_x_2392) ;  /* 0x0000000000303947 */ /* 0x000fea0003800000 */
[----:B------:R-:W-:Y:S02]  /*9a70*/  ISETP.NE.AND P5, PT, R26, RZ, PT ;  /* 0x000000ff1a00720c */ /* 0x000fe40003fa5270 */
        /* <DEDUP_REMOVED lines=11> */
.L_x_2392:
[----:B------:R-:W-:Y:S05]  /*9b30*/  BSYNC B1 ;  /* 0x0000000000017941 */ /* 0x000fea0003800000 */
.L_x_2391:
[----:B------:R-:W-:-:S13]  /*9b40*/  ISETP.GE.AND P3, PT, R220, R3, PT ;  /* 0x00000003dc00720c */ /* 0x000fda0003f66270 */
[----:B------:R-:W-:Y:S05]  /*9b50*/  @P3 BRA `(.L_x_2340) ;  /* 0x0000000000303947 */ /* 0x000fea0003800000 */
[----:B------:R-:W-:Y:S02]  /*9b60*/  ISETP.NE.AND P5, PT, R26, RZ, PT ;  /* 0x000000ff1a00720c */ /* 0x000fe40003fa5270 */
        /* <DEDUP_REMOVED lines=11> */
.L_x_2340:
[----:B------:R-:W-:Y:S05]  /*9c20*/  BSYNC B0 ;  /* 0x0000000000007941 */ /* 0x000fea0003800000 */
.L_x_2296:
        /* <DEDUP_REMOVED lines=17> */
.L_x_2394:
[----:B------:R-:W-:Y:S05]  /*9d40*/  BSYNC B0 ;  /* 0x0000000000007941 */ /* 0x000fea0003800000 */
.L_x_2393:
[----:B------:R-:W2:Y:S01]  /*9d50*/  SYNCS.PHASECHK.TRANS64.TRYWAIT P2, [R0+URZ+0x388b0], R115 ;  /* 0x0388b073000075a7 */ /* 0x000ea2000804017f */
[----:B------:R-:W-:Y:S01]  /*9d60*/  ULDC.64 UR6, c[0x0][0x318] ;  /* 0x0000c60000067ab9 */ /* 0x000fe20000000a00 */
[----:B------:R-:W-:Y:S01]  /*9d70*/  ULDC.64 UR4, c[0x0][0x308] ;  /* 0x0000c20000047ab9 */ /* 0x000fe20000000a00 */
[----:B-1----:R-:W-:Y:S01]  /*9d80*/  IMAD.U32 R40, RZ, RZ, UR6 ;  /* 0x00000006ff287e24 */ /* 0x002fe2000f8e00ff */
[----:B------:R-:W-:Y:S01]  /*9d90*/  MOV R42, UR7 ;  /* 0x00000007002a7c02 */ /* 0x000fe20008000f00 */
[----:B------:R-:W-:Y:S01]  /*9da0*/  IMAD.U32 R41, RZ, RZ, UR4 ;  /* 0x00000004ff297e24 */ /* 0x000fe2000f8e00ff */
[----:B------:R-:W-:Y:S01]  /*9db0*/  BSSY B0, `(.L_x_2395) ;  /* 0x0000009000007945 */ /* 0x000fe20003800000 */
[----:B------:R-:W-:Y:S01]  /*9dc0*/  ISETP.GE.AND P4, PT, R22, R3, PT ;  /* 0x000000031600720c */ /* 0x000fe20003f86270 */
[----:B------:R1:W-:Y:S01]  /*9dd0*/  STL [R1+0x5c], R40 ;  /* 0x00005c2801007387 */ /* 0x0003e20000100800 */
[----:B------:R-:W-:-:S03]  /*9de0*/  IMAD.WIDE R52, R24, 0x50, R112 ;  /* 0x0000005018347825 */ /* 0x000fc600078e0270 */
[----:B------:R3:W-:Y:S01]  /*9df0*/  STL [R1+0x58], R42 ;  /* 0x0000582a01007387 */ /* 0x0007e20000100800 */
[----:B-1----:R-:W-:-:S05]  /*9e00*/  IMAD.U32 R40, RZ, RZ, UR5 ;  /* 0x00000005ff287e24 */ /* 0x002fca000f8e00ff */
[----:B------:R3:W-:Y:S04]  /*9e10*/  STL [R1+0x50], R40 ;  /* 0x0000502801007387 */ /* 0x0007e80000100800 */
[----:B------:R3:W-:Y:S02]  /*9e20*/  STL [R1+0x54], R41 ;  /* 0x0000542901007387 */ /* 0x0007e40000100800 */
[----:B--23--:R-:W-:Y:S05]  /*9e30*/  @!P2 BRA `(.L_x_2396) ;  /* 0x00000240001ca947 */ /* 0x00cfea0003800000 */
.L_x_2676:
[----:B------:R-:W-:Y:S05]  /*9e40*/  BSYNC B0 ;  /* 0x0000000000007941 */ /* 0x000fea0003800000 */
.L_x_2395:
[----:B------:R-:W-:Y:S04]  /*9e50*/  BSSY B0, `(.L_x_2397) ;  /* 0x0000021000007945 */ /* 0x000fe80003800000 */
[----:B------:R-:W-:Y:S05]  /*9e60*/  @P4 BRA `(.L_x_2398) ;  /* 0x00000000007c4947 */ /* 0x000fea0003800000 */
[----:B------:R-:W2:Y:S01]  /*9e70*/  LDL R43, [R1+0x5c] ;  /* 0x00005c00012b7983 */ /* 0x000ea20000100800 */
[----:B------:R-:W-:-:S03]  /*9e80*/  ULDC UR4, c[0x0][0x2e4] ;  /* 0x0000b90000047ab9 */ /* 0x000fc60000000800 */
[----:B------:R-:W3:Y:S04]  /*9e90*/  LDL R42, [R1+0x58] ;  /* 0x00005800012a7983 */ /* 0x000ee80000100800 */
[----:B------:R-:W4:Y:S04]  /*9ea0*/  LDL R41, [R1+0x54] ;  /* 0x0000540001297983 */ /* 0x000f280000100800 */
[----:B------:R-:W5:Y:S01]  /*9eb0*/  LDL R40, [R1+0x50] ;  /* 0x0000500001287983 */ /* 0x000f620000100800 */
[C---:B------:R-:W-:Y:S01]  /*9ec0*/  ISETP.GE.AND P5, PT, R17.reuse, UR4, PT ;  /* 0x0000000411007c0c */ /* 0x040fe2000bfa6270 */
[----:B------:R-:W-:Y:S01]  /*9ed0*/  IMAD.MOV.U32 R45, RZ, RZ, R5 ;  /* 0x000000ffff2d7224 */ /* 0x000fe200078e0005 */
[----:B------:R-:W-:Y:S01]  /*9ee0*/  MOV R44, R96 ;  /* 0x00000060002c7202 */ /* 0x000fe20000000f00 */
[C---:B------:R-:W-:Y:S01]  /*9ef0*/  VIADD R46, R17.reuse, 0xc0 ;  /* 0x000000c0112e7836 */ /* 0x040fe20000000000 */
[----:B------:R-:W-:-:S02]  /*9f00*/  IADD3 R48, R17, 0x80, RZ ;  /* 0x0000008011307810 */ /* 0x000fc40007ffe0ff */
[----:B------:R-:W-:Y:S02]  /*9f10*/  ISETP.GE.AND P4, PT, R19, UR4, PT ;  /* 0x0000000413007c0c */ /* 0x000fe4000bf86270 */
[----:B--2---:R-:W-:Y:S02]  /*9f20*/  R2UR UR8, R43 ;  /* 0x000000002b0872ca */ /* 0x004fe400000e0000 */
[----:B---3--:R-:W-:Y:S02]  /*9f30*/  R2UR UR7, R42 ;  /* 0x000000002a0772ca */ /* 0x008fe400000e0000 */
[----:B----4-:R-:W-:Y:S02]  /*9f40*/  R2UR UR6, R41 ;  /* 0x00000000290672ca */ /* 0x010fe400000e0000 */
[----:B-----5:R-:W-:-:S07]  /*9f50*/  R2UR UR5, R40 ;  /* 0x00000000280572ca */ /* 0x020fce00000e0000 */
[----:B------:R-:W-:Y:S01]  /*9f60*/  IMAD R47, R53, UR8, RZ ;  /* 0x00000008352f7c24 */ /* 0x000fe2000f8e02ff */
[----:B------:R-:W2:Y:S01]  /*9f70*/  @!P5 LDS.128 R40, [R4+0x400] ;  /* 0x000400000428d984 */ /* 0x000ea20000000c00 */
[----:B------:R-:W-:-:S04]  /*9f80*/  IMAD.WIDE.U32 R44, R52, UR8, R44 ;  /* 0x00000008342c7c25 */ /* 0x000fc8000f8e002c */
[----:B------:R-:W-:Y:S01]  /*9f90*/  IMAD R47, R52, UR7, R47 ;  /* 0x00000007342f7c24 */ /* 0x000fe2000f8e022f */
[----:B------:R-:W-:-:S03]  /*9fa0*/  LEA R54, P2, R44, UR6, 0x1 ;  /* 0x000000062c367c11 */ /* 0x000fc6000f8408ff */
[----:B------:R-:W-:-:S05]  /*9fb0*/  IMAD.IADD R45, R45, 0x1, R47 ;  /* 0x000000012d2d7824 */ /* 0x000fca00078e022f */
        /* <DEDUP_REMOVED lines=10> */
.L_x_2398:
[----:B------:R-:W-:Y:S05]  /*a060*/  BSYNC B0 ;  /* 0x0000000000007941 */ /* 0x000fea0003800000 */
.L_x_2397:
[----:B------:R3:W5:Y:S04]  /*a070*/  LDL R61, [R1+0x5c] ;  /* 0x00005c00013d7983 */ /* 0x0007680000100800 */
[----:B------:R3:W5:Y:S04]  /*a080*/  LDL R60, [R1+0x58] ;  /* 0x00005800013c7983 */ /* 0x0007680000100800 */
[----:B------:R3:W5:Y:S04]  /*a090*/  LDL R59, [R1+0x54] ;  /* 0x00005400013b7983 */ /* 0x0007680000100800 */
[----:B------:R3:W5:Y:S01]  /*a0a0*/  LDL R58, [R1+0x50] ;  /* 0x00005000013a7983 */ /* 0x0007620000100800 */
[----:B------:R-:W-:Y:S01]  /*a0b0*/  ISETP.GE.AND P2, PT, R218, R3, PT ;  /* 0x00000003da00720c */ /* 0x000fe20003f46270 */
[----:B------:R-:W-:Y:S01]  /*a0c0*/  BSSY B0, `(.L_x_2399) ;  /* 0x000001f000007945 */ /* 0x000fe20003800000 */
[C---:B------:R-:W-:Y:S01]  /*a0d0*/  VIADD R56, R17.reuse, 0xc0 ;  /* 0x000000c011387836 */ /* 0x040fe20000000000 */
[----:B------:R-:W-:-:S10]  /*a0e0*/  IADD3 R57, R17, 0x80, RZ ;  /* 0x0000008011397810 */ /* 0x000fd40007ffe0ff */
[----:B---3--:R-:W-:Y:S05]  /*a0f0*/  @P2 BRA `(.L_x_2400) ;  /* 0x00000000006c2947 */ /* 0x008fea0003800000 */
[----:B------:R-:W-:Y:S01]  /*a100*/  ULDC UR4, c[0x0][0x2e4] ;  /* 0x0000b90000047ab9 */ /* 0x000fe20000000800 */
[----:B-----5:R-:W-:Y:S02]  /*a110*/  R2UR UR8, R61 ;  /* 0x000000003d0872ca */ /* 0x020fe400000e0000 */
[----:B------:R-:W-:Y:S02]  /*a120*/  ISETP.GE.AND P2, PT, R17, UR4, PT ;  /* 0x0000000411007c0c */ /* 0x000fe4000bf46270 */
[----:B--2---:R-:W-:Y:S02]  /*a130*/  IADD3 R47, P4, R52, 0x20, RZ ;  /* 0x00000020342f7810 */ /* 0x004fe40007f9e0ff */
[----:B------:R-:W-:Y:S02]  /*a140*/  R2UR UR7, R60 ;  /* 0x000000003c0772ca */ /* 0x000fe400000e0000 */
[----:B------:R-:W-:Y:S01]  /*a150*/  R2UR UR6, R59 ;  /* 0x000000003b0672ca */ /* 0x000fe200000e0000 */
[----:B------:R-:W-:Y:S01]  /*a160*/  IMAD.X R44, RZ, RZ, R53, P4 ;  /* 0x000000ffff2c7224 */ /* 0x000fe200020e0635 */
[----:B------:R-:W-:-:S02]  /*a170*/  MOV R45, R5 ;  /* 0x00000005002d7202 */ /* 0x000fc40000000f00 */
[----:B------:R-:W-:Y:S01]  /*a180*/  R2UR UR5, R58 ;  /* 0x000000003a0572ca */ /* 0x000fe200000e0000 */
[----:B------:R-:W-:Y:S01]  /*a190*/  IMAD R46, R44, UR8, RZ ;  /* 0x000000082c2e7c24 */ /* 0x000fe2000f8e02ff */
[----:B------:R-:W-:Y:S01]  /*a1a0*/  ISETP.GE.AND P5, PT, R19, UR4, PT ;  /* 0x0000000413007c0c */ /* 0x000fe2000bfa6270 */
[----:B------:R-:W2:Y:S01]  /*a1b0*/  @!P2 LDS.128 R40, [R4+0x1400] ;  /* 0x001400000428a984 */ /* 0x000ea20000000c00 */
[----:B------:R-:W-:-:S04]  /*a1c0*/  IMAD.MOV.U32 R44, RZ, RZ, R96 ;  /* 0x000000ffff2c7224 */ /* 0x000fc800078e0060 */
[----:B------:R-:W-:-:S04]  /*a1d0*/  IMAD.WIDE.U32 R44, R47, UR8, R44 ;  /* 0x000000082f2c7c25 */ /* 0x000fc8000f8e002c */
[----:B------:R-:W-:Y:S01]  /*a1e0*/  IMAD R47, R47, UR7, R46 ;  /* 0x000000072f2f7c24 */ /* 0x000fe2000f8e022e */
[----:B------:R-:W-:-:S03]  /*a1f0*/  LEA R54, P4, R44, UR6, 0x1 ;  /* 0x000000062c367c11 */ /* 0x000fc6000f8808ff */
[----:B------:R-:W-:-:S05]  /*a200*/  IMAD.IADD R45, R45, 0x1, R47 ;  /* 0x000000012d2d7824 */ /* 0x000fca00078e022f */
[----:B------:R-:W-:Y:S02]  /*a210*/  LEA.HI.X R55, R44, UR5, R45, 0x1, P4 ;  /* 0x000000052c377c11 */ /* 0x000fe4000a0f0c2d */
[----:B------:R-:W-:-:S13]  /*a220*/  ISETP.GE.AND P4, PT, R57, UR4, PT ;  /* 0x0000000439007c0c */ /* 0x000fda000bf86270 */
[----:B------:R-:W3:Y:S04]  /*a230*/  @!P4 LDS.128 R44, [R4+0x6400] ;  /* 0x00640000042cc984 */ /* 0x000ee80000000c00 */
[----:B--2---:R-:W-:Y:S01]  /*a240*/  @!P2 STG.E.128 desc[UR60][R54.64], R40 ;  /* 0x000000283600a986 */ /* 0x004fe2000c101d3c */
[----:B------:R-:W-:-:S03]  /*a250*/  ISETP.GE.AND P2, PT, R56, UR4, PT ;  /* 0x0000000438007c0c */ /* 0x000fc6000bf46270 */
[----:B------:R-:W2:Y:S10]  /*a260*/  @!P5 LDS.128 R40, [R4+0x3c00] ;  /* 0x003c00000428d984 */ /* 0x000eb40000000c00 */
[----:B------:R-:W4:Y:S04]  /*a270*/  @!P2 LDS.128 R48, [R4+0x8c00] ;  /* 0x008c00000430a984 */ /* 0x000f280000000c00 */
[----:B---3--:R3:W-:Y:S04]  /*a280*/  @!P4 STG.E.128 desc[UR60][R54.64+0x100], R44 ;  /* 0x0001002c3600c986 */ /* 0x0087e8000c101d3c */
[----:B--2---:R3:W-:Y:S04]  /*a290*/  @!P5 STG.E.128 desc[UR60][R54.64+0x80], R40 ;  /* 0x000080283600d986 */ /* 0x0047e8000c101d3c */
[----:B----4-:R3:W-:Y:S02]  /*a2a0*/  @!P2 STG.E.128 desc[UR60][R54.64+0x180], R48 ;  /* 0x000180303600a986 */ /* 0x0107e4000c101d3c */
.L_x_2400:
[----:B------:R-:W-:Y:S05]  /*a2b0*/  BSYNC B0 ;  /* 0x0000000000007941 */ /* 0x000fea0003800000 */
.L_x_2399:
[----:B------:R-:W-:Y:S01]  /*a2c0*/  ISETP.GE.AND P2, PT, R220, R3, PT ;  /* 0x00000003dc00720c */ /* 0x000fe20003f46270 */
[----:B------:R-:W-:-:S12]  /*a2d0*/  BSSY B0, `(.L_x_2401) ;  /* 0x000001d000007945 */ /* 0x000fd80003800000 */
[----:B------:R-:W-:Y:S05]  /*a2e0*/  @P2 BRA `(.L_x_2402) ;  /* 0x00000000006c2947 */ /* 0x000fea0003800000 */
[----:B------:R-:W-:Y:S01]  /*a2f0*/  ULDC UR4, c[0x0][0x2e4] ;  /* 0x0000b90000047ab9 */ /* 0x000fe20000000800 */
[----:B-----5:R-:W-:Y:S01]  /*a300*/  R2UR UR8, R61 ;  /* 0x000000003d0872ca */ /* 0x020fe200000e0000 */
[----:B--23--:R-:W-:Y:S01]  /*a310*/  IMAD.MOV.U32 R45, RZ, RZ, R5 ;  /* 0x000000ffff2d7224 */ /* 0x00cfe200078e0005 */
[----:B------:R-:W-:Y:S02]  /*a320*/  ISETP.GE.AND P2, PT, R17, UR4, PT ;  /* 0x0000000411007c0c */ /* 0x000fe4000bf46270 */
[----:B------:R-:W-:Y:S02]  /*a330*/  R2UR UR7, R60 ;  /* 0x000000003c0772ca */ /* 0x000fe400000e0000 */
[----:B------:R-:W-:Y:S02]  /*a340*/  IADD3 R3, P4, R52, 0x40, RZ ;  /* 0x0000004034037810 */ /* 0x000fe40007f9e0ff */
[----:B------:R-:W-:Y:S02]  /*a350*/  R2UR UR6, R59 ;  /* 0x000000003b0672ca */ /* 0x000fe400000e0000 */
[----:B------:R-:W-:Y:S01]  /*a360*/  MOV R44, R96 ;  /* 0x00000060002c7202 */ /* 0x000fe20000000f00 */
[----:B------:R-:W-:Y:S01]  /*a370*/  IMAD.X R52, RZ, RZ, R53, P4 ;  /* 0x000000ffff347224 */ /* 0x000fe200020e0635 */
[----:B------:R-:W-:-:S02]  /*a380*/  R2UR UR5, R58 ;  /* 0x000000003a0572ca */ /* 0x000fc400000e0000 */
[----:B------:R-:W-:Y:S01]  /*a390*/  ISETP.GE.AND P5, PT, R19, UR4, PT ;  /* 0x0000000413007c0c */ /* 0x000fe2000bfa6270 */
[----:B------:R-:W2:Y:S01]  /*a3a0*/  @!P2 LDS.128 R40, [R4+0x2400] ;  /* 0x002400000428a984 */ /* 0x000ea20000000c00 */
[----:B------:R-:W-:Y:S02]  /*a3b0*/  IMAD R52, R52, UR8, RZ ;  /* 0x0000000834347c24 */ /* 0x000fe4000f8e02ff */
[----:B------:R-:W-:-:S04]  /*a3c0*/  IMAD.WIDE.U32 R44, R3, UR8, R44 ;  /* 0x00000008032c7c25 */ /* 0x000fc8000f8e002c */
[----:B------:R-:W-:Y:S01]  /*a3d0*/  IMAD R3, R3, UR7, R52 ;  /* 0x0000000703037c24 */ /* 0x000fe2000f8e0234 */
[----:B------:R-:W-:-:S03]  /*a3e0*/  LEA R52, P4, R44, UR6, 0x1 ;  /* 0x000000062c347c11 */ /* 0x000fc6000f8808ff */
[----:B------:R-:W-:-:S05]  /*a3f0*/  IMAD.IADD R3, R45, 0x1, R3 ;  /* 0x000000012d037824 */ /* 0x000fca00078e0203 */
[----:B------:R-:W-:Y:S02]  /*a400*/  LEA.HI.X R53, R44, UR5, R3, 0x1, P4 ;  /* 0x000000052c357c11 */ /* 0x000fe4000a0f0c03 */
[----:B------:R-:W-:Y:S01]  /*a410*/  ISETP.GE.AND P4, PT, R57, UR4, PT ;  /* 0x0000000439007c0c */ /* 0x000fe2000bf86270 */
[----:B------:R-:W3:Y:S04]  /*a420*/  @!P5 LDS.128 R44, [R4+0x4c00] ;  /* 0x004c0000042cd984 */ /* 0x000ee80000000c00 */
[----:B--2---:R-:W-:Y:S01]  /*a430*/  @!P2 STG.E.128 desc[UR60][R52.64], R40 ;  /* 0x000000283400a986 */ /* 0x004fe2000c101d3c */
[----:B------:R-:W-:-:S07]  /*a440*/  ISETP.GE.AND P2, PT, R56, UR4, PT ;  /* 0x0000000438007c0c */ /* 0x000fce000bf46270 */
[----:B------:R-:W2:Y:S06]  /*a450*/  @!P4 LDS.128 R40, [R4+0x7400] ;  /* 0x007400000428c984 */ /* 0x000eac0000000c00 */
[----:B------:R-:W4:Y:S04]  /*a460*/  @!P2 LDS.128 R48, [R4+0x9c00] ;  /* 0x009c00000430a984 */ /* 0x000f280000000c00 */
[----:B---3--:R3:W-:Y:S04]  /*a470*/  @!P5 STG.E.128 desc[UR60][R52.64+0x80], R44 ;  /* 0x0000802c3400d986 */ /* 0x0087e8000c101d3c */
[----:B--2---:R3:W-:Y:S04]  /*a480*/  @!P4 STG.E.128 desc[UR60][R52.64+0x100], R40 ;  /* 0x000100283400c986 */ /* 0x0047e8000c101d3c */
[----:B----4-:R3:W-:Y:S02]  /*a490*/  @!P2 STG.E.128 desc[UR60][R52.64+0x180], R48 ;  /* 0x000180303400a986 */ /* 0x0107e4000c101d3c */
.L_x_2402:
[----:B------:R-:W-:Y:S05]  /*a4a0*/  BSYNC B0 ;  /* 0x0000000000007941 */ /* 0x000fea0003800000 */
.L_x_2401:
[----:B------:R-:W-:Y:S01]  /*a4b0*/  @!PT LDS RZ, [RZ] ;  /* 0x00000000fffff984 */ /* 0x000fe20000000800 */
[----:B------:R-:W-:Y:S01]  /*a4c0*/  @!PT LDS RZ, [RZ] ;  /* 0x00000000fffff984 */ /* 0x000fe20000000800 */
[----:B------:R-:W-:Y:S01]  /*a4d0*/  @!PT LDS RZ, [RZ] ;  /* 0x00000000fffff984 */ /* 0x000fe20000000800 */
[----:B------:R-:W-:Y:S01]  /*a4e0*/  @!PT LDS RZ, [RZ] ;  /* 0x00000000fffff984 */ /* 0x000fe20000000800 */
[----:B------:R4:W-:Y:S06]  /*a4f0*/  MEMBAR.ALL.CTA ;  /* 0x0000000000007992 */ /* 0x0009ec0000008000 */
[----:B----4-:R-:W4:Y:S01]  /*a500*/  FENCE.VIEW.ASYNC.S ;  /* 0x00000000000073c6 */ /* 0x010f220000000000 */
[----:B01----:R-:W-:Y:S01]  /*a510*/  @!P3 IADD3 R0, R0, 0x388c0, RZ ;  /* 0x000388c00000b810 */ /* 0x003fe20007ffe0ff */
[----:B------:R-:W-:Y:S01]  /*a520*/  VIADD R18, R18, 0x1 ;  /* 0x0000000112127836 */ /* 0x000fe20000000000 */
[----:B----4-:R0:W-:Y:S01]  /*a530*/  BAR.SYNC.DEFER_BLOCKING R147, 0x80 ;  /* 0x000200930000751d */ /* 0x0101e20000010000 */
[----:B------:R-:W-:-:S02]  /*a540*/  ISETP.NE.AND P4, PT, R114, RZ, PT ;  /* 0x000000ff7200720c */ /* 0x000fc40003f85270 */
[----:B------:R-:W-:Y:S02]  /*a550*/  @!P3 PRMT R0, RZ, 0x654, R0 ;  /* 0x00000654ff00b816 */ /* 0x000fe40000000000 */
[----:B------:R-:W-:Y:S02]  /*a560*/  PLOP3.LUT P2, PT, PT, PT, PT, 0x8, 0x0 ;  /* 0x000000000000781c */ /* 0x000fe40003f4e170 */
[----:B------:R1:W-:Y:S01]  /*a570*/  @!P3 SYNCS.ARRIVE.TRANS64.RED.A1T0 RZ, [R0+URZ], RZ ;  /* 0x000000ff00ffb9a7 */ /* 0x0003e2000810043f */
[----:B------:R-:W-:-:S04]  /*a580*/  ISETP.NE.AND P3, PT, R18, 0x2, PT ;  /* 0x000000021200780c */ /* 0x000fc80003f65270 */
[----:B------:R-:W-:Y:S02]  /*a590*/  SEL R18, R18, RZ, P3 ;  /* 0x000000ff12127207 */ /* 0x000fe40001800000 */
[----:B-1----:R-:W-:-:S04]  /*a5a0*/  SEL R0, RZ, 0x1, P3 ;  /* 0x00000001ff007807 */ /* 0x002fc80001800000 */
[----:B------:R-:W-:Y:S01]  /*a5b0*/  LOP3.LUT R221, R221, R0, RZ, 0x3c, !PT ;  /* 0x00000000dddd7212 */ /* 0x000fe200078e3cff */
[----:B0-----:R-:W-:Y:S06]  /*a5c0*/  @P4 BRA `(.L_x_2403) ;  /* 0xffffff7c00fc4947 */ /* 0x001fec000383ffff */
.L_x_2291:
        /* <DEDUP_REMOVED lines=8> */
[----:B------:R-:W-:Y:S01]  /*a650*/  MOV R145, RZ ;  /* 0x000000ff00917202 */ /* 0x000fe20000000f00 */
        /* <DEDUP_REMOVED lines=15> */
[----:B-----5:R-:W-:Y:S02]  /*a750*/  CS2R R60, SRZ ;  /* 0x00000000003c7805 */ /* 0x020fe4000001ff00 */
[----:B------:R-:W-:Y:S02]  /*a760*/  CS2R R154, SRZ ;  /* 0x00000000009a7805 */ /* 0x000fe4000001ff00 */
[----:B------:R-:W-:-:S02]  /*a770*/  CS2R R56, SRZ ;  /* 0x0000000000387805 */ /* 0x000fc4000001ff00 */
[----:B--23--:R-:W-:Y:S02]  /*a780*/  CS2R R50, SRZ ;  /* 0x0000000000327805 */ /* 0x00cfe4000001ff00 */
        /* <DEDUP_REMOVED lines=35> */
[----:B------:R-:W-:Y:S01]  /*a9c0*/  MOV R24, RZ ;  /* 0x000000ff00187202 */ /* 0x000fe20000000f00 */
[----:B------:R-:W-:Y:S01]  /*a9d0*/  IMAD.MOV.U32 R43, RZ, RZ, RZ ;  /* 0x000000ffff2b7224 */ /* 0x000fe200078e00ff */
[----:B------:R-:W-:-:S02]  /*a9e0*/  CS2R R8, SRZ ;  /* 0x0000000000087805 */ /* 0x000fc4000001ff00 */
[----:B------:R-:W-:Y:S02]  /*a9f0*/  CS2R R38, SRZ ;  /* 0x0000000000267805 */ /* 0x000fe4000001ff00 */
[----:B------:R-:W-:Y:S01]  /*aa00*/  CS2R R34, SRZ ;  /* 0x0000000000227805 */ /* 0x000fe2000001ff00 */
[----:B------:R-:W-:Y:S01]  /*aa10*/  IMAD.MOV.U32 R31, RZ, RZ, RZ ;  /* 0x000000ffff1f7224 */ /* 0x000fe200078e00ff */
[----:B------:R-:W-:Y:S01]  /*aa20*/  MOV R7, RZ ;  /* 0x000000ff00077202 */ /* 0x000fe20000000f00 */
[----:B------:R-:W-:Y:S02]  /*aa30*/  IMAD.MOV.U32 R27, RZ, RZ, RZ ;  /* 0x000000ffff1b7224 */ /* 0x000fe400078e00ff */
[----:B------:R-:W-:Y:S01]  /*aa40*/  IMAD.MOV.U32 R5, RZ, RZ, RZ ;  /* 0x000000ffff057224 */ /* 0x000fe200078e00ff */
[----:B------:R-:W-:Y:S06]  /*aa50*/  @P2 BRA `(.L_x_2405) ;  /* 0x0000000000082947 */ /* 0x000fec0003800000 */
[----:B------:R-:W0:Y:S02]  /*aa60*/  FENCE.VIEW.ASYNC.G ;  /* 0x00000000000073c6 */ /* 0x000e240000000100 */
[----:B0-----:R-:W-:Y:S06]  /*aa70*/  BAR.ARV 0xc, 0x120 ;  /* 0x0304800000007b1d */ /* 0x001fec0000002000 */
.L_x_2405:
[----:B------:R-:W-:Y:S05]  /*aa80*/  BSYNC B0 ;  /* 0x0000000000007941 */ /* 0x000fea0003800000 */
.L_x_2404:
[----:B------:R-:W-:Y:S01]  /*aa90*/  MOV R25, RZ ;  /* 0x000000ff00197202 */ /* 0x000fe20000000f00 */
[----:B------:R-:W-:Y:S01]  /*aaa0*/  IMAD.MOV.U32 R4, RZ, RZ, RZ ;  /* 0x000000ffff047224 */ /* 0x000fe200078e00ff */
[----:B------:R-:W-:Y:S06]  /*aab0*/  @!P1 BRA `(.L_x_2406) ;  /* 0x000001a000a49947 */ /* 0x000fec0003800000 */
[----:B------:R-:W2:Y:S01]  /*aac0*/  LDL R20, [R1+0x7c] ;  /* 0x00007c0001147983 */ /* 0x000ea20000100800 */
[----:B------:R-:W0:Y:S02]  /*aad0*/  S2R R6, SR_TID.X ;  /* 0x0000000000067919 */ /* 0x000e240000002100 */
[----:B0-----:R-:W-:-:S05]  /*aae0*/  VIADD R85, R6, 0xffffff80 ;  /* 0xffffff8006557836 */ /* 0x001fca0000000000 */
[----:B------:R-:W-:-:S04]  /*aaf0*/  SHF.R.S32.HI R24, RZ, 0x1f, R85 ;  /* 0x0000001fff187819 */ /* 0x000fc80000011455 */
[----:B------:R-:W-:-:S04]  /*ab00*/  LEA.HI R0, R24, R85, RZ, 0x7 ;  /* 0x0000005518007211 */ /* 0x000fc800078f38ff */
[----:B------:R-:W-:-:S06]  /*ab10*/  SHF.R.S32.HI R0, RZ, 0x7, R0 ;  /* 0x00000007ff007819 */ /* 0x000fcc0000011400 */
[----:B------:R-:W0:Y:S02]  /*ab20*/  SHFL.IDX PT, R0, R0, RZ, 0x1f ;  /* 0x00001fff00007589 */ /* 0x000e2400000e0000 */
[----:B0-----:R-:W-:-:S04]  /*ab30*/  LEA.HI R2, R0, R0, RZ, 0x1 ;  /* 0x0000000000027211 */ /* 0x001fc800078f08ff */
[----:B------:R-:W-:-:S04]  /*ab40*/  LOP3.LUT R3, R2, 0x1e, RZ, 0xc0, !PT ;  /* 0x0000001e02037812 */ /* 0x000fc800078ec0ff */
[----:B------:R-:W-:Y:S02]  /*ab50*/  IADD3 R3, R0, -R3, RZ ;  /* 0x8000000300037210 */ /* 0x000fe40007ffe0ff */
[----:B--2---:R-:W-:-:S13]  /*ab60*/  R2UR UR4, R20 ;  /* 0x00000000140472ca */ /* 0x004fda00000e0000 */
[----:B------:R-:W-:Y:S02]  /*ab70*/  ULOP3.LUT UP0, URZ, UR4, 0x9f, URZ, 0xc0, !UPT ;  /* 0x0000009f043f7892 */ /* 0x000fe4000f80c03f */
[----:B------:R-:W-:-:S04]  /*ab80*/  LEA R3, R3, UR4, 0xd ;  /* 0x0000000403037c11 */ /* 0x000fc8000f8e68ff */
[----:B------:R-:W-:Y:S02]  /*ab90*/  SHF.R.U32.HI R2, RZ, 0x4, R3 ;  /* 0x00000004ff027819 */ /* 0x000fe40000011603 */
[----:B------:R-:W-:Y:S02]  /*aba0*/  PLOP3.LUT P0, PT, PT, PT, UP0, 0x80, 0x0 ;  /* 0x000000000000781c */ /* 0x000fe40003f0f008 */
[----:B------:R-:W-:-:S11]  /*abb0*/  LOP3.LUT R2, R2, 0x3fff, RZ, 0xc0, !PT ;  /* 0x00003fff02027812 */ /* 0x000fd600078ec0ff */
        /* <DEDUP_REMOVED lines=9> */
[----:B------:R-:W-:Y:S01]  /*ac50*/  IMAD.U32 R7, RZ, RZ, UR7 ;  /* 0x00000007ff077e24 */ /* 0x000fe2000f8e00ff */
[----:B------:R-:W-:Y:S01]  /*ac60*/  MOV R11, UR5 ;  /* 0x00000005000b7c02 */ /* 0x000fe20008000f00 */
[----:B------:R-:W-:Y:S01]  /*ac70*/  IMAD.U32 R10, RZ, RZ, UR4 ;  /* 0x00000004ff0a7e24 */ /* 0x000fe2000f8e00ff */
[----:B------:R-:W-:Y:S01]  /*ac80*/  MOV R13, RZ ;  /* 0x000000ff000d7202 */ /* 0x000fe20000000f00 */
[----:B------:R-:W-:-:S02]  /*ac90*/  IMAD.MOV.U32 R8, RZ, RZ, 0x70 ;  /* 0x00000070ff087424 */ /* 0x000fc400078e00ff */
[----:B0-----:R-:W-:-:S07]  /*aca0*/  IMAD.MOV.U32 R12, RZ, RZ, 0x1 ;  /* 0x00000001ff0c7424 */ /* 0x001fce00078e00ff */
[----:B------:R-:W-:-:S07]  /*acb0*/  LEPC R20, `(.L_x_2407) ;  /* 0x000000001014794e */ /* 0x000fce0000000000 */
[----:B-1----:R-:W-:Y:S05]  /*acc0*/  CALL.ABS.NOINC R14 ;  /* 0x000000000e007343 */ /* 0x002fea0003c00000 */
.L_x_2407:
        /* <DEDUP_REMOVED lines=13> */
.L_x_2411:
[----:B-1----:R1:W2:Y:S02]  /*ada0*/  SYNCS.PHASECHK.TRANS64.TRYWAIT P0, [R16+URZ+0x38800], R3 ;  /* 0x03880003100075a7 */ /* 0x0022a4000800017f */
[----:B--2---:R-:W-:Y:S05]  /*adb0*/  @!P0 NANOSLEEP.SYNCS 0x989680 ;  /* 0x009896800000895d */ /* 0x004fea0003900000 */
[----:B------:R-:W2:Y:S02]  /*adc0*/  @!P0 SYNCS.PHASECHK.TRANS64 P0, [R16+URZ+0x38800], R3 ;  /* 0x03880003100085a7 */ /* 0x000ea4000800007f */
[----:B--2---:R-:W-:Y:S05]  /*add0*/  @!P0 BRA `(.L_x_2411) ;  /* 0xfffffffc00f08947 */ /* 0x004fea000383ffff */
.L_x_2410:
[----:B------:R-:W-:Y:S05]  /*ade0*/  BSYNC B0 ;  /* 0x0000000000007941 */ /* 0x000fea0003800000 */
.L_x_2409:
[----:B------:R-:W-:Y:S05]  /*adf0*/  BRA `(.L_x_2412) ;  /* 0x0000009000c87947 */ /* 0x000fea0003800000 */
.L_x_2408:
[----:B------:R-:W2:Y:S01]  /*ae00*/  LDL R26, [R1+0x7c] ;  /* 0x00007c00011a7983 */ /* 0x000ea20000100800 */
[----:B------:R-:W0:Y:S01]  /*ae10*/  LDC.64 R10, c[0x0][0x3d8] ;  /* 0x0000f600ff0a7b82 */ /* 0x000e220000000a00 */
[----:B------:R-:W-:Y:S01]  /*ae20*/  SHF.R.S32.HI R3, RZ, 0x1f, R144 ;  /* 0x0000001fff037819 */ /* 0x000fe20000011490 */
[--C-:B------:R-:W-:Y:S01]  /*ae30*/  IMAD.MOV.U32 R4, RZ, RZ, R212.reuse ;  /* 0x000000ffff047224 */ /* 0x100fe200078e00d4 */
[----:B------:R-:W-:Y:S02]  /*ae40*/  SHF.R.S32.HI R5, RZ, 0x1f, R212 ;  /* 0x0000001fff057819 */ /* 0x000fe400000114d4 */
[----:B------:R-:W-:-:S03]  /*ae50*/  SHF.R.S32.HI R9, RZ, 0x1f, R17 ;  /* 0x0000001fff097819 */ /* 0x000fc60000011411 */
[----:B------:R-:W1:Y:S01]  /*ae60*/  LDC.64 R12, c[0x0][0x3e8] ;  /* 0x0000fa00ff0c7b82 */ /* 0x000e620000000a00 */
[-C--:B0-----:R-:W-:Y:S01]  /*ae70*/  IMAD R0, R3, R10.reuse, RZ ;  /* 0x0000000a03007224 */ /* 0x081fe200078e02ff */
[C---:B------:R-:W-:Y:S01]  /*ae80*/  SHF.L.U64.HI R92, R10.reuse, 0x5, R11 ;  /* 0x000000050a5c7819 */ /* 0x040fe2000001020b */
[-C--:B------:R-:W-:Y:S01]  /*ae90*/  IMAD R8, R23, R10.reuse, RZ ;  /* 0x0000000a17087224 */ /* 0x080fe200078e02ff */
[----:B------:R-:W-:Y:S01]  /*aea0*/  SHF.L.U32 R94, R10, 0x5, RZ ;  /* 0x000000050a5e7819 */ /* 0x000fe200000006ff */
[----:B------:R-:W-:-:S04]  /*aeb0*/  IMAD.WIDE.U32 R88, R144, R10, RZ ;  /* 0x0000000a90587225 */ /* 0x000fc800078e00ff */
[----:B------:R-:W-:Y:S01]  /*aec0*/  IMAD R93, R144, R11, R0 ;  /* 0x0000000b905d7224 */ /* 0x000fe200078e0200 */
[----:B-1----:R-:W-:Y:S01]  /*aed0*/  SHF.L.U64.HI R82, R12, 0x5, R13 ;  /* 0x000000050c527819 */ /* 0x002fe2000001020d */
[----:B------:R-:W-:-:S03]  /*aee0*/  IMAD.WIDE.U32 R6, R22, R10, R4 ;  /* 0x0000000a16067225 */ /* 0x000fc600078e0004 */
[----:B------:R-:W-:Y:S01]  /*aef0*/  IADD3 R93, R93, R89, RZ ;  /* 0x000000595d5d7210 */ /* 0x000fe20007ffe0ff */
[----:B------:R-:W-:Y:S01]  /*af00*/  IMAD R99, R22, R11, R8 ;  /* 0x0000000b16637224 */ /* 0x000fe200078e0208 */
[----:B------:R-:W-:Y:S01]  /*af10*/  IADD3 R83, P0, R6, R88, RZ ;  /* 0x0000005806537210 */ /* 0x000fe20007f1e0ff */
[----:B------:R-:W-:Y:S02]  /*af20*/  IMAD.MOV.U32 R8, RZ, RZ, R17 ;  /* 0x000000ffff087224 */ /* 0x000fe400078e0011 */
[----:B------:R-:W-:Y:S01]  /*af30*/  IMAD R3, R3, R12, RZ ;  /* 0x0000000c03037224 */ /* 0x000fe200078e02ff */
[----:B------:R-:W-:Y:S01]  /*af40*/  IADD3.X R105, R93, R7, R99, P0, !PT ;  /* 0x000000075d697210 */ /* 0x000fe200007fe463 */
[----:B------:R-:W-:-:S04]  /*af50*/  IMAD.WIDE.U32 R6, R22, R10, R8 ;  /* 0x0000000a16067225 */ /* 0x000fc800078e0008 */
[----:B------:R-:W-:Y:S01]  /*af60*/  IMAD R0, R23, R12, RZ ;  /* 0x0000000c17007224 */ /* 0x000fe200078e02ff */
[----:B------:R-:W-:Y:S01]  /*af70*/  IADD3 R97, P1, R6, R88, RZ ;  /* 0x0000005806617210 */ /* 0x000fe20007f3e0ff */
[C---:B------:R-:W-:Y:S02]  /*af80*/  IMAD R3, R144.reuse, R13, R3 ;  /* 0x0000000d90037224 */ /* 0x040fe400078e0203 */
[----:B------:R-:W-:Y:S01]  /*af90*/  IMAD.WIDE.U32 R90, R144, R12, RZ ;  /* 0x0000000c905a7225 */ /* 0x000fe200078e00ff */
[----:B------:R-:W-:-:S03]  /*afa0*/  IADD3.X R99, R93, R99, R7, P1, !PT ;  /* 0x000000635d637210 */ /* 0x000fc60000ffe407 */
[----:B------:R-:W-:-:S04]  /*afb0*/  IMAD.WIDE.U32 R4, R22, R12, R4 ;  /* 0x0000000c16047225 */ /* 0x000fc800078e0004 */
[----:B------:R-:W-:Y:S01]  /*afc0*/  IMAD.WIDE.U32 R8, R22, R12, R8 ;  /* 0x0000000c16087225 */ /* 0x000fe200078e0008 */
[----:B------:R-:W-:-:S03]  /*afd0*/  IADD3 R111, P0, R4, R90, RZ ;  /* 0x0000005a046f7210 */ /* 0x000fc60007f1e0ff */
[----:B------:R-:W-:Y:S01]  /*afe0*/  IMAD R0, R22, R13, R0 ;  /* 0x0000000d16007224 */ /* 0x000fe200078e0200 */
[----:B------:R-:W-:Y:S01]  /*aff0*/  IADD3 R95, P2, R8, R90, RZ ;  /* 0x0000005a085f7210 */ /* 0x000fe20007f5e0ff */
[----:B------:R-:W-:Y:S02]  /*b000*/  IMAD.IADD R25, R3, 0x1, R91 ;  /* 0x0000000103197824 */ /* 0x000fe400078e025b */
[----:B------:R-:W-:-:S03]  /*b010*/  IMAD.SHL.U32 R96, R12, 0x20, RZ ;  /* 0x000000200c607824 */ /* 0x000fc600078e00ff */
[C---:B------:R-:W-:Y:S02]  /*b020*/  IADD3.X R113, R25.reuse, R5, R0, P0, !PT ;  /* 0x0000000519717210 */ /* 0x040fe400007fe400 */
[----:B------:R-:W-:Y:S02]  /*b030*/  IADD3.X R101, R25, R0, R9, P2, !PT ;  /* 0x0000000019657210 */ /* 0x000fe400017fe409 */
[----:B--2---:R-:W-:-:S13]  /*b040*/  R2UR UR4, R26 ;  /* 0x000000001a0472ca */ /* 0x004fda00000e0000 */
[----:B------:R-:W-:-:S06]  /*b050*/  ULOP3.LUT UP0, URZ, UR4, 0x3ff, URZ, 0xc0, !UPT ;  /* 0x000003ff043f7892 */ /* 0x000fcc000f80c03f */
[----:B------:R-:W-:-:S13]  /*b060*/  PLOP3.LUT P1, PT, PT, PT, UP0, 0x80, 0x0 ;  /* 0x000000000000781c */ /* 0x000fda0003f2f008 */
        /* <DEDUP_REMOVED lines=16> */
[----:B-1----:R-:W-:Y:S05]  /*b170*/  CALL.ABS.NOINC R14 ;  /* 0x000000000e007343 */ /* 0x002fea0003c00000 */
.L_x_2413:
[----:B------:R-:W0:Y:S01]  /*b180*/  LDC.64 R86, c[0x0][0x3d8] ;  /* 0x0000f600ff567b82 */ /* 0x000e220000000a00 */
[----:B------:R-:W-:Y:S01]  /*b190*/  SHF.R.S32.HI R3, RZ, 0x1f, R225 ;  /* 0x0000001fff037819 */ /* 0x000fe200000114e1 */
[----:B------:R-:W-:Y:S01]  /*b1a0*/  ULDC.U8 UR4, c[0x0][0x3f0] ;  /* 0x0000fc0000047ab9 */ /* 0x000fe20000000000 */
[----:B------:R-:W-:Y:S01]  /*b1b0*/  R2UR UR5, R26 ;  /* 0x000000001a0572ca */ /* 0x000fe200000e0000 */
[----:B------:R-:W-:Y:S01]  /*b1c0*/  BSSY B0, `(.L_x_2414) ;  /* 0x00008ed000007945 */ /* 0x000fe20003800000 */
[----:B------:R-:W-:Y:S01]  /*b1d0*/  ISETP.NE.AND P0, PT, RZ, UR4, PT ;  /* 0x00000004ff007c0c */ /* 0x000fe2000bf05270 */
[----:B------:R-:W-:Y:S01]  /*b1e0*/  VIADD R84, R22, 0x60 ;  /* 0x0000006016547836 */ /* 0x000fe20000000000 */
[----:B------:R-:W-:Y:S01]  /*b1f0*/  LEA.HI R24, R24, R85, RZ, 0x3 ;  /* 0x0000005518187211 */ /* 0x000fe200078f18ff */
[----:B------:R-:W1:Y:S03]  /*b200*/  LDC.64 R14, c[0x0][0x3e8] ;  /* 0x0000fa00ff0e7b82 */ /* 0x000e660000000a00 */
[----:B------:R-:W-:-:S04]  /*b210*/  LOP3.LUT R24, R24, 0xfffffff8, RZ, 0xc0, !PT ;  /* 0xfffffff818187812 */ /* 0x000fc800078ec0ff */
[----:B------:R-:W-:Y:S02]  /*b220*/  IADD3 R85, R85, -R24, RZ ;  /* 0x8000001855557210 */ /* 0x000fe40007ffe0ff */
[----:B------:R-:W-:Y:S01]  /*b230*/  LEA R21, R237, UR5, 0x1 ;  /* 0x00000005ed157c11 */ /* 0x000fe2000f8e08ff */
[-C--:B0-----:R-:W-:Y:S02]  /*b240*/  IMAD R0, R3, R86.reuse, RZ ;  /* 0x0000005603007224 */ /* 0x081fe400078e02ff */
[----:B------:R-:W-:-:S04]  /*b250*/  IMAD.WIDE.U32 R4, R225, R86, RZ ;  /* 0x00000056e1047225 */ /* 0x000fc800078e00ff */
[----:B------:R-:W-:Y:S02]  /*b260*/  IMAD R9, R225, R87, R0 ;  /* 0x00000057e1097224 */ /* 0x000fe400078e0200 */
[-C--:B-1----:R-:W-:Y:S02]  /*b270*/  IMAD R0, R3, R14.reuse, RZ ;  /* 0x0000000e03007224 */ /* 0x082fe400078e02ff */
[----:B------:R-:W-:Y:S02]  /*b280*/  IMAD.IADD R3, R5, 0x1, R9 ;  /* 0x0000000105037824 */ /* 0x000fe400078e0209 */
[----:B------:R-:W-:-:S03]  /*b290*/  IMAD.WIDE.U32 R6, R225, R14, RZ ;  /* 0x0000000ee1067225 */ /* 0x000fc600078e00ff */
[----:B------:R-:W-:Y:S01]  /*b2a0*/  SHF.L.U64.HI R13, R4, 0x7, R3 ;  /* 0x00000007040d7819 */ /* 0x000fe20000010203 */
[C---:B------:R-:W-:Y:S01]  /*b2b0*/  IMAD R5, R225.reuse, R15, R0 ;  /* 0x0000000fe1057224 */ /* 0x040fe200078e0200 */
[----:B------:R-:W-:Y:S01]  /*b2c0*/  SHF.L.U32 R10, R6, 0x7, RZ ;  /* 0x00000007060a7819 */ /* 0x000fe200000006ff */
[----:B------:R-:W-:Y:S02]  /*b2d0*/  IMAD R0, R225, -0x80, R224 ;  /* 0xffffff80e1007824 */ /* 0x000fe400078e02e0 */
[----:B------:R-:W-:Y:S02]  /*b2e0*/  IMAD.IADD R3, R7, 0x1, R5 ;  /* 0x0000000107037824 */ /* 0x000fe400078e0205 */
[----:B------:R-:W-:Y:S01]  /*b2f0*/  IMAD.SHL.U32 R12, R4, 0x80, RZ ;  /* 0x00000080040c7824 */ /* 0x000fe200078e00ff */
[----:B------:R-:W-:Y:S02]  /*b300*/  VIMNMX R9, R0, 0x80, PT ;  /* 0x0000008000097848 */ /* 0x000fe40003fe0100 */
[----:B------:R-:W-:Y:S01]  /*b310*/  SHF.L.U64.HI R11, R6, 0x7, R3 ;  /* 0x00000007060b7819 */ /* 0x000fe20000010203 */
[----:B------:R-:W-:Y:S06]  /*b320*/  @!P0 BRA `(.L_x_2415) ;  /* 0x0000004400108947 */ /* 0x000fec0003800000 */
[-C--:B------:R-:W-:Y:S01]  /*b330*/  ISETP.GE.AND P0, PT, R22, R9.reuse, PT ;  /* 0x000000091600720c */ /* 0x080fe20003f06270 */
[----:B------:R-:W-:Y:S01]  /*b340*/  BSSY B1, `(.L_x_2416) ;  /* 0x0000034000017945 */ /* 0x000fe20003800000 */
[-C--:B------:R-:W-:Y:S02]  /*b350*/  ISETP.GE.AND P1, PT, R218, R9.reuse, PT ;  /* 0x00000009da00720c */ /* 0x080fe40003f26270 */
[----:B------:R-:W-:Y:S02]  /*b360*/  CS2R R50, SRZ ;  /* 0x0000000000327805 */ /* 0x000fe4000001ff00 */
[----:B------:R-:W-:Y:S02]  /*b370*/  ISETP.GE.AND P2, PT, R220, R9, PT ;  /* 0x00000009dc00720c */ /* 0x000fe40003f46270 */
        /* <DEDUP_REMOVED lines=17> */
[----:B------:R-:W-:Y:S01]  /*b490*/  IADD3 R5, P3, R12, R83, RZ ;  /* 0x000000530c057210 */ /* 0x000fe20007f7e0ff */
[----:B------:R-:W-:Y:S01]  /*b4a0*/  ULDC.64 UR6, c[0x0][0x3c8] ;  /* 0x0000f20000067ab9 */ /* 0x000fe20000000a00 */
[----:B------:R-:W-:Y:S01]  /*b4b0*/  IADD3 R0, P4, R10, R111, RZ ;  /* 0x0000006f0a007210 */ /* 0x000fe20007f9e0ff */
[----:B------:R-:W-:Y:S01]  /*b4c0*/  ULDC.64 UR4, c[0x0][0x3e0] ;  /* 0x0000f80000047ab9 */ /* 0x000fe20000000a00 */
[----:B------:R-:W-:Y:S01]  /*b4d0*/  CS2R R80, SRZ ;  /* 0x0000000000507805 */ /* 0x000fe2000001ff00 */
[----:B------:R-:W-:Y:S01]  /*b4e0*/  IMAD.X R8, R13, 0x1, R105, P3 ;  /* 0x000000010d087824 */ /* 0x000fe200018e0669 */
[----:B------:R-:W-:Y:S02]  /*b4f0*/  IADD3.X R3, R11, R113, RZ, P4, !PT ;  /* 0x000000710b037210 */ /* 0x000fe400027fe4ff */
[----:B------:R-:W-:Y:S02]  /*b500*/  CS2R R76, SRZ ;  /* 0x00000000004c7805 */ /* 0x000fe4000001ff00 */
[----:B------:R-:W-:-:S02]  /*b510*/  LEA R4, P3, R5, UR6, 0x1 ;  /* 0x0000000605047c11 */ /* 0x000fc4000f8608ff */
[----:B------:R-:W-:Y:S02]  /*b520*/  CS2R R72, SRZ ;  /* 0x0000000000487805 */ /* 0x000fe4000001ff00 */
[C---:B------:R-:W-:Y:S01]  /*b530*/  LEA R6, P4, R0.reuse, UR4, 0x1 ;  /* 0x0000000400067c11 */ /* 0x040fe2000f8808ff */
[----:B------:R-:W-:Y:S01]  /*b540*/  ULDC UR4, c[0x0][0x3d4] ;  /* 0x0000f50000047ab9 */ /* 0x000fe20000000800 */
[----:B------:R-:W-:Y:S02]  /*b550*/  LEA.HI.X R5, R5, UR7, R8, 0x1, P3 ;  /* 0x0000000705057c11 */ /* 0x000fe400098f0c08 */
[----:B------:R-:W-:Y:S02]  /*b560*/  CS2R R68, SRZ ;  /* 0x0000000000447805 */ /* 0x000fe4000001ff00 */
[----:B------:R-:W-:Y:S02]  /*b570*/  LEA.HI.X R7, R0, UR5, R3, 0x1, P4 ;  /* 0x0000000500077c11 */ /* 0x000fe4000a0f0c03 */
[----:B------:R-:W-:-:S02]  /*b580*/  ISETP.GE.AND P3, PT, R212, UR4, PT ;  /* 0x00000004d4007c0c */ /* 0x000fc4000bf66270 */
[----:B------:R-:W-:Y:S02]  /*b590*/  ISETP.GE.AND P4, PT, R216, UR4, PT ;  /* 0x00000004d8007c0c */ /* 0x000fe4000bf86270 */
        /* <DEDUP_REMOVED lines=14> */
.L_x_2417:
[----:B------:R-:W-:Y:S05]  /*b680*/  BSYNC B1 ;  /* 0x0000000000017941 */ /* 0x000fea0003800000 */
.L_x_2416:
        /* <DEDUP_REMOVED lines=10> */
[C---:B------:R-:W-:Y:S02]  /*b730*/  LEA R4, P5, R5.reuse, UR6, 0x1 ;  /* 0x0000000605047c11 */ /* 0x040fe4000f8a08ff */
[----:B------:R-:W-:Y:S02]  /*b740*/  CS2R R56, SRZ ;  /* 0x0000000000387805 */ /* 0x000fe4000001ff00 */
[C---:B------:R-:W-:Y:S01]  /*b750*/  LEA R6, P4, R0.reuse, UR4, 0x1 ;  /* 0x0000000400067c11 */ /* 0x040fe2000f8808ff */
[----:B------:R-:W-:Y:S01]  /*b760*/  ULDC UR4, c[0x0][0x3d4] ;  /* 0x0000f50000047ab9 */ /* 0x000fe20000000800 */
[----:B------:R-:W-:Y:S02]  /*b770*/  LEA.HI.X R5, R5, UR7, R8, 0x1, P5 ;  /* 0x0000000705057c11 */ /* 0x000fe4000a8f0c08 */
[----:B------:R-:W-:Y:S02]  /*b780*/  CS2R R50, SRZ ;  /* 0x0000000000327805 */ /* 0x000fe4000001ff00 */
[----:B------:R-:W-:-:S02]  /*b790*/  LEA.HI.X R7, R0, UR5, R3, 0x1, P4 ;  /* 0x0000000500077c11 */ /* 0x000fc4000a0f0c03 */
[----:B------:R-:W-:Y:S02]  /*b7a0*/  ISETP.GE.AND P3, PT, R212, UR4, PT ;  /* 0x00000004d4007c0c */ /* 0x000fe4000bf66270 */
[----:B------:R-:W-:Y:S02]  /*b7b0*/  ISETP.GE.AND P4, PT, R216, UR4, PT ;  /* 0x00000004d8007c0c */ /* 0x000fe4000bf86270 */
[----:B------:R-:W-:Y:S02]  /*b7c0*/  ISETP.GE.AND P5, PT, R215, UR4, PT ;  /* 0x00000004d7007c0c */ /* 0x000fe4000bfa6270 */
[----:B------:R-:W-:Y:S02]  /*b7d0*/  ISETP.GE.AND P6, PT, R217, UR4, PT ;  /* 0x00000004d9007c0c */ /* 0x000fe4000bfc6270 */
[----:B------:R-:W-:Y:S02]  /*b7e0*/  CS2R R64, SRZ ;  /* 0x0000000000407805 */ /* 0x000fe4000001ff00 */
[----:B------:R-:W-:-:S02]  /*b7f0*/  CS2R R58, SRZ ;  /* 0x00000000003a7805 */ /* 0x000fc4000001ff00 */
        /* <DEDUP_REMOVED lines=10> */
.L_x_2419:
[----:B------:R-:W-:Y:S05]  /*b8a0*/  BSYNC B1 ;  /* 0x0000000000017941 */ /* 0x000fea0003800000 */
.L_x_2418:
        /* <DEDUP_REMOVED lines=10> */
[----:B01----:R-:W-:Y:S01]  /*b950*/  LEA R4, P3, R86, R12, 0x6 ;  /* 0x0000000c56047211 */ /* 0x003fe200078630ff */
[----:B------:R-:W-:Y:S01]  /*b960*/  ULDC.64 UR6, c[0x0][0x3c8] ;  /* 0x0000f20000067ab9 */ /* 0x000fe20000000a00 */
[----:B------:R-:W-:Y:S01]  /*b970*/  LEA R0, P4, R14, R10, 0x6 ;  /* 0x0000000a0e007211 */ /* 0x000fe200078830ff */
        /* <DEDUP_REMOVED lines=9> */
[C---:B------:R-:W-:Y:S02]  /*ba10*/  LEA R4, P3, R5.reuse, UR6, 0x1 ;  /* 0x0000000605047c11 */ /* 0x040fe4000f8608ff */
[----:B------:R-:W-:Y:S01]  /*ba20*/  CS2R R34, SRZ ;  /* 0x0000000000227805 */ /* 0x000fe2000001ff00 */
[----:B------:R-:W-:Y:S01]  /*ba30*/  IMAD.X R3, R6, 0x1, R113, P6 ;  /* 0x0000000106037824 */ /* 0x000fe200030e0671 */
[----:B------:R-:W-:Y:S01]  /*ba40*/  LEA R6, P4, R0, UR4, 0x1 ;  /* 0x0000000400067c11 */ /* 0x000fe2000f8808ff */
[----:B------:R-:W-:Y:S01]  /*ba50*/  ULDC UR4, c[0x0][0x3d4] ;  /* 0x0000f50000047ab9 */ /* 0x000fe20000000800 */
[----:B------:R-:W-:-:S02]  /*ba60*/  LEA.HI.X R5, R5, UR7, R8, 0x1, P3 ;  /* 0x0000000705057c11 */ /* 0x000fc400098f0c08 */
[----:B------:R-:W-:Y:S02]  /*ba70*/  LEA.HI.X R7, R0, UR5, R3, 0x1, P4 ;  /* 0x0000000500077c11 */ /* 0x000fe4000a0f0c03 */
[----:B------:R-:W-:Y:S02]  /*ba80*/  ISETP.GE.AND P3, PT, R212, UR4, PT ;  /* 0x00000004d4007c0c */ /* 0x000fe4000bf66270 */
[----:B------:R-:W-:Y:S02]  /*ba90*/  ISETP.GE.AND P4, PT, R216, UR4, PT ;  /* 0x00000004d8007c0c */ /* 0x000fe4000bf86270 */
[----:B------:R-:W-:Y:S02]  /*baa0*/  ISETP.GE.AND P5, PT, R215, UR4, PT ;  /* 0x00000004d7007c0c */ /* 0x000fe4000bfa6270 */
[----:B------:R-:W-:Y:S02]  /*bab0*/  ISETP.GE.AND P6, PT, R217, UR4, PT ;  /* 0x00000004d9007c0c */ /* 0x000fe4000bfc6270 */
[----:B------:R-:W-:-:S02]  /*bac0*/  CS2R R48, SRZ ;  /* 0x0000000000307805 */ /* 0x000fc4000001ff00 */
        /* <DEDUP_REMOVED lines=11> */
.L_x_2421:
[----:B------:R-:W-:Y:S05]  /*bb80*/  BSYNC B1 ;  /* 0x0000000000017941 */ /* 0x000fea0003800000 */
.L_x_2420:
[----:B------:R-:W-:Y:S01]  /*bb90*/  LEA R0, R225, R22, 0x7 ;  /* 0x00000016e1007211 */ /* 0x000fe200078e38ff */
[----:B012--5:R-:W-:Y:S01]  /*bba0*/  IMAD.MOV.U32 R4, RZ, RZ, R68 ;  /* 0x000000ffff047224 */ /* 0x027fe200078e0044 */
[----:B------:R-:W0:Y:S01]  /*bbb0*/  LDC R20, c[0x0][0x428] ;  /* 0x00010a00ff147b82 */ /* 0x000e220000000800 */
[----:B------:R-:W-:Y:S01]  /*bbc0*/  IMAD.MOV.U32 R5, RZ, RZ, R73 ;  /* 0x000000ffff057224 */ /* 0x000fe200078e0049 */
[----:B------:R-:W-:Y:S01]  /*bbd0*/  ISETP.GE.AND P3, PT, R84, R9, PT ;  /* 0x000000095400720c */ /* 0x000fe20003f66270 */
[----:B------:R-:W-:Y:S01]  /*bbe0*/  IMAD R3, R85, 0x20, R0 ;  /* 0x0000002055037824 */ /* 0x000fe200078e0200 */
[----:B------:R-:W-:Y:S01]  /*bbf0*/  PRMT R99, R4, 0x7610, R99 ;  /* 0x0000761004637816 */ /* 0x000fe20000000063 */
[----:B------:R-:W-:Y:S01]  /*bc00*/  IMAD.MOV.U32 R0, RZ, RZ, R69 ;  /* 0x000000ffff007224 */ /* 0x000fe200078e0045 */
[----:B------:R-:W-:Y:S01]  /*bc10*/  MOV R4, R72 ;  /* 0x0000004800047202 */ /* 0x000fe20000000f00 */
[----:B------:R-:W-:Y:S01]  /*bc20*/  IMAD.MOV.U32 R6, RZ, RZ, R76 ;  /* 0x000000ffff067224 */ /* 0x000fe200078e004c */
[----:B------:R-:W-:Y:S01]  /*bc30*/  BSSY B1, `(.L_x_2422) ;  /* 0x0000045000017945 */ /* 0x000fe20003800000 */
[----:B------:R-:W-:Y:S01]  /*bc40*/  MOV R91, R25 ;  /* 0x00000019005b7202 */ /* 0x000fe20000000f00 */
[----:B------:R-:W-:Y:S01]  /*bc50*/  IMAD.MOV.U32 R92, RZ, RZ, R88 ;  /* 0x000000ffff5c7224 */ /* 0x000fe200078e0058 */
        /* <DEDUP_REMOVED lines=16> */
[----:B------:R-:W-:Y:S01]  /*bd60*/  PRMT R100, R6, 0x7610, R100 ;  /* 0x0000761006647816 */ /* 0x000fe20000000064 */
[----:B------:R-:W-:Y:S01]  /*bd70*/  IMAD.MOV.U32 R6, RZ, RZ, R79 ;  /* 0x000000ffff067224 */ /* 0x000fe200078e004f */
[----:B------:R-:W-:Y:S02]  /*bd80*/  MOV R5, R71 ;  /* 0x0000004700057202 */ /* 0x000fe40000000f00 */
[----:B------:R-:W-:Y:S02]  /*bd90*/  CS2R R24, SRZ ;  /* 0x0000000000187805 */ /* 0x000fe4000001ff00 */
[----:B------:R-:W-:Y:S01]  /*bda0*/  PRMT R100, R100, 0x5410, R0 ;  /* 0x0000541064647816 */ /* 0x000fe20000000000 */
[----:B------:R-:W-:Y:S01]  /*bdb0*/  IMAD.MOV.U32 R0, RZ, RZ, R74 ;  /* 0x000000ffff007224 */ /* 0x000fe200078e004a */
[----:B------:R-:W-:Y:S01]  /*bdc0*/  PRMT R104, R4, 0x5410, R5 ;  /* 0x0000541004687816 */ /* 0x000fe20000000005 */
[----:B------:R-:W-:Y:S01]  /*bdd0*/  IMAD.MOV.U32 R4, RZ, RZ, R75 ;  /* 0x000000ffff047224 */ /* 0x000fe200078e004b */
[----:B------:R-:W-:-:S02]  /*bde0*/  MOV R5, R78 ;  /* 0x0000004e00057202 */ /* 0x000fc40000000f00 */
[----:B------:R-:W-:Y:S02]  /*bdf0*/  PRMT R109, R109, 0x5410, R6 ;  /* 0x000054106d6d7816 */ /* 0x000fe40000000006 */
[----:B------:R-:W-:Y:S02]  /*be00*/  CS2R R6, SRZ ;  /* 0x0000000000067805 */ /* 0x000fe4000001ff00 */
[----:B------:R-:W-:Y:S02]  /*be10*/  PRMT R108, R0, 0x5410, R4 ;  /* 0x00005410006c7816 */ /* 0x000fe40000000004 */
[----:B------:R-:W-:Y:S02]  /*be20*/  PRMT R110, R110, 0x5410, R5 ;  /* 0x000054106e6e7816 */ /* 0x000fe40000000005 */
[----:B------:R-:W-:Y:S01]  /*be30*/  CS2R R4, SRZ ;  /* 0x0000000000047805 */ /* 0x000fe2000001ff00 */
        /* <DEDUP_REMOVED lines=11> */
[----:B------:R-:W-:-:S03]  /*bef0*/  IMAD R0, R15, 0x60, RZ ;  /* 0x000000600f007824 */ /* 0x000fc600078e02ff */
        /* <DEDUP_REMOVED lines=24> */
.L_x_2423:
[----:B------:R-:W-:Y:S05]  /*c080*/  BSYNC B1 ;  /* 0x0000000000017941 */ /* 0x000fea0003800000 */
.L_x_2422:
[----:B------:R-:W2:Y:S01]  /*c090*/  LDL R111, [R1+0x80] ;  /* 0x00008000016f7983 */ /* 0x000ea20000100800 */
[----:B------:R-:W-:Y:S01]  /*c0a0*/  ISETP.NE.AND P4, PT, R20, 0x1, PT ;  /* 0x000000011400780c */ /* 0x000fe20003f85270 */
[----:B------:R-:W-:Y:S01]  /*c0b0*/  IMAD.MOV.U32 R0, RZ, RZ, R50 ;  /* 0x000000ffff007224 */ /* 0x000fe200078e0032 */
[----:B0-----:R-:W-:Y:S01]  /*c0c0*/  MOV R10, R51 ;  /* 0x00000033000a7202 */ /* 0x001fe20000000f00 */
[----:B------:R-:W-:Y:S01]  /*c0d0*/  IMAD.MOV.U32 R11, RZ, RZ, R56 ;  /* 0x000000ffff0b7224 */ /* 0x000fe200078e0038 */
[----:B------:R-:W-:Y:S01]  /*c0e0*/  ULDC.64 UR4, c[0x0][0x3c8] ;  /* 0x0000f20000047ab9 */ /* 0x000fe20000000a00 */
[----:B------:R-:W-:Y:S01]  /*c0f0*/  IMAD.MOV.U32 R12, RZ, RZ, R57 ;  /* 0x000000ffff0c7224 */ /* 0x000fe200078e0039 */
[----:B------:R-:W-:Y:S01]  /*c100*/  PRMT R95, R0, 0x5410, R10 ;  /* 0x00005410005f7816 */ /* 0x000fe2000000000a */
[----:B------:R-:W-:Y:S01]  /*c110*/  IMAD.MOV.U32 R10, RZ, RZ, R61 ;  /* 0x000000ffff0a7224 */ /* 0x000fe200078e003d */
[----:B------:R-:W-:Y:S01]  /*c120*/  MOV R0, R60 ;  /* 0x0000003c00007202 */ /* 0x000fe20000000f00 */
        /* <DEDUP_REMOVED lines=8> */
[----:B------:R-:W-:Y:S01]  /*c1b0*/  IMAD.MOV.U32 R11, RZ, RZ, R53 ;  /* 0x000000ffff0b7224 */ /* 0x000fe200078e0035 */
[----:B------:R-:W0:Y:S01]  /*c1c0*/  @P4 LDC R0, c[0x0][0x42c] ;  /* 0x00010b00ff004b82 */ /* 0x000e220000000800 */
[----:B------:R-:W-:Y:S01]  /*c1d0*/  MOV R12, R54 ;  /* 0x00000036000c7202 */ /* 0x000fe20000000f00 */
[----:B------:R-:W-:-:S02]  /*c1e0*/  ULDC.64 UR6, c[0x0][0x3e0] ;  /* 0x0000f80000067ab9 */ /* 0x000fc40000000a00 */
[----:B------:R-:W-:Y:S01]  /*c1f0*/  PRMT R96, R10, 0x5410, R11 ;  /* 0x000054100a607816 */ /* 0x000fe2000000000b */
[----:B------:R-:W-:Y:S01]  /*c200*/  IMAD.MOV.U32 R10, RZ, RZ, R58 ;  /* 0x000000ffff0a7224 */ /* 0x000fe200078e003a */
[----:B------:R-:W-:Y:S01]  /*c210*/  PRMT R98, R12, 0x5410, R13 ;  /* 0x000054100c627816 */ /* 0x000fe2000000000d */
[----:B------:R-:W-:Y:S01]  /*c220*/  IMAD.MOV.U32 R13, RZ, RZ, R64 ;  /* 0x000000ffff0d7224 */ /* 0x000fe200078e0040 */
[----:B------:R-:W1:Y:S01]  /*c230*/  @P4 LDC R11, c[0x0][0x430] ;  /* 0x00010c00ff0b4b82 */ /* 0x000e620000000800 */
[----:B------:R-:W-:-:S03]  /*c240*/  MOV R12, R59 ;  /* 0x0000003b000c7202 */ /* 0x000fc60000000f00 */
        /* <DEDUP_REMOVED lines=11> */
[----:B0-----:R-:W-:Y:S01]  /*c300*/  @P4 IMAD.HI.U32 R0, R3, R0, RZ ;  /* 0x0000000003004227 */ /* 0x001fe200078e00ff */
[----:B------:R-:W-:-:S02]  /*c310*/  PRMT R89, R12, 0x7610, R89 ;  /* 0x000076100c597816 */ /* 0x000fc40000000059 */
[----:B------:R-:W-:Y:S01]  /*c320*/  PRMT R88, R88, 0x5410, R10 ;  /* 0x0000541058587816 */ /* 0x000fe2000000000a */
[----:B------:R-:W-:Y:S01]  /*c330*/  IMAD.MOV.U32 R20, RZ, RZ, R47 ;  /* 0x000000ffff147224 */ /* 0x000fe200078e002f */
[----:B------:R-:W-:Y:S01]  /*c340*/  MOV R10, R37 ;  /* 0x00000025000a7202 */ /* 0x000fe20000000f00 */
[----:B------:R-:W-:Y:S01]  /*c350*/  IMAD.MOV.U32 R12, RZ, RZ, R40 ;  /* 0x000000ffff0c7224 */ /* 0x000fe200078e0028 */
[----:B-1----:R-:W-:Y:S01]  /*c360*/  @P4 SHF.R.U32.HI R3, RZ, R11, R0 ;  /* 0x0000000bff034219 */ /* 0x002fe20000011600 */
[----:B------:R-:W-:Y:S01]  /*c370*/  IMAD.MOV.U32 R0, RZ, RZ, R36 ;  /* 0x000000ffff007224 */ /* 0x000fe200078e0024 */
[----:B------:R-:W-:Y:S02]  /*c380*/  PRMT R94, R13, 0x5410, R20 ;  /* 0x000054100d5e7816 */ /* 0x000fe40000000014 */
[----:B------:R-:W-:Y:S01]  /*c390*/  SHF.R.S32.HI R11, RZ, 0x1f, R3 ;  /* 0x0000001fff0b7819 */ /* 0x000fe20000011403 */
[----:B------:R-:W-:Y:S01]  /*c3a0*/  IMAD.WIDE.U32 R90, R3, R14, R90 ;  /* 0x0000000e035a7225 */ /* 0x000fe200078e005a */
[----:B------:R-:W-:-:S02]  /*c3b0*/  PRMT R88, R12, 0x7610, R88 ;  /* 0x000076100c587816 */ /* 0x000fc40000000058 */
[----:B------:R-:W-:Y:S01]  /*c3c0*/  PRMT R83, R0, 0x5410, R10 ;  /* 0x0000541000537816 */ /* 0x000fe2000000000a */
[----:B------:R-:W-:-:S04]  /*c3d0*/  IMAD.WIDE.U32 R12, R3, R86, R92 ;  /* 0x00000056030c7225 */ /* 0x000fc800078e005c */
[C---:B------:R-:W-:Y:S02]  /*c3e0*/  IMAD R86, R11.reuse, R86, RZ ;  /* 0x000000560b567224 */ /* 0x040fe400078e02ff */
[----:B------:R-:W-:Y:S01]  /*c3f0*/  IMAD R0, R11, R14, RZ ;  /* 0x0000000e0b007224 */ /* 0x000fe200078e02ff */
[----:B------:R-:W-:Y:S01]  /*c400*/  MOV R14, R44 ;  /* 0x0000002c000e7202 */ /* 0x000fe20000000f00 */
[----:B------:R-:W-:Y:S02]  /*c410*/  IMAD.MOV.U32 R10, RZ, RZ, R41 ;  /* 0x000000ffff0a7224 */ /* 0x000fe400078e0029 */
[C---:B------:R-:W-:Y:S02]  /*c420*/  IMAD R11, R3.reuse, R87, R86 ;  /* 0x00000057030b7224 */ /* 0x040fe400078e0256 */
[----:B------:R-:W-:Y:S01]  /*c430*/  IMAD R3, R3, R15, R0 ;  /* 0x0000000f03037224 */ /* 0x000fe200078e0200 */
[----:B------:R-:W-:Y:S01]  /*c440*/  PRMT R89, R89, 0x5410, R10 ;  /* 0x0000541059597816 */ /* 0x000fe2000000000a */
[----:B------:R-:W-:Y:S01]  /*c450*/  IMAD.IADD R11, R13, 0x1, R11 ;  /* 0x000000010d0b7824 */ /* 0x000fe200078e020b */
[----:B------:R-:W-:Y:S01]  /*c460*/  LEA R10, P4, R12, UR4, 0x1 ;  /* 0x000000040c0a7c11 */ /* 0x000fe2000f8808ff */
[----:B------:R-:W-:Y:S01]  /*c470*/  IMAD.MOV.U32 R15, RZ, RZ, R45 ;  /* 0x000000ffff0f7224 */ /* 0x000fe200078e002d */
[----:B------:R-:W-:Y:S01]  /*c480*/  IADD3 R3, R91, R3, RZ ;  /* 0x000000035b037210 */ /* 0x000fe20007ffe0ff */
[----:B------:R-:W-:Y:S01]  /*c490*/  UMOV UR4, 0xffffffff ;  /* 0xffffffff00047882 */ /* 0x000fe20000000000 */
[----:B------:R-:W-:-:S02]  /*c4a0*/  LEA R0, P5, R90, UR6, 0x1 ;  /* 0x000000065a007c11 */ /* 0x000fc4000f8a08ff */
[----:B------:R-:W-:Y:S02]  /*c4b0*/  LEA.HI.X R20, R12, UR5, R11, 0x1, P4 ;  /* 0x000000050c147c11 */ /* 0x000fe4000a0f0c0b */
[----:B------:R-:W-:Y:S02]  /*c4c0*/  LEA.HI.X R3, R90, UR7, R3, 0x1, P5 ;  /* 0x000000075a037c11 */ /* 0x000fe4000a8f0c03 */
[----:B------:R-:W-:Y:S02]  /*c4d0*/  PRMT R91, R14, 0x5410, R15 ;  /* 0x000054100e5b7816 */ /* 0x000fe4000000000f */
[----:B--2---:R-:W-:Y:S01]  /*c4e0*/  LEA.HI R84, R111, R111, RZ, 0x1 ;  /* 0x0000006f6f547211 */ /* 0x004fe200078f08ff */
[----:B------:R-:W-:Y:S06]  /*c4f0*/  BRA.DIV UR4, `(.L_x_2424) ;  /* 0x0000021a04807947 */ /* 0x000fec000b800000 */
.L_x_2679:
[----:B------:R-:W-:-:S03]  /*c500*/  UMOV UR4, 0xffffffff ;  /* 0xffffffff00047882 */ /* 0x000fc60000000000 */
[----:B------:R-:W-:Y:S05]  /*c510*/  BRA.DIV UR4, `(.L_x_2425) ;  /* 0x0000021a04a07947 */ /* 0x000fea000b800000 */
.L_x_2682:
[----:B------:R-:W-:-:S03]  /*c520*/  UMOV UR4, 0xffffffff ;  /* 0xffffffff00047882 */ /* 0x000fc60000000000 */
[----:B------:R-:W-:Y:S05]  /*c530*/  BRA.DIV UR4, `(.L_x_2426) ;  /* 0x0000021a04c07947 */ /* 0x000fea000b800000 */
.L_x_2685:
[----:B------:R-:W-:-:S03]  /*c540*/  UMOV UR4, 0xffffffff ;  /* 0xffffffff00047882 */ /* 0x000fc60000000000 */
[----:B------:R-:W-:Y:S05]  /*c550*/  BRA.DIV UR4, `(.L_x_2427) ;  /* 0x0000021a04e07947 */ /* 0x000fea000b800000 */
.L_x_2688:
[----:B------:R-:W-:-:S03]  /*c560*/  UMOV UR4, 0xffffffff ;  /* 0xffffffff00047882 */ /* 0x000fc60000000000 */
[----:B------:R-:W-:Y:S05]  /*c570*/  BRA.DIV UR4, `(.L_x_2428) ;  /* 0x0000021e04007947 */ /* 0x000fea000b800000 */
.L_x_2691:
[----:B------:R-:W-:-:S03]  /*c580*/  UMOV UR4, 0xffffffff ;  /* 0xffffffff00047882 */ /* 0x000fc60000000000 */
[----:B------:R-:W-:Y:S05]  /*c590*/  BRA.DIV UR4, `(.L_x_2429) ;  /* 0x0000021e04207947 */ /* 0x000fea000b800000 */
.L_x_2694:
[----:B------:R-:W-:-:S03]  /*c5a0*/  UMOV UR4, 0xffffffff ;  /* 0xffffffff00047882 */ /* 0x000fc60000000000 */
[----:B------:R-:W-:Y:S05]  /*c5b0*/  BRA.DIV UR4, `(.L_x_2430) ;  /* 0x0000021e04407947 */ /* 0x000fea000b800000 */
.L_x_2697:
[----:B------:R-:W-:-:S03]  /*c5c0*/  UMOV UR4, 0xffffffff ;  /* 0xffffffff00047882 */ /* 0x000fc60000000000 */
[----:B------:R-:W-:Y:S05]  /*c5d0*/  BRA.DIV UR4, `(.L_x_2431) ;  /* 0x0000021e04607947 */ /* 0x000fea000b800000 */
.L_x_2700:
[----:B------:R-:W-:-:S03]  /*c5e0*/  UMOV UR4, 0xffffffff ;  /* 0xffffffff00047882 */ /* 0x000fc60000000000 */
[----:B------:R-:W-:Y:S05]  /*c5f0*/  BRA.DIV UR4, `(.L_x_2432) ;  /* 0x0000021e04807947 */ /* 0x000fea000b800000 */
.L_x_2703:
[----:B------:R-:W-:-:S03]  /*c600*/  UMOV UR4, 0xffffffff ;  /* 0xffffffff00047882 */ /* 0x000fc60000000000 */
[----:B------:R-:W-:Y:S05]  /*c610*/  BRA.DIV UR4, `(.L_x_2433) ;  /* 0x0000021e04a07947 */ /* 0x000fea000b800000 */
.L_x_2706:
[----:B------:R-:W-:-:S03]  /*c620*/  UMOV UR4, 0xffffffff ;  /* 0xffffffff00047882 */ /* 0x000fc60000000000 */
[----:B------:R-:W-:Y:S05]  /*c630*/  BRA.DIV UR4, `(.L_x_2434) ;  /* 0x0000021e04c07947 */ /* 0x000fea000b800000 */
.L_x_2709:
[----:B------:R-:W-:-:S03]  /*c640*/  UMOV UR4, 0xffffffff ;  /* 0xffffffff00047882 */ /* 0x000fc60000000000 */
[----:B------:R-:W-:Y:S05]  /*c650*/  BRA.DIV UR4, `(.L_x_2435) ;  /* 0x0000021e04e07947 */ /* 0x000fea000b800000 */
.L_x_2712:
[----:B------:R-:W-:-:S03]  /*c660*/  UMOV UR4, 0xffffffff ;  /* 0xffffffff00047882 */ /* 0x000fc60000000000 */
[----:B------:R-:W-:Y:S05]  /*c670*/  BRA.DIV UR4, `(.L_x_2436) ;  /* 0x0000022204007947 */ /* 0x000fea000b800000 */
.L_x_2715:
[----:B------:R-:W-:Y:S01]  /*c680*/  UMOV UR4, 0xffffffff ;  /* 0xffffffff00047882 */ /* 0x000fe20000000000 */
[----:B------:R-:W-:Y:S02]  /*c690*/  LOP3.LUT R84, R84, 0xfffffffe, RZ, 0xc0, !PT ;  /* 0xfffffffe54547812 */ /* 0x000fe400078ec0ff */
[----:B------:R-:W-:Y:S05]  /*c6a0*/  BRA.DIV UR4, `(.L_x_2437) ;  /* 0x00000222041c7947 */ /* 0x000fea000b800000 */
.L_x_2718:
[----:B------:R-:W-:Y:S01]  /*c6b0*/  UMOV UR4, 0xffffffff ;  /* 0xffffffff00047882 */ /* 0x000fe20000000000 */
[----:B------:R-:W-:Y:S02]  /*c6c0*/  IMAD.IADD R84, R111, 0x1, -R84 ;  /* 0x000000016f547824 */ /* 0x000fe400078e0a54 */
[----:B------:R-:W-:Y:S05]  /*c6d0*/  BRA.DIV UR4, `(.L_x_2438) ;  /* 0x0000022204387947 */ /* 0x000fea000b800000 */
.L_x_2721:
[----:B------:R-:W-:Y:S01]  /*c6e0*/  UMOV UR4, 0xffffffff ;  /* 0xffffffff00047882 */ /* 0x000fe20000000000 */
[----:B------:R-:W-:Y:S02]  /*c6f0*/  SHF.L.U32 R3, R84, 0x1f, RZ ;  /* 0x0000001f54037819 */ /* 0x000fe400000006ff */
[----:B------:R-:W-:Y:S05]  /*c700*/  BRA.DIV UR4, `(.L_x_2439) ;  /* 0x0000022204547947 */ /* 0x000fea000b800000 */
.L_x_2724:
[----:B------:R-:W0:Y:S01]  /*c710*/  SYNCS.PHASECHK.TRANS64.TRYWAIT P4, [R16+URZ+0x38800], R3 ;  /* 0x03880003100075a7 */ /* 0x000e22000808017f */
[----:B------:R-:W-:Y:S01]  /*c720*/  IMAD.MOV.U32 R0, RZ, RZ, R48 ;  /* 0x000000ffff007224 */ /* 0x000fe200078e0030 */
[----:B------:R-:W-:Y:S01]  /*c730*/  MOV R10, R49 ;  /* 0x00000031000a7202 */ /* 0x000fe20000000f00 */
[----:B-----5:R-:W-:Y:S01]  /*c740*/  IMAD.MOV.U32 R11, RZ, RZ, R30 ;  /* 0x000000ffff0b7224 */ /* 0x020fe200078e001e */
        /* <DEDUP_REMOVED lines=9> */
[----:B------:R-:W-:Y:S01]  /*c7e0*/  BSSY B1, `(.L_x_2440) ;  /* 0x0000010000017945 */ /* 0x000fe20003800000 */
[----:B------:R-:W-:-:S02]  /*c7f0*/  PRMT R0, R10, 0x5410, R0 ;  /* 0x000054100a007816 */ /* 0x000fc40000000000 */
[----:B------:R-:W-:Y:S01]  /*c800*/  PRMT R10, R12, 0x5410, R11 ;  /* 0x000054100c0a7816 */ /* 0x000fe2000000000b */
[----:B------:R-:W-:Y:S01]  /*c810*/  IMAD.MOV.U32 R11, RZ, RZ, R26 ;  /* 0x000000ffff0b7224 */ /* 0x000fe200078e001a */
[----:B------:R-:W-:Y:S01]  /*c820*/  PRMT R87, R13, 0x5410, R14 ;  /* 0x000054100d577816 */ /* 0x000fe2000000000e */
[----:B------:R-:W-:Y:S02]  /*c830*/  IMAD.MOV.U32 R12, RZ, RZ, R27 ;  /* 0x000000ffff0c7224 */ /* 0x000fe400078e001b */
[----:B------:R-:W-:Y:S02]  /*c840*/  IMAD.MOV.U32 R13, RZ, RZ, R8 ;  /* 0x000000ffff0d7224 */ /* 0x000fe400078e0008 */
[----:B------:R-:W-:Y:S01]  /*c850*/  IMAD.MOV.U32 R14, RZ, RZ, R9 ;  /* 0x000000ffff0e7224 */ /* 0x000fe200078e0009 */
[----:B------:R-:W-:Y:S01]  /*c860*/  PRMT R20, R11, 0x5410, R12 ;  /* 0x000054100b147816 */ /* 0x000fe2000000000c */
[----:B------:R-:W-:Y:S01]  /*c870*/  IMAD.MOV.U32 R11, RZ, RZ, R28 ;  /* 0x000000ffff0b7224 */ /* 0x000fe200078e001c */
[----:B------:R-:W-:-:S04]  /*c880*/  MOV R12, R29 ;  /* 0x0000001d000c7202 */ /* 0x000fc80000000f00 */
[----:B------:R-:W-:Y:S02]  /*c890*/  PRMT R84, R11, 0x5410, R12 ;  /* 0x000054100b547816 */ /* 0x000fe4000000000c */
[----:B------:R-:W-:Y:S01]  /*c8a0*/  PRMT R11, R13, 0x5410, R14 ;  /* 0x000054100d0b7816 */ /* 0x000fe2000000000e */
[----:B------:R-:W-:Y:S01]  /*c8b0*/  IMAD.MOV.U32 R13, RZ, RZ, R25 ;  /* 0x000000ffff0d7224 */ /* 0x000fe200078e0019 */
[----:B------:R-:W-:Y:S01]  /*c8c0*/  MOV R12, R24 ;  /* 0x00000018000c7202 */ /* 0x000fe20000000f00 */
[----:B0-----:R-:W-:Y:S06]  /*c8d0*/  @!P4 BRA `(.L_x_2441) ;  /* 0x000002200008c947 */ /* 0x001fec0003800000 */
.L_x_2725:
[----:B------:R-:W-:Y:S05]  /*c8e0*/  BSYNC B1 ;  /* 0x0000000000017941 */ /* 0x000fea0003800000 */
.L_x_2440:
[----:B------:R-:W-:Y:S01]  /*c8f0*/  BSSY B1, `(.L_x_2442) ;  /* 0x00000ba000017945 */ /* 0x000fe20003800000 */
[----:B0-----:R-:W-:-:S03]  /*c900*/  PRMT R3, R12, 0x5410, R13 ;  /* 0x000054100c037816 */ /* 0x001fc6000000000d */
        /* <DEDUP_REMOVED lines=8> */
[----:B------:R-:W0:Y:S01]  /*c990*/  LDS.128 R12, [R21] ;  /* 0x00000000150c7984 */ /* 0x000e220000000c00 */
[----:B------:R-:W-:Y:S01]  /*c9a0*/  SHF.R.U32.HI R93, RZ, 0x10, R81 ;  /* 0x00000010ff5d7819 */ /* 0x000fe20000011651 */
[--C-:B------:R-:W-:Y:S01]  /*c9b0*/  HADD2.F32 R92, -RZ, R110.reuse.H0_H0 ;  /* 0x2000006eff5c7230 */ /* 0x100fe20000004100 */
[----:B------:R-:W-:Y:S01]  /*c9c0*/  SHF.R.U32.HI R111, RZ, 0x10, R79 ;  /* 0x00000010ff6f7819 */ /* 0x000fe2000001164f */
        /* <DEDUP_REMOVED lines=38> */
.L_x_2445:
[----:B------:R-:W-:Y:S05]  /*cc30*/  BSYNC B2 ;  /* 0x0000000000027941 */ /* 0x000fea0003800000 */
.L_x_2444:
[----:B------:R-:W-:Y:S04]  /*cc40*/  BSSY B2, `(.L_x_2446) ;  /* 0x000002c000027945 */ /* 0x000fe80003800000 */
[----:B------:R-:W-:Y:S05]  /*cc50*/  @P4 BRA `(.L_x_2447) ;  /* 0x0000000000a84947 */ /* 0x000fea0003800000 */
[----:B0-----:R-:W0:Y:S01]  /*cc60*/  LDS.128 R12, [R21+0x4000] ;  /* 0x00400000150c7984 */ /* 0x001e220000000c00 */
        /* <DEDUP_REMOVED lines=41> */
.L_x_2447:
[----:B------:R-:W-:Y:S05]  /*cf00*/  BSYNC B2 ;  /* 0x0000000000027941 */ /* 0x000fea0003800000 */
.L_x_2446:
[----:B------:R-:W-:Y:S04]  /*cf10*/  BSSY B2, `(.L_x_2448) ;  /* 0x000002c000027945 */ /* 0x000fe80003800000 */
[----:B------:R-:W-:Y:S05]  /*cf20*/  @P5 BRA `(.L_x_2449) ;  /* 0x0000000000a85947 */ /* 0x000fea0003800000 */
[----:B01----:R-:W0:Y:S01]  /*cf30*/  LDS.128 R12, [R21+0x8000] ;  /* 0x00800000150c7984 */ /* 0x003e220000000c00 */
        /* <DEDUP_REMOVED lines=41> */
.L_x_2449:
[----:B------:R-:W-:Y:S05]  /*d1d0*/  BSYNC B2 ;  /* 0x0000000000027941 */ /* 0x000fea0003800000 */
.L_x_2448:
[----:B------:R-:W-:Y:S05]  /*d1e0*/  @P6 BRA `(.L_x_2443) ;  /* 0x0000000000a86947 */ /* 0x000fea0003800000 */
[----:B012---:R-:W0:Y:S01]  /*d1f0*/  LDS.128 R12, [R21+0xc000] ;  /* 0x00c00000150c7984 */ /* 0x007e220000000c00 */
        /* <DEDUP_REMOVED lines=41> */
.L_x_2443:
[----:B------:R-:W-:Y:S05]  /*d490*/  BSYNC B1 ;  /* 0x0000000000017941 */ /* 0x000fea0003800000 */
.L_x_2442:
[----:B------:R-:W-:Y:S04]  /*d4a0*/  BSSY B1, `(.L_x_2450) ;  /* 0x00000b9000017945 */ /* 0x000fe80003800000 */
        /* <DEDUP_REMOVED lines=9> */
[----:B------:R-:W-:Y:S01]  /*d540*/  SHF.R.U32.HI R67, RZ, 0x10, R63 ;  /* 0x00000010ff437819 */ /* 0x000fe2000001163f */
[----:B------:R-:W-:Y:S01]  /*d550*/  HADD2.F32 R66, -RZ, R105.H0_H0 ;  /* 0x20000069ff427230 */ /* 0x000fe20000004100 */
[--C-:B------:R-:W-:Y:S01]  /*d560*/  SHF.R.U32.HI R69, RZ, 0x10, R65.reuse ;  /* 0x00000010ff457819 */ /* 0x100fe20000011641 */
        /* <DEDUP_REMOVED lines=38> */
.L_x_2453:
[----:B------:R-:W-:Y:S05]  /*d7d0*/  BSYNC B2 ;  /* 0x0000000000027941 */ /* 0x000fea0003800000 */
.L_x_2452:
        /* <DEDUP_REMOVED lines=44> */
.L_x_2455:
[----:B------:R-:W-:Y:S05]  /*daa0*/  BSYNC B2 ;  /* 0x0000000000027941 */ /* 0x000fea0003800000 */
.L_x_2454:
        /* <DEDUP_REMOVED lines=44> */
.L_x_2457:
[----:B------:R-:W-:Y:S05]  /*dd70*/  BSYNC B2 ;  /* 0x0000000000027941 */ /* 0x000fea0003800000 */
.L_x_2456:
[----:B------:R-:W-:Y:S05]  /*dd80*/  @P5 BRA `(.L_x_2451) ;  /* 0x0000000000a85947 */ /* 0x000fea0003800000 */
[----:B012---:R-:W0:Y:S01]  /*dd90*/  LDS.128 R12, [R21+0xd000] ;  /* 0x00d00000150c7984 */ /* 0x007e220000000c00 */
        /* <DEDUP_REMOVED lines=41> */
.L_x_2451:
[----:B------:R-:W-:Y:S05]  /*e030*/  BSYNC B1 ;  /* 0x0000000000017941 */ /* 0x000fea0003800000 */
.L_x_2450:
[----:B------:R-:W-:Y:S04]  /*e040*/  BSSY B1, `(.L_x_2458) ;  /* 0x00000b9000017945 */ /* 0x000fe80003800000 */
        /* <DEDUP_REMOVED lines=50> */
.L_x_2461:
[----:B------:R-:W-:Y:S05]  /*e370*/  BSYNC B2 ;  /* 0x0000000000027941 */ /* 0x000fea0003800000 */
.L_x_2460:
[----:B------:R-:W-:Y:S04]  /*e380*/  BSSY B2, `(.L_x_2462) ;  /* 0x000002c000027945 */ /* 0x000fe80003800000 */
[----:B------:R-:W-:Y:S05]  /*e390*/  @P1 BRA `(.L_x_2463) ;  /* 0x0000000000a81947 */ /* 0x000fea0003800000 */
[----:B0-----:R-:W0:Y:S01]  /*e3a0*/  LDS.128 R12, [R21+0x6000] ;  /* 0x00600000150c7984 */ /* 0x001e220000000c00 */
[----:B------:R-:W-:Y:S01]  /*e3b0*/  SHF.R.U32.HI R47, RZ, 0x10, R43 ;  /* 0x00000010ff2f7819 */ /* 0x000fe2000001162b */
[----:B------:R-:W-:Y:S01]  /*e3c0*/  HADD2.F32 R46, -RZ, R88.H1_H1 ;  /* 0x30000058ff2e7230 */ /* 0x000fe20000004100 */
[--C-:B------:R-:W-:Y:S01]  /*e3d0*/  SHF.R.U32.HI R49, RZ, 0x10, R45.reuse ;  /* 0x00000010ff317819 */ /* 0x100fe2000001162d */
[----:B------:R-:W-:Y:S01]  /*e3e0*/  HADD2.F32 R48, -RZ, R91.H0_H0 ;  /* 0x2000005bff307230 */ /* 0x000fe20000004100 */
[----:B------:R-:W-:Y:S01]  /*e3f0*/  SHF.R.U64 R53, R44, 0x10, R45 ;  /* 0x000000102c357819 */ /* 0x000fe2000000122d */
[----:B------:R-:W-:Y:S01]  /*e400*/  HADD2.F32 R47, -RZ, R47.H0_H0 ;  /* 0x2000002fff2f7230 */ /* 0x000fe20000004100 */
[----:B------:R-:W-:Y:S01]  /*e410*/  SHF.R.U64 R55, R42, 0x10, R43 ;  /* 0x000000102a377819 */ /* 0x000fe2000000122b */
[----:B------:R-:W-:Y:S02]  /*e420*/  HADD2.F32 R49, -RZ, R49.H0_H0 ;  /* 0x20000031ff317230 */ /* 0x000fe40000004100 */
[----:B------:R-:W-:-:S02]  /*e430*/  HADD2.F32 R91, -RZ, R91.H1_H1 ;  /* 0x3000005bff5b7230 */ /* 0x000fc40000004100 */
        /* <DEDUP_REMOVED lines=32> */
.L_x_2463:
[----:B------:R-:W-:Y:S05]  /*e640*/  BSYNC B2 ;  /* 0x0000000000027941 */ /* 0x000fea0003800000 */
.L_x_2462:
[----:B------:R-:W-:Y:S04]  /*e650*/  BSSY B2, `(.L_x_2464) ;  /* 0x000002c000027945 */ /* 0x000fe80003800000 */
[----:B------:R-:W-:Y:S05]  /*e660*/  @P2 BRA `(.L_x_2465) ;  /* 0x0000000000a82947 */ /* 0x000fea0003800000 */
[----:B01----:R-:W0:Y:S01]  /*e670*/  LDS.128 R12, [R21+0xa000] ;  /* 0x00a00000150c7984 */ /* 0x003e220000000c00 */
        /* <DEDUP_REMOVED lines=41> */
.L_x_2465:
[----:B------:R-:W-:Y:S05]  /*e910*/  BSYNC B2 ;  /* 0x0000000000027941 */ /* 0x000fea0003800000 */
.L_x_2464:
[----:B------:R-:W-:Y:S05]  /*e920*/  @P4 BRA `(.L_x_2459) ;  /* 0x0000000000a84947 */ /* 0x000fea0003800000 */
[----:B012---:R-:W0:Y:S01]  /*e930*/  LDS.128 R12, [R21+0xe000] ;  /* 0x00e00000150c7984 */ /* 0x007e220000000c00 */
        /* <DEDUP_REMOVED lines=28> */
[CC--:B------:R-:W-:Y:S01]  /*eb00*/  FMUL.FTZ R39, R35.reuse, R83.reuse ;  /* 0x0000005323277220 */ /* 0x0c0fe20000410000 */
        /* <DEDUP_REMOVED lines=12> */
.L_x_2459:
[----:B------:R-:W-:Y:S05]  /*ebd0*/  BSYNC B1 ;  /* 0x0000000000017941 */ /* 0x000fea0003800000 */
.L_x_2458:
        /* <DEDUP_REMOVED lines=50> */
.L_x_2468:
[----:B------:R-:W-:Y:S05]  /*ef00*/  BSYNC B1 ;  /* 0x0000000000017941 */ /* 0x000fea0003800000 */
.L_x_2467:
[----:B------:R-:W-:Y:S04]  /*ef10*/  BSSY B1, `(.L_x_2469) ;  /* 0x000002c000017945 */ /* 0x000fe80003800000 */
[----:B------:R-:W-:Y:S05]  /*ef20*/  @P1 BRA `(.L_x_2470) ;  /* 0x0000000000a81947 */ /* 0x000fea0003800000 */
[----:B0-----:R-:W0:Y:S01]  /*ef30*/  LDS.128 R12, [R21+0x7000] ;  /* 0x00700000150c7984 */ /* 0x001e220000000c00 */
        /* <DEDUP_REMOVED lines=24> */
[----:B------:R-:W-:-:S02]  /*f0c0*/  HADD2.F32 R13, -RZ, R13.H1_H1 ;  /* 0x3000000dff0d7230 */ /* 0x000fc40000004100 */
[C---:B------:R-:W-:Y:S01]  /*f0d0*/  FFMA.FTZ R34, R15.reuse, R30, -R34 ;  /* 0x0000001e0f227223 */ /* 0x040fe20000010822 */
[----:B------:R-:W-:Y:S02]  /*f0e0*/  HADD2.F32 R20, -RZ, R37.H0_H0 ;  /* 0x20000025ff147230 */ /* 0x000fe40000004100 */
[----:B------:R-:W-:Y:S01]  /*f0f0*/  FFMA.FTZ R29, R15, R32, R36 ;  /* 0x000000200f1d7223 */ /* 0x000fe20000010024 */
        /* <DEDUP_REMOVED lines=13> */
.L_x_2470:
[----:B------:R-:W-:Y:S05]  /*f1d0*/  BSYNC B1 ;  /* 0x0000000000017941 */ /* 0x000fea0003800000 */
.L_x_2469:
[----:B------:R-:W-:Y:S04]  /*f1e0*/  BSSY B1, `(.L_x_2471) ;  /* 0x000002c000017945 */ /* 0x000fe80003800000 */
[----:B------:R-:W-:Y:S05]  /*f1f0*/  @P2 BRA `(.L_x_2472) ;  /* 0x0000000000a82947 */ /* 0x000fea0003800000 */
[----:B01----:R-:W0:Y:S01]  /*f200*/  LDS.128 R12, [R21+0xb000] ;  /* 0x00b00000150c7984 */ /* 0x003e220000000c00 */
        /* <DEDUP_REMOVED lines=8> */
[----:B------:R-:W-:-:S02]  /*f290*/  HADD2.F32 R11, -RZ, R11.H1_H1 ;  /* 0x3000000bff0b7230 */ /* 0x000fc40000004100 */
[--C-:B0-----:R-:W-:Y:S02]  /*f2a0*/  HADD2.F32 R9, -RZ, R15.reuse.H0_H0 ;  /* 0x2000000fff097230 */ /* 0x101fe40000004100 */
[----:B------:R-:W-:Y:S02]  /*f2b0*/  HADD2.F32 R15, -RZ, R15.H1_H1 ;  /* 0x3000000fff0f7230 */ /* 0x000fe40000004100 */
[--C-:B------:R-:W-:Y:S02]  /*f2c0*/  HADD2.F32 R6, -RZ, R12.reuse.H0_H0 ;  /* 0x2000000cff067230 */ /* 0x100fe40000004100 */
[----:B------:R-:W-:Y:S02]  /*f2d0*/  HADD2.F32 R12, -RZ, R12.H1_H1 ;  /* 0x3000000cff0c7230 */ /* 0x000fe40000004100 */
[C---:B------:R-:W-:Y:S01]  /*f2e0*/  FMUL.FTZ R28, R15.reuse, R26 ;  /* 0x0000001a0f1c7220 */ /* 0x040fe20000410000 */
[----:B------:R-:W-:Y:S01]  /*f2f0*/  FMUL.FTZ R31, R15, R20 ;  /* 0x000000140f1f7220 */ /* 0x000fe20000410000 */
[----:B------:R-:W-:-:S02]  /*f300*/  HADD2.F32 R8, -RZ, R14.H0_H0 ;  /* 0x2000000eff087230 */ /* 0x000fc40000004100 */
[C---:B------:R-:W-:Y:S01]  /*f310*/  FFMA.FTZ R28, R9.reuse, R20, -R28 ;  /* 0x00000014091c7223 */ /* 0x040fe2000001081c */
[----:B------:R-:W-:Y:S01]  /*f320*/  FFMA.FTZ R33, R9, R26, R31 ;  /* 0x0000001a09217223 */ /* 0x000fe2000001001f */
[----:B------:R-:W-:Y:S02]  /*f330*/  HADD2.F32 R14, -RZ, R14.H1_H1 ;  /* 0x3000000eff0e7230 */ /* 0x000fe40000004100 */
[C---:B------:R-:W-:Y:S01]  /*f340*/  FMUL.FTZ R15, R12.reuse, R29 ;  /* 0x0000001d0c0f7220 */ /* 0x040fe20000410000 */
[--C-:B------:R-:W-:Y:S02]  /*f350*/  HADD2.F32 R7, -RZ, R13.reuse.H0_H0 ;  /* 0x2000000dff077230 */ /* 0x100fe40000004100 */
[-C--:B------:R-:W-:Y:S01]  /*f360*/  FMUL.FTZ R31, R12, R27.reuse ;  /* 0x0000001b0c1f7220 */ /* 0x080fe20000410000 */
[----:B------:R-:W-:Y:S02]  /*f370*/  HADD2.F32 R9, -RZ, R10.H0_H0 ;  /* 0x2000000aff097230 */ /* 0x000fe40000004100 */
[----:B------:R-:W-:Y:S01]  /*f380*/  FFMA.FTZ R15, R6, R27, -R15 ;  /* 0x0000001b060f7223 */ /* 0x000fe2000001080f */
[----:B------:R-:W-:-:S02]  /*f390*/  HADD2.F32 R13, -RZ, R13.H1_H1 ;  /* 0x3000000dff0d7230 */ /* 0x000fc40000004100 */
[C---:B------:R-:W-:Y:S01]  /*f3a0*/  FMUL.FTZ R20, R14.reuse, R11 ;  /* 0x0000000b0e147220 */ /* 0x040fe20000410000 */
[----:B------:R-:W-:Y:S02]  /*f3b0*/  HADD2.F32 R12, -RZ, R30.H0_H0 ;  /* 0x2000001eff0c7230 */ /* 0x000fe40000004100 */
[-C--:B------:R-:W-:Y:S01]  /*f3c0*/  FMUL.FTZ R27, R14, R9.reuse ;  /* 0x000000090e1b7220 */ /* 0x080fe20000410000 */
[----:B------:R-:W-:Y:S02]  /*f3d0*/  HADD2.F32 R10, -RZ, R32.H0_H0 ;  /* 0x20000020ff0a7230 */ /* 0x000fe40000004100 */
[----:B------:R-:W-:Y:S01]  /*f3e0*/  FFMA.FTZ R20, R8, R9, R20 ;  /* 0x0000000908147223 */ /* 0x000fe20000010014 */
[----:B------:R-:W-:Y:S01]  /*f3f0*/  FFMA.FTZ R6, R6, R29, R31 ;  /* 0x0000001d06067223 */ /* 0x000fe2000001001f */
[C---:B------:R-:W-:Y:S01]  /*f400*/  FMUL.FTZ R14, R13.reuse, R12 ;  /* 0x0000000c0d0e7220 */ /* 0x040fe20000410000 */
[----:B------:R-:W-:Y:S01]  /*f410*/  FFMA.FTZ R27, R8, R11, -R27 ;  /* 0x0000000b081b7223 */ /* 0x000fe2000001081b */
[----:B------:R-:W-:Y:S01]  /*f420*/  FMUL.FTZ R13, R13, R10 ;  /* 0x0000000a0d0d7220 */ /* 0x000fe20000410000 */
[----:B------:R-:W-:Y:S01]  /*f430*/  F2FP.F16.F32.PACK_AB R11, R33, R28 ;  /* 0x0000001c210b723e */ /* 0x000fe200000000ff */
[C---:B------:R-:W-:Y:S01]  /*f440*/  FFMA.FTZ R9, R7.reuse, R10, -R14 ;  /* 0x0000000a07097223 */ /* 0x040fe2000001080e */
[----:B------:R-:W-:Y:S01]  /*f450*/  F2FP.F16.F32.PACK_AB R8, R6, R15 ;  /* 0x0000000f0608723e */ /* 0x000fe200000000ff */
[----:B------:R-:W-:Y:S01]  /*f460*/  FFMA.FTZ R12, R7, R12, R13 ;  /* 0x0000000c070c7223 */ /* 0x000fe2000001000d */
[----:B------:R-:W-:-:S04]  /*f470*/  F2FP.F16.F32.PACK_AB R10, R20, R27 ;  /* 0x0000001b140a723e */ /* 0x000fc800000000ff */
[----:B------:R-:W-:-:S05]  /*f480*/  F2FP.F16.F32.PACK_AB R9, R12, R9 ;  /* 0x000000090c09723e */ /* 0x000fca00000000ff */
[----:B------:R2:W-:Y:S02]  /*f490*/  STS.128 [R21+0xb000], R8 ;  /* 0x00b0000815007388 */ /* 0x0005e40000000c00 */
.L_x_2472:
[----:B------:R-:W-:Y:S05]  /*f4a0*/  BSYNC B1 ;  /* 0x0000000000017941 */ /* 0x000fea0003800000 */
.L_x_2471:
[----:B------:R-:W-:Y:S05]  /*f4b0*/  @P3 BRA `(.L_x_2466) ;  /* 0x0000004800f43947 */ /* 0x000fea0003800000 */
[----:B--2---:R-:W2:Y:S01]  /*f4c0*/  LDS.128 R8, [R21+0xf000] ;  /* 0x00f0000015087984 */ /* 0x004ea20000000c00 */
[----:B01----:R-:W-:Y:S01]  /*f4d0*/  SHF.R.U32.HI R12, RZ, 0x10, R25 ;  /* 0x00000010ff0c7819 */ /* 0x003fe20000011619 */
        /* <DEDUP_REMOVED lines=8> */
[--C-:B--2---:R-:W-:Y:S02]  /*f560*/  HADD2.F32 R7, -RZ, R11.reuse.H0_H0 ;  /* 0x2000000bff077230 */ /* 0x104fe40000004100 */
        /* <DEDUP_REMOVED lines=17> */
[----:B------:R-:W-:Y:S01]  /*f680*/  FMUL.FTZ R13, R10, R7 ;  /* 0x000000070a0d7220 */ /* 0x000fe20000410000 */
[----:B------:R-:W-:Y:S02]  /*f690*/  HADD2.F32 R0, -RZ, R26.H0_H0 ;  /* 0x2000001aff007230 */ /* 0x000fe40000004100 */
[----:B------:R-:W-:Y:S01]  /*f6a0*/  FFMA.FTZ R4, R4, R15, R25 ;  /* 0x0000000f04047223 */ /* 0x000fe20000010019 */
        /* <DEDUP_REMOVED lines=12> */
.L_x_2415:
[-C--:B------:R-:W-:Y:S01]  /*f770*/  ISETP.GE.AND P0, PT, R22, R9.reuse, PT ;  /* 0x000000091600720c */ /* 0x080fe20003f06270 */
[----:B------:R-:W-:Y:S01]  /*f780*/  BSSY B1, `(.L_x_2473) ;  /* 0x0000030000017945 */ /* 0x000fe20003800000 */
[-C--:B------:R-:W-:Y:S01]  /*f790*/  ISETP.GE.AND P1, PT, R218, R9.reuse, PT ;  /* 0x00000009da00720c */ /* 0x080fe20003f26270 */
[----:B------:R-:W-:Y:S01]  /*f7a0*/  IMAD.MOV.U32 R89, RZ, RZ, R93 ;  /* 0x000000ffff597224 */ /* 0x000fe200078e005d */
[-C--:B------:R-:W-:Y:S02]  /*f7b0*/  ISETP.GE.AND P2, PT, R220, R9.reuse, PT ;  /* 0x00000009dc00720c */ /* 0x080fe40003f46270 */
[----:B------:R-:W-:Y:S02]  /*f7c0*/  CS2R R32, SRZ ;  /* 0x0000000000207805 */ /* 0x000fe4000001ff00 */
[----:B------:R-:W-:Y:S01]  /*f7d0*/  ISETP.GE.AND P3, PT, R84, R9, PT ;  /* 0x000000095400720c */ /* 0x000fe20003f66270 */
[----:B------:R-:W-:Y:S01]  /*f7e0*/  IMAD.MOV.U32 R9, RZ, RZ, R25 ;  /* 0x000000ffff097224 */ /* 0x000fe200078e0019 */
[----:B------:R-:W-:-:S02]  /*f7f0*/  MOV R8, R90 ;  /* 0x0000005a00087202 */ /* 0x000fc40000000f00 */
        /* <DEDUP_REMOVED lines=21> */
[----:B------:R-:W-:Y:S01]  /*f950*/  LEA R50, P4, R3, UR4, 0x1 ;  /* 0x0000000403327c11 */ /* 0x000fe2000f8808ff */
[----:B------:R-:W-:Y:S01]  /*f960*/  ULDC UR4, c[0x0][0x3d4] ;  /* 0x0000f50000047ab9 */ /* 0x000fe20000000800 */
[----:B------:R-:W-:Y:S02]  /*f970*/  CS2R R30, SRZ ;  /* 0x00000000001e7805 */ /* 0x000fe4000001ff00 */
[----:B------:R-:W-:-:S02]  /*f980*/  ISETP.GE.AND P6, PT, R19, UR4, PT ;  /* 0x0000000413007c0c */ /* 0x000fc4000bfc6270 */
[----:B------:R-:W-:Y:S02]  /*f990*/  CS2R R44, SRZ ;  /* 0x00000000002c7805 */ /* 0x000fe4000001ff00 */
[----:B------:R-:W-:Y:S02]  /*f9a0*/  LEA.HI.X R51, R3, UR5, R4, 0x1, P4 ;  /* 0x0000000503337c11 */ /* 0x000fe4000a0f0c04 */
[----:B------:R-:W-:Y:S02]  /*f9b0*/  CS2R R46, SRZ ;  /* 0x00000000002e7805 */ /* 0x000fe4000001ff00 */
[----:B------:R-:W-:Y:S02]  /*f9c0*/  IADD3.X R3, R11, R101, RZ, P5, !PT ;  /* 0x000000650b037210 */ /* 0x000fe40002ffe4ff */
[----:B------:R-:W-:Y:S02]  /*f9d0*/  CS2R R4, SRZ ;  /* 0x0000000000047805 */ /* 0x000fe4000001ff00 */
[----:B------:R-:W-:-:S02]  /*f9e0*/  ISETP.GE.AND P5, PT, R17, UR4, PT ;  /* 0x0000000411007c0c */ /* 0x000fc4000bfa6270 */
[----:B------:R-:W-:Y:S02]  /*f9f0*/  CS2R R6, SRZ ;  /* 0x0000000000067805 */ /* 0x000fe4000001ff00 */
[C---:B------:R-:W-:Y:S02]  /*fa00*/  LEA R52, P4, R0.reuse, UR6, 0x1 ;  /* 0x0000000600347c11 */ /* 0x040fe4000f8808ff */
[----:B------:R-:W-:Y:S02]  /*fa10*/  CS2R R24, SRZ ;  /* 0x0000000000187805 */ /* 0x000fe4000001ff00 */
[----:B------:R-:W-:Y:S02]  /*fa20*/  CS2R R26, SRZ ;  /* 0x00000000001a7805 */ /* 0x000fe4000001ff00 */
[----:B------:R-:W-:Y:S01]  /*fa30*/  LEA.HI.X R53, R0, UR7, R3, 0x1, P4 ;  /* 0x0000000700357c11 */ /* 0x000fe2000a0f0c03 */
[----:B------:R0:W5:Y:S04]  /*fa40*/  @!P6 LDG.E.128 R44, desc[UR60][R50.64+0x80] ;  /* 0x0000803c322ce981 */ /* 0x000168000c1e1d00 */
[----:B------:R0:W5:Y:S04]  /*fa50*/  @!P6 LDG.E.128 R24, desc[UR60][R52.64+0x80] ;  /* 0x0000803c3418e981 */ /* 0x000168000c1e1d00 */
[----:B------:R0:W5:Y:S04]  /*fa60*/  @!P5 LDG.E.128 R28, desc[UR60][R50.64] ;  /* 0x0000003c321cd981 */ /* 0x000168000c1e1d00 */
[----:B------:R0:W5:Y:S02]  /*fa70*/  @!P5 LDG.E.128 R4, desc[UR60][R52.64] ;  /* 0x0000003c3404d981 */ /* 0x000164000c1e1d00 */
.L_x_2474:
[----:B------:R-:W-:Y:S05]  /*fa80*/  BSYNC B1 ;  /* 0x0000000000017941 */ /* 0x000fea0003800000 */
.L_x_2473:
[----:B------:R-:W-:Y:S01]  /*fa90*/  BSSY B1, `(.L_x_2475) ;  /* 0x000001e000017945 */ /* 0x000fe20003800000 */
[----:B-----5:R-:W-:Y:S01]  /*faa0*/  IMAD.MOV.U32 R56, RZ, RZ, R4 ;  /* 0x000000ffff387224 */ /* 0x020fe200078e0004 */
[----:B0-----:R-:W-:Y:S01]  /*fab0*/  CS2R R50, SRZ ;  /* 0x0000000000327805 */ /* 0x001fe2000001ff00 */
        /* <DEDUP_REMOVED lines=21> */
[----:B------:R-:W-:Y:S02]  /*fc10*/  CS2R R38, SRZ ;  /* 0x0000000000267805 */ /* 0x000fe4000001ff00 */
[----:B------:R-:W-:Y:S01]  /*fc20*/  LEA.HI.X R55, R0, UR7, R3, 0x1, P4 ;  /* 0x0000000700377c11 */ /* 0x000fe2000a0f0c03 */
[----:B------:R0:W5:Y:S04]  /*fc30*/  @!P5 LDG.E.128 R40, desc[UR60][R52.64] ;  /* 0x0000003c3428d981 */ /* 0x000168000c1e1d00 */
[----:B------:R0:W5:Y:S04]  /*fc40*/  @!P6 LDG.E.128 R48, desc[UR60][R52.64+0x80] ;  /* 0x0000803c3430e981 */ /* 0x000168000c1e1d00 */
[----:B------:R0:W5:Y:S04]  /*fc50*/  @!P5 LDG.E.128 R32, desc[UR60][R54.64] ;  /* 0x0000003c3620d981 */ /* 0x000168000c1e1d00 */
[----:B------:R0:W5:Y:S02]  /*fc60*/  @!P6 LDG.E.128 R36, desc[UR60][R54.64+0x80] ;  /* 0x0000803c3624e981 */ /* 0x000164000c1e1d00 */
.L_x_2476:
[----:B------:R-:W-:Y:S05]  /*fc70*/  BSYNC B1 ;  /* 0x0000000000017941 */ /* 0x000fea0003800000 */
.L_x_2475:
[----:B------:R-:W-:Y:S01]  /*fc80*/  MOV R0, R6 ;  /* 0x0000000600007202 */ /* 0x000fe20000000f00 */
[----:B------:R-:W-:Y:S01]  /*fc90*/  IMAD.MOV.U32 R3, RZ, RZ, R7 ;  /* 0x000000ffff037224 */ /* 0x000fe200078e0007 */
[----:B------:R-:W-:Y:S01]  /*fca0*/  MOV R20, R25 ;  /* 0x0000001900147202 */ /* 0x000fe20000000f00 */
[----:B------:R-:W1:Y:S01]  /*fcb0*/  LDC R94, c[0x0][0x428] ;  /* 0x00010a00ff5e7b82 */ /* 0x000e620000000800 */
[----:B------:R-:W-:Y:S01]  /*fcc0*/  PRMT R117, R117, 0x5410, R0 ;  /* 0x0000541075757816 */ /* 0x000fe20000000000 */
[----:B------:R-:W-:Y:S01]  /*fcd0*/  IMAD.MOV.U32 R0, RZ, RZ, R24 ;  /* 0x000000ffff007224 */ /* 0x000fe200078e0018 */
[----:B------:R-:W-:Y:S01]  /*fce0*/  PRMT R116, R3, 0x7610, R116 ;  /* 0x0000761003747816 */ /* 0x000fe20000000074 */
[----:B------:R-:W-:Y:S01]  /*fcf0*/  IMAD.MOV.U32 R3, RZ, RZ, R26 ;  /* 0x000000ffff037224 */ /* 0x000fe200078e001a */
[----:B------:R-:W-:Y:S01]  /*fd00*/  PRMT R119, R57, 0x7610, R119 ;  /* 0x0000761039777816 */ /* 0x000fe20000000077 */
[----:B------:R-:W-:Y:S01]  /*fd10*/  BSSY B1, `(.L_x_2477) ;  /* 0x0000044000017945 */ /* 0x000fe20003800000 */
[----:B------:R-:W-:Y:S01]  /*fd20*/  PRMT R110, R0, 0x5410, R20 ;  /* 0x00005410006e7816 */ /* 0x000fe20000000014 */
[----:B------:R-:W-:Y:S01]  /*fd30*/  IMAD.MOV.U32 R0, RZ, RZ, R27 ;  /* 0x000000ffff007224 */ /* 0x000fe200078e001b */
[----:B------:R-:W-:Y:S01]  /*fd40*/  PRMT R118, R118, 0x5410, R56 ;  /* 0x0000541076767816 */ /* 0x000fe20000000038 */
[----:B------:R-:W-:Y:S01]  /*fd50*/  IMAD.MOV.U32 R20, RZ, RZ, R29 ;  /* 0x000000ffff147224 */ /* 0x000fe200078e001d */
[----:B------:R-:W-:-:S02]  /*fd60*/  CS2R R64, SRZ ;  /* 0x0000000000407805 */ /* 0x000fc4000001ff00 */
[----:B0-----:R-:W-:Y:S02]  /*fd70*/  CS2R R52, SRZ ;  /* 0x0000000000347805 */ /* 0x001fe4000001ff00 */
        /* <DEDUP_REMOVED lines=14> */
[----:B------:R-:W-:Y:S02]  /*fe60*/  PRMT R116, R116, 0x5410, R3 ;  /* 0x0000541074747816 */ /* 0x000fe40000000003 */
[----:B------:R-:W-:-:S02]  /*fe70*/  CS2R R60, SRZ ;  /* 0x00000000003c7805 */ /* 0x000fc4000001ff00 */
[----:B------:R-:W-:Y:S02]  /*fe80*/  MOV R3, R46 ;  /* 0x0000002e00037202 */ /* 0x000fe40000000f00 */
[----:B------:R-:W-:Y:S02]  /*fe90*/  CS2R R62, SRZ ;  /* 0x00000000003e7805 */ /* 0x000fe4000001ff00 */
[----:B-----5:R-:W-:Y:S02]  /*fea0*/  MOV R20, R33 ;  /* 0x0000002100147202 */ /* 0x020fe40000000f00 */
[----:B------:R-:W-:Y:S02]  /*feb0*/  CS2R R80, SRZ ;  /* 0x0000000000507805 */ /* 0x000fe4000001ff00 */
[----:B------:R-:W-:Y:S01]  /*fec0*/  PRMT R113, R3, 0x5410, R0 ;  /* 0x0000541003717816 */ /* 0x000fe20000000000 */
[----:B------:R-:W-:Y:S01]  /*fed0*/  IMAD.MOV.U32 R3, RZ, RZ, R32 ;  /* 0x000000ffff037224 */ /* 0x000fe200078e0020 */
[----:B------:R-:W-:-:S02]  /*fee0*/  CS2R R66, SRZ ;  /* 0x0000000000427805 */ /* 0x000fc4000001ff00 */
[----:B------:R-:W-:Y:S02]  /*fef0*/  CS2R R68, SRZ ;  /* 0x0000000000447805 */ /* 0x000fe4000001ff00 */
[----:B------:R-:W-:Y:S02]  /*ff00*/  CS2R R70, SRZ ;  /* 0x0000000000467805 */ /* 0x000fe4000001ff00 */
[----:B------:R-:W-:Y:S02]  /*ff10*/  CS2R R72, SRZ ;  /* 0x0000000000487805 */ /* 0x000fe4000001ff00 */
[----:B------:R-:W-:Y:S02]  /*ff20*/  PRMT R106, R3, 0x5410, R20 ;  /* 0x00005410036a7816 */ /* 0x000fe40000000014 */
[----:B------:R-:W-:Y:S02]  /*ff30*/  CS2R R74, SRZ ;  /* 0x00000000004a7805 */ /* 0x000fe4000001ff00 */
[----:B------:R-:W-:-:S02]  /*ff40*/  CS2R R76, SRZ ;  /* 0x00000000004c7805 */ /* 0x000fc4000001ff00 */
        /* <DEDUP_REMOVED lines=19> */
[----:B------:R-:W-:Y:S02]  /*10080*/  LEA.HI.X R52, R14, R11, R15, 0x6, P4 ;  /* 0x0000000b0e347211 */ /* 0x000fe400020f340f */
[----:B------:R-:W-:Y:S02]  /*10090*/  CS2R R58, SRZ ;  /* 0x00000000003a7805 */ /* 0x000fe4000001ff00 */
[----:B------:R-:W-:Y:S02]  /*100a0*/  LEA.HI.X R91, R3, UR5, R20, 0x1, P5 ;  /* 0x00000005035b7c11 */ /* 0x000fe4000a8f0c14 */
[----:B------:R-:W-:Y:S01]  /*100b0*/  ISETP.GE.AND P5, PT, R17, UR4, PT ;  /* 0x0000000411007c0c */ /* 0x000fe2000bfa6270 */
[----:B------:R-:W-:Y:S01]  /*100c0*/  IMAD.X R3, R52, 0x1, R101, P6 ;  /* 0x0000000134037824 */ /* 0x000fe200030e0665 */
[----:B------:R-:W-:Y:S02]  /*100d0*/  ISETP.GE.AND P6, PT, R19, UR4, PT ;  /* 0x0000000413007c0c */ /* 0x000fe4000bfc6270 */
[----:B------:R-:W-:-:S02]  /*100e0*/  CS2R R52, SRZ ;  /* 0x0000000000347805 */ /* 0x000fc4000001ff00 */
[----:B------:R-:W-:-:S04]  /*100f0*/  LEA R92, P4, R0, UR6, 0x1 ;  /* 0x00000006005c7c11 */ /* 0x000fc8000f8808ff */
[----:B------:R-:W-:-:S03]  /*10100*/  LEA.HI.X R93, R0, UR7, R3, 0x1, P4 ;  /* 0x00000007005d7c11 */ /* 0x000fc6000a0f0c03 */
[----:B------:R0:W5:Y:S04]  /*10110*/  @!P5 LDG.E.128 R60, desc[UR60][R90.64] ;  /* 0x0000003c5a3cd981 */ /* 0x000168000c1e1d00 */
[----:B------:R0:W5:Y:S04]  /*10120*/  @!P6 LDG.E.128 R80, desc[UR60][R90.64+0x80] ;  /* 0x0000803c5a50e981 */ /* 0x000168000c1e1d00 */
[----:B------:R0:W5:Y:S04]  /*10130*/  @!P5 LDG.E.128 R52, desc[UR60][R92.64] ;  /* 0x0000003c5c34d981 */ /* 0x000168000c1e1d00 */
[----:B------:R0:W5:Y:S02]  /*10140*/  @!P6 LDG.E.128 R56, desc[UR60][R92.64+0x80] ;  /* 0x0000803c5c38e981 */ /* 0x000164000c1e1d00 */
.L_x_2478:
[----:B------:R-:W-:Y:S05]  /*10150*/  BSYNC B1 ;  /* 0x0000000000017941 */ /* 0x000fea0003800000 */
.L_x_2477:
        /* <DEDUP_REMOVED lines=23> */
[----:B------:R-:W-:Y:S02]  /*102d0*/  ISETP.GE.AND P6, PT, R19, UR6, PT ;  /* 0x0000000613007c0c */ /* 0x000fe4000bfc6270 */
[----:B------:R-:W-:Y:S02]  /*102e0*/  LEA.HI.X R11, R97, UR7, R12, 0x1, P4 ;  /* 0x00000007610b7c11 */ /* 0x000fe4000a0f0c0c */
[----:B------:R-:W-:-:S04]  /*102f0*/  LEA R12, P4, R95, UR4, 0x1 ;  /* 0x000000045f0c7c11 */ /* 0x000fc8000f8808ff */
[----:B------:R-:W-:Y:S01]  /*10300*/  LEA.HI.X R13, R95, UR5, R0, 0x1, P4 ;  /* 0x000000055f0d7c11 */ /* 0x000fe2000a0f0c00 */
[----:B------:R1:W5:Y:S04]  /*10310*/  @!P5 LDG.E.128 R72, desc[UR60][R10.64] ;  /* 0x0000003c0a48d981 */ /* 0x000368000c1e1d00 */
[----:B------:R1:W5:Y:S04]  /*10320*/  @!P6 LDG.E.128 R76, desc[UR60][R10.64+0x80] ;  /* 0x0000803c0a4ce981 */ /* 0x000368000c1e1d00 */
[----:B------:R1:W5:Y:S04]  /*10330*/  @!P5 LDG.E.128 R64, desc[UR60][R12.64] ;  /* 0x0000003c0c40d981 */ /* 0x000368000c1e1d00 */
[----:B------:R1:W5:Y:S02]  /*10340*/  @!P6 LDG.E.128 R68, desc[UR60][R12.64+0x80] ;  /* 0x0000803c0c44e981 */ /* 0x000364000c1e1d00 */
.L_x_2480:
[----:B------:R-:W-:Y:S05]  /*10350*/  BSYNC B1 ;  /* 0x0000000000017941 */ /* 0x000fea0003800000 */
.L_x_2479:
[----:B0-----:R-:W2:Y:S01]  /*10360*/  LDL R92, [R1+0x80] ;  /* 0x00008000015c7983 */ /* 0x001ea20000100800 */
[----:B------:R-:W-:Y:S01]  /*10370*/  ISETP.NE.AND P4, PT, R94, 0x1, PT ;  /* 0x000000015e00780c */ /* 0x000fe20003f85270 */
[----:B-1----:R-:W-:Y:S01]  /*10380*/  IMAD.MOV.U32 R10, RZ, RZ, R36 ;  /* 0x000000ffff0a7224 */ /* 0x002fe200078e0024 */
[----:B------:R-:W-:Y:S01]  /*10390*/  MOV R11, R37 ;  /* 0x00000025000b7202 */ /* 0x000fe20000000f00 */
[----:B------:R-:W-:Y:S01]  /*103a0*/  IMAD.MOV.U32 R3, RZ, RZ, R35 ;  /* 0x000000ffff037224 */ /* 0x000fe200078e0023 */
[----:B------:R-:W-:Y:S01]  /*103b0*/  MOV R0, R34 ;  /* 0x0000002200007202 */ /* 0x000fe20000000f00 */
[----:B------:R-:W-:Y:S01]  /*103c0*/  IMAD.MOV.U32 R12, RZ, RZ, R49 ;  /* 0x000000ffff0c7224 */ /* 0x000fe200078e0031 */
[----:B------:R-:W-:Y:S01]  /*103d0*/  PRMT R102, R10, 0x5410, R11 ;  /* 0x000054100a667816 */ /* 0x000fe2000000000b */
[----:B------:R-:W-:Y:S01]  /*103e0*/  IMAD.MOV.U32 R11, RZ, RZ, R41 ;  /* 0x000000ffff0b7224 */ /* 0x000fe200078e0029 */
[----:B------:R-:W-:Y:S01]  /*103f0*/  MOV R10, R40 ;  /* 0x00000028000a7202 */ /* 0x000fe20000000f00 */
[----:B-----5:R-:W-:Y:S01]  /*10400*/  IMAD.MOV.U32 R13, RZ, RZ, R52 ;  /* 0x000000ffff0d7224 */ /* 0x020fe200078e0034 */
[----:B------:R-:W-:Y:S01]  /*10410*/  PRMT R107, R0, 0x5410, R3 ;  /* 0x00005410006b7816 */ /* 0x000fe20000000003 */
[----:B------:R-:W-:Y:S01]  /*10420*/  IMAD.MOV.U32 R0, RZ, RZ, R38 ;  /* 0x000000ffff007224 */ /* 0x000fe200078e0026 */
[----:B------:R-:W-:Y:S01]  /*10430*/  PRMT R108, R10, 0x5410, R11 ;  /* 0x000054100a6c7816 */ /* 0x000fe2000000000b */
[----:B------:R-:W-:Y:S01]  /*10440*/  IMAD.MOV.U32 R11, RZ, RZ, R48 ;  /* 0x000000ffff0b7224 */ /* 0x000fe200078e0030 */
[----:B------:R-:W0:Y:S01]  /*10450*/  @P4 LDC R10, c[0x0][0x42c] ;  /* 0x00010b00ff0a4b82 */ /* 0x000e220000000800 */
[----:B------:R-:W-:Y:S01]  /*10460*/  IMAD.MOV.U32 R3, RZ, RZ, R39 ;  /* 0x000000ffff037224 */ /* 0x000fe200078e0027 */
[----:B------:R-:W-:Y:S01]  /*10470*/  PRMT R97, R97, 0x5410, R13 ;  /* 0x0000541061617816 */ /* 0x000fe2000000000d */
[----:B------:R-:W-:Y:S01]  /*10480*/  IMAD.MOV.U32 R13, RZ, RZ, R55 ;  /* 0x000000ffff0d7224 */ /* 0x000fe200078e0037 */
[----:B------:R-:W-:Y:S01]  /*10490*/  PRMT R104, R11, 0x5410, R12 ;  /* 0x000054100b687816 */ /* 0x000fe2000000000c */
[----:B------:R-:W-:Y:S01]  /*104a0*/  IMAD.MOV.U32 R12, RZ, RZ, R51 ;  /* 0x000000ffff0c7224 */ /* 0x000fe200078e0033 */
[----:B------:R-:W-:Y:S01]  /*104b0*/  PRMT R103, R0, 0x5410, R3 ;  /* 0x0000541000677816 */ /* 0x000fe20000000003 */
[----:B------:R-:W-:Y:S01]  /*104c0*/  IMAD.MOV.U32 R0, RZ, RZ, R42 ;  /* 0x000000ffff007224 */ /* 0x000fe200078e002a */
[----:B------:R-:W1:Y:S01]  /*104d0*/  @P4 LDC R11, c[0x0][0x430] ;  /* 0x00010c00ff0b4b82 */ /* 0x000e620000000800 */
[----:B------:R-:W-:Y:S01]  /*104e0*/  MOV R3, R43 ;  /* 0x0000002b00037202 */ /* 0x000fe20000000f00 */
[----:B------:R-:W-:Y:S01]  /*104f0*/  IMAD.MOV.U32 R20, RZ, RZ, R56 ;  /* 0x000000ffff147224 */ /* 0x000fe200078e0038 */
[----:B------:R-:W-:Y:S01]  /*10500*/  PRMT R99, R13, 0x7610, R99 ;  /* 0x000076100d637816 */ /* 0x000fe20000000063 */
[----:B------:R-:W-:Y:S01]  /*10510*/  IMAD.MOV.U32 R13, RZ, RZ, R59 ;  /* 0x000000ffff0d7224 */ /* 0x000fe200078e003b */
[----:B------:R-:W-:Y:S01]  /*10520*/  PRMT R109, R0, 0x5410, R3 ;  /* 0x00005410006d7816 */ /* 0x000fe20000000003 */
[----:B------:R-:W-:Y:S01]  /*10530*/  ULDC.64 UR4, c[0x0][0x3c8] ;  /* 0x0000f20000047ab9 */ /* 0x000fe20000000a00 */
[----:B------:R-:W-:Y:S01]  /*10540*/  MOV R3, R50 ;  /* 0x0000003200037202 */ /* 0x000fe20000000f00 */
[----:B------:R-:W-:Y:S01]  /*10550*/  ULDC.64 UR6, c[0x0][0x3e0] ;  /* 0x0000f80000067ab9 */ /* 0x000fe20000000a00 */
[----:B------:R-:W-:-:S02]  /*10560*/  LEA R0, R225, R22, 0x7 ;  /* 0x00000016e1007211 */ /* 0x000fc400078e38ff */
[----:B------:R-:W-:Y:S02]  /*10570*/  PRMT R105, R3, 0x5410, R12 ;  /* 0x0000541003697816 */ /* 0x000fe4000000000c */
[----:B------:R-:W-:Y:S01]  /*10580*/  MOV R12, R54 ;  /* 0x00000036000c7202 */ /* 0x000fe20000000f00 */
[----:B------:R-:W-:Y:S01]  /*10590*/  IMAD R3, R85, 0x20, R0 ;  /* 0x0000002055037824 */ /* 0x000fe200078e0200 */
[----:B------:R-:W-:Y:S01]  /*105a0*/  PRMT R90, R20, 0x7610, R90 ;  /* 0x00007610145a7816 */ /* 0x000fe2000000005a */
[----:B------:R-:W-:Y:S01]  /*105b0*/  IMAD.MOV.U32 R0, RZ, RZ, R53 ;  /* 0x000000ffff007224 */ /* 0x000fe200078e0035 */
[----:B------:R-:W-:-:S04]  /*105c0*/  MOV R20, R60 ;  /* 0x0000003c00147202 */ /* 0x000fc80000000f00 */
[----:B------:R-:W-:Y:S01]  /*105d0*/  PRMT R98, R0, 0x5410, R12 ;  /* 0x0000541000627816 */ /* 0x000fe2000000000c */
[----:B0-----:R-:W-:Y:S01]  /*105e0*/  @P4 IMAD.HI.U32 R0, R3, R10, RZ ;  /* 0x0000000a03004227 */ /* 0x001fe200078e00ff */
[----:B------:R-:W-:Y:S02]  /*105f0*/  MOV R10, R57 ;  /* 0x00000039000a7202 */ /* 0x000fe40000000f00 */
[----:B------:R-:W-:Y:S01]  /*10600*/  PRMT R99, R99, 0x5410, R20 ;  /* 0x0000541063637816 */ /* 0x000fe20000000014 */
[----:B------:R-:W-:Y:S01]  /*10610*/  IMAD.MOV.U32 R12, RZ, RZ, R58 ;  /* 0x000000ffff0c7224 */ /* 0x000fe200078e003a */
[----:B-1----:R-:W-:Y:S01]  /*10620*/  @P4 SHF.R.U32.HI R3, RZ, R11, R0 ;  /* 0x0000000bff034219 */ /* 0x002fe20000011600 */
[----:B------:R-:W-:Y:S01]  /*10630*/  IMAD.MOV.U32 R0, RZ, RZ, R61 ;  /* 0x000000ffff007224 */ /* 0x000fe200078e003d */
[----:B------:R-:W-:Y:S01]  /*10640*/  PRMT R90, R90, 0x5410, R10 ;  /* 0x000054105a5a7816 */ /* 0x000fe2000000000a */
[----:B------:R-:W-:Y:S01]  /*10650*/  IMAD.MOV.U32 R10, RZ, RZ, R62 ;  /* 0x000000ffff0a7224 */ /* 0x000fe200078e003e */
[----:B------:R-:W-:Y:S01]  /*10660*/  PRMT R91, R12, 0x5410, R13 ;  /* 0x000054100c5b7816 */ /* 0x000fe2000000000d */
[----:B------:R-:W-:Y:S01]  /*10670*/  IMAD.MOV.U32 R20, RZ, RZ, R80 ;  /* 0x000000ffff147224 */ /* 0x000fe200078e0050 */
[----:B------:R-:W-:-:S02]  /*10680*/  MOV R11, R63 ;  /* 0x0000003f000b7202 */ /* 0x000fc40000000f00 */
[----:B------:R-:W-:Y:S02]  /*10690*/  SHF.R.S32.HI R13, RZ, 0x1f, R3 ;  /* 0x0000001fff0d7819 */ /* 0x000fe40000011403 */
[----:B------:R-:W-:Y:S02]  /*106a0*/  PRMT R100, R0, 0x5410, R10 ;  /* 0x0000541000647816 */ /* 0x000fe4000000000a */
[----:B------:R-:W-:Y:S01]  /*106b0*/  PRMT R101, R11, 0x7610, R101 ;  /* 0x000076100b657816 */ /* 0x000fe20000000065 */
[----:B------:R-:W-:Y:S01]  /*106c0*/  IMAD.WIDE.U32 R10, R3, R86, R88 ;  /* 0x00000056030a7225 */ /* 0x000fe200078e0058 */
[----:B------:R-:W-:-:S03]  /*106d0*/  PRMT R97, R20, 0x7610, R97 ;  /* 0x0000761014617816 */ /* 0x000fc60000000061 */
[C---:B------:R-:W-:Y:S02]  /*106e0*/  IMAD R86, R13.reuse, R86, RZ ;  /* 0x000000560d567224 */ /* 0x040fe400078e02ff */
[-C--:B------:R-:W-:Y:S02]  /*106f0*/  IMAD R0, R13, R14.reuse, RZ ;  /* 0x0000000e0d007224 */ /* 0x080fe400078e02ff */
[C---:B------:R-:W-:Y:S01]  /*10700*/  IMAD.WIDE.U32 R12, R3.reuse, R14, R8 ;  /* 0x0000000e030c7225 */ /* 0x040fe200078e0008 */
[----:B------:R-:W-:Y:S01]  /*10710*/  LEA R8, P4, R10, UR4, 0x1 ;  /* 0x000000040a087c11 */ /* 0x000fe2000f8808ff */
[----:B------:R-:W-:Y:S02]  /*10720*/  UMOV UR4, 0xffffffff ;  /* 0xffffffff00047882 */ /* 0x000fe40000000000 */
[C---:B------:R-:W-:Y:S02]  /*10730*/  IMAD R9, R3.reuse, R87, R86 ;  /* 0x0000005703097224 */ /* 0x040fe400078e0256 */
[----:B------:R-:W-:Y:S01]  /*10740*/  IMAD R3, R3, R15, R0 ;  /* 0x0000000f03037224 */ /* 0x000fe200078e0200 */
[----:B------:R-:W-:Y:S01]  /*10750*/  LEA R0, P5, R12, UR6, 0x1 ;  /* 0x000000060c007c11 */ /* 0x000fe2000f8a08ff */
[----:B------:R-:W-:Y:S01]  /*10760*/  IMAD.IADD R9, R11, 0x1, R9 ;  /* 0x000000010b097824 */ /* 0x000fe200078e0209 */
[----:B------:R-:W-:Y:S01]  /*10770*/  MOV R15, R82 ;  /* 0x00000052000f7202 */ /* 0x000fe20000000f00 */
[----:B------:R-:W-:-:S02]  /*10780*/  IMAD.IADD R3, R13, 0x1, R3 ;  /* 0x000000010d037824 */ /* 0x000fc400078e0203 */
[----:B------:R-:W-:Y:S01]  /*10790*/  IMAD.MOV.U32 R14, RZ, RZ, R81 ;  /* 0x000000ffff0e7224 */ /* 0x000fe200078e0051 */
[----:B------:R-:W-:Y:S02]  /*107a0*/  LEA.HI.X R9, R10, UR5, R9, 0x1, P4 ;  /* 0x000000050a097c11 */ /* 0x000fe4000a0f0c09 */
[----:B------:R-:W-:Y:S02]  /*107b0*/  LEA.HI.X R3, R12, UR7, R3, 0x1, P5 ;  /* 0x000000070c037c11 */ /* 0x000fe4000a8f0c03 */
[----:B------:R-:W-:Y:S02]  /*107c0*/  PRMT R96, R15, 0x5410, R14 ;  /* 0x000054100f607816 */ /* 0x000fe4000000000e */
[----:B--2---:R-:W-:Y:S01]  /*107d0*/  LEA.HI R10, R92, R92, RZ, 0x1 ;  /* 0x0000005c5c0a7211 */ /* 0x004fe200078f08ff */
[----:B------:R-:W-:Y:S06]  /*107e0*/  BRA.DIV UR4, `(.L_x_2481) ;  /* 0x000001e204587947 */ /* 0x000fec000b800000 */
.L_x_2728:
[----:B------:R-:W-:-:S03]  /*107f0*/  UMOV UR4, 0xffffffff ;  /* 0xffffffff00047882 */ /* 0x000fc60000000000 */
[----:B------:R-:W-:Y:S05]  /*10800*/  BRA.DIV UR4, `(.L_x_2482) ;  /* 0x000001e204787947 */ /* 0x000fea000b800000 */
.L_x_2731:
[----:B------:R-:W-:-:S03]  /*10810*/  UMOV UR4, 0xffffffff ;  /* 0xffffffff00047882 */ /* 0x000fc60000000000 */
[----:B------:R-:W-:Y:S05]  /*10820*/  BRA.DIV UR4, `(.L_x_2483) ;  /* 0x000001e204987947 */ /* 0x000fea000b800000 */
.L_x_2734:
[----:B------:R-:W-:-:S03]  /*10830*/  UMOV UR4, 0xffffffff ;  /* 0xffffffff00047882 */ /* 0x000fc60000000000 */
[----:B------:R-:W-:Y:S05]  /*10840*/  BRA.DIV UR4, `(.L_x_2484) ;  /* 0x000001e204b87947 */ /* 0x000fea000b800000 */
.L_x_2737:
[----:B------:R-:W-:-:S03]  /*10850*/  UMOV UR4, 0xffffffff ;  /* 0xffffffff00047882 */ /* 0x000fc60000000000 */
[----:B------:R-:W-:Y:S05]  /*10860*/  BRA.DIV UR4, `(.L_x_2485) ;  /* 0x000001e204d87947 */ /* 0x000fea000b800000 */
.L_x_2740:
[----:B------:R-:W-:-:S03]  /*10870*/  UMOV UR4, 0xffffffff ;  /* 0xffffffff00047882 */ /* 0x000fc60000000000 */
[----:B------:R-:W-:Y:S05]  /*10880*/  BRA.DIV UR4, `(.L_x_2486) ;  /* 0x000001e204f87947 */ /* 0x000fea000b800000 */
.L_x_2743:
[----:B------:R-:W-:-:S03]  /*10890*/  UMOV UR4, 0xffffffff ;  /* 0xffffffff00047882 */ /* 0x000fc60000000000 */
[----:B------:R-:W-:Y:S05]  /*108a0*/  BRA.DIV UR4, `(.L_x_2487) ;  /* 0x000001e604187947 */ /* 0x000fea000b800000 */
.L_x_2746:
[----:B------:R-:W-:-:S03]  /*108b0*/  UMOV UR4, 0xffffffff ;  /* 0xffffffff00047882 */ /* 0x000fc60000000000 */
[----:B------:R-:W-:Y:S05]  /*108c0*/  BRA.DIV UR4, `(.L_x_2488) ;  /* 0x000001e604387947 */ /* 0x000fea000b800000 */
.L_x_2749:
[----:B------:R-:W-:-:S03]  /*108d0*/  UMOV UR4, 0xffffffff ;  /* 0xffffffff00047882 */ /* 0x000fc60000000000 */
[----:B------:R-:W-:Y:S05]  /*108e0*/  BRA.DIV UR4, `(.L_x_2489) ;  /* 0x000001e604587947 */ /* 0x000fea000b800000 */
.L_x_2752:
[----:B------:R-:W-:-:S03]  /*108f0*/  UMOV UR4, 0xffffffff ;  /* 0xffffffff00047882 */ /* 0x000fc60000000000 */
[----:B------:R-:W-:Y:S05]  /*10900*/  BRA.DIV UR4, `(.L_x_2490) ;  /* 0x000001e604787947 */ /* 0x000fea000b800000 */
.L_x_2755:
[----:B------:R-:W-:-:S03]  /*10910*/  UMOV UR4, 0xffffffff ;  /* 0xffffffff00047882 */ /* 0x000fc60000000000 */
[----:B------:R-:W-:Y:S05]  /*10920*/  BRA.DIV UR4, `(.L_x_2491) ;  /* 0x000001e604987947 */ /* 0x000fea000b800000 */
.L_x_2758:
[----:B------:R-:W-:-:S03]  /*10930*/  UMOV UR4, 0xffffffff ;  /* 0xffffffff00047882 */ /* 0x000fc60000000000 */
[----:B------:R-:W-:Y:S05]  /*10940*/  BRA.DIV UR4, `(.L_x_2492) ;  /* 0x000001e604b87947 */ /* 0x000fea000b800000 */
.L_x_2761:
[----:B------:R-:W-:-:S03]  /*10950*/  UMOV UR4, 0xffffffff ;  /* 0xffffffff00047882 */ /* 0x000fc60000000000 */
[----:B------:R-:W-:Y:S05]  /*10960*/  BRA.DIV UR4, `(.L_x_2493) ;  /* 0x000001e604d87947 */ /* 0x000fea000b800000 */
.L_x_2764:
[----:B------:R-:W-:Y:S01]  /*10970*/  UMOV UR4, 0xffffffff ;  /* 0xffffffff00047882 */ /* 0x000fe20000000000 */
[----:B------:R-:W-:Y:S02]  /*10980*/  LOP3.LUT R10, R10, 0xfffffffe, RZ, 0xc0, !PT ;  /* 0xfffffffe0a0a7812 */ /* 0x000fe400078ec0ff */
[----:B------:R-:W-:Y:S05]  /*10990*/  BRA.DIV UR4, `(.L_x_2494) ;  /* 0x000001e604f47947 */ /* 0x000fea000b800000 */
.L_x_2767:
[----:B------:R-:W-:Y:S01]  /*109a0*/  UMOV UR4, 0xffffffff ;  /* 0xffffffff00047882 */ /* 0x000fe20000000000 */
[----:B------:R-:W-:Y:S02]  /*109b0*/  IADD3 R9, R92, -R10, RZ ;  /* 0x8000000a5c097210 */ /* 0x000fe40007ffe0ff */
[----:B------:R-:W-:Y:S05]  /*109c0*/  BRA.DIV UR4, `(.L_x_2495) ;  /* 0x000001ea04107947 */ /* 0x000fea000b800000 */
.L_x_2770:
[----:B------:R-:W-:Y:S01]  /*109d0*/  UMOV UR4, 0xffffffff ;  /* 0xffffffff00047882 */ /* 0x000fe20000000000 */
[----:B------:R-:W-:Y:S01]  /*109e0*/  SHF.L.U32 R9, R9, 0x1f, RZ ;  /* 0x0000001f09097819 */ /* 0x000fe200000006ff */
[----:B------:R-:W-:Y:S01]  /*109f0*/  IMAD.MOV.U32 R3, RZ, RZ, R83 ;  /* 0x000000ffff037224 */ /* 0x000fe200078e0053 */
[----:B------:R-:W-:Y:S06]  /*10a00*/  BRA.DIV UR4, `(.L_x_2496) ;  /* 0x000001ea04287947 */ /* 0x000fec000b800000 */
.L_x_2773:
[----:B------:R-:W0:Y:S01]  /*10a10*/  SYNCS.PHASECHK.TRANS64.TRYWAIT P4, [R16+URZ+0x38800], R9 ;  /* 0x03880009100075a7 */ /* 0x000e22000808017f */
[----:B------:R-:W-:Y:S01]  /*10a20*/  PRMT R101, R101, 0x5410, R3 ;  /* 0x0000541065657816 */ /* 0x000fe20000000003 */
[----:B------:R-:W-:Y:S01]  /*10a30*/  IMAD.MOV.U32 R0, RZ, RZ, R64 ;  /* 0x000000ffff007224 */ /* 0x000fe200078e0040 */
[----:B------:R-:W-:Y:S01]  /*10a40*/  MOV R3, R65 ;  /* 0x0000004100037202 */ /* 0x000fe20000000f00 */
[----:B------:R-:W-:Y:S01]  /*10a50*/  IMAD.MOV.U32 R8, RZ, RZ, R66 ;  /* 0x000000ffff087224 */ /* 0x000fe200078e0042 */
[----:B------:R-:W-:Y:S01]  /*10a60*/  BSSY B1, `(.L_x_2497) ;  /* 0x0000019000017945 */ /* 0x000fe20003800000 */
[----:B------:R-:W-:Y:S01]  /*10a70*/  IMAD.MOV.U32 R10, RZ, RZ, R67 ;  /* 0x000000ffff0a7224 */ /* 0x000fe200078e0043 */
[----:B------:R-:W-:Y:S01]  /*10a80*/  PRMT R92, R0, 0x5410, R3 ;  /* 0x00005410005c7816 */ /* 0x000fe20000000003 */
[----:B------:R-:W-:Y:S01]  /*10a90*/  IMAD.MOV.U32 R3, RZ, RZ, R69 ;  /* 0x000000ffff037224 */ /* 0x000fe200078e0045 */
[----:B------:R-:W-:Y:S02]  /*10aa0*/  MOV R0, R68 ;  /* 0x0000004400007202 */ /* 0x000fe40000000f00 */
        /* <DEDUP_REMOVED lines=15> */
[----:B------:R-:W-:Y:S01]  /*10ba0*/  PRMT R88, R3, 0x5410, R8 ;  /* 0x0000541003587816 */ /* 0x000fe20000000008 */
[----:B------:R-:W-:Y:S01]  /*10bb0*/  IMAD.MOV.U32 R8, RZ, RZ, R79 ;  /* 0x000000ffff087224 */ /* 0x000fe200078e004f */
[----:B------:R-:W-:-:S02]  /*10bc0*/  PRMT R89, R10, 0x7610, R89 ;  /* 0x000076100a597816 */ /* 0x000fc40000000059 */
[----:B------:R-:W-:Y:S01]  /*10bd0*/  LEA.HI R3, R0, R19, RZ, 0x3 ;  /* 0x0000001300037211 */ /* 0x000fe200078f18ff */
[----:B0-----:R-:W-:Y:S06]  /*10be0*/  @!P4 BRA `(.L_x_2498) ;  /* 0x000001e400d8c947 */ /* 0x001fec0003800000 */
.L_x_2774:
[----:B------:R-:W-:Y:S05]  /*10bf0*/  BSYNC B1 ;  /* 0x0000000000017941 */ /* 0x000fea0003800000 */
.L_x_2497:
        /* <DEDUP_REMOVED lines=10> */
[--C-:B------:R-:W-:Y:S01]  /*10ca0*/  HADD2.F32 R129, -RZ, R119.reuse.H1_H1 ;  /* 0x30000077ff817230 */ /* 0x100fe20000004100 */
[----:B------:R-:W-:Y:S01]  /*10cb0*/  SHF.R.U32.HI R122, RZ, 0x10, R5 ;  /* 0x00000010ff7a7819 */ /* 0x000fe20000011605 */
[----:B------:R-:W-:Y:S01]  /*10cc0*/  HADD2.F32 R131, -RZ, R119.H0_H0 ;  /* 0x20000077ff837230 */ /* 0x000fe20000004100 */
[----:B------:R-:W-:Y:S02]  /*10cd0*/  SHF.R.S32.HI R11, RZ, 0x1f, R8 ;  /* 0x0000001fff0b7819 */ /* 0x000fe40000011408 */
[----:B0-----:R-:W-:Y:S01]  /*10ce0*/  SHF.L.U32 R9, R8, 0x3, RZ ;  /* 0x0000000308097819 */ /* 0x001fe200000006ff */
[----:B------:R-:W-:Y:S01]  /*10cf0*/  HADD2.F32 R128, -RZ, R122.H0_H0 ;  /* 0x2000007aff807230 */ /* 0x000fe20000004100 */
[----:B------:R-:W-:Y:S02]  /*10d00*/  LEA.HI R11, R11, R8, RZ, 0x3 ;  /* 0x000000080b0b7211 */ /* 0x000fe400078f18ff */
[----:B------:R-:W-:-:S02]  /*10d10*/  LOP3.LUT R9, R9, 0x38, RZ, 0xc0, !PT ;  /* 0x0000003809097812 */ /* 0x000fc400078ec0ff */
[--C-:B------:R-:W-:Y:S01]  /*10d20*/  SHF.R.U64 R28, R28, 0x10, R29.reuse ;  /* 0x000000101c1c7819 */ /* 0x100fe2000000121d */
[----:B------:R-:W-:Y:S01]  /*10d30*/  IMAD.SHL.U32 R11, R11, 0x400, RZ ;  /* 0x000004000b0b7824 */ /* 0x000fe200078e00ff */
[----:B------:R-:W-:Y:S02]  /*10d40*/  LOP3.LUT R8, R9, 0x1c0, R234, 0xf8, !PT ;  /* 0x000001c009087812 */ /* 0x000fe400078ef8ea */
[----:B------:R-:W-:Y:S02]  /*10d50*/  SHF.R.U32.HI R29, RZ, 0x10, R29 ;  /* 0x00000010ff1d7819 */ /* 0x000fe4000001161d */
[----:B------:R-:W-:Y:S02]  /*10d60*/  LOP3.LUT R12, R8, R235, RZ, 0x3c, !PT ;  /* 0x000000eb080c7212 */ /* 0x000fe400078e3cff */
[----:B------:R-:W-:Y:S01]  /*10d70*/  LOP3.LUT R13, R11, 0x7fffe000, RZ, 0xc0, !PT ;  /* 0x7fffe0000b0d7812 */ /* 0x000fe200078ec0ff */
[----:B------:R-:W-:Y:S01]  /*10d80*/  HADD2.F32 R122, -RZ, R29.H0_H0 ;  /* 0x2000001dff7a7230 */ /* 0x000fe20000004100 */
[----:B------:R-:W0:Y:S01]  /*10d90*/  LDS.128 R8, [R21] ;  /* 0x0000000015087984 */ /* 0x000e220000000c00 */
[----:B------:R-:W-:Y:S01]  /*10da0*/  HADD2.F32 R29, -RZ, R118.H0_H0 ;  /* 0x20000076ff1d7230 */ /* 0x000fe20000004100 */
[----:B------:R-:W-:-:S02]  /*10db0*/  IADD3 R13, R12, R13, R236 ;  /* 0x0000000d0c0d7210 */ /* 0x000fc40007ffe0ec */
[----:B------:R-:W-:Y:S02]  /*10dc0*/  SHF.R.U64 R4, R4, 0x10, R5 ;  /* 0x0000001004047819 */ /* 0x000fe40000001205 */
[--C-:B------:R-:W-:Y:S01]  /*10dd0*/  SHF.R.U64 R5, R30, 0x10, R31.reuse ;  /* 0x000000101e057819 */ /* 0x100fe2000000121f */
[----:B------:R-:W-:Y:S01]  /*10de0*/  IMAD R115, R13, 0x2, R16 ;  /* 0x000000020d737824 */ /* 0x000fe200078e0210 */
[----:B------:R-:W-:Y:S02]  /*10df0*/  SHF.R.U32.HI R30, RZ, 0x10, R31 ;  /* 0x00000010ff1e7819 */ /* 0x000fe4000001161f */
[--C-:B------:R-:W-:Y:S01]  /*10e00*/  SHF.R.U64 R6, R6, 0x10, R7.reuse ;  /* 0x0000001006067819 */ /* 0x100fe20000001207 */
[----:B------:R-:W-:Y:S01]  /*10e10*/  HADD2.F32 R5, -RZ, R5.H0_H0 ;  /* 0x20000005ff057230 */ /* 0x000fe20000004100 */
[----:B------:R-:W1:Y:S01]  /*10e20*/  LDS.128 R12, [R115+0x14400] ;  /* 0x01440000730c7984 */ /* 0x000e620000000c00 */
[----:B------:R-:W-:Y:S01]  /*10e30*/  SHF.R.U32.HI R7, RZ, 0x10, R7 ;  /* 0x00000010ff077819 */ /* 0x000fe20000011607 */
[----:B------:R-:W-:-:S02]  /*10e40*/  HADD2.F32 R30, -RZ, R30.H0_H0 ;  /* 0x2000001eff1e7230 */ /* 0x000fc40000004100 */
[--C-:B0-----:R-:W-:Y:S02]  /*10e50*/  HADD2.F32 R121, -RZ, R9.reuse.H1_H1 ;  /* 0x30000009ff797230 */ /* 0x101fe40000004100 */
[----:B------:R-:W-:Y:S02]  /*10e60*/  HADD2.F32 R120, -RZ, R8.H0_H0 ;  /* 0x20000008ff787230 */ /* 0x000fe40000004100 */
        /* <DEDUP_REMOVED lines=10> */
[C---:B------:R-:W-:Y:S01]  /*10f10*/  FMUL.FTZ R130, R127.reuse, R128 ;  /* 0x000000807f827220 */ /* 0x040fe20000410000 */
[----:B------:R-:W-:Y:S01]  /*10f20*/  FMUL.FTZ R132, R127, R122 ;  /* 0x0000007a7f847220 */ /* 0x000fe20000410000 */
[----:B------:R-:W-:-:S02]  /*10f30*/  HADD2.F32 R123, -RZ, R14.H0_H0 ;  /* 0x2000000eff7b7230 */ /* 0x000fc40000004100 */
[----:B------:R-:W-:Y:S01]  /*10f40*/  FFMA.FTZ R13, R124, R129, -R13 ;  /* 0x000000817c0d7223 */ /* 0x000fe2000001080d */
[----:B------:R-:W-:Y:S01]  /*10f50*/  FFMA.FTZ R118, R121, R122, -R130 ;  /* 0x0000007a79767223 */ /* 0x000fe20000010882 */
[C---:B------:R-:W-:Y:S01]  /*10f60*/  FMUL.FTZ R127, R125.reuse, R126 ;  /* 0x0000007e7d7f7220 */ /* 0x040fe20000410000 */
[--C-:B------:R-:W-:Y:S02]  /*10f70*/  HADD2.F32 R130, -RZ, R117.reuse.H1_H1 ;  /* 0x30000075ff827230 */ /* 0x100fe40000004100 */
[-C--:B------:R-:W-:Y:S01]  /*10f80*/  FMUL.FTZ R125, R125, R29.reuse ;  /* 0x0000001d7d7d7220 */ /* 0x080fe20000410000 */
[----:B------:R-:W-:Y:S01]  /*10f90*/  FFMA.FTZ R121, R121, R128, R132 ;  /* 0x0000008079797223 */ /* 0x000fe20000010084 */
[C---:B------:R-:W-:Y:S01]  /*10fa0*/  FFMA.FTZ R29, R120.reuse, R29, -R127 ;  /* 0x0000001d781d7223 */ /* 0x040fe2000001087f */
[----:B------:R-:W-:Y:S02]  /*10fb0*/  HADD2.F32 R122, -RZ, R117.H0_H0 ;  /* 0x20000075ff7a7230 */ /* 0x000fe40000004100 */
[----:B------:R-:W-:Y:S01]  /*10fc0*/  FFMA.FTZ R120, R120, R126, R125 ;  /* 0x0000007e78787223 */ /* 0x000fe2000001007d */
[----:B------:R-:W-:-:S02]  /*10fd0*/  HADD2.F32 R119, -RZ, R15.H0_H0 ;  /* 0x2000000fff777230 */ /* 0x000fc40000004100 */
[C---:B------:R-:W-:Y:S01]  /*10fe0*/  FMUL.FTZ R132, R123.reuse, R130 ;  /* 0x000000827b847220 */ /* 0x040fe20000410000 */
[--C-:B------:R-:W-:Y:S02]  /*10ff0*/  HADD2.F32 R128, -RZ, R116.reuse.H0_H0 ;  /* 0x20000074ff807230 */ /* 0x100fe40000004100 */
[-C--:B------:R-:W-:Y:S01]  /*11000*/  FMUL.FTZ R134, R123, R122.reuse ;  /* 0x0000007a7b867220 */ /* 0x080fe20000410000 */
[----:B------:R-:W-:Y:S02]  /*11010*/  HADD2.F32 R126, -RZ, R116.H1_H1 ;  /* 0x30000074ff7e7230 */ /* 0x000fe40000004100 */
[----:B------:R-:W-:Y:S01]  /*11020*/  FFMA.FTZ R116, R31, R122, -R132 ;  /* 0x0000007a1f747223 */ /* 0x000fe20000010884 */
[----:B------:R-:W-:Y:S02]  /*11030*/  HADD2.F32 R15, -RZ, R15.H1_H1 ;  /* 0x3000000fff0f7230 */ /* 0x000fe40000004100 */
[----:B------:R-:W-:Y:S01]  /*11040*/  FMUL.FTZ R132, R119, R128 ;  /* 0x0000008077847220 */ /* 0x000fe20000410000 */
[----:B------:R-:W-:-:S02]  /*11050*/  HADD2.F32 R122, -RZ, R7.H0_H0 ;  /* 0x20000007ff7a7230 */ /* 0x000fc40000004100 */
[----:B------:R-:W-:Y:S01]  /*11060*/  FMUL.FTZ R119, R119, R126 ;  /* 0x0000007e77777220 */ /* 0x000fe20000410000 */
[----:B------:R-:W-:Y:S01]  /*11070*/  FFMA.FTZ R31, R31, R130, R134 ;  /* 0x000000821f1f7223 */ /* 0x000fe20000010086 */
[----:B------:R-:W-:Y:S01]  /*11080*/  FFMA.FTZ R132, R9, R126, -R132 ;  /* 0x0000007e09847223 */ /* 0x000fe20000010884 */
[C---:B------:R-:W-:Y:S01]  /*11090*/  FMUL.FTZ R126, R15.reuse, R30 ;  /* 0x0000001e0f7e7220 */ /* 0x040fe20000410000 */
[----:B------:R-:W-:Y:S01]  /*110a0*/  FMUL.FTZ R130, R15, R122 ;  /* 0x0000007a0f827220 */ /* 0x000fe20000410000 */
[----:B------:R-:W-:Y:S01]  /*110b0*/  FFMA.FTZ R128, R9, R128, R119 ;  /* 0x0000008009807223 */ /* 0x000fe20000010077 */
[----:B------:R-:W-:Y:S02]  /*110c0*/  HADD2.F32 R12, -RZ, R12.H1_H1 ;  /* 0x3000000cff0c7230 */ /* 0x000fe40000004100 */
[C---:B------:R-:W-:Y:S01]  /*110d0*/  FFMA.FTZ R125, R11.reuse, R122, R126 ;  /* 0x0000007a0b7d7223 */ /* 0x040fe2000001007e */
[----:B------:R-:W-:Y:S02]  /*110e0*/  HADD2.F32 R14, -RZ, R14.H1_H1 ;  /* 0x3000000eff0e7230 */ /* 0x000fe40000004100 */
[----:B------:R-:W-:Y:S01]  /*110f0*/  FFMA.FTZ R123, R11, R30, -R130 ;  /* 0x0000001e0b7b7223 */ /* 0x000fe20000010882 */
[----:B------:R-:W-:-:S02]  /*11100*/  HADD2.F32 R9, -RZ, R4.H0_H0 ;  /* 0x20000004ff097230 */ /* 0x000fc40000004100 */
[----:B------:R-:W-:Y:S01]  /*11110*/  FFMA.FTZ R124, R124, R131, R133 ;  /* 0x000000837c7c7223 */ /* 0x000fe20000010085 */
[----:B------:R-:W-:Y:S02]  /*11120*/  HADD2.F32 R15, -RZ, R6.H0_H0 ;  /* 0x20000006ff0f7230 */ /* 0x000fe40000004100 */
        /* <DEDUP_REMOVED lines=21> */
.L_x_2502:
[----:B------:R-:W-:Y:S05]  /*11280*/  BSYNC B2 ;  /* 0x0000000000027941 */ /* 0x000fea0003800000 */
.L_x_2501:
[----:B------:R-:W-:Y:S05]  /*11290*/  @P4 BRA `(.L_x_2500) ;  /* 0x0000000400804947 */ /* 0x000fea0003800000 */
[----:B------:R-:W2:Y:S01]  /*112a0*/  LDL R119, [R1+0x88] ;  /* 0x0000880001777983 */ /* 0x000ea20000100800 */
[----:B------:R-:W-:Y:S01]  /*112b0*/  LEA.HI R114, R114, R20, RZ, 0x1d ;  /* 0x0000001472727211 */ /* 0x000fe200078fe8ff */
[--C-:B------:R-:W-:Y:S01]  /*112c0*/  HADD2.F32 R116, -RZ, R110.reuse.H1_H1 ;  /* 0x3000006eff747230 */ /* 0x100fe20000004100 */
[----:B-1----:R-:W-:Y:S01]  /*112d0*/  SHF.R.U64 R21, R26, 0x10, R27 ;  /* 0x000000101a157819 */ /* 0x002fe2000000121b */
[----:B------:R-:W-:Y:S01]  /*112e0*/  HADD2.F32 R115, -RZ, R110.H0_H0 ;  /* 0x2000006eff737230 */ /* 0x000fe20000004100 */
[----:B------:R-:W-:Y:S02]  /*112f0*/  SHF.R.S32.HI R7, RZ, 0x1f, R114 ;  /* 0x0000001fff077819 */ /* 0x000fe40000011472 */
[----:B------:R-:W-:Y:S01]  /*11300*/  SHF.L.U32 R4, R114, 0x3, RZ ;  /* 0x0000000372047819 */ /* 0x000fe200000006ff */
[----:B------:R-:W-:Y:S01]  /*11310*/  HADD2.F32 R21, -RZ, R21.H0_H0 ;  /* 0x20000015ff157230 */ /* 0x000fe20000004100 */
[----:B------:R-:W-:Y:S02]  /*11320*/  LEA.HI R7, R7, R114, RZ, 0x3 ;  /* 0x0000007207077211 */ /* 0x000fe400078f18ff */
[----:B------:R-:W-:-:S02]  /*11330*/  LOP3.LUT R5, R4, 0x38, RZ, 0xc0, !PT ;  /* 0x0000003804057812 */ /* 0x000fc400078ec0ff */
[--C-:B------:R-:W-:Y:S01]  /*11340*/  SHF.R.U64 R14, R46, 0x10, R47.reuse ;  /* 0x000000102e0e7819 */ /* 0x100fe2000000122f */
[----:B------:R-:W-:Y:S01]  /*11350*/  IMAD.SHL.U32 R7, R7, 0x400, RZ ;  /* 0x0000040007077824 */ /* 0x000fe200078e00ff */
[----:B------:R-:W-:Y:S02]  /*11360*/  LOP3.LUT R4, R5, 0x1c0, R234, 0xf8, !PT ;  /* 0x000001c005047812 */ /* 0x000fe400078ef8ea */
[----:B------:R-:W-:Y:S01]  /*11370*/  SHF.R.U32.HI R46, RZ, 0x10, R47 ;  /* 0x00000010ff2e7819 */ /* 0x000fe2000001162f */
[----:B------:R-:W-:Y:S01]  /*11380*/  HADD2.F32 R47, -RZ, R112.H1_H1 ;  /* 0x30000070ff2f7230 */ /* 0x000fe20000004100 */
[----:B------:R-:W-:Y:S02]  /*11390*/  LOP3.LUT R8, R4, R235, RZ, 0x3c, !PT ;  /* 0x000000eb04087212 */ /* 0x000fe400078e3cff */
[----:B0-----:R-:W-:Y:S01]  /*113a0*/  LOP3.LUT R9, R7, 0x7fffe000, RZ, 0xc0, !PT ;  /* 0x7fffe00007097812 */ /* 0x001fe200078ec0ff */
[----:B------:R-:W-:Y:S01]  /*113b0*/  HADD2.F32 R46, -RZ, R46.H0_H0 ;  /* 0x2000002eff2e7230 */ /* 0x000fe20000004100 */
[----:B------:R-:W-:-:S02]  /*113c0*/  SHF.R.U32.HI R114, RZ, 0x10, R45 ;  /* 0x00000010ff727819 */ /* 0x000fc4000001162d */
[----:B------:R-:W-:Y:S02]  /*113d0*/  IADD3 R9, R8, R9, R236 ;  /* 0x0000000908097210 */ /* 0x000fe40007ffe0ec */
[----:B------:R-:W-:Y:S01]  /*113e0*/  SHF.R.U32.HI R118, RZ, 0x10, R25 ;  /* 0x00000010ff767819 */ /* 0x000fe20000011619 */
[----:B------:R-:W-:Y:S01]  /*113f0*/  HADD2.F32 R114, -RZ, R114.H0_H0 ;  /* 0x20000072ff727230 */ /* 0x000fe20000004100 */
[----:B------:R-:W-:Y:S01]  /*11400*/  SHF.R.U64 R13, R44, 0x10, R45 ;  /* 0x000000102c0d7819 */ /* 0x000fe2000000122d */
[----:B------:R-:W-:Y:S01]  /*11410*/  IMAD R12, R9, 0x2, R16 ;  /* 0x00000002090c7824 */ /* 0x000fe200078e0210 */
[----:B------:R-:W-:Y:S01]  /*11420*/  SHF.R.U64 R15, R24, 0x10, R25 ;  /* 0x00000010180f7819 */ /* 0x000fe20000001219 */
[----:B------:R-:W-:Y:S01]  /*11430*/  HADD2.F32 R118, -RZ, R118.H0_H0 ;  /* 0x20000076ff767230 */ /* 0x000fe20000004100 */
[----:B------:R-:W-:Y:S01]  /*11440*/  SHF.R.U32.HI R27, RZ, 0x10, R27 ;  /* 0x00000010ff1b7819 */ /* 0x000fe2000001161b */
[----:B------:R-:W-:Y:S01]  /*11450*/  HADD2.F32 R13, -RZ, R13.H0_H0 ;  /* 0x2000000dff0d7230 */ /* 0x000fe20000004100 */
[----:B------:R-:W0:Y:S01]  /*11460*/  LDS.128 R8, [R12+0x14400] ;  /* 0x014400000c087984 */ /* 0x000e220000000c00 */
[----:B------:R-:W-:-:S02]  /*11470*/  HADD2.F32 R15, -RZ, R15.H0_H0 ;  /* 0x2000000fff0f7230 */ /* 0x000fc40000004100 */
[----:B0-----:R-:W-:Y:S02]  /*11480*/  HADD2.F32 R31, -RZ, R9.H1_H1 ;  /* 0x30000009ff1f7230 */ /* 0x001fe40000004100 */
[----:B------:R-:W-:Y:S02]  /*11490*/  HADD2.F32 R30, -RZ, R8.H0_H0 ;  /* 0x20000008ff1e7230 */ /* 0x000fe40000004100 */
[----:B------:R-:W-:Y:S02]  /*114a0*/  HADD2.F32 R44, -RZ, R10.H0_H0 ;  /* 0x2000000aff2c7230 */ /* 0x000fe40000004100 */
[----:B------:R-:W-:Y:S01]  /*114b0*/  FMUL.FTZ R110, R31, R118 ;  /* 0x000000761f6e7220 */ /* 0x000fe20000410000 */
[--C-:B------:R-:W-:Y:S02]  /*114c0*/  HADD2.F32 R45, -RZ, R11.reuse.H0_H0 ;  /* 0x2000000bff2d7230 */ /* 0x100fe40000004100 */
[----:B------:R-:W-:Y:S02]  /*114d0*/  HADD2.F32 R11, -RZ, R11.H1_H1 ;  /* 0x3000000bff0b7230 */ /* 0x000fe40000004100 */
[----:B------:R-:W-:-:S02]  /*114e0*/  HADD2.F32 R8, -RZ, R8.H1_H1 ;  /* 0x30000008ff087230 */ /* 0x000fc40000004100 */
[----:B------:R-:W-:Y:S01]  /*114f0*/  HADD2.F32 R10, -RZ, R10.H1_H1 ;  /* 0x3000000aff0a7230 */ /* 0x000fe20000004100 */
[----:B--2---:R-:W0:Y:S02]  /*11500*/  LDS.128 R4, [R119] ;  /* 0x0000000077047984 */ /* 0x004e240000000c00 */
[--C-:B0-----:R-:W-:Y:S02]  /*11510*/  HADD2.F32 R26, -RZ, R5.reuse.H0_H0 ;  /* 0x20000005ff1a7230 */ /* 0x101fe40000004100 */
[----:B------:R-:W-:Y:S02]  /*11520*/  HADD2.F32 R29, -RZ, R5.H1_H1 ;  /* 0x30000005ff1d7230 */ /* 0x000fe40000004100 */
[----:B------:R-:W-:Y:S02]  /*11530*/  HADD2.F32 R5, -RZ, R9.H0_H0 ;  /* 0x20000009ff057230 */ /* 0x000fe40000004100 */
[----:B------:R-:W-:Y:S02]  /*11540*/  HADD2.F32 R28, -RZ, R4.H0_H0 ;  /* 0x20000004ff1c7230 */ /* 0x000fe40000004100 */
[----:B------:R-:W-:-:S02]  /*11550*/  HADD2.F32 R25, -RZ, R6.H0_H0 ;  /* 0x20000006ff197230 */ /* 0x000fc40000004100 */
[CC--:B------:R-:W-:Y:S01]  /*11560*/  FMUL.FTZ R9, R5.reuse, R116.reuse ;  /* 0x0000007405097220 */ /* 0x0c0fe20000410000 */
[-C--:B------:R-:W-:Y:S01]  /*11570*/  FMUL.FTZ R117, R5, R47.reuse ;  /* 0x0000002f05757220 */ /* 0x080fe20000410000 */
[----:B------:R-:W-:Y:S02]  /*11580*/  HADD2.F32 R24, -RZ, R7.H0_H0 ;  /* 0x20000007ff187230 */ /* 0x000fe40000004100 */
[C---:B------:R-:W-:Y:S01]  /*11590*/  FFMA.FTZ R5, R26.reuse, R47, -R9 ;  /* 0x0000002f1a057223 */ /* 0x040fe20000010809 */
[----:B------:R-:W-:Y:S02]  /*115a0*/  HADD2.F32 R47, -RZ, R112.H0_H0 ;  /* 0x20000070ff2f7230 */ /* 0x000fe40000004100 */
[----:B------:R-:W-:Y:S01]  /*115b0*/  FFMA.FTZ R9, R26, R116, R117 ;  /* 0x000000741a097223 */ /* 0x000fe20000010075 */
[----:B------:R-:W-:Y:S01]  /*115c0*/  FMUL.FTZ R112, R31, R114 ;  /* 0x000000721f707220 */ /* 0x000fe20000410000 */
[----:B------:R-:W-:Y:S01]  /*115d0*/  FMUL.FTZ R117, R30, R115 ;  /* 0x000000731e757220 */ /* 0x000fe20000410000 */
[----:B------:R-:W-:-:S02]  /*115e0*/  HADD2.F32 R31, -RZ, R111.H0_H0 ;  /* 0x2000006fff1f7230 */ /* 0x000fc40000004100 */
[-C--:B------:R-:W-:Y:S01]  /*115f0*/  FMUL.FTZ R30, R30, R47.reuse ;  /* 0x0000002f1e1e7220 */ /* 0x080fe20000410000 */
[C---:B------:R-:W-:Y:S01]  /*11600*/  FFMA.FTZ R26, R29.reuse, R114, -R110 ;  /* 0x000000721d1a7223 */ /* 0x040fe2000001086e */
[----:B------:R-:W-:Y:S01]  /*11610*/  FFMA.FTZ R112, R29, R118, R112 ;  /* 0x000000761d707223 */ /* 0x000fe20000010070 */
[--C-:B------:R-:W-:Y:S02]  /*11620*/  HADD2.F32 R29, -RZ, R113.reuse.H0_H0 ;  /* 0x20000071ff1d7230 */ /* 0x100fe40000004100 */
[C---:B------:R-:W-:Y:S01]  /*11630*/  FFMA.FTZ R117, R28.reuse, R47, -R117 ;  /* 0x0000002f1c757223 */ /* 0x040fe20000010875 */
[----:B------:R-:W-:Y:S01]  /*11640*/  FFMA.FTZ R30, R28, R115, R30 ;  /* 0x000000731c1e7223 */ /* 0x000fe2000001001e */
[C---:B------:R-:W-:Y:S01]  /*11650*/  FMUL.FTZ R28, R44.reuse, R31 ;  /* 0x0000001f2c1c7220 */ /* 0x040fe20000410000 */
[----:B------:R-:W-:Y:S02]  /*11660*/  HADD2.F32 R113, -RZ, R113.H1_H1 ;  /* 0x30000071ff717230 */ /* 0x000fe40000004100 */
[----:B------:R-:W-:Y:S01]  /*11670*/  FMUL.FTZ R44, R44, R29 ;  /* 0x0000001d2c2c7220 */ /* 0x000fe20000410000 */
[----:B------:R-:W-:-:S02]  /*11680*/  HADD2.F32 R111, -RZ, R111.H1_H1 ;  /* 0x3000006fff6f7230 */ /* 0x000fc40000004100 */
[----:B------:R-:W-:Y:S01]  /*11690*/  FFMA.FTZ R29, R25, R29, -R28 ;  /* 0x0000001d191d7223 */ /* 0x000fe2000001081c */
[----:B------:R-:W-:Y:S02]  /*116a0*/  HADD2.F32 R28, -RZ, R27.H0_H0 ;  /* 0x2000001bff1c7230 */ /* 0x000fe40000004100 */
[C---:B------:R-:W-:Y:S01]  /*116b0*/  FMUL.FTZ R110, R45.reuse, R113 ;  /* 0x000000712d6e7220 */ /* 0x040fe20000410000 */
[----:B------:R-:W-:Y:S02]  /*116c0*/  HADD2.F32 R7, -RZ, R7.H1_H1 ;  /* 0x30000007ff077230 */ /* 0x000fe40000004100 */
[----:B------:R-:W-:Y:S01]  /*116d0*/  FMUL.FTZ R27, R45, R111 ;  /* 0x0000006f2d1b7220 */ /* 0x000fe20000410000 */
[----:B------:R-:W-:Y:S01]  /*116e0*/  FFMA.FTZ R44, R25, R31, R44 ;  /* 0x0000001f192c7223 */ /* 0x000fe2000001002c */
[C---:B------:R-:W-:Y:S01]  /*116f0*/  FFMA.FTZ R110, R24.reuse, R111, R110 ;  /* 0x0000006f186e7223 */ /* 0x040fe2000001006e */
[C---:B------:R-:W-:Y:S01]  /*11700*/  FMUL.FTZ R114, R11.reuse, R28 ;  /* 0x0000001c0b727220 */ /* 0x040fe20000410000 */
[----:B------:R-:W-:Y:S01]  /*11710*/  FFMA.FTZ R27, R24, R113, -R27 ;  /* 0x00000071181b7223 */ /* 0x000fe2000001081b */
[----:B------:R-:W-:Y:S01]  /*11720*/  FMUL.FTZ R24, R11, R46 ;  /* 0x0000002e0b187220 */ /* 0x000fe20000410000 */
[----:B------:R-:W-:-:S02]  /*11730*/  HADD2.F32 R11, -RZ, R14.H0_H0 ;  /* 0x2000000eff0b7230 */ /* 0x000fc40000004100 */
[C---:B------:R-:W-:Y:S01]  /*11740*/  FFMA.FTZ R114, R7.reuse, R46, -R114 ;  /* 0x0000002e07727223 */ /* 0x040fe20000010872 */
[----:B------:R-:W-:Y:S02]  /*11750*/  HADD2.F32 R4, -RZ, R4.H1_H1 ;  /* 0x30000004ff047230 */ /* 0x000fe40000004100 */
        /* <DEDUP_REMOVED lines=20> */
.L_x_2500:
[----:B------:R-:W-:Y:S05]  /*118a0*/  BSYNC B1 ;  /* 0x0000000000017941 */ /* 0x000fea0003800000 */
.L_x_2499:
[----:B------:R-:W-:Y:S04]  /*118b0*/  BSSY B1, `(.L_x_2503) ;  /* 0x00000d2000017945 */ /* 0x000fe80003800000 */
[----:B------:R-:W-:Y:S05]  /*118c0*/  @P1 BRA `(.L_x_2504) ;  /* 0x0000000c00401947 */ /* 0x000fea0003800000 */
[----:B------:R3:W5:Y:S01]  /*118d0*/  LDL R110, [R1+0x7c] ;  /* 0x00007c00016e7983 */ /* 0x0007620000100800 */
[----:B--2---:R-:W2:Y:S01]  /*118e0*/  LDC R12, c[0x0][0x3d4] ;  /* 0x0000f500ff0c7b82 */ /* 0x004ea20000000800 */
[----:B------:R-:W-:Y:S01]  /*118f0*/  BSSY B2, `(.L_x_2505) ;  /* 0x0000066000027945 */ /* 0x000fe20003800000 */
[-C--:B--2---:R-:W-:Y:S02]  /*11900*/  ISETP.GE.AND P0, PT, R17, R12.reuse, PT ;  /* 0x0000000c1100720c */ /* 0x084fe40003f06270 */
[----:B------:R-:W-:-:S11]  /*11910*/  ISETP.GE.AND P1, PT, R19, R12, PT ;  /* 0x0000000c1300720c */ /* 0x000fd60003f26270 */
[----:B---3--:R-:W-:Y:S05]  /*11920*/  @P0 BRA `(.L_x_2506) ;  /* 0x0000000400880947 */ /* 0x008fea0003800000 */
[----:B-1----:R-:W-:Y:S02]  /*11930*/  LEA.HI R4, R12, R85, RZ, 0x1d ;  /* 0x000000550c047211 */ /* 0x002fe400078fe8ff */
[----:B-----5:R-:W-:Y:S02]  /*11940*/  R2UR UR4, R110 ;  /* 0x000000006e0472ca */ /* 0x020fe400000e0000 */
[----:B------:R-:W-:Y:S02]  /*11950*/  SHF.R.S32.HI R5, RZ, 0x1f, R4 ;  /* 0x0000001fff057819 */ /* 0x000fe40000011404 */
[----:B------:R-:W-:Y:S02]  /*11960*/  SHF.L.U32 R6, R4, 0x3, RZ ;  /* 0x0000000304067819 */ /* 0x000fe400000006ff */
[----:B------:R-:W-:Y:S02]  /*11970*/  LEA.HI R5, R5, R4, RZ, 0x3 ;  /* 0x0000000405057211 */ /* 0x000fe400078f18ff */
[----:B------:R-:W-:-:S02]  /*11980*/  LOP3.LUT R4, R229, 0x38, R6, 0xf8, !PT ;  /* 0x00000038e5047812 */ /* 0x000fc400078ef806 */
[----:B------:R-:W-:Y:S01]  /*11990*/  LOP3.LUT R7, R229, 0x38, R17, 0xf8, !PT ;  /* 0x00000038e5077812 */ /* 0x000fe200078ef811 */
[----:B------:R-:W-:Y:S01]  /*119a0*/  IMAD.SHL.U32 R5, R5, 0x400, RZ ;  /* 0x0000040005057824 */ /* 0x000fe200078e00ff */
[----:B0-----:R-:W-:Y:S02]  /*119b0*/  LOP3.LUT R9, R4, R233, RZ, 0x3c, !PT ;  /* 0x000000e904097212 */ /* 0x001fe400078e3cff */
[----:B------:R-:W-:Y:S02]  /*119c0*/  LOP3.LUT R7, R230, R7, R233, 0xf6, !PT ;  /* 0x00000007e6077212 */ /* 0x000fe400078ef6e9 */
[----:B------:R-:W-:Y:S02]  /*119d0*/  LOP3.LUT R8, R5, 0x7fffe000, RZ, 0xc0, !PT ;  /* 0x7fffe00005087812 */ /* 0x000fe400078ec0ff */
[----:B------:R-:W-:Y:S02]  /*119e0*/  LEA R13, R7, UR4, 0x1 ;  /* 0x00000004070d7c11 */ /* 0x000fe4000f8e08ff */
[----:B------:R-:W-:-:S02]  /*119f0*/  IADD3 R9, R9, R8, R230 ;  /* 0x0000000809097210 */ /* 0x000fc40007ffe0e6 */
[--C-:B------:R-:W-:Y:S01]  /*11a00*/  SHF.R.U64 R15, R40, 0x10, R41.reuse ;  /* 0x00000010280f7819 */ /* 0x100fe20000001229 */
[----:B------:R-:W0:Y:S01]  /*11a10*/  LDS.128 R4, [R13] ;  /* 0x000000000d047984 */ /* 0x000e220000000c00 */
[----:B------:R-:W-:Y:S01]  /*11a20*/  SHF.R.U32.HI R47, RZ, 0x10, R41 ;  /* 0x00000010ff2f7819 */ /* 0x000fe20000011629 */
[----:B------:R-:W-:Y:S01]  /*11a30*/  IMAD R14, R9, 0x2, R16 ;  /* 0x00000002090e7824 */ /* 0x000fe200078e0210 */
[--C-:B------:R-:W-:Y:S01]  /*11a40*/  SHF.R.U64 R25, R34, 0x10, R35.reuse ;  /* 0x0000001022197819 */ /* 0x100fe20000001223 */
[----:B------:R-:W-:Y:S01]  /*11a50*/  HADD2.F32 R41, -RZ, R106.H1_H1 ;  /* 0x3000006aff297230 */ /* 0x000fe20000004100 */
[----:B------:R-:W-:Y:S01]  /*11a60*/  SHF.R.U32.HI R44, RZ, 0x10, R35 ;  /* 0x00000010ff2c7819 */ /* 0x000fe20000011623 */
[----:B------:R-:W-:Y:S01]  /*11a70*/  HADD2.F32 R35, -RZ, R108.H1_H1 ;  /* 0x3000006cff237230 */ /* 0x000fe20000004100 */
[----:B------:R-:W1:Y:S01]  /*11a80*/  LDS.128 R8, [R14+0x14400] ;  /* 0x014400000e087984 */ /* 0x000e620000000c00 */
[----:B------:R-:W-:Y:S01]  /*11a90*/  SHF.R.U32.HI R40, RZ, 0x10, R33 ;  /* 0x00000010ff287819 */ /* 0x000fe20000011621 */
[----:B------:R-:W-:Y:S01]  /*11aa0*/  HADD2.F32 R106, -RZ, R106.H0_H0 ;  /* 0x2000006aff6a7230 */ /* 0x000fe20000004100 */
[--C-:B------:R-:W-:Y:S01]  /*11ab0*/  SHF.R.U64 R21, R42, 0x10, R43.reuse ;  /* 0x000000102a157819 */ /* 0x100fe2000000122b */
[----:B------:R-:W-:Y:S01]  /*11ac0*/  HADD2.F32 R108, -RZ, R108.H0_H0 ;  /* 0x2000006cff6c7230 */ /* 0x000fe20000004100 */
[----:B------:R-:W-:Y:S01]  /*11ad0*/  SHF.R.U32.HI R46, RZ, 0x10, R43 ;  /* 0x00000010ff2e7819 */ /* 0x000fe2000001162b */
[----:B------:R-:W-:Y:S01]  /*11ae0*/  HADD2.F32 R34, -RZ, R40.H0_H0 ;  /* 0x20000028ff227230 */ /* 0x000fe20000004100 */
[----:B------:R-:W-:Y:S01]  /*11af0*/  SHF.R.U64 R24, R32, 0x10, R33 ;  /* 0x0000001020187819 */ /* 0x000fe20000001221 */
[----:B------:R-:W-:-:S02]  /*11b00*/  HADD2.F32 R25, -RZ, R25.H0_H0 ;  /* 0x20000019ff197230 */ /* 0x000fc40000004100 */
[----:B------:R-:W-:Y:S02]  /*11b10*/  HADD2.F32 R15, -RZ, R15.H0_H0 ;  /* 0x2000000fff0f7230 */ /* 0x000fe40000004100 */
[----:B------:R-:W-:Y:S02]  /*11b20*/  HADD2.F32 R21, -RZ, R21.H0_H0 ;  /* 0x20000015ff157230 */ /* 0x000fe40000004100 */
[--C-:B0-----:R-:W-:Y:S02]  /*11b30*/  HADD2.F32 R26, -RZ, R5.reuse.H0_H0 ;  /* 0x20000005ff1a7230 */ /* 0x101fe40000004100 */
[----:B------:R-:W-:Y:S02]  /*11b40*/  HADD2.F32 R27, -RZ, R5.H1_H1 ;  /* 0x30000005ff1b7230 */ /* 0x000fe40000004100 */
[----:B------:R-:W-:Y:S02]  /*11b50*/  HADD2.F32 R5, -RZ, R4.H0_H0 ;  /* 0x20000004ff057230 */ /* 0x000fe40000004100 */
[----:B------:R-:W-:-:S02]  /*11b60*/  HADD2.F32 R28, -RZ, R6.H0_H0 ;  /* 0x20000006ff1c7230 */ /* 0x000fc40000004100 */
        /* <DEDUP_REMOVED lines=8> */
[----:B------:R-:W-:Y:S01]  /*11bf0*/  FFMA.FTZ R45, R26, R41, R45 ;  /* 0x000000291a2d7223 */ /* 0x000fe2000001002d */
[----:B------:R-:W-:Y:S01]  /*11c00*/  FMUL.FTZ R26, R9, R106 ;  /* 0x0000006a091a7220 */ /* 0x000fe20000410000 */
[----:B------:R-:W-:Y:S01]  /*11c10*/  FMUL.FTZ R42, R31, R30 ;  /* 0x0000001e1f2a7220 */ /* 0x000fe20000410000 */
[----:B------:R-:W-:Y:S01]  /*11c20*/  FMUL.FTZ R35, R9, R108 ;  /* 0x0000006c09237220 */ /* 0x000fe20000410000 */
[----:B------:R-:W-:-:S02]  /*11c30*/  HADD2.F32 R32, -RZ, R10.H0_H0 ;  /* 0x2000000aff207230 */ /* 0x000fc40000004100 */
[----:B------:R-:W-:Y:S01]  /*11c40*/  FFMA.FTZ R108, R5, R108, -R26 ;  /* 0x0000006c056c7223 */ /* 0x000fe2000001081a */
[----:B------:R-:W-:Y:S02]  /*11c50*/  HADD2.F32 R31, -RZ, R107.H0_H0 ;  /* 0x2000006bff1f7230 */ /* 0x000fe40000004100 */
[----:B------:R-:W-:Y:S01]  /*11c60*/  FFMA.FTZ R42, R27, R34, R42 ;  /* 0x000000221b2a7223 */ /* 0x000fe2000001002a */
[----:B------:R-:W-:Y:S02]  /*11c70*/  HADD2.F32 R9, -RZ, R109.H0_H0 ;  /* 0x2000006dff097230 */ /* 0x000fe40000004100 */
[----:B------:R-:W-:Y:S01]  /*11c80*/  FFMA.FTZ R35, R5, R106, R35 ;  /* 0x0000006a05237223 */ /* 0x000fe20000010023 */
[----:B------:R-:W-:Y:S02]  /*11c90*/  HADD2.F32 R33, -RZ, R11.H0_H0 ;  /* 0x2000000bff217230 */ /* 0x000fe40000004100 */
[----:B------:R-:W-:Y:S01]  /*11ca0*/  FMUL.FTZ R5, R32, R31 ;  /* 0x0000001f20057220 */ /* 0x000fe20000410000 */
[----:B------:R-:W-:-:S02]  /*11cb0*/  HADD2.F32 R34, -RZ, R107.H1_H1 ;  /* 0x3000006bff227230 */ /* 0x000fc40000004100 */
[-C--:B------:R-:W-:Y:S01]  /*11cc0*/  FMUL.FTZ R41, R32, R9.reuse ;  /* 0x0000000920297220 */ /* 0x080fe20000410000 */
[----:B------:R-:W-:Y:S02]  /*11cd0*/  HADD2.F32 R29, -RZ, R7.H0_H0 ;  /* 0x20000007ff1d7230 */ /* 0x000fe40000004100 */
[----:B------:R-:W-:Y:S01]  /*11ce0*/  FFMA.FTZ R40, R27, R30, -R40 ;  /* 0x0000001e1b287223 */ /* 0x000fe20000010828 */
[----:B------:R-:W-:Y:S02]  /*11cf0*/  HADD2.F32 R26, -RZ, R109.H1_H1 ;  /* 0x3000006dff1a7230 */ /* 0x000fe40000004100 */
[----:B------:R-:W-:Y:S01]  /*11d00*/  FFMA.FTZ R27, R28, R9, -R5 ;  /* 0x000000091c1b7223 */ /* 0x000fe20000010805 */
[----:B------:R-:W-:Y:S02]  /*11d10*/  HADD2.F32 R32, -RZ, R44.H0_H0 ;  /* 0x2000002cff207230 */ /* 0x000fe40000004100 */
[----:B------:R-:W-:Y:S01]  /*11d20*/  FMUL.FTZ R44, R33, R34 ;  /* 0x00000022212c7220 */ /* 0x000fe20000410000 */
[----:B------:R-:W-:-:S02]  /*11d30*/  HADD2.F32 R11, -RZ, R11.H1_H1 ;  /* 0x3000000bff0b7230 */ /* 0x000fc40000004100 */
[-C--:B------:R-:W-:Y:S01]  /*11d40*/  FMUL.FTZ R33, R33, R26.reuse ;  /* 0x0000001a21217220 */ /* 0x080fe20000410000 */
[----:B------:R-:W-:Y:S02]  /*11d50*/  HADD2.F32 R30, -RZ, R46.H0_H0 ;  /* 0x2000002eff1e7230 */ /* 0x000fe40000004100 */
[----:B------:R-:W-:Y:S01]  /*11d60*/  FFMA.FTZ R41, R28, R31, R41 ;  /* 0x0000001f1c297223 */ /* 0x000fe20000010029 */
[----:B------:R-:W-:Y:S02]  /*11d70*/  HADD2.F32 R7, -RZ, R7.H1_H1 ;  /* 0x30000007ff077230 */ /* 0x000fe40000004100 */
[----:B------:R-:W-:Y:S01]  /*11d80*/  FFMA.FTZ R44, R29, R26, -R44 ;  /* 0x0000001a1d2c7223 */ /* 0x000fe2000001082c */
[----:B------:R-:W-:Y:S02]  /*11d90*/  HADD2.F32 R8, -RZ, R8.H1_H1 ;  /* 0x30000008ff087230 */ /* 0x000fe40000004100 */
[----:B------:R-:W-:Y:S01]  /*11da0*/  FMUL.FTZ R28, R11, R32 ;  /* 0x000000200b1c7220 */ /* 0x000fe20000410000 */
[----:B------:R-:W-:-:S02]  /*11db0*/  HADD2.F32 R10, -RZ, R10.H1_H1 ;  /* 0x3000000aff0a7230 */ /* 0x000fc40000004100 */
[-C--:B------:R-:W-:Y:S01]  /*11dc0*/  FMUL.FTZ R26, R11, R30.reuse ;  /* 0x0000001e0b1a7220 */ /* 0x080fe20000410000 */
[----:B------:R-:W-:Y:S02]  /*11dd0*/  HADD2.F32 R5, -RZ, R24.H0_H0 ;  /* 0x20000018ff057230 */ /* 0x000fe40000004100 */
        /* <DEDUP_REMOVED lines=23> */
.L_x_2506:
[----:B------:R-:W-:Y:S05]  /*11f50*/  BSYNC B2 ;  /* 0x0000000000027941 */ /* 0x000fea0003800000 */
.L_x_2505:
[----:B------:R-:W-:Y:S05]  /*11f60*/  @P1 BRA `(.L_x_2504) ;  /* 0x0000000400981947 */ /* 0x000fea0003800000 */
[----:B-12---:R-:W-:Y:S01]  /*11f70*/  LEA.HI R4, R0, R19, RZ, 0x6 ;  /* 0x0000001300047211 */ /* 0x006fe200078f30ff */
[----:B------:R-:W-:Y:S01]  /*11f80*/  HADD2.F32 R29, -RZ, R104.H1_H1 ;  /* 0x30000068ff1d7230 */ /* 0x000fe20000004100 */
[----:B------:R-:W-:Y:S01]  /*11f90*/  LEA.HI R12, R12, R20, RZ, 0x1d ;  /* 0x000000140c0c7211 */ /* 0x000fe200078fe8ff */
[--C-:B------:R-:W-:Y:S01]  /*11fa0*/  HADD2.F32 R30, -RZ, R102.reuse.H1_H1 ;  /* 0x30000066ff1e7230 */ /* 0x100fe20000004100 */
[----:B------:R-:W-:Y:S01]  /*11fb0*/  SHF.L.U32 R4, R4, 0x7, RZ ;  /* 0x0000000704047819 */ /* 0x000fe200000006ff */
[----:B------:R-:W-:Y:S01]  /*11fc0*/  HADD2.F32 R102, -RZ, R102.H0_H0 ;  /* 0x20000066ff667230 */ /* 0x000fe20000004100 */
[----:B------:R-:W-:Y:S01]  /*11fd0*/  SHF.R.S32.HI R5, RZ, 0x1f, R12 ;  /* 0x0000001fff057819 */ /* 0x000fe2000001140c */
[----:B------:R-:W-:Y:S01]  /*11fe0*/  HADD2.F32 R104, -RZ, R104.H0_H0 ;  /* 0x20000068ff687230 */ /* 0x000fe20000004100 */
[----:B------:R-:W-:Y:S01]  /*11ff0*/  LOP3.LUT R7, R4, 0xffffe000, RZ, 0xc0, !PT ;  /* 0xffffe00004077812 */ /* 0x000fe200078ec0ff */
[----:B------:R-:W-:Y:S01]  /*12000*/  IMAD.SHL.U32 R4, R12, 0x8, RZ ;  /* 0x000000080c047824 */ /* 0x000fe200078e00ff */
[----:B------:R-:W-:-:S02]  /*12010*/  LEA.HI R5, R5, R12, RZ, 0x3 ;  /* 0x0000000c05057211 */ /* 0x000fc400078f18ff */
[----:B-----5:R-:W-:Y:S02]  /*12020*/  R2UR UR4, R110 ;  /* 0x000000006e0472ca */ /* 0x020fe400000e0000 */
[----:B------:R-:W-:Y:S01]  /*12030*/  LOP3.LUT R4, R229, 0x38, R4, 0xf8, !PT ;  /* 0x00000038e5047812 */ /* 0x000fe200078ef804 */
[----:B------:R-:W-:Y:S01]  /*12040*/  IMAD.SHL.U32 R5, R5, 0x400, RZ ;  /* 0x0000040005057824 */ /* 0x000fe200078e00ff */
[----:B------:R-:W-:Y:S02]  /*12050*/  LOP3.LUT R6, R229, 0x38, R3, 0xf8, !PT ;  /* 0x00000038e5067812 */ /* 0x000fe400078ef803 */
[-C--:B0-----:R-:W-:Y:S02]  /*12060*/  LOP3.LUT R9, R4, R233.reuse, RZ, 0x3c, !PT ;  /* 0x000000e904097212 */ /* 0x081fe400078e3cff */
[----:B------:R-:W-:Y:S02]  /*12070*/  LOP3.LUT R8, R5, 0x7fffe000, RZ, 0xc0, !PT ;  /* 0x7fffe00005087812 */ /* 0x000fe400078ec0ff */
[----:B------:R-:W-:-:S02]  /*12080*/  LOP3.LUT R6, R6, R233, RZ, 0x3c, !PT ;  /* 0x000000e906067212 */ /* 0x000fc400078e3cff */
[--C-:B------:R-:W-:Y:S02]  /*12090*/  IADD3 R9, R9, R8, R230.reuse ;  /* 0x0000000809097210 */ /* 0x100fe40007ffe0e6 */
[----:B------:R-:W-:Y:S02]  /*120a0*/  IADD3 R6, R6, R7, R230 ;  /* 0x0000000706067210 */ /* 0x000fe40007ffe0e6 */
[----:B------:R-:W-:Y:S02]  /*120b0*/  LEA R13, R9, R16, 0x1 ;  /* 0x00000010090d7211 */ /* 0x000fe400078e08ff */
[----:B------:R-:W-:Y:S02]  /*120c0*/  LEA R12, R6, UR4, 0x1 ;  /* 0x00000004060c7c11 */ /* 0x000fe4000f8e08ff */
[--C-:B------:R-:W-:Y:S01]  /*120d0*/  SHF.R.U64 R42, R48, 0x10, R49.reuse ;  /* 0x00000010302a7819 */ /* 0x100fe20000001231 */
[----:B------:R-:W0:Y:S01]  /*120e0*/  LDS.128 R8, [R13+0x14400] ;  /* 0x014400000d087984 */ /* 0x000e220000000c00 */
[----:B------:R-:W-:-:S02]  /*120f0*/  SHF.R.U32.HI R48, RZ, 0x10, R49 ;  /* 0x00000010ff307819 */ /* 0x000fc40000011631 */
[--C-:B------:R-:W-:Y:S01]  /*12100*/  SHF.R.U32.HI R31, RZ, 0x10, R37.reuse ;  /* 0x00000010ff1f7819 */ /* 0x100fe20000011625 */
[----:B------:R-:W1:Y:S01]  /*12110*/  LDS.128 R4, [R12] ;  /* 0x000000000c047984 */ /* 0x000e620000000c00 */
[----:B------:R-:W-:Y:S02]  /*12120*/  SHF.R.U64 R40, R36, 0x10, R37 ;  /* 0x0000001024287819 */ /* 0x000fe40000001225 */
[----:B------:R-:W-:Y:S01]  /*12130*/  SHF.R.U64 R41, R50, 0x10, R51 ;  /* 0x0000001032297819 */ /* 0x000fe20000001233 */
[----:B------:R-:W-:Y:S01]  /*12140*/  HADD2.F32 R31, -RZ, R31.H0_H0 ;  /* 0x2000001fff1f7230 */ /* 0x000fe20000004100 */
[----:B------:R-:W-:Y:S02]  /*12150*/  SHF.R.U64 R37, R38, 0x10, R39 ;  /* 0x0000001026257819 */ /* 0x000fe40000001227 */
[----:B------:R-:W-:Y:S02]  /*12160*/  SHF.R.U32.HI R50, RZ, 0x10, R51 ;  /* 0x00000010ff327819 */ /* 0x000fe40000011633 */
[----:B------:R-:W-:Y:S01]  /*12170*/  SHF.R.U32.HI R38, RZ, 0x10, R39 ;  /* 0x00000010ff267819 */ /* 0x000fe20000011627 */
[----:B0-----:R-:W-:-:S02]  /*12180*/  HADD2.F32 R25, -RZ, R9.H0_H0 ;  /* 0x20000009ff197230 */ /* 0x001fc40000004100 */
[----:B------:R-:W-:Y:S02]  /*12190*/  HADD2.F32 R26, -RZ, R9.H1_H1 ;  /* 0x30000009ff1a7230 */ /* 0x000fe40000004100 */
[--C-:B-1----:R-:W-:Y:S02]  /*121a0*/  HADD2.F32 R14, -RZ, R5.reuse.H0_H0 ;  /* 0x20000005ff0e7230 */ /* 0x102fe40000004100 */
[C---:B------:R-:W-:Y:S01]  /*121b0*/  FMUL.FTZ R33, R25.reuse, R30 ;  /* 0x0000001e19217220 */ /* 0x040fe20000410000 */
        /* <DEDUP_REMOVED lines=8> */
[C---:B------:R-:W-:Y:S01]  /*12240*/  FMUL.FTZ R32, R26.reuse, R31 ;  /* 0x0000001f1a207220 */ /* 0x040fe20000410000 */
[----:B------:R-:W-:Y:S01]  /*12250*/  FMUL.FTZ R30, R26, R25 ;  /* 0x000000191a1e7220 */ /* 0x000fe20000410000 */
[----:B------:R-:W-:Y:S02]  /*12260*/  HADD2.F32 R27, -RZ, R10.H0_H0 ;  /* 0x2000000aff1b7230 */ /* 0x000fe40000004100 */
[-C--:B------:R-:W-:Y:S01]  /*12270*/  FMUL.FTZ R9, R9, R104.reuse ;  /* 0x0000006809097220 */ /* 0x080fe20000410000 */
[----:B------:R-:W-:Y:S02]  /*12280*/  HADD2.F32 R26, -RZ, R103.H0_H0 ;  /* 0x20000067ff1a7230 */ /* 0x000fe40000004100 */
[----:B------:R-:W-:Y:S01]  /*12290*/  FFMA.FTZ R104, R5, R104, -R14 ;  /* 0x0000006805687223 */ /* 0x000fe2000001080e */
[----:B------:R-:W-:-:S02]  /*122a0*/  HADD2.F32 R14, -RZ, R105.H0_H0 ;  /* 0x20000069ff0e7230 */ /* 0x000fc40000004100 */
[----:B------:R-:W-:Y:S01]  /*122b0*/  FFMA.FTZ R34, R15, R31, R30 ;  /* 0x0000001f0f227223 */ /* 0x000fe2000001001e */
[----:B------:R-:W-:Y:S02]  /*122c0*/  HADD2.F32 R21, -RZ, R6.H0_H0 ;  /* 0x20000006ff157230 */ /* 0x000fe40000004100 */
[----:B------:R-:W-:Y:S01]  /*122d0*/  FMUL.FTZ R30, R27, R26 ;  /* 0x0000001a1b1e7220 */ /* 0x000fe20000410000 */
[----:B------:R-:W-:Y:S02]  /*122e0*/  HADD2.F32 R28, -RZ, R11.H0_H0 ;  /* 0x2000000bff1c7230 */ /* 0x000fe40000004100 */
[----:B------:R-:W-:Y:S01]  /*122f0*/  FFMA.FTZ R102, R5, R102, R9 ;  /* 0x0000006605667223 */ /* 0x000fe20000010009 */
[----:B------:R-:W-:Y:S02]  /*12300*/  HADD2.F32 R103, -RZ, R103.H1_H1 ;  /* 0x30000067ff677230 */ /* 0x000fe40000004100 */
[----:B------:R-:W-:Y:S01]  /*12310*/  FMUL.FTZ R36, R27, R14 ;  /* 0x0000000e1b247220 */ /* 0x000fe20000410000 */
[----:B------:R-:W-:-:S02]  /*12320*/  HADD2.F32 R105, -RZ, R105.H1_H1 ;  /* 0x30000069ff697230 */ /* 0x000fc40000004100 */
[C---:B------:R-:W-:Y:S01]  /*12330*/  FFMA.FTZ R27, R21.reuse, R14, -R30 ;  /* 0x0000000e151b7223 */ /* 0x040fe2000001081e */
[----:B------:R-:W-:Y:S02]  /*12340*/  HADD2.F32 R24, -RZ, R7.H0_H0 ;  /* 0x20000007ff187230 */ /* 0x000fe40000004100 */
[C---:B------:R-:W-:Y:S01]  /*12350*/  FMUL.FTZ R5, R28.reuse, R103 ;  /* 0x000000671c057220 */ /* 0x040fe20000410000 */
[----:B------:R-:W-:Y:S02]  /*12360*/  HADD2.F32 R11, -RZ, R11.H1_H1 ;  /* 0x3000000bff0b7230 */ /* 0x000fe40000004100 */
[----:B------:R-:W-:Y:S01]  /*12370*/  FMUL.FTZ R28, R28, R105 ;  /* 0x000000691c1c7220 */ /* 0x000fe20000410000 */
[----:B------:R-:W-:Y:S02]  /*12380*/  HADD2.F32 R30, -RZ, R38.H0_H0 ;  /* 0x20000026ff1e7230 */ /* 0x000fe40000004100 */
[----:B------:R-:W-:Y:S01]  /*12390*/  FFMA.FTZ R36, R21, R26, R36 ;  /* 0x0000001a15247223 */ /* 0x000fe20000010024 */
[----:B------:R-:W-:-:S02]  /*123a0*/  HADD2.F32 R14, -RZ, R50.H0_H0 ;  /* 0x20000032ff0e7230 */ /* 0x000fc40000004100 */
[C---:B------:R-:W-:Y:S01]  /*123b0*/  FFMA.FTZ R105, R24.reuse, R105, -R5 ;  /* 0x0000006918697223 */ /* 0x040fe20000010805 */
[----:B------:R-:W-:Y:S01]  /*123c0*/  FFMA.FTZ R28, R24, R103, R28 ;  /* 0x00000067181c7223 */ /* 0x000fe2000001001c */
[----:B------:R-:W-:Y:S02]  /*123d0*/  HADD2.F32 R7, -RZ, R7.H1_H1 ;  /* 0x30000007ff077230 */ /* 0x000fe40000004100 */
[----:B------:R-:W-:Y:S01]  /*123e0*/  FFMA.FTZ R32, R15, R25, -R32 ;  /* 0x000000190f207223 */ /* 0x000fe20000010820 */
[C---:B------:R-:W-:Y:S01]  /*123f0*/  FMUL.FTZ R26, R11.reuse, R30 ;  /* 0x0000001e0b1a7220 */ /* 0x040fe20000410000 */
[-C--:B------:R-:W-:Y:S01]  /*12400*/  FMUL.FTZ R24, R11, R14.reuse ;  /* 0x0000000e0b187220 */ /* 0x080fe20000410000 */
[----:B------:R-:W-:Y:S02]  /*12410*/  HADD2.F32 R8, -RZ, R8.H1_H1 ;  /* 0x30000008ff087230 */ /* 0x000fe40000004100 */
        /* <DEDUP_REMOVED lines=27> */
.L_x_2504:
[----:B------:R-:W-:Y:S05]  /*125d0*/  BSYNC B1 ;  /* 0x0000000000017941 */ /* 0x000fea0003800000 */
.L_x_2503:
[----:B------:R-:W-:Y:S04]  /*125e0*/  BSSY B1, `(.L_x_2507) ;  /* 0x00000d2000017945 */ /* 0x000fe80003800000 */
[----:B------:R-:W-:Y:S05]  /*125f0*/  @P2 BRA `(.L_x_2508) ;  /* 0x0000000c00402947 */ /* 0x000fea0003800000 */
[----:B------:R4:W5:Y:S01]  /*12600*/  LDL R44, [R1+0x7c] ;  /* 0x00007c00012c7983 */ /* 0x0009620000100800 */
[----:B--23--:R-:W2:Y:S01]  /*12610*/  LDC R12, c[0x0][0x3d4] ;  /* 0x0000f500ff0c7b82 */ /* 0x00cea20000000800 */
[----:B------:R-:W-:Y:S01]  /*12620*/  BSSY B2, `(.L_x_2509) ;  /* 0x0000066000027945 */ /* 0x000fe20003800000 */
[-C--:B--2---:R-:W-:Y:S02]  /*12630*/  ISETP.GE.AND P0, PT, R17, R12.reuse, PT ;  /* 0x0000000c1100720c */ /* 0x084fe40003f06270 */
[----:B------:R-:W-:-:S11]  /*12640*/  ISETP.GE.AND P1, PT, R19, R12, PT ;  /* 0x0000000c1300720c */ /* 0x000fd60003f26270 */
[----:B----4-:R-:W-:Y:S05]  /*12650*/  @P0 BRA `(.L_x_2510) ;  /* 0x0000000400880947 */ /* 0x010fea0003800000 */
[----:B-1----:R-:W-:Y:S01]  /*12660*/  LEA.HI R4, R12, R85, RZ, 0x1d ;  /* 0x000000550c047211 */ /* 0x002fe200078fe8ff */
[----:B------:R-:W-:Y:S01]  /*12670*/  HADD2.F32 R29, -RZ, R100.H0_H0 ;  /* 0x20000064ff1d7230 */ /* 0x000fe20000004100 */
[----:B-----5:R-:W-:Y:S01]  /*12680*/  R2UR UR4, R44 ;  /* 0x000000002c0472ca */ /* 0x020fe200000e0000 */
[--C-:B------:R-:W-:Y:S01]  /*12690*/  HADD2.F32 R31, -RZ, R98.reuse.H0_H0 ;  /* 0x20000062ff1f7230 */ /* 0x100fe20000004100 */
[----:B------:R-:W-:Y:S01]  /*126a0*/  SHF.R.S32.HI R7, RZ, 0x1f, R4 ;  /* 0x0000001fff077819 */ /* 0x000fe20000011404 */
[----:B------:R-:W-:Y:S01]  /*126b0*/  IMAD.SHL.U32 R5, R4, 0x8, RZ ;  /* 0x0000000804057824 */ /* 0x000fe200078e00ff */
[C---:B------:R-:W-:Y:S01]  /*126c0*/  LOP3.LUT R6, R228.reuse, 0x38, R17, 0xf8, !PT ;  /* 0x00000038e4067812 */ /* 0x040fe200078ef811 */
[----:B------:R-:W-:Y:S01]  /*126d0*/  HADD2.F32 R30, -RZ, R97.H1_H1 ;  /* 0x30000061ff1e7230 */ /* 0x000fe20000004100 */
[----:B------:R-:W-:Y:S01]  /*126e0*/  LEA.HI R7, R7, R4, RZ, 0x3 ;  /* 0x0000000407077211 */ /* 0x000fe200078f18ff */
[----:B------:R-:W-:Y:S01]  /*126f0*/  HADD2.F32 R98, -RZ, R98.H1_H1 ;  /* 0x30000062ff627230 */ /* 0x000fe20000004100 */
[----:B------:R-:W-:Y:S01]  /*12700*/  LOP3.LUT R5, R228, 0x38, R5, 0xf8, !PT ;  /* 0x00000038e4057812 */ /* 0x000fe200078ef805 */
[----:B------:R-:W-:Y:S01]  /*12710*/  HADD2.F32 R100, -RZ, R100.H1_H1 ;  /* 0x30000064ff647230 */ /* 0x000fe20000004100 */
[----:B------:R-:W-:Y:S01]  /*12720*/  LOP3.LUT R6, R231, R6, R232, 0xf6, !PT ;  /* 0x00000006e7067212 */ /* 0x000fe200078ef6e8 */
[----:B------:R-:W-:Y:S01]  /*12730*/  IMAD.SHL.U32 R7, R7, 0x400, RZ ;  /* 0x0000040007077824 */ /* 0x000fe200078e00ff */
[----:B------:R-:W-:-:S02]  /*12740*/  LOP3.LUT R8, R5, R232, RZ, 0x3c, !PT ;  /* 0x000000e805087212 */ /* 0x000fc400078e3cff */
[----:B------:R-:W-:Y:S02]  /*12750*/  LEA R43, R6, UR4, 0x1 ;  /* 0x00000004062b7c11 */ /* 0x000fe4000f8e08ff */
[----:B0-----:R-:W-:Y:S02]  /*12760*/  LOP3.LUT R9, R7, 0x7fffe000, RZ, 0xc0, !PT ;  /* 0x7fffe00007097812 */ /* 0x001fe400078ec0ff */
[----:B------:R-:W-:Y:S01]  /*12770*/  SHF.R.U64 R42, R60, 0x10, R61 ;  /* 0x000000103c2a7819 */ /* 0x000fe2000000123d */
[----:B------:R-:W0:Y:S01]  /*12780*/  LDS.128 R4, [R43] ;  /* 0x000000002b047984 */ /* 0x000e220000000c00 */
[----:B------:R-:W-:Y:S02]  /*12790*/  IADD3 R9, R8, R9, R231 ;  /* 0x0000000908097210 */ /* 0x000fe40007ffe0e7 */
[----:B------:R-:W-:Y:S02]  /*127a0*/  SHF.R.U32.HI R60, RZ, 0x10, R61 ;  /* 0x00000010ff3c7819 */ /* 0x000fe4000001163d */
[----:B------:R-:W-:-:S02]  /*127b0*/  LEA R13, R9, R16, 0x1 ;  /* 0x00000010090d7211 */ /* 0x000fc400078e08ff */
[----:B------:R-:W-:Y:S02]  /*127c0*/  SHF.R.U32.HI R32, RZ, 0x10, R53 ;  /* 0x00000010ff207819 */ /* 0x000fe40000011635 */
[----:B------:R-:W-:Y:S01]  /*127d0*/  SHF.R.U64 R41, R62, 0x10, R63 ;  /* 0x000000103e297819 */ /* 0x000fe2000000123f */
[----:B------:R-:W1:Y:S01]  /*127e0*/  LDS.128 R8, [R13+0x14400] ;  /* 0x014400000d087984 */ /* 0x000e620000000c00 */
[----:B------:R-:W-:Y:S01]  /*127f0*/  SHF.R.U64 R37, R54, 0x10, R55 ;  /* 0x0000001036257819 */ /* 0x000fe20000001237 */
[----:B------:R-:W-:Y:S01]  /*12800*/  HADD2.F32 R32, -RZ, R32.H0_H0 ;  /* 0x20000020ff207230 */ /* 0x000fe20000004100 */
[----:B------:R-:W-:Y:S02]  /*12810*/  SHF.R.U32.HI R62, RZ, 0x10, R63 ;  /* 0x00000010ff3e7819 */ /* 0x000fe4000001163f */
[----:B------:R-:W-:Y:S02]  /*12820*/  SHF.R.U32.HI R54, RZ, 0x10, R55 ;  /* 0x00000010ff367819 */ /* 0x000fe40000011637 */
[----:B------:R-:W-:Y:S01]  /*12830*/  SHF.R.U64 R39, R52, 0x10, R53 ;  /* 0x0000001034277819 */ /* 0x000fe20000001235 */
[----:B0-----:R-:W-:-:S02]  /*12840*/  HADD2.F32 R14, -RZ, R5.H0_H0 ;  /* 0x20000005ff0e7230 */ /* 0x001fc40000004100 */
[----:B------:R-:W-:Y:S02]  /*12850*/  HADD2.F32 R15, -RZ, R5.H1_H1 ;  /* 0x30000005ff0f7230 */ /* 0x000fe40000004100 */
[----:B------:R-:W-:Y:S02]  /*12860*/  HADD2.F32 R5, -RZ, R4.H0_H0 ;  /* 0x20000004ff057230 */ /* 0x000fe40000004100 */
[----:B------:R-:W-:Y:S02]  /*12870*/  HADD2.F32 R21, -RZ, R6.H0_H0 ;  /* 0x20000006ff157230 */ /* 0x000fe40000004100 */
[----:B------:R-:W-:Y:S02]  /*12880*/  HADD2.F32 R24, -RZ, R7.H0_H0 ;  /* 0x20000007ff187230 */ /* 0x000fe40000004100 */
[--C-:B-1----:R-:W-:Y:S02]  /*12890*/  HADD2.F32 R25, -RZ, R9.reuse.H0_H0 ;  /* 0x20000009ff197230 */ /* 0x102fe40000004100 */
[----:B------:R-:W-:-:S02]  /*128a0*/  HADD2.F32 R26, -RZ, R9.H1_H1 ;  /* 0x30000009ff1a7230 */ /* 0x000fc40000004100 */
[----:B------:R-:W-:Y:S02]  /*128b0*/  HADD2.F32 R9, -RZ, R8.H0_H0 ;  /* 0x20000008ff097230 */ /* 0x000fe40000004100 */
[C---:B------:R-:W-:Y:S01]  /*128c0*/  FMUL.FTZ R33, R25.reuse, R31 ;  /* 0x0000001f19217220 */ /* 0x040fe20000410000 */
[-C--:B------:R-:W-:Y:S01]  /*128d0*/  FMUL.FTZ R35, R25, R29.reuse ;  /* 0x0000001d19237220 */ /* 0x080fe20000410000 */
[----:B------:R-:W-:Y:S02]  /*128e0*/  HADD2.F32 R25, -RZ, R60.H0_H0 ;  /* 0x2000003cff197230 */ /* 0x000fe40000004100 */
[----:B------:R-:W-:Y:S01]  /*128f0*/  FMUL.FTZ R34, R26, R32 ;  /* 0x000000201a227220 */ /* 0x000fe20000410000 */
[C---:B------:R-:W-:Y:S01]  /*12900*/  FFMA.FTZ R33, R14.reuse, R29, -R33 ;  /* 0x0000001d0e217223 */ /* 0x040fe20000010821 */
[----:B------:R-:W-:Y:S01]  /*12910*/  FFMA.FTZ R35, R14, R31, R35 ;  /* 0x0000001f0e237223 */ /* 0x000fe20000010023 */
[----:B------:R-:W-:Y:S02]  /*12920*/  HADD2.F32 R14, -RZ, R99.H1_H1 ;  /* 0x30000063ff0e7230 */ /* 0x000fe40000004100 */
[----:B------:R-:W-:Y:S01]  /*12930*/  FMUL.FTZ R36, R26, R25 ;  /* 0x000000191a247220 */ /* 0x000fe20000410000 */
[----:B------:R-:W-:Y:S01]  /*12940*/  FMUL.FTZ R26, R9, R30 ;  /* 0x0000001e091a7220 */ /* 0x000fe20000410000 */
[----:B------:R-:W-:-:S02]  /*12950*/  HADD2.F32 R27, -RZ, R10.H0_H0 ;  /* 0x2000000aff1b7230 */ /* 0x000fc40000004100 */
[----:B------:R-:W-:Y:S01]  /*12960*/  FFMA.FTZ R34, R15, R25, -R34 ;  /* 0x000000190f227223 */ /* 0x000fe20000010822 */
[-C--:B------:R-:W-:Y:S01]  /*12970*/  FMUL.FTZ R9, R9, R14.reuse ;  /* 0x0000000e09097220 */ /* 0x080fe20000410000 */
[----:B------:R-:W-:Y:S01]  /*12980*/  FFMA.FTZ R25, R5, R14, -R26 ;  /* 0x0000000e05197223 */ /* 0x000fe2000001081a */
[----:B------:R-:W-:Y:S02]  /*12990*/  HADD2.F32 R28, -RZ, R11.H0_H0 ;  /* 0x2000000bff1c7230 */ /* 0x000fe40000004100 */
[----:B------:R-:W-:Y:S01]  /*129a0*/  FMUL.FTZ R14, R27, R98 ;  /* 0x000000621b0e7220 */ /* 0x000fe20000410000 */
[----:B------:R-:W-:Y:S01]  /*129b0*/  FFMA.FTZ R30, R5, R30, R9 ;  /* 0x0000001e051e7223 */ /* 0x000fe20000010009 */
[----:B------:R-:W-:Y:S02]  /*129c0*/  HADD2.F32 R5, -RZ, R101.H0_H0 ;  /* 0x20000065ff057230 */ /* 0x000fe40000004100 */
[----:B------:R-:W-:Y:S01]  /*129d0*/  FFMA.FTZ R36, R15, R32, R36 ;  /* 0x000000200f247223 */ /* 0x000fe20000010024 */
[----:B------:R-:W-:-:S02]  /*129e0*/  HADD2.F32 R99, -RZ, R99.H0_H0 ;  /* 0x20000063ff637230 */ /* 0x000fc40000004100 */
[-C--:B------:R-:W-:Y:S01]  /*129f0*/  FMUL.FTZ R32, R27, R100.reuse ;  /* 0x000000641b207220 */ /* 0x080fe20000410000 */
[----:B------:R-:W-:Y:S01]  /*12a00*/  FFMA.FTZ R100, R21, R100, -R14 ;  /* 0x0000006415647223 */ /* 0x000fe2000001080e */
[----:B------:R-:W-:Y:S02]  /*12a10*/  HADD2.F32 R11, -RZ, R11.H1_H1 ;  /* 0x3000000bff0b7230 */ /* 0x000fe40000004100 */
[C---:B------:R-:W-:Y:S01]  /*12a20*/  FMUL.FTZ R38, R28.reuse, R5 ;  /* 0x000000051c267220 */ /* 0x040fe20000410000 */
[----:B------:R-:W-:Y:S02]  /*12a30*/  HADD2.F32 R26, -RZ, R54.H0_H0 ;  /* 0x20000036ff1a7230 */ /* 0x000fe40000004100 */
[-C--:B------:R-:W-:Y:S01]  /*12a40*/  FMUL.FTZ R9, R28, R99.reuse ;  /* 0x000000631c097220 */ /* 0x080fe20000410000 */
[----:B------:R-:W-:Y:S02]  /*12a50*/  HADD2.F32 R14, -RZ, R62.H0_H0 ;  /* 0x2000003eff0e7230 */ /* 0x000fe40000004100 */
[----:B------:R-:W-:Y:S01]  /*12a60*/  FFMA.FTZ R38, R24, R99, R38 ;  /* 0x0000006318267223 */ /* 0x000fe20000010026 */
[----:B------:R-:W-:-:S02]  /*12a70*/  HADD2.F32 R7, -RZ, R7.H1_H1 ;  /* 0x30000007ff077230 */ /* 0x000fc40000004100 */
[----:B------:R-:W-:Y:S01]  /*12a80*/  FFMA.FTZ R28, R24, R5, -R9 ;  /* 0x00000005181c7223 */ /* 0x000fe20000010809 */
[C---:B------:R-:W-:Y:S01]  /*12a90*/  FMUL.FTZ R40, R11.reuse, R26 ;  /* 0x0000001a0b287220 */ /* 0x040fe20000410000 */
[----:B------:R-:W-:Y:S01]  /*12aa0*/  FMUL.FTZ R24, R11, R14 ;  /* 0x0000000e0b187220 */ /* 0x000fe20000410000 */
[----:B------:R-:W-:Y:S02]  /*12ab0*/  HADD2.F32 R8, -RZ, R8.H1_H1 ;  /* 0x30000008ff087230 */ /* 0x000fe40000004100 */
[----:B------:R-:W-:Y:S01]  /*12ac0*/  FFMA.FTZ R32, R21, R98, R32 ;  /* 0x0000006215207223 */ /* 0x000fe20000010020 */
[----:B------:R-:W-:Y:S02]  /*12ad0*/  HADD2.F32 R10, -RZ, R10.H1_H1 ;  /* 0x3000000aff0a7230 */ /* 0x000fe40000004100 */
[C---:B------:R-:W-:Y:S01]  /*12ae0*/  FFMA.FTZ R29, R7.reuse, R14, -R40 ;  /* 0x0000000e071d7223 */ /* 0x040fe20000010828 */
[----:B------:R-:W-:Y:S02]  /*12af0*/  HADD2.F32 R11, -RZ, R39.H0_H0 ;  /* 0x20000027ff0b7230 */ /* 0x000fe40000004100 */
[----:B------:R-:W-:Y:S01]  /*12b00*/  FFMA.FTZ R31, R7, R26, R24 ;  /* 0x0000001a071f7223 */ /* 0x000fe20000010018 */
[----:B------:R-:W-:-:S02]  /*12b10*/  HADD2.F32 R15, -RZ, R37.H0_H0 ;  /* 0x20000025ff0f7230 */ /* 0x000fc40000004100 */
[----:B------:R-:W-:Y:S02]  /*12b20*/  HADD2.F32 R5, -RZ, R42.H0_H0 ;  /* 0x2000002aff057230 */ /* 0x000fe40000004100 */
[----:B------:R-:W-:Y:S01]  /*12b30*/  FMUL.FTZ R7, R8, R11 ;  /* 0x0000000b08077220 */ /* 0x000fe20000410000 */
[----:B------:R-:W-:Y:S02]  /*12b40*/  HADD2.F32 R9, -RZ, R41.H0_H0 ;  /* 0x20000029ff097230 */ /* 0x000fe40000004100 */
[----:B------:R-:W-:Y:S01]  /*12b50*/  FMUL.FTZ R27, R10, R15 ;  /* 0x0000000f0a1b7220 */ /* 0x000fe20000410000 */
[----:B------:R-:W-:Y:S02]  /*12b60*/  HADD2.F32 R4, -RZ, R4.H1_H1 ;  /* 0x30000004ff047230 */ /* 0x000fe40000004100 */
[----:B------:R-:W-:Y:S01]  /*12b70*/  FMUL.FTZ R14, R8, R5 ;  /* 0x00000005080e7220 */ /* 0x000fe20000410000 */
[----:B------:R-:W-:Y:S02]  /*12b80*/  HADD2.F32 R6, -RZ, R6.H1_H1 ;  /* 0x30000006ff067230 */ /* 0x000fe40000004100 */
        /* <DEDUP_REMOVED lines=15> */
.L_x_2510:
[----:B------:R-:W-:Y:S05]  /*12c80*/  BSYNC B2 ;  /* 0x0000000000027941 */ /* 0x000fea0003800000 */
.L_x_2509:
[----:B------:R-:W-:Y:S05]  /*12c90*/  @P1 BRA `(.L_x_2508) ;  /* 0x0000000400981947 */ /* 0x000fea0003800000 */
[----:B------:R-:W-:Y:S01]  /*12ca0*/  LEA.HI R12, R12, R20, RZ, 0x1d ;  /* 0x000000140c0c7211 */ /* 0x000fe200078fe8ff */
[----:B------:R-:W-:Y:S01]  /*12cb0*/  HADD2.F32 R29, -RZ, R90.H1_H1 ;  /* 0x3000005aff1d7230 */ /* 0x000fe20000004100 */
[----:B-12---:R-:W-:Y:S01]  /*12cc0*/  LOP3.LUT R5, R228, 0x38, R3, 0xf8, !PT ;  /* 0x00000038e4057812 */ /* 0x006fe200078ef803 */
[----:B------:R-:W-:Y:S01]  /*12cd0*/  HADD2.F32 R28, -RZ, R96.H1_H1 ;  /* 0x30000060ff1c7230 */ /* 0x000fe20000004100 */
[----:B------:R-:W-:Y:S01]  /*12ce0*/  SHF.R.S32.HI R7, RZ, 0x1f, R12 ;  /* 0x0000001fff077819 */ /* 0x000fe2000001140c */
[----:B------:R-:W-:Y:S01]  /*12cf0*/  HADD2.F32 R90, -RZ, R90.H0_H0 ;  /* 0x2000005aff5a7230 */ /* 0x000fe20000004100 */
[----:B------:R-:W-:Y:S01]  /*12d00*/  LOP3.LUT R6, R5, R232, RZ, 0x3c, !PT ;  /* 0x000000e805067212 */ /* 0x000fe200078e3cff */
[----:B------:R-:W-:Y:S01]  /*12d10*/  IMAD.SHL.U32 R5, R12, 0x8, RZ ;  /* 0x000000080c057824 */ /* 0x000fe200078e00ff */
[----:B------:R-:W-:Y:S01]  /*12d20*/  LEA.HI R7, R7, R12, RZ, 0x3 ;  /* 0x0000000c07077211 */ /* 0x000fe200078f18ff */
[----:B------:R-:W-:Y:S01]  /*12d30*/  HADD2.F32 R96, -RZ, R96.H0_H0 ;  /* 0x20000060ff607230 */ /* 0x000fe20000004100 */
[----:B------:R-:W-:-:S02]  /*12d40*/  LEA.HI R4, R0, R19, RZ, 0x6 ;  /* 0x0000001300047211 */ /* 0x000fc400078f30ff */
[----:B------:R-:W-:Y:S02]  /*12d50*/  LOP3.LUT R5, R228, 0x38, R5, 0xf8, !PT ;  /* 0x00000038e4057812 */ /* 0x000fe400078ef805 */
[----:B------:R-:W-:Y:S01]  /*12d60*/  SHF.L.U32 R7, R7, 0xa, RZ ;  /* 0x0000000a07077819 */ /* 0x000fe200000006ff */
[----:B------:R-:W-:Y:S01]  /*12d70*/  IMAD.SHL.U32 R4, R4, 0x80, RZ ;  /* 0x0000008004047824 */ /* 0x000fe200078e00ff */
[----:B-----5:R-:W-:Y:S02]  /*12d80*/  R2UR UR4, R44 ;  /* 0x000000002c0472ca */ /* 0x020fe400000e0000 */
[----:B------:R-:W-:Y:S02]  /*12d90*/  LOP3.LUT R8, R5, R232, RZ, 0x3c, !PT ;  /* 0x000000e805087212 */ /* 0x000fe400078e3cff */
[----:B0-----:R-:W-:Y:S02]  /*12da0*/  LOP3.LUT R9, R7, 0x7fffe000, RZ, 0xc0, !PT ;  /* 0x7fffe00007097812 */ /* 0x001fe400078ec0ff */
[----:B------:R-:W-:-:S02]  /*12db0*/  LOP3.LUT R4, R4, 0xffffe000, RZ, 0xc0, !PT ;  /* 0xffffe00004047812 */ /* 0x000fc400078ec0ff */
[--C-:B------:R-:W-:Y:S02]  /*12dc0*/  IADD3 R9, R8, R9, R231.reuse ;  /* 0x0000000908097210 */ /* 0x100fe40007ffe0e7 */
[----:B------:R-:W-:Y:S02]  /*12dd0*/  IADD3 R4, R6, R4, R231 ;  /* 0x0000000406047210 */ /* 0x000fe40007ffe0e7 */
[----:B------:R-:W-:Y:S01]  /*12de0*/  SHF.R.U32.HI R30, RZ, 0x10, R57 ;  /* 0x00000010ff1e7819 */ /* 0x000fe20000011639 */
[----:B------:R-:W-:Y:S01]  /*12df0*/  IMAD R12, R9, 0x2, R16 ;  /* 0x00000002090c7824 */ /* 0x000fe200078e0210 */
[----:B------:R-:W-:Y:S02]  /*12e00*/  LEA R41, R4, UR4, 0x1 ;  /* 0x0000000404297c11 */ /* 0x000fe4000f8e08ff */
[--C-:B------:R-:W-:Y:S01]  /*12e10*/  SHF.R.U64 R40, R80, 0x10, R81.reuse ;  /* 0x0000001050287819 */ /* 0x100fe20000001251 */
[----:B------:R-:W-:Y:S01]  /*12e20*/  HADD2.F32 R30, -RZ, R30.H0_H0 ;  /* 0x2000001eff1e7230 */ /* 0x000fe20000004100 */
[----:B------:R-:W0:Y:S01]  /*12e30*/  LDS.128 R8, [R12+0x14400] ;  /* 0x014400000c087984 */ /* 0x000e220000000c00 */
[----:B------:R-:W-:-:S02]  /*12e40*/  SHF.R.U32.HI R80, RZ, 0x10, R81 ;  /* 0x00000010ff507819 */ /* 0x000fc40000011651 */
[----:B------:R-:W-:Y:S01]  /*12e50*/  SHF.R.U64 R39, R82, 0x10, R83 ;  /* 0x0000001052277819 */ /* 0x000fe20000001253 */
[----:B------:R-:W1:Y:S01]  /*12e60*/  LDS.128 R4, [R41] ;  /* 0x0000000029047984 */ /* 0x000e620000000c00 */
[----:B------:R-:W-:Y:S02]  /*12e70*/  SHF.R.U64 R35, R58, 0x10, R59 ;  /* 0x000000103a237819 */ /* 0x000fe4000000123b */
[----:B------:R-:W-:Y:S02]  /*12e80*/  SHF.R.U32.HI R82, RZ, 0x10, R83 ;  /* 0x00000010ff527819 */ /* 0x000fe40000011653 */
[----:B------:R-:W-:Y:S02]  /*12e90*/  SHF.R.U32.HI R58, RZ, 0x10, R59 ;  /* 0x00000010ff3a7819 */ /* 0x000fe4000001163b */
[----:B------:R-:W-:Y:S01]  /*12ea0*/  SHF.R.U64 R37, R56, 0x10, R57 ;  /* 0x0000001038257819 */ /* 0x000fe20000001239 */
[--C-:B0-----:R-:W-:Y:S02]  /*12eb0*/  HADD2.F32 R24, -RZ, R9.reuse.H0_H0 ;  /* 0x20000009ff187230 */ /* 0x101fe40000004100 */
[----:B------:R-:W-:-:S02]  /*12ec0*/  HADD2.F32 R25, -RZ, R9.H1_H1 ;  /* 0x30000009ff197230 */ /* 0x000fc40000004100 */
[--C-:B-1----:R-:W-:Y:S02]  /*12ed0*/  HADD2.F32 R13, -RZ, R5.reuse.H0_H0 ;  /* 0x20000005ff0d7230 */ /* 0x102fe40000004100 */
[CC--:B------:R-:W-:Y:S01]  /*12ee0*/  FMUL.FTZ R32, R24.reuse, R29.reuse ;  /* 0x0000001d18207220 */ /* 0x0c0fe20000410000 */
[----:B------:R-:W-:Y:S01]  /*12ef0*/  FMUL.FTZ R24, R24, R28 ;  /* 0x0000001c18187220 */ /* 0x000fe20000410000 */
[----:B------:R-:W-:Y:S02]  /*12f00*/  HADD2.F32 R14, -RZ, R5.H1_H1 ;  /* 0x30000005ff0e7230 */ /* 0x000fe40000004100 */
[----:B------:R-:W-:Y:S01]  /*12f10*/  FMUL.FTZ R31, R25, R30 ;  /* 0x0000001e191f7220 */ /* 0x000fe20000410000 */
[C---:B------:R-:W-:Y:S01]  /*12f20*/  FFMA.FTZ R32, R13.reuse, R28, -R32 ;  /* 0x0000001c0d207223 */ /* 0x040fe20000010820 */
[----:B------:R-:W-:Y:S02]  /*12f30*/  HADD2.F32 R28, -RZ, R80.H0_H0 ;  /* 0x20000050ff1c7230 */ /* 0x000fe40000004100 */
[----:B------:R-:W-:Y:S01]  /*12f40*/  FFMA.FTZ R29, R13, R29, R24 ;  /* 0x0000001d0d1d7223 */ /* 0x000fe20000010018 */
[----:B------:R-:W-:-:S02]  /*12f50*/  HADD2.F32 R9, -RZ, R8.H0_H0 ;  /* 0x20000008ff097230 */ /* 0x000fc40000004100 */
[----:B------:R-:W-:Y:S02]  /*12f60*/  HADD2.F32 R5, -RZ, R4.H0_H0 ;  /* 0x20000004ff057230 */ /* 0x000fe40000004100 */
[-C--:B------:R-:W-:Y:S01]  /*12f70*/  FMUL.FTZ R25, R25, R28.reuse ;  /* 0x0000001c19197220 */ /* 0x080fe20000410000 */
[----:B------:R-:W-:Y:S02]  /*12f80*/  HADD2.F32 R24, -RZ, R97.H0_H0 ;  /* 0x20000061ff187230 */ /* 0x000fe40000004100 */
[C---:B------:R-:W-:Y:S01]  /*12f90*/  FFMA.FTZ R31, R14.reuse, R28, -R31 ;  /* 0x0000001c0e1f7223 */ /* 0x040fe2000001081f */
[----:B------:R-:W-:Y:S02]  /*12fa0*/  HADD2.F32 R26, -RZ, R10.H0_H0 ;  /* 0x2000000aff1a7230 */ /* 0x000fe40000004100 */
[----:B------:R-:W-:Y:S01]  /*12fb0*/  FMUL.FTZ R28, R9, R90 ;  /* 0x0000005a091c7220 */ /* 0x000fe20000410000 */
[----:B------:R-:W-:Y:S02]  /*12fc0*/  HADD2.F32 R13, -RZ, R91.H0_H0 ;  /* 0x2000005bff0d7230 */ /* 0x000fe40000004100 */
[----:B------:R-:W-:Y:S01]  /*12fd0*/  FFMA.FTZ R30, R14, R30, R25 ;  /* 0x0000001e0e1e7223 */ /* 0x000fe20000010019 */
[----:B------:R-:W-:-:S02]  /*12fe0*/  HADD2.F32 R15, -RZ, R6.H0_H0 ;  /* 0x20000006ff0f7230 */ /* 0x000fc40000004100 */
[-C--:B------:R-:W-:Y:S01]  /*12ff0*/  FMUL.FTZ R9, R9, R24.reuse ;  /* 0x0000001809097220 */ /* 0x080fe20000410000 */
[----:B------:R-:W-:Y:S01]  /*13000*/  FFMA.FTZ R25, R5, R24, -R28 ;  /* 0x0000001805197223 */ /* 0x000fe2000001081c */
[----:B------:R-:W-:Y:S02]  /*13010*/  HADD2.F32 R27, -RZ, R11.H0_H0 ;  /* 0x2000000bff1b7230 */ /* 0x000fe40000004100 */
[C---:B------:R-:W-:Y:S01]  /*13020*/  FMUL.FTZ R24, R26.reuse, R13 ;  /* 0x0000000d1a187220 */ /* 0x040fe20000410000 */
[----:B------:R-:W-:Y:S02]  /*13030*/  HADD2.F32 R28, -RZ, R91.H1_H1 ;  /* 0x3000005bff1c7230 */ /* 0x000fe40000004100 */
[-C--:B------:R-:W-:Y:S01]  /*13040*/  FMUL.FTZ R34, R26, R96.reuse ;  /* 0x000000601a227220 */ /* 0x080fe20000410000 */
[----:B------:R-:W-:Y:S02]  /*13050*/  HADD2.F32 R21, -RZ, R7.H0_H0 ;  /* 0x20000007ff157230 */ /* 0x000fe40000004100 */
[----:B------:R-:W-:Y:S01]  /*13060*/  FFMA.FTZ R96, R15, R96, -R24 ;  /* 0x000000600f607223 */ /* 0x000fe20000010818 */
[----:B------:R-:W-:-:S02]  /*13070*/  HADD2.F32 R14, -RZ, R101.H1_H1 ;  /* 0x30000065ff0e7230 */ /* 0x000fc40000004100 */
[----:B------:R-:W-:Y:S01]  /*13080*/  FMUL.FTZ R36, R27, R28 ;  /* 0x0000001c1b247220 */ /* 0x000fe20000410000 */
[----:B------:R-:W-:Y:S02]  /*13090*/  HADD2.F32 R11, -RZ, R11.H1_H1 ;  /* 0x3000000bff0b7230 */ /* 0x000fe40000004100 */
[----:B------:R-:W-:Y:S01]  /*130a0*/  FFMA.FTZ R34, R15, R13, R34 ;  /* 0x0000000d0f227223 */ /* 0x000fe20000010022 */
[----:B------:R-:W-:Y:S02]  /*130b0*/  HADD2.F32 R26, -RZ, R58.H0_H0 ;  /* 0x2000003aff1a7230 */ /* 0x000fe40000004100 */
[-C--:B------:R-:W-:Y:S01]  /*130c0*/  FMUL.FTZ R27, R27, R14.reuse ;  /* 0x0000000e1b1b7220 */ /* 0x080fe20000410000 */
[----:B------:R-:W-:Y:S02]  /*130d0*/  HADD2.F32 R24, -RZ, R82.H0_H0 ;  /* 0x20000052ff187230 */ /* 0x000fe40000004100 */
[----:B------:R-:W-:Y:S01]  /*130e0*/  FFMA.FTZ R36, R21, R14, -R36 ;  /* 0x0000000e15247223 */ /* 0x000fe20000010824 */
[----:B------:R-:W-:-:S02]  /*130f0*/  HADD2.F32 R7, -RZ, R7.H1_H1 ;  /* 0x30000007ff077230 */ /* 0x000fc40000004100 */
[C---:B------:R-:W-:Y:S01]  /*13100*/  FMUL.FTZ R38, R11.reuse, R26 ;  /* 0x0000001a0b267220 */ /* 0x040fe20000410000 */
[----:B------:R-:W-:Y:S02]  /*13110*/  HADD2.F32 R8, -RZ, R8.H1_H1 ;  /* 0x30000008ff087230 */ /* 0x000fe40000004100 */
[----:B------:R-:W-:Y:S01]  /*13120*/  FMUL.FTZ R14, R11, R24 ;  /* 0x000000180b0e7220 */ /* 0x000fe20000410000 */
[----:B------:R-:W-:Y:S02]  /*13130*/  HADD2.F32 R10, -RZ, R10.H1_H1 ;  /* 0x3000000aff0a7230 */ /* 0x000fe40000004100 */
[----:B------:R-:W-:Y:S01]  /*13140*/  FFMA.FTZ R90, R5, R90, R9 ;  /* 0x0000005a055a7223 */ /* 0x000fe20000010009 */
[----:B------:R-:W-:Y:S02]  /*13150*/  HADD2.F32 R11, -RZ, R37.H0_H0 ;  /* 0x20000025ff0b7230 */ /* 0x000fe40000004100 */
[----:B------:R-:W-:Y:S01]  /*13160*/  FFMA.FTZ R27, R21, R28, R27 ;  /* 0x0000001c151b7223 */ /* 0x000fe2000001001b */
[----:B------:R-:W-:-:S02]  /*13170*/  HADD2.F32 R13, -RZ, R35.H0_H0 ;  /* 0x20000023ff0d7230 */ /* 0x000fc40000004100 */
        /* <DEDUP_REMOVED lines=24> */
.L_x_2508:
[----:B------:R-:W-:Y:S05]  /*13300*/  BSYNC B1 ;  /* 0x0000000000017941 */ /* 0x000fea0003800000 */
.L_x_2507:
[----:B------:R-:W-:Y:S05]  /*13310*/  @P3 BRA `(.L_x_2466) ;  /* 0x0000000c005c3947 */ /* 0x000fea0003800000 */
[----:B------:R0:W5:Y:S01]  /*13320*/  LDL R47, [R1+0x7c] ;  /* 0x00007c00012f7983 */ /* 0x0001620000100800 */
[----:B------:R-:W0:Y:S01]  /*13330*/  LDC R42, c[0x0][0x3d4] ;  /* 0x0000f500ff2a7b82 */ /* 0x000e220000000800 */
[----:B-1234-:R-:W-:Y:S01]  /*13340*/  SHF.R.S32.HI R5, RZ, 0x1f, R84 ;  /* 0x0000001fff057819 */ /* 0x01efe20000011454 */
[----:B------:R-:W-:Y:S01]  /*13350*/  IMAD.SHL.U32 R4, R84, 0x40, RZ ;  /* 0x0000004054047824 */ /* 0x000fe200078e00ff */
[----:B------:R-:W-:Y:S02]  /*13360*/  BSSY B1, `(.L_x_2511) ;  /* 0x000006b000017945 */ /* 0x000fe40003800000 */
[----:B------:R-:W-:Y:S02]  /*13370*/  LEA.HI R5, R5, R84, RZ, 0x3 ;  /* 0x0000005405057211 */ /* 0x000fe400078f18ff */
[----:B------:R-:W-:Y:S02]  /*13380*/  LOP3.LUT R43, R4, 0x1c0, RZ, 0xc0, !PT ;  /* 0x000001c0042b7812 */ /* 0x000fe400078ec0ff */
[----:B------:R-:W-:-:S02]  /*13390*/  SHF.L.U32 R5, R5, 0x6, RZ ;  /* 0x0000000605057819 */ /* 0x000fc400000006ff */
[----:B------:R-:W-:Y:S02]  /*133a0*/  SHF.R.U32.HI R45, RZ, 0x3, R43 ;  /* 0x00000003ff2d7819 */ /* 0x000fe4000001162b */
[----:B-----5:R-:W-:Y:S02]  /*133b0*/  LOP3.LUT R44, R5, 0xfffffe00, RZ, 0xc0, !PT ;  /* 0xfffffe00052c7812 */ /* 0x020fe400078ec0ff */
[-C--:B0-----:R-:W-:Y:S02]  /*133c0*/  ISETP.GE.AND P0, PT, R17, R42.reuse, PT ;  /* 0x0000002a1100720c */ /* 0x081fe40003f06270 */
[----:B------:R-:W-:-:S11]  /*133d0*/  ISETP.GE.AND P1, PT, R19, R42, PT ;  /* 0x0000002a1300720c */ /* 0x000fd60003f26270 */
[----:B------:R-:W-:Y:S05]  /*133e0*/  @P0 BRA `(.L_x_2512) ;  /* 0x0000000400880947 */ /* 0x000fea0003800000 */
[----:B------:R-:W-:Y:S01]  /*133f0*/  LEA.HI R85, R42, R85, RZ, 0x1d ;  /* 0x000000552a557211 */ /* 0x000fe200078fe8ff */
[----:B------:R-:W-:Y:S01]  /*13400*/  HADD2.F32 R28, -RZ, R94.H1_H1 ;  /* 0x3000005eff1c7230 */ /* 0x000fe20000004100 */
[----:B------:R-:W-:Y:S01]  /*13410*/  R2UR UR4, R47 ;  /* 0x000000002f0472ca */ /* 0x000fe200000e0000 */
[--C-:B------:R-:W-:Y:S01]  /*13420*/  HADD2.F32 R29, -RZ, R92.reuse.H1_H1 ;  /* 0x3000005cff1d7230 */ /* 0x100fe20000004100 */
[----:B------:R-:W-:Y:S01]  /*13430*/  SHF.R.S32.HI R6, RZ, 0x1f, R85 ;  /* 0x0000001fff067819 */ /* 0x000fe20000011455 */
[----:B------:R-:W-:Y:S01]  /*13440*/  IMAD.SHL.U32 R4, R85, 0x8, RZ ;  /* 0x0000000855047824 */ /* 0x000fe200078e00ff */
[C---:B------:R-:W-:Y:S01]  /*13450*/  LOP3.LUT R5, R43.reuse, 0x38, R17, 0xf8, !PT ;  /* 0x000000382b057812 */ /* 0x040fe200078ef811 */
[----:B------:R-:W-:Y:S01]  /*13460*/  HADD2.F32 R92, -RZ, R92.H0_H0 ;  /* 0x2000005cff5c7230 */ /* 0x000fe20000004100 */
[----:B------:R-:W-:Y:S01]  /*13470*/  LEA.HI R6, R6, R85, RZ, 0x3 ;  /* 0x0000005506067211 */ /* 0x000fe200078f18ff */
[----:B------:R-:W-:Y:S01]  /*13480*/  HADD2.F32 R94, -RZ, R94.H0_H0 ;  /* 0x2000005eff5e7230 */ /* 0x000fe20000004100 */
[----:B------:R-:W-:-:S02]  /*13490*/  LOP3.LUT R4, R43, 0x38, R4, 0xf8, !PT ;  /* 0x000000382b047812 */ /* 0x000fc400078ef804 */
[----:B------:R-:W-:Y:S01]  /*134a0*/  LOP3.LUT R5, R44, R5, R45, 0xf6, !PT ;  /* 0x000000052c057212 */ /* 0x000fe200078ef62d */
[----:B------:R-:W-:Y:S01]  /*134b0*/  IMAD.SHL.U32 R6, R6, 0x400, RZ ;  /* 0x0000040006067824 */ /* 0x000fe200078e00ff */
[----:B------:R-:W-:Y:S02]  /*134c0*/  LOP3.LUT R8, R4, R45, RZ, 0x3c, !PT ;  /* 0x0000002d04087212 */ /* 0x000fe400078e3cff */
[----:B------:R-:W-:Y:S02]  /*134d0*/  LEA R46, R5, UR4, 0x1 ;  /* 0x00000004052e7c11 */ /* 0x000fe4000f8e08ff */
[----:B------:R-:W-:Y:S02]  /*134e0*/  LOP3.LUT R9, R6, 0x7fffe000, RZ, 0xc0, !PT ;  /* 0x7fffe00006097812 */ /* 0x000fe400078ec0ff */
[----:B------:R-:W-:Y:S01]  /*134f0*/  SHF.R.U32.HI R30, RZ, 0x10, R65 ;  /* 0x00000010ff1e7819 */ /* 0x000fe20000011641 */
[----:B------:R-:W0:Y:S01]  /*13500*/  LDS.128 R4, [R46] ;  /* 0x000000002e047984 */ /* 0x000e220000000c00 */
[----:B------:R-:W-:-:S02]  /*13510*/  IADD3 R9, R8, R9, R44 ;  /* 0x0000000908097210 */ /* 0x000fc40007ffe02c */
[--C-:B------:R-:W-:Y:S01]  /*13520*/  SHF.R.U64 R41, R72, 0x10, R73.reuse ;  /* 0x0000001048297819 */ /* 0x100fe20000001249 */
[----:B------:R-:W-:Y:S01]  /*13530*/  HADD2.F32 R30, -RZ, R30.H0_H0 ;  /* 0x2000001eff1e7230 */ /* 0x000fe20000004100 */
[----:B------:R-:W-:Y:S02]  /*13540*/  LEA R12, R9, R16, 0x1 ;  /* 0x00000010090c7211 */ /* 0x000fe400078e08ff */
[----:B------:R-:W-:Y:S02]  /*13550*/  SHF.R.U32.HI R72, RZ, 0x10, R73 ;  /* 0x00000010ff487819 */ /* 0x000fe40000011649 */
[----:B------:R-:W-:Y:S01]  /*13560*/  SHF.R.U64 R39, R74, 0x10, R75 ;  /* 0x000000104a277819 */ /* 0x000fe2000000124b */
[----:B------:R-:W1:Y:S01]  /*13570*/  LDS.128 R8, [R12+0x14400] ;  /* 0x014400000c087984 */ /* 0x000e620000000c00 */
[----:B------:R-:W-:Y:S02]  /*13580*/  SHF.R.U64 R35, R66, 0x10, R67 ;  /* 0x0000001042237819 */ /* 0x000fe40000001243 */
[----:B------:R-:W-:-:S02]  /*13590*/  SHF.R.U32.HI R74, RZ, 0x10, R75 ;  /* 0x00000010ff4a7819 */ /* 0x000fc4000001164b */
[----:B------:R-:W-:Y:S02]  /*135a0*/  SHF.R.U32.HI R66, RZ, 0x10, R67 ;  /* 0x00000010ff427819 */ /* 0x000fe40000011643 */
[----:B------:R-:W-:Y:S01]  /*135b0*/  SHF.R.U64 R37, R64, 0x10, R65 ;  /* 0x0000001040257819 */ /* 0x000fe20000001241 */
[--C-:B0-----:R-:W-:Y:S02]  /*135c0*/  HADD2.F32 R13, -RZ, R5.reuse.H0_H0 ;  /* 0x20000005ff0d7230 */ /* 0x101fe40000004100 */
[----:B------:R-:W-:Y:S02]  /*135d0*/  HADD2.F32 R14, -RZ, R5.H1_H1 ;  /* 0x30000005ff0e7230 */ /* 0x000fe40000004100 */
[----:B------:R-:W-:Y:S02]  /*135e0*/  HADD2.F32 R5, -RZ, R4.H0_H0 ;  /* 0x20000004ff057230 */ /* 0x000fe40000004100 */
[----:B------:R-:W-:Y:S02]  /*135f0*/  HADD2.F32 R15, -RZ, R6.H0_H0 ;  /* 0x20000006ff0f7230 */ /* 0x000fe40000004100 */
[----:B------:R-:W-:-:S02]  /*13600*/  HADD2.F32 R21, -RZ, R7.H0_H0 ;  /* 0x20000007ff157230 */ /* 0x000fc40000004100 */
[--C-:B-1----:R-:W-:Y:S02]  /*13610*/  HADD2.F32 R24, -RZ, R9.reuse.H0_H0 ;  /* 0x20000009ff187230 */ /* 0x102fe40000004100 */
[----:B------:R-:W-:Y:S02]  /*13620*/  HADD2.F32 R25, -RZ, R9.H1_H1 ;  /* 0x30000009ff197230 */ /* 0x000fe40000004100 */
[----:B------:R-:W-:Y:S02]  /*13630*/  HADD2.F32 R9, -RZ, R8.H0_H0 ;  /* 0x20000008ff097230 */ /* 0x000fe40000004100 */
[CC--:B------:R-:W-:Y:S01]  /*13640*/  FMUL.FTZ R32, R24.reuse, R29.reuse ;  /* 0x0000001d18207220 */ /* 0x0c0fe20000410000 */
[----:B------:R-:W-:Y:S01]  /*13650*/  FMUL.FTZ R34, R24, R28 ;  /* 0x0000001c18227220 */ /* 0x000fe20000410000 */
[----:B------:R-:W-:Y:S02]  /*13660*/  HADD2.F32 R24, -RZ, R72.H0_H0 ;  /* 0x20000048ff187230 */ /* 0x000fe40000004100 */
[----:B------:R-:W-:Y:S01]  /*13670*/  FMUL.FTZ R31, R25, R30 ;  /* 0x0000001e191f7220 */ /* 0x000fe20000410000 */
[C---:B------:R-:W-:Y:S01]  /*13680*/  FFMA.FTZ R32, R13.reuse, R28, -R32 ;  /* 0x0000001c0d207223 */ /* 0x040fe20000010820 */
[----:B------:R-:W-:Y:S01]  /*13690*/  FFMA.FTZ R34, R13, R29, R34 ;  /* 0x0000001d0d227223 */ /* 0x000fe20000010022 */
[----:B------:R-:W-:-:S02]  /*136a0*/  HADD2.F32 R26, -RZ, R10.H0_H0 ;  /* 0x2000000aff1a7230 */ /* 0x000fc40000004100 */
[-C--:B------:R-:W-:Y:S01]  /*136b0*/  FMUL.FTZ R29, R25, R24.reuse ;  /* 0x00000018191d7220 */ /* 0x080fe20000410000 */
[----:B------:R-:W-:Y:S01]  /*136c0*/  FFMA.FTZ R31, R14, R24, -R31 ;  /* 0x000000180e1f7223 */ /* 0x000fe2000001081f */
[C---:B------:R-:W-:Y:S01]  /*136d0*/  FMUL.FTZ R24, R9.reuse, R92 ;  /* 0x0000005c09187220 */ /* 0x040fe20000410000 */
[----:B------:R-:W-:Y:S02]  /*136e0*/  HADD2.F32 R13, -RZ, R93.H0_H0 ;  /* 0x2000005dff0d7230 */ /* 0x000fe40000004100 */
[-C--:B------:R-:W-:Y:S01]  /*136f0*/  FMUL.FTZ R25, R9, R94.reuse ;  /* 0x0000005e09197220 */ /* 0x080fe20000410000 */
[----:B------:R-:W-:Y:S02]  /*13700*/  HADD2.F32 R9, -RZ, R95.H0_H0 ;  /* 0x2000005fff097230 */ /* 0x000fe40000004100 */
[----:B------:R-:W-:Y:S01]  /*13710*/  FFMA.FTZ R94, R5, R94, -R24 ;  /* 0x0000005e055e7223 */ /* 0x000fe20000010818 */
[----:B------:R-:W-:Y:S02]  /*13720*/  HADD2.F32 R27, -RZ, R11.H0_H0 ;  /* 0x2000000bff1b7230 */ /* 0x000fe40000004100 */
[----:B------:R-:W-:Y:S01]  /*13730*/  FMUL.FTZ R24, R26, R13 ;  /* 0x0000000d1a187220 */ /* 0x000fe20000410000 */
[----:B------:R-:W-:-:S02]  /*13740*/  HADD2.F32 R28, -RZ, R93.H1_H1 ;  /* 0x3000005dff1c7230 */ /* 0x000fc40000004100 */
[----:B------:R-:W-:Y:S01]  /*13750*/  FFMA.FTZ R29, R14, R30, R29 ;  /* 0x0000001e0e1d7223 */ /* 0x000fe2000001001d */
[----:B------:R-:W-:Y:S02]  /*13760*/  HADD2.F32 R14, -RZ, R95.H1_H1 ;  /* 0x3000005fff0e7230 */ /* 0x000fe40000004100 */
[-C--:B------:R-:W-:Y:S01]  /*13770*/  FMUL.FTZ R36, R26, R9.reuse ;  /* 0x000000091a247220 */ /* 0x080fe20000410000 */
[----:B------:R-:W-:Y:S01]  /*13780*/  FFMA.FTZ R30, R15, R9, -R24 ;  /* 0x000000090f1e7223 */ /* 0x000fe20000010818 */
[----:B------:R-:W-:Y:S02]  /*13790*/  HADD2.F32 R11, -RZ, R11.H1_H1 ;  /* 0x3000000bff0b7230 */ /* 0x000fe40000004100 */
[C---:B------:R-:W-:Y:S01]  /*137a0*/  FMUL.FTZ R38, R27.reuse, R28 ;  /* 0x0000001c1b267220 */ /* 0x040fe20000410000 */
[----:B------:R-:W-:Y:S02]  /*137b0*/  HADD2.F32 R26, -RZ, R66.H0_H0 ;  /* 0x20000042ff1a7230 */ /* 0x000fe40000004100 */
[----:B------:R-:W-:Y:S01]  /*137c0*/  FMUL.FTZ R27, R27, R14 ;  /* 0x0000000e1b1b7220 */ /* 0x000fe20000410000 */
[----:B------:R-:W-:-:S02]  /*137d0*/  HADD2.F32 R24, -RZ, R74.H0_H0 ;  /* 0x2000004aff187230 */ /* 0x000fc40000004100 */
[----:B------:R-:W-:Y:S01]  /*137e0*/  FFMA.FTZ R38, R21, R14, -R38 ;  /* 0x0000000e15267223 */ /* 0x000fe20000010826 */
[----:B------:R-:W-:Y:S02]  /*137f0*/  HADD2.F32 R7, -RZ, R7.H1_H1 ;  /* 0x30000007ff077230 */ /* 0x000fe40000004100 */
[----:B------:R-:W-:Y:S01]  /*13800*/  FFMA.FTZ R36, R15, R13, R36 ;  /* 0x0000000d0f247223 */ /* 0x000fe20000010024 */
[C---:B------:R-:W-:Y:S01]  /*13810*/  FMUL.FTZ R40, R11.reuse, R26 ;  /* 0x0000001a0b287220 */ /* 0x040fe20000410000 */
[----:B------:R-:W-:Y:S01]  /*13820*/  FMUL.FTZ R14, R11, R24 ;  /* 0x000000180b0e7220 */ /* 0x000fe20000410000 */
[----:B------:R-:W-:Y:S02]  /*13830*/  HADD2.F32 R8, -RZ, R8.H1_H1 ;  /* 0x30000008ff087230 */ /* 0x000fe40000004100 */
[----:B------:R-:W-:Y:S01]  /*13840*/  FFMA.FTZ R25, R5, R92, R25 ;  /* 0x0000005c05197223 */ /* 0x000fe20000010019 */
[----:B------:R-:W-:Y:S02]  /*13850*/  HADD2.F32 R10, -RZ, R10.H1_H1 ;  /* 0x3000000aff0a7230 */ /* 0x000fe40000004100 */
[----:B------:R-:W-:Y:S01]  /*13860*/  FFMA.FTZ R27, R21, R28, R27 ;  /* 0x0000001c151b7223 */ /* 0x000fe2000001001b */
[----:B------:R-:W-:-:S02]  /*13870*/  HADD2.F32 R11, -RZ, R37.H0_H0 ;  /* 0x20000025ff0b7230 */ /* 0x000fc40000004100 */
[C---:B------:R-:W-:Y:S01]  /*13880*/  FFMA.FTZ R33, R7.reuse, R24, -R40 ;  /* 0x0000001807217223 */ /* 0x040fe20000010828 */
[----:B------:R-:W-:Y:S02]  /*13890*/  HADD2.F32 R13, -RZ, R35.H0_H0 ;  /* 0x20000023ff0d7230 */ /* 0x000fe40000004100 */
[----:B------:R-:W-:Y:S01]  /*138a0*/  FFMA.FTZ R14, R7, R26, R14 ;  /* 0x0000001a070e7223 */ /* 0x000fe2000001000e */
[----:B------:R-:W-:Y:S02]  /*138b0*/  HADD2.F32 R5, -RZ, R41.H0_H0 ;  /* 0x20000029ff057230 */ /* 0x000fe40000004100 */
[----:B------:R-:W-:Y:S01]  /*138c0*/  FMUL.FTZ R7, R8, R11 ;  /* 0x0000000b08077220 */ /* 0x000fe20000410000 */
[----:B------:R-:W-:Y:S02]  /*138d0*/  HADD2.F32 R9, -RZ, R39.H0_H0 ;  /* 0x20000027ff097230 */ /* 0x000fe40000004100 */
[----:B------:R-:W-:Y:S01]  /*138e0*/  FMUL.FTZ R21, R10, R13 ;  /* 0x0000000d0a157220 */ /* 0x000fe20000410000 */
[----:B------:R-:W-:-:S02]  /*138f0*/  HADD2.F32 R4, -RZ, R4.H1_H1 ;  /* 0x30000004ff047230 */ /* 0x000fc40000004100 */
[----:B------:R-:W-:Y:S01]  /*13900*/  FMUL.FTZ R8, R8, R5 ;  /* 0x0000000508087220 */ /* 0x000fe20000410000 */
[----:B------:R-:W-:Y:S02]  /*13910*/  HADD2.F32 R6, -RZ, R6.H1_H1 ;  /* 0x30000006ff067230 */ /* 0x000fe40000004100 */
[----:B------:R-:W-:Y:S01]  /*13920*/  FMUL.FTZ R10, R10, R9 ;  /* 0x000000090a0a7220 */ /* 0x000fe20000410000 */
        /* <DEDUP_REMOVED lines=14> */
.L_x_2512:
[----:B------:R-:W-:Y:S05]  /*13a10*/  BSYNC B1 ;  /* 0x0000000000017941 */ /* 0x000fea0003800000 */
.L_x_2511:
[----:B------:R-:W-:Y:S05]  /*13a20*/  @P1 BRA `(.L_x_2466) ;  /* 0x0000000400981947 */ /* 0x000fea0003800000 */
[----:B------:R-:W-:Y:S01]  /*13a30*/  LEA.HI R0, R0, R19, RZ, 0x6 ;  /* 0x0000001300007211 */ /* 0x000fe200078f30ff */
[----:B------:R-:W-:Y:S01]  /*13a40*/  HADD2.F32 R25, -RZ, R88.H1_H1 ;  /* 0x30000058ff197230 */ /* 0x000fe20000004100 */
[----:B------:R-:W-:Y:S01]  /*13a50*/  LEA.HI R20, R42, R20, RZ, 0x1d ;  /* 0x000000142a147211 */ /* 0x000fe200078fe8ff */
[--C-:B------:R-:W-:Y:S01]  /*13a60*/  HADD2.F32 R26, -RZ, R86.reuse.H1_H1 ;  /* 0x30000056ff1a7230 */ /* 0x100fe20000004100 */
[----:B0-----:R-:W-:Y:S01]  /*13a70*/  LOP3.LUT R4, R43, 0x38, R3, 0xf8, !PT ;  /* 0x000000382b047812 */ /* 0x001fe200078ef803 */
[----:B------:R-:W-:Y:S01]  /*13a80*/  IMAD.SHL.U32 R0, R0, 0x80, RZ ;  /* 0x0000008000007824 */ /* 0x000fe200078e00ff */
[----:B------:R-:W-:Y:S01]  /*13a90*/  SHF.R.S32.HI R3, RZ, 0x1f, R20 ;  /* 0x0000001fff037819 */ /* 0x000fe20000011414 */
[----:B------:R-:W-:Y:S01]  /*13aa0*/  HADD2.F32 R86, -RZ, R86.H0_H0 ;  /* 0x20000056ff567230 */ /* 0x000fe20000004100 */
[----:B------:R-:W-:Y:S01]  /*13ab0*/  R2UR UR4, R47 ;  /* 0x000000002f0472ca */ /* 0x000fe200000e0000 */
[----:B------:R-:W-:Y:S01]  /*13ac0*/  HADD2.F32 R88, -RZ, R88.H0_H0 ;  /* 0x20000058ff587230 */ /* 0x000fe20000004100 */
[----:B------:R-:W-:Y:S01]  /*13ad0*/  LOP3.LUT R5, R0, 0xffffe000, RZ, 0xc0, !PT ;  /* 0xffffe00000057812 */ /* 0x000fe200078ec0ff */
[----:B------:R-:W-:Y:S01]  /*13ae0*/  IMAD.SHL.U32 R0, R20, 0x8, RZ ;  /* 0x0000000814007824 */ /* 0x000fe200078e00ff */
[----:B------:R-:W-:-:S02]  /*13af0*/  LEA.HI R3, R3, R20, RZ, 0x3 ;  /* 0x0000001403037211 */ /* 0x000fc400078f18ff */
[-C--:B------:R-:W-:Y:S02]  /*13b00*/  LOP3.LUT R4, R4, R45.reuse, RZ, 0x3c, !PT ;  /* 0x0000002d04047212 */ /* 0x080fe400078e3cff */
[----:B------:R-:W-:Y:S02]  /*13b10*/  LOP3.LUT R0, R43, 0x38, R0, 0xf8, !PT ;  /* 0x000000382b007812 */ /* 0x000fe400078ef800 */
[----:B------:R-:W-:Y:S02]  /*13b20*/  SHF.L.U32 R3, R3, 0xa, RZ ;  /* 0x0000000a03037819 */ /* 0x000fe400000006ff */
[----:B------:R-:W-:Y:S02]  /*13b30*/  LOP3.LUT R0, R0, R45, RZ, 0x3c, !PT ;  /* 0x0000002d00007212 */ /* 0x000fe400078e3cff */
[----:B------:R-:W-:Y:S02]  /*13b40*/  LOP3.LUT R3, R3, 0x7fffe000, RZ, 0xc0, !PT ;  /* 0x7fffe00003037812 */ /* 0x000fe400078ec0ff */
[----:B------:R-:W-:-:S02]  /*13b50*/  IADD3 R4, R4, R5, R44 ;  /* 0x0000000504047210 */ /* 0x000fc40007ffe02c */
[----:B------:R-:W-:Y:S02]  /*13b60*/  IADD3 R3, R0, R3, R44 ;  /* 0x0000000300037210 */ /* 0x000fe40007ffe02c */
[----:B------:R-:W-:Y:S02]  /*13b70*/  LEA R36, R4, UR4, 0x1 ;  /* 0x0000000404247c11 */ /* 0x000fe4000f8e08ff */
[----:B------:R-:W-:Y:S01]  /*13b80*/  SHF.R.U32.HI R27, RZ, 0x10, R69 ;  /* 0x00000010ff1b7819 */ /* 0x000fe20000011645 */
[----:B------:R-:W-:Y:S01]  /*13b90*/  IMAD R3, R3, 0x2, R16 ;  /* 0x0000000203037824 */ /* 0x000fe200078e0210 */
[--C-:B------:R-:W-:Y:S01]  /*13ba0*/  SHF.R.U64 R35, R76, 0x10, R77.reuse ;  /* 0x000000104c237819 */ /* 0x100fe2000000124d */
[----:B------:R-:W0:Y:S01]  /*13bb0*/  LDS.128 R4, [R36] ;  /* 0x0000000024047984 */ /* 0x000e220000000c00 */
[----:B------:R-:W-:Y:S01]  /*13bc0*/  SHF.R.U32.HI R76, RZ, 0x10, R77 ;  /* 0x00000010ff4c7819 */ /* 0x000fe2000001164d */
[----:B------:R-:W-:Y:S01]  /*13bd0*/  HADD2.F32 R27, -RZ, R27.H0_H0 ;  /* 0x2000001bff1b7230 */ /* 0x000fe20000004100 */
[----:B------:R-:W-:Y:S01]  /*13be0*/  SHF.R.U64 R34, R78, 0x10, R79 ;  /* 0x000000104e227819 */ /* 0x000fe2000000124f */
[----:B------:R-:W1:Y:S01]  /*13bf0*/  LDS.128 R8, [R3+0x14400] ;  /* 0x0144000003087984 */ /* 0x000e620000000c00 */
[----:B------:R-:W-:-:S02]  /*13c00*/  SHF.R.U64 R32, R70, 0x10, R71 ;  /* 0x0000001046207819 */ /* 0x000fc40000001247 */
[----:B------:R-:W-:Y:S02]  /*13c10*/  SHF.R.U32.HI R78, RZ, 0x10, R79 ;  /* 0x00000010ff4e7819 */ /* 0x000fe4000001164f */
[----:B------:R-:W-:Y:S02]  /*13c20*/  SHF.R.U32.HI R70, RZ, 0x10, R71 ;  /* 0x00000010ff467819 */ /* 0x000fe40000011647 */
[----:B------:R-:W-:Y:S01]  /*13c30*/  SHF.R.U64 R33, R68, 0x10, R69 ;  /* 0x0000001044217819 */ /* 0x000fe20000001245 */
[--C-:B0-----:R-:W-:Y:S02]  /*13c40*/  HADD2.F32 R12, -RZ, R5.reuse.H0_H0 ;  /* 0x20000005ff0c7230 */ /* 0x101fe40000004100 */
[----:B------:R-:W-:Y:S02]  /*13c50*/  HADD2.F32 R5, -RZ, R5.H1_H1 ;  /* 0x30000005ff057230 */ /* 0x000fe40000004100 */
[--C-:B-1----:R-:W-:Y:S02]  /*13c60*/  HADD2.F32 R15, -RZ, R9.reuse.H0_H0 ;  /* 0x20000009ff0f7230 */ /* 0x102fe40000004100 */
[----:B------:R-:W-:-:S02]  /*13c70*/  HADD2.F32 R20, -RZ, R9.H1_H1 ;  /* 0x30000009ff147230 */ /* 0x000fc40000004100 */
[----:B------:R-:W-:Y:S02]  /*13c80*/  HADD2.F32 R9, -RZ, R8.H0_H0 ;  /* 0x20000008ff097230 */ /* 0x000fe40000004100 */
[CC--:B------:R-:W-:Y:S01]  /*13c90*/  FMUL.FTZ R29, R15.reuse, R26.reuse ;  /* 0x0000001a0f1d7220 */ /* 0x0c0fe20000410000 */
[----:B------:R-:W-:Y:S01]  /*13ca0*/  FMUL.FTZ R31, R15, R25 ;  /* 0x000000190f1f7220 */ /* 0x000fe20000410000 */
[----:B------:R-:W-:Y:S02]  /*13cb0*/  HADD2.F32 R15, -RZ, R76.H0_H0 ;  /* 0x2000004cff0f7230 */ /* 0x000fe40000004100 */
[----:B------:R-:W-:Y:S01]  /*13cc0*/  FMUL.FTZ R28, R20, R27 ;  /* 0x0000001b141c7220 */ /* 0x000fe20000410000 */
[C---:B------:R-:W-:Y:S01]  /*13cd0*/  FFMA.FTZ R29, R12.reuse, R25, -R29 ;  /* 0x000000190c1d7223 */ /* 0x040fe2000001081d */
[----:B------:R-:W-:Y:S01]  /*13ce0*/  FFMA.FTZ R31, R12, R26, R31 ;  /* 0x0000001a0c1f7223 */ /* 0x000fe2000001001f */
[----:B------:R-:W-:Y:S02]  /*13cf0*/  HADD2.F32 R0, -RZ, R4.H0_H0 ;  /* 0x20000004ff007230 */ /* 0x000fe40000004100 */
[-C--:B------:R-:W-:Y:S01]  /*13d00*/  FMUL.FTZ R12, R20, R15.reuse ;  /* 0x0000000f140c7220 */ /* 0x080fe20000410000 */
[----:B------:R-:W-:Y:S01]  /*13d10*/  FFMA.FTZ R28, R5, R15, -R28 ;  /* 0x0000000f051c7223 */ /* 0x000fe2000001081c */
[----:B------:R-:W-:Y:S01]  /*13d20*/  FMUL.FTZ R15, R9, R86 ;  /* 0x00000056090f7220 */ /* 0x000fe20000410000 */
[----:B------:R-:W-:-:S02]  /*13d30*/  HADD2.F32 R21, -RZ, R10.H0_H0 ;  /* 0x2000000aff157230 */ /* 0x000fc40000004100 */
[-C--:B------:R-:W-:Y:S01]  /*13d40*/  FMUL.FTZ R9, R9, R88.reuse ;  /* 0x0000005809097220 */ /* 0x080fe20000410000 */
[----:B------:R-:W-:Y:S02]  /*13d50*/  HADD2.F32 R20, -RZ, R87.H0_H0 ;  /* 0x20000057ff147230 */ /* 0x000fe40000004100 */
[----:B------:R-:W-:Y:S01]  /*13d60*/  FFMA.FTZ R26, R5, R27, R12 ;  /* 0x0000001b051a7223 */ /* 0x000fe2000001000c */
[----:B------:R-:W-:Y:S02]  /*13d70*/  HADD2.F32 R13, -RZ, R6.H0_H0 ;  /* 0x20000006ff0d7230 */ /* 0x000fe40000004100 */
[C---:B------:R-:W-:Y:S01]  /*13d80*/  FFMA.FTZ R15, R0.reuse, R88, -R15 ;  /* 0x00000058000f7223 */ /* 0x040fe2000001080f */
[----:B------:R-:W-:Y:S02]  /*13d90*/  HADD2.F32 R24, -RZ, R11.H0_H0 ;  /* 0x2000000bff187230 */ /* 0x000fe40000004100 */
[----:B------:R-:W-:Y:S01]  /*13da0*/  FFMA.FTZ R86, R0, R86, R9 ;  /* 0x0000005600567223 */ /* 0x000fe20000010009 */
[----:B------:R-:W-:-:S02]  /*13db0*/  HADD2.F32 R12, -RZ, R89.H0_H0 ;  /* 0x20000059ff0c7230 */ /* 0x000fc40000004100 */
[C---:B------:R-:W-:Y:S01]  /*13dc0*/  FMUL.FTZ R0, R21.reuse, R20 ;  /* 0x0000001415007220 */ /* 0x040fe20000410000 */
[----:B------:R-:W-:Y:S02]  /*13dd0*/  HADD2.F32 R87, -RZ, R87.H1_H1 ;  /* 0x30000057ff577230 */ /* 0x000fe40000004100 */
[----:B------:R-:W-:Y:S02]  /*13de0*/  HADD2.F32 R89, -RZ, R89.H1_H1 ;  /* 0x30000059ff597230 */ /* 0x000fe40000004100 */
[-C--:B------:R-:W-:Y:S01]  /*13df0*/  FMUL.FTZ R30, R21, R12.reuse ;  /* 0x0000000c151e7220 */ /* 0x080fe20000410000 */
[----:B------:R-:W-:Y:S02]  /*13e00*/  HADD2.F32 R14, -RZ, R7.H0_H0 ;  /* 0x20000007ff0e7230 */ /* 0x000fe40000004100 */
[----:B------:R-:W-:Y:S01]  /*13e10*/  FFMA.FTZ R25, R13, R12, -R0 ;  /* 0x0000000c0d197223 */ /* 0x000fe20000010800 */
[----:B------:R-:W-:Y:S01]  /*13e20*/  FMUL.FTZ R5, R24, R87 ;  /* 0x0000005718057220 */ /* 0x000fe20000410000 */
[----:B------:R-:W-:-:S02]  /*13e30*/  HADD2.F32 R11, -RZ, R11.H1_H1 ;  /* 0x3000000bff0b7230 */ /* 0x000fc40000004100 */
[-C--:B------:R-:W-:Y:S01]  /*13e40*/  FMUL.FTZ R24, R24, R89.reuse ;  /* 0x0000005918187220 */ /* 0x080fe20000410000 */
[----:B------:R-:W-:Y:S02]  /*13e50*/  HADD2.F32 R12, -RZ, R70.H0_H0 ;  /* 0x20000046ff0c7230 */ /* 0x000fe40000004100 */
[----:B------:R-:W-:Y:S01]  /*13e60*/  FFMA.FTZ R30, R13, R20, R30 ;  /* 0x000000140d1e7223 */ /* 0x000fe2000001001e */
[----:B------:R-:W-:Y:S02]  /*13e70*/  HADD2.F32 R0, -RZ, R78.H0_H0 ;  /* 0x2000004eff007230 */ /* 0x000fe40000004100 */
[C---:B------:R-:W-:Y:S01]  /*13e80*/  FFMA.FTZ R89, R14.reuse, R89, -R5 ;  /* 0x000000590e597223 */ /* 0x040fe20000010805 */
[----:B------:R-:W-:Y:S01]  /*13e90*/  FFMA.FTZ R24, R14, R87, R24 ;  /* 0x000000570e187223 */ /* 0x000fe20000010018 */
[----:B------:R-:W-:Y:S02]  /*13ea0*/  HADD2.F32 R7, -RZ, R7.H1_H1 ;  /* 0x30000007ff077230 */ /* 0x000fe40000004100 */
[C---:B------:R-:W-:Y:S01]  /*13eb0*/  FMUL.FTZ R20, R11.reuse, R12 ;  /* 0x0000000c0b147220 */ /* 0x040fe20000410000 */
[----:B------:R-:W-:Y:S01]  /*13ec0*/  FMUL.FTZ R14, R11, R0 ;  /* 0x000000000b0e7220 */ /* 0x000fe20000410000 */
[----:B------:R-:W-:-:S02]  /*13ed0*/  HADD2.F32 R8, -RZ, R8.H1_H1 ;  /* 0x30000008ff087230 */ /* 0x000fc40000004100 */
[----:B------:R-:W-:Y:S02]  /*13ee0*/  HADD2.F32 R11, -RZ, R33.H0_H0 ;  /* 0x20000021ff0b7230 */ /* 0x000fe40000004100 */
[C---:B------:R-:W-:Y:S01]  /*13ef0*/  FFMA.FTZ R20, R7.reuse, R0, -R20 ;  /* 0x0000000007147223 */ /* 0x040fe20000010814 */
[----:B------:R-:W-:Y:S02]  /*13f00*/  HADD2.F32 R5, -RZ, R35.H0_H0 ;  /* 0x20000023ff057230 */ /* 0x000fe40000004100 */
[----:B------:R-:W-:Y:S01]  /*13f10*/  FFMA.FTZ R33, R7, R12, R14 ;  /* 0x0000000c07217223 */ /* 0x000fe2000001000e */
[----:B------:R-:W-:Y:S02]  /*13f20*/  HADD2.F32 R10, -RZ, R10.H1_H1 ;  /* 0x3000000aff0a7230 */ /* 0x000fe40000004100 */
[C---:B------:R-:W-:Y:S01]  /*13f30*/  FMUL.FTZ R7, R8.reuse, R11 ;  /* 0x0000000b08077220 */ /* 0x040fe20000410000 */
[----:B------:R-:W-:Y:S02]  /*13f40*/  HADD2.F32 R13, -RZ, R32.H0_H0 ;  /* 0x20000020ff0d7230 */ /* 0x000fe40000004100 */
[----:B------:R-:W-:Y:S01]  /*13f50*/  FMUL.FTZ R8, R8, R5 ;  /* 0x0000000508087220 */ /* 0x000fe20000410000 */
[----:B------:R-:W-:-:S02]  /*13f60*/  HADD2.F32 R9, -RZ, R34.H0_H0 ;  /* 0x20000022ff097230 */ /* 0x000fc40000004100 */
[----:B------:R-:W-:Y:S02]  /*13f70*/  HADD2.F32 R4, -RZ, R4.H1_H1 ;  /* 0x30000004ff047230 */ /* 0x000fe40000004100 */
[C---:B------:R-:W-:Y:S01]  /*13f80*/  FMUL.FTZ R27, R10.reuse, R13 ;  /* 0x0000000d0a1b7220 */ /* 0x040fe20000410000 */
[----:B------:R-:W-:Y:S02]  /*13f90*/  HADD2.F32 R6, -RZ, R6.H1_H1 ;  /* 0x30000006ff067230 */ /* 0x000fe40000004100 */
[----:B------:R-:W-:Y:S01]  /*13fa0*/  FMUL.FTZ R10, R10, R9 ;  /* 0x000000090a0a7220 */ /* 0x000fe20000410000 */
[C---:B------:R-:W-:Y:S01]  /*13fb0*/  FFMA.FTZ R21, R4.reuse, R11, R8 ;  /* 0x0000000b04157223 */ /* 0x040fe20000010008 */
[----:B------:R-:W-:Y:S01]  /*13fc0*/  FFMA.FTZ R0, R4, R5, -R7 ;  /* 0x0000000504007223 */ /* 0x000fe20000010807 */
        /* <DEDUP_REMOVED lines=12> */
.L_x_2466:
[----:B------:R-:W-:Y:S05]  /*14090*/  BSYNC B0 ;  /* 0x0000000000007941 */ /* 0x000fea0003800000 */
.L_x_2414:
        /* <DEDUP_REMOVED lines=8> */
.L_x_2412:
[----:B------:R-:W2:Y:S02]  /*14120*/  LDL R0, [R1+0x60] ;  /* 0x0000600001007983 */ /* 0x000ea40000100800 */
[----:B--2---:R-:W-:-:S13]  /*14130*/  R2UR UR4, R0 ;  /* 0x00000000000472ca */ /* 0x004fda00000e0000 */
[----:B------:R-:W-:-:S05]  /*14140*/  IMAD.U32 R0, RZ, RZ, UR4 ;  /* 0x00000004ff007e24 */ /* 0x000fca000f8e00ff */
[----:B------:R-:W-:-:S13]  /*14150*/  ISETP.NE.AND P0, PT, R0, 0x3, PT ;  /* 0x000000030000780c */ /* 0x000fda0003f05270 */
[----:B------:R-:W-:Y:S05]  /*14160*/  @!P0 BRA `(.L_x_2513) ;  /* 0x0000000000048947 */ /* 0x000fea0003800000 */
[----:B------:R-:W-:Y:S01]  /*14170*/  BPT.TRAP 0x1 ;  /* 0x000000040000795c */ /* 0x000fe20000300000 */
.L_x_2513:
[----:B------:R-:W-:Y:S02]  /*14180*/  LEA R0, R214, R16, 0x3 ;  /* 0x00000010d6007211 */ /* 0x000fe400078e18ff */
[----:B01----:R-:W-:-:S04]  /*14190*/  SHF.L.U32 R3, R219, 0x1f, RZ ;  /* 0x0000001fdb037819 */ /* 0x003fc800000006ff */
[----:B------:R0:W1:Y:S01]  /*141a0*/  SYNCS.PHASECHK.TRANS64.TRYWAIT P2, [R0+URZ+0x38830], R3 ;  /* 0x03883003000075a7 */ /* 0x000062000804017f */
[----:B------:R-:W-:Y:S05]  /*141b0*/  @!P0 BRA `(.L_x_2514) ;  /* 0x0000000000048947 */ /* 0x000fea0003800000 */
[----:B------:R-:W-:Y:S01]  /*141c0*/  BPT.TRAP 0x1 ;  /* 0x000000040000795c */ /* 0x000fe20000300000 */
.L_x_2514:
[----:B---34-:R-:W2:Y:S01]  /*141d0*/  S2R R4, SR_TID.X ;  /* 0x0000000000047919 */ /* 0x018ea20000002100 */
[----:B------:R-:W-:Y:S01]  /*141e0*/  IMAD.MOV.U32 R151, RZ, RZ, RZ ;  /* 0x000000ffff977224 */ /* 0x000fe200078e00ff */
[----:B--2---:R-:W-:-:S04]  /*141f0*/  LOP3.LUT R4, R4, 0x7f, RZ, 0xc0, !PT ;  /* 0x0000007f04047812 */ /* 0x004fc800078ec0ff */
[----:B------:R-:W-:Y:S01]  /*14200*/  ISETP.NE.AND P1, PT, R4, RZ, PT ;  /* 0x000000ff0400720c */ /* 0x000fe20003f25270 */
[----:B-1----:R-:W-:-:S12]  /*14210*/  @P2 BRA `(.L_x_2515) ;  /* 0x0000000000082947 */ /* 0x002fd80003800000 */
[----:B------:R-:W1:Y:S02]  /*14220*/  SYNCS.PHASECHK.TRANS64.TRYWAIT P2, [R0+URZ+0x38830], R3 ;  /* 0x03883003000075a7 */ /* 0x000e64000804017f */
[----:B-1----:R-:W-:Y:S05]  /*14230*/  @!P2 BRA `(.L_x_2516) ;  /* 0x000001b00058a947 */ /* 0x002fea0003800000 */
.L_x_2515:
[----:B------:R-:W-:Y:S05]  /*14240*/  WARPSYNC.ALL ;  /* 0x0000000000007948 */ /* 0x000fea0003800000 */
[----:B01----:R-:W-:Y:S01]  /*14250*/  VIADD R3, R16, 0x24400 ;  /* 0x0002440010037836 */ /* 0x003fe20000000000 */
[----:B------:R-:W-:Y:S01]  /*14260*/  R2UR UR20, R2 ;  /* 0x00000000021472ca */ /* 0x000fe200000e0000 */
[----:B------:R-:W-:Y:S01]  /*14270*/  WARPGROUP.ARRIVE ;  /* 0x00000000000079c5 */ /* 0x000fe20000000000 */
[----:B------:R-:W-:Y:S01]  /*14280*/  MOV R5, 0x40000040 ;  /* 0x4000004000057802 */ /* 0x000fe20000000f00 */
[----:B------:R-:W-:Y:S01]  /*14290*/  UMOV UR5, 0x40000040 ;  /* 0x4000004000057882 */ /* 0x000fe20000000000 */
[----:B------:R-:W-:Y:S01]  /*142a0*/  SHF.R.U32.HI R3, RZ, 0x4, R3 ;  /* 0x00000004ff037819 */ /* 0x000fe20000011603 */
[----:B------:R-:W-:Y:S01]  /*142b0*/  UMOV UR17, UR5 ;  /* 0x0000000500117c82 */ /* 0x000fe20008000000 */
[----:B------:R-:W-:Y:S01]  /*142c0*/  R2UR UR7, R5 ;  /* 0x00000000050772ca */ /* 0x000fe200000e0000 */
[----:B------:R-:W-:Y:S01]  /*142d0*/  IMAD.U32 R11, RZ, RZ, UR5 ;  /* 0x00000005ff0b7e24 */ /* 0x000fe2000f8e00ff */
[----:B------:R-:W-:Y:S01]  /*142e0*/  LOP3.LUT R3, R3, 0x3fff, RZ, 0xc0, !PT ;  /* 0x00003fff03037812 */ /* 0x000fe200078ec0ff */
[----:B------:R-:W-:Y:S01]  /*142f0*/  IMAD.MOV.U32 R7, RZ, RZ, 0x40000040 ;  /* 0x40000040ff077424 */ /* 0x000fe200078e00ff */
[----:B------:R-:W-:Y:S01]  /*14300*/  UMOV UR9, UR17 ;  /* 0x0000001100097c82 */ /* 0x000fe20008000000 */
[----:B------:R-:W-:Y:S01]  /*14310*/  UMOV UR13, UR17 ;  /* 0x00000011000d7c82 */ /* 0x000fe20008000000 */
[----:B------:R-:W-:Y:S01]  /*14320*/  LOP3.LUT R222, R3, 0x10000, RZ, 0xfc, !PT ;  /* 0x0001000003de7812 */ /* 0x000fe200078efcff */
[----:B------:R-:W-:Y:S01]  /*14330*/  ULOP3.LUT UR20, UR20, 0x10000, URZ, 0xfc, !UPT ;  /* 0x0001000014147892 */ /* 0x000fe2000f8efc3f */
[----:B------:R-:W-:Y:S01]  /*14340*/  IMAD.MOV.U32 R3, RZ, RZ, 0x40000040 ;  /* 0x40000040ff037424 */ /* 0x000fe200078e00ff */
[----:B------:R-:W-:Y:S01]  /*14350*/  R2UR UR11, R7 ;  /* 0x00000000070b72ca */ /* 0x000fe200000e0000 */
[----:B------:R-:W-:Y:S01]  /*14360*/  IMAD.MOV.U32 R7, RZ, RZ, 0x40000040 ;  /* 0x40000040ff077424 */ /* 0x000fe200078e00ff */
[----:B------:R-:W-:Y:S01]  /*14370*/  MOV R9, 0x40000040 ;  /* 0x4000004000097802 */ /* 0x000fe20000000f00 */
[----:B------:R-:W-:Y:S01]  /*14380*/  IMAD R4, R214, 0xa00, R222 ;  /* 0x00000a00d6047824 */ /* 0x000fe200078e02de */
[----:B------:R-:W-:Y:S01]  /*14390*/  UMOV UR25, 0x40000040 ;  /* 0x4000004000197882 */ /* 0x000fe20000000000 */
[----:B------:R-:W-:Y:S01]  /*143a0*/  UMOV UR4, UR20 ;  /* 0x0000001400047c82 */ /* 0x000fe20008000000 */
[----:B------:R-:W-:Y:S01]  /*143b0*/  R2UR UR19, R7 ;  /* 0x00000000071372ca */ /* 0x000fe200000e0000 */
[----:B------:R-:W-:Y:S01]  /*143c0*/  UMOV UR16, UR4 ;  /* 0x0000000400107c82 */ /* 0x000fe20008000000 */
[C---:B------:R-:W-:Y:S01]  /*143d0*/  R2UR UR6, R4.reuse ;  /* 0x00000000040672ca */ /* 0x040fe200000e0000 */
[----:B------:R-:W-:Y:S01]  /*143e0*/  IMAD.U32 R10, RZ, RZ, UR4 ;  /* 0x00000004ff0a7e24 */ /* 0x000fe2000f8e00ff */
[C---:B------:R-:W-:Y:S01]  /*143f0*/  IADD3 R2, R4.reuse, 0x80, RZ ;  /* 0x0000008004027810 */ /* 0x040fe20007ffe0ff */
[C---:B------:R-:W-:Y:S01]  /*14400*/  VIADD R6, R4.reuse, 0x100 ;  /* 0x0000010004067836 */ /* 0x040fe20000000000 */
[----:B------:R-:W-:Y:S01]  /*14410*/  UMOV UR8, UR16 ;  /* 0x0000001000087c82 */ /* 0x000fe20008000000 */
[----:B------:R-:W-:Y:S01]  /*14420*/  UMOV UR12, UR16 ;  /* 0x00000010000c7c82 */ /* 0x000fe20008000000 */
[----:B------:R-:W-:Y:S01]  /*14430*/  IADD3 R8, R4, 0x2, RZ ;  /* 0x0000000204087810 */ /* 0x000fe20007ffe0ff */
[----:B------:R-:W-:Y:S01]  /*14440*/  IMAD.MOV.U32 R7, RZ, RZ, 0x40000040 ;  /* 0x40000040ff077424 */ /* 0x000fe200078e00ff */
[----:B------:R-:W-:Y:S01]  /*14450*/  R2UR UR10, R6 ;  /* 0x00000000060a72ca */ /* 0x000fe200000e0000 */
[----:B------:R-:W-:Y:S01]  /*14460*/  VIADD R6, R4, 0x200 ;  /* 0x0000020004067836 */ /* 0x000fe20000000000 */
[----:B------:R-:W-:Y:S01]  /*14470*/  R2UR UR26, R8 ;  /* 0x00000000081a72ca */ /* 0x000fe200000e0000 */
[----:B------:R0:W-:Y:S01]  /*14480*/  STL.64 [R1+0x48], R10 ;  /* 0x0000480a01007387 */ /* 0x0001e20000100a00 */
[----:B------:R-:W-:Y:S01]  /*14490*/  R2UR UR27, R9 ;  /* 0x00000000091b72ca */ /* 0x000fe200000e0000 */
[----:B------:R-:W-:Y:S01]  /*144a0*/  HGMMA.64x16x16.F32 R56, gdesc[UR4], RZ, !UPT, gsb0 ;  /* 0x00200000043879f0 */ /* 0x000fe2000c0008ff */
[----:B------:R-:W-:Y:S01]  /*144b0*/  R2UR UR6, R2 ;  /* 0x00000000020672ca */ /* 0x000fe200000e0000 */
[----:B------:R-:W-:Y:S01]  /*144c0*/  UMOV UR4, UR16 ;  /* 0x0000001000047c82 */ /* 0x000fe20008000000 */
[----:B------:R-:W-:Y:S01]  /*144d0*/  R2UR UR7, R3 ;  /* 0x00000000030772ca */ /* 0x000fe200000e0000 */
[----:B------:R-:W-:Y:S01]  /*144e0*/  UMOV UR5, UR17 ;  /* 0x0000001100057c82 */ /* 0x000fe20008000000 */
[----:B------:R-:W-:Y:S01]  /*144f0*/  IMAD.MOV.U32 R3, RZ, RZ, 0x40000040 ;  /* 0x40000040ff037424 */ /* 0x000fe200078e00ff */
[----:B------:R-:W-:-:S02]  /*14500*/  IADD3 R2, R4, 0x180, RZ ;  /* 0x0000018004027810 */ /* 0x000fc40007ffe0ff */
[----:B------:R-:W-:Y:S01]  /*14510*/  R2UR UR18, R6 ;  /* 0x00000000061272ca */ /* 0x000fe200000e0000 */
[----:B------:R-:W-:Y:S01]  /*14520*/  VIADD R6, R4, 0x102 ;  /* 0x0000010204067836 */ /* 0x000fe20000000000 */
[----:B------:R-:W-:Y:S01]  /*14530*/  R2UR UR14, R2 ;  /* 0x00000000020e72ca */ /* 0x000fe200000e0000 */
[----:B0-----:R-:W-:Y:S01]  /*14540*/  IMAD.U32 R11, RZ, RZ, UR25 ;  /* 0x00000019ff0b7e24 */ /* 0x001fe2000f8e00ff */
[----:B------:R-:W-:Y:S01]  /*14550*/  R2UR UR15, R3 ;  /* 0x00000000030f72ca */ /* 0x000fe200000e0000 */
[----:B------:R-:W-:Y:S01]  /*14560*/  IMAD.MOV.U32 R3, RZ, RZ, 0x40000040 ;  /* 0x40000040ff037424 */ /* 0x000fe200078e00ff */
[C---:B------:R-:W-:Y:S02]  /*14570*/  IADD3 R2, R4.reuse, 0x82, RZ ;  /* 0x0000008204027810 */ /* 0x040fe40007ffe0ff */
[----:B------:R-:W-:Y:S02]  /*14580*/  IADD3 R8, R4, 0x4, RZ ;  /* 0x0000000404087810 */ /* 0x000fe40007ffe0ff */
[----:B------:R-:W-:Y:S01]  /*14590*/  MOV R9, 0x40000040 ;  /* 0x4000004000097802 */ /* 0x000fe20000000f00 */
[----:B------:R-:W-:-:S02]  /*145a0*/  WARPGROUP.DEPBAR.LE gsb0, 0x0 ;  /* 0x00008000000079c5 */ /* 0x000fc40000010000 */
[----:B------:R-:W-:-:S06]  /*145b0*/  WARPGROUP.ARRIVE ;  /* 0x00000000000079c5 */ /* 0x000fcc0000000000 */
[----:B------:R-:W-:Y:S01]  /*145c0*/  HGMMA.64x16x16.F32 R48, gdesc[UR4], RZ, !UPT, gsb0 ;  /* 0x00200000043079f0 */ /* 0x000fe2000c0008ff */
[----:B------:R-:W-:-:S07]  /*145d0*/  UIADD3 UR4, UR20, 0x2, URZ ;  /* 0x0000000214047890 */ /* 0x000fce000fffe03f */
[----:B------:R-:W-:Y:S02]  /*145e0*/  UMOV UR24, UR4 ;  /* 0x0000000400187c82 */ /* 0x000fe40008000000 */
[----:B------:R-:W-:-:S05]  /*145f0*/  IMAD.U32 R10, RZ, RZ, UR24 ;  /* 0x00000018ff0a7e24 */ /* 0x000fca000f8e00ff */
[----:B------:R0:W-:Y:S01]  /*14600*/  STL.64 [R1+0x40], R10 ;  /* 0x0000400a01007387 */ /* 0x0001e20000100a00 */
[----:B------:R-:W-:Y:S02]  /*14610*/  WARPGROUP.DEPBAR.LE gsb0, 0x0 ;  /* 0x00008000000079c5 */ /* 0x000fe40000010000 */
[----:B-----5:R-:W-:-:S06]  /*14620*/  WARPGROUP.ARRIVE ;  /* 0x00000000000079c5 */ /* 0x020fcc0000000000 */
[----:B------:R-:W-:Y:S01]  /*14630*/  HGMMA.64x16x16.F32 R40, gdesc[UR8], RZ, !UPT, gsb0 ;  /* 0x00200000082879f0 */ /* 0x000fe2000c0008ff */
[----:B------:R-:W-:Y:S01]  /*14640*/  UMOV UR8, UR24 ;  /* 0x0000001800087c82 */ /* 0x000fe20008000000 */
[----:B------:R-:W-:Y:S01]  /*14650*/  UMOV UR9, UR25 ;  /* 0x0000001900097c82 */ /* 0x000fe20008000000 */
[----:B------:R-:W-:Y:S01]  /*14660*/  UMOV UR4, UR8 ;  /* 0x0000000800047c82 */ /* 0x000fe20008000000 */
[----:B------:R-:W-:Y:S01]  /*14670*/  UMOV UR5, UR9 ;  /* 0x0000000900057c82 */ /* 0x000fe20008000000 */
[----:B------:R-:W-:Y:S02]  /*14680*/  WARPGROUP.DEPBAR.LE gsb0, 0x0 ;  /* 0x00008000000079c5 */ /* 0x000fe40000010000 */
[----:B------:R-:W-:-:S06]  /*14690*/  WARPGROUP.ARRIVE ;  /* 0x00000000000079c5 */ /* 0x000fcc0000000000 */
[----:B------:R-:W-:Y:S01]  /*146a0*/  HGMMA.64x16x16.F32 R32, gdesc[UR12], RZ, !UPT, gsb0 ;  /* 0x002000000c2079f0 */ /* 0x000fe2000c0008ff */
[----:B------:R-:W-:Y:S01]  /*146b0*/  R2UR UR14, R2 ;  /* 0x00000000020e72ca */ /* 0x000fe200000e0000 */
[----:B------:R-:W-:Y:S01]  /*146c0*/  UMOV UR12, UR8 ;  /* 0x00000008000c7c82 */ /* 0x000fe20008000000 */
[----:B------:R-:W-:Y:S01]  /*146d0*/  R2UR UR15, R3 ;  /* 0x00000000030f72ca */ /* 0x000fe200000e0000 */
[----:B------:R-:W-:Y:S01]  /*146e0*/  UMOV UR13, UR9 ;  /* 0x00000009000d7c82 */ /* 0x000fe20008000000 */
[----:B------:R-:W-:Y:S01]  /*146f0*/  IMAD.MOV.U32 R3, RZ, RZ, 0x40000040 ;  /* 0x40000040ff037424 */ /* 0x000fe200078e00ff */
[----:B------:R-:W-:-:S04]  /*14700*/  IADD3 R2, R4, 0x182, RZ ;  /* 0x0000018204027810 */ /* 0x000fc80007ffe0ff */
[----:B------:R-:W-:Y:S02]  /*14710*/  R2UR UR6, R2 ;  /* 0x00000000020672ca */ /* 0x000fe400000e0000 */
[----:B------:R-:W-:Y:S01]  /*14720*/  R2UR UR7, R3 ;  /* 0x00000000030772ca */ /* 0x000fe200000e0000 */
[----:B------:R-:W-:Y:S01]  /*14730*/  IMAD.MOV.U32 R3, RZ, RZ, 0x40000040 ;  /* 0x40000040ff037424 */ /* 0x000fe200078e00ff */
[----:B------:R-:W-:Y:S01]  /*14740*/  IADD3 R2, R4, 0x84, RZ ;  /* 0x0000008404027810 */ /* 0x000fe20007ffe0ff */
[----:B------:R-:W-:Y:S02]  /*14750*/  WARPGROUP.DEPBAR.LE gsb0, 0x0 ;  /* 0x00008000000079c5 */ /* 0x000fe40000010000 */
[----:B------:R-:W-:-:S06]  /*14760*/  WARPGROUP.ARRIVE ;  /* 0x00000000000079c5 */ /* 0x000fcc0000000000 */
[----:B------:R-:W-:Y:S01]  /*14770*/  HGMMA.64x16x16.F32 R24, gdesc[UR16], RZ, !UPT, gsb0 ;  /* 0x00200000101879f0 */ /* 0x000fe2000c0008ff */
[----:B------:R-:W-:Y:S01]  /*14780*/  R2UR UR18, R6 ;  /* 0x00000000061272ca */ /* 0x000fe200000e0000 */
[----:B------:R-:W-:Y:S01]  /*14790*/  UMOV UR16, UR8 ;  /* 0x0000000800107c82 */ /* 0x000fe20008000000 */
[----:B------:R-:W-:Y:S01]  /*147a0*/  R2UR UR19, R7 ;  /* 0x00000000071372ca */ /* 0x000fe200000e0000 */
[----:B------:R-:W-:Y:S01]  /*147b0*/  UMOV UR17, UR9 ;  /* 0x0000000900117c82 */ /* 0x000fe20008000000 */
[----:B------:R-:W-:Y:S02]  /*147c0*/  VIADD R6, R4, 0x202 ;  /* 0x0000020204067836 */ /* 0x000fe40000000000 */
[----:B------:R-:W-:-:S03]  /*147d0*/  IMAD.MOV.U32 R7, RZ, RZ, 0x40000040 ;  /* 0x40000040ff077424 */ /* 0x000fc600078e00ff */
[----:B------:R-:W-:Y:S01]  /*147e0*/  R2UR UR10, R6 ;  /* 0x00000000060a72ca */ /* 0x000fe200000e0000 */
[----:B------:R-:W-:Y:S01]  /*147f0*/  VIADD R6, R4, 0x104 ;  /* 0x0000010404067836 */ /* 0x000fe20000000000 */
[----:B------:R-:W-:Y:S01]  /*14800*/  R2UR UR11, R7 ;  /* 0x00000000070b72ca */ /* 0x000fe200000e0000 */
[----:B------:R-:W-:Y:S01]  /*14810*/  IMAD.MOV.U32 R7, RZ, RZ, 0x40000040 ;  /* 0x40000040ff077424 */ /* 0x000fe200078e00ff */
[----:B------:R-:W-:Y:S02]  /*14820*/  WARPGROUP.DEPBAR.LE gsb0, 0x0 ;  /* 0x00008000000079c5 */ /* 0x000fe40000010000 */
[----:B------:R-:W-:-:S06]  /*14830*/  WARPGROUP.ARRIVE ;  /* 0x00000000000079c5 */ /* 0x000fcc0000000000 */
[----:B------:R-:W-:Y:S01]  /*14840*/  HGMMA.64x16x16.F32 R56, gdesc[UR24], R56, gsb0 ;  /* 0x00200000183879f0 */ /* 0x000fe20008000838 */
[----:B------:R-:W-:Y:S01]  /*14850*/  R2UR UR26, R8 ;  /* 0x00000000081a72ca */ /* 0x000fe200000e0000 */
[----:B------:R-:W-:Y:S01]  /*14860*/  UMOV UR25, 0x40000040 ;  /* 0x4000004000197882 */ /* 0x000fe20000000000 */
[----:B------:R-:W-:Y:S01]  /*14870*/  R2UR UR27, R9 ;  /* 0x00000000091b72ca */ /* 0x000fe200000e0000 */
[----:B0-----:R-:W-:Y:S01]  /*14880*/  IMAD.U32 R11, RZ, RZ, UR25 ;  /* 0x00000019ff0b7e24 */ /* 0x001fe2000f8e00ff */
[----:B------:R-:W-:Y:S02]  /*14890*/  IADD3 R8, R4, 0x6, RZ ;  /* 0x0000000604087810 */ /* 0x000fe40007ffe0ff */
[----:B------:R-:W-:Y:S01]  /*148a0*/  MOV R9, 0x40000040 ;  /* 0x4000004000097802 */ /* 0x000fe20000000f00 */
[----:B------:R-:W-:Y:S02]  /*148b0*/  WARPGROUP.DEPBAR.LE gsb0, 0x0 ;  /* 0x00008000000079c5 */ /* 0x000fe40000010000 */
[----:B------:R-:W-:-:S06]  /*148c0*/  WARPGROUP.ARRIVE ;  /* 0x00000000000079c5 */ /* 0x000fcc0000000000 */
[----:B------:R-:W-:Y:S01]  /*148d0*/  HGMMA.64x16x16.F32 R48, gdesc[UR12], R48, gsb0 ;  /* 0x002000000c3079f0 */ /* 0x000fe20008000830 */
[----:B------:R-:W-:-:S07]  /*148e0*/  UIADD3 UR12, UR20, 0x4, URZ ;  /* 0x00000004140c7890 */ /* 0x000fce000fffe03f */
[----:B------:R-:W-:Y:S02]  /*148f0*/  UMOV UR24, UR12 ;  /* 0x0000000c00187c82 */ /* 0x000fe40008000000 */
[----:B------:R-:W-:-:S05]  /*14900*/  IMAD.U32 R10, RZ, RZ, UR24 ;  /* 0x00000018ff0a7e24 */ /* 0x000fca000f8e00ff */
        /* <DEDUP_REMOVED lines=46> */
[----:B------:R-:W-:Y:S01]  /*14bf0*/  UIADD3 UR4, UR20, 0x6, URZ ;  /* 0x0000000614047890 */ /* 0x000fe2000fffe03f */
[----:B------:R-:W-:Y:S02]  /*14c00*/  R2UR UR6, R2 ;  /* 0x00000000020672ca */ /* 0x000fe400000e0000 */
[----:B------:R-:W-:Y:S01]  /*14c10*/  R2UR UR7, R3 ;  /* 0x00000000030772ca */ /* 0x000fe200000e0000 */
[----:B------:R-:W-:Y:S01]  /*14c20*/  IMAD.MOV.U32 R3, RZ, RZ, 0x40000040 ;  /* 0x40000040ff037424 */ /* 0x000fe200078e00ff */
[----:B------:R-:W-:Y:S02]  /*14c30*/  IADD3 R2, R4, 0x186, RZ ;  /* 0x0000018604027810 */ /* 0x000fe40007ffe0ff */
[----:B------:R-:W-:Y:S02]  /*14c40*/  UMOV UR24, UR4 ;  /* 0x0000000400187c82 */ /* 0x000fe40008000000 */
[----:B------:R-:W-:-:S05]  /*14c50*/  IMAD.U32 R10, RZ, RZ, UR24 ;  /* 0x00000018ff0a7e24 */ /* 0x000fca000f8e00ff */
[----:B------:R0:W-:Y:S01]  /*14c60*/  STL.64 [R1+0x30], R10 ;  /* 0x0000300a01007387 */ /* 0x0001e20000100a00 */
        /* <DEDUP_REMOVED lines=10> */
[----:B------:R-:W-:Y:S02]  /*14d10*/  R2UR UR14, R2 ;  /* 0x00000000020e72ca */ /* 0x000fe400000e0000 */
[----:B------:R-:W-:Y:S01]  /*14d20*/  R2UR UR15, R3 ;  /* 0x00000000030f72ca */ /* 0x000fe200000e0000 */
[----:B------:R-:W-:Y:S01]  /*14d30*/  IMAD.MOV.U32 R3, RZ, RZ, 0x40000040 ;  /* 0x40000040ff037424 */ /* 0x000fe200078e00ff */
[----:B------:R-:W-:Y:S01]  /*14d40*/  IADD3 R2, R4, 0x300, RZ ;  /* 0x0000030004027810 */ /* 0x000fe20007ffe0ff */
        /* <DEDUP_REMOVED lines=13> */
[----:B------:R-:W-:Y:S01]  /*14e20*/  R2UR UR19, R7 ;  /* 0x00000000071372ca */ /* 0x000fe200000e0000 */
[----:B------:R-:W-:Y:S01]  /*14e30*/  IMAD.MOV.U32 R7, RZ, RZ, 0x40000040 ;  /* 0x40000040ff077424 */ /* 0x000fe200078e00ff */
[----:B------:R-:W-:-:S02]  /*14e40*/  WARPGROUP.DEPBAR.LE gsb0, 0x0 ;  /* 0x00008000000079c5 */ /* 0x000fc40000010000 */
        /* <DEDUP_REMOVED lines=164> */
[----:B------:R-:W-:-:S05]  /*15890*/  IMAD.U32 R10, RZ, RZ, UR24 ;  /* 0x00000018ff0a7e24 */ /* 0x000fca000f8e00ff */
        /* <DEDUP_REMOVED lines=49> */
[----:B------:R-:W-:Y:S01]  /*15bb0*/  UIADD3 UR4, UR20, 0x800, URZ ;  /* 0x0000080014047890 */ /* 0x000fe2000fffe03f */
[----:B------:R-:W-:Y:S02]  /*15bc0*/  R2UR UR6, R2 ;  /* 0x00000000020672ca */ /* 0x000fe400000e0000 */
[----:B------:R-:W-:-:S04]  /*15bd0*/  R2UR UR7, R3 ;  /* 0x00000000030772ca */ /* 0x000fc800000e0000 */
[----:B------:R-:W-:Y:S02]  /*15be0*/  UMOV UR24, UR4 ;  /* 0x0000000400187c82 */ /* 0x000fe40008000000 */
[----:B------:R-:W-:Y:S01]  /*15bf0*/  IMAD.U32 R10, RZ, RZ, UR24 ;  /* 0x00000018ff0a7e24 */ /* 0x000fe2000f8e00ff */
[----:B------:R-:W-:Y:S02]  /*15c00*/  WARPGROUP.DEPBAR.LE gsb0, 0x0 ;  /* 0x00008000000079c5 */ /* 0x000fe40000010000 */
[----:B------:R-:W-:Y:S01]  /*15c10*/  WARPGROUP.ARRIVE ;  /* 0x00000000000079c5 */ /* 0x000fe20000000000 */
[----:B------:R-:W-:Y:S01]  /*15c20*/  IMAD.MOV.U32 R3, RZ, RZ, 0x40000040 ;  /* 0x40000040ff037424 */ /* 0x000fe200078e00ff */
[----:B------:R-:W-:Y:S01]  /*15c30*/  IADD3 R2, R4, 0x582, RZ ;  /* 0x0000058204027810 */ /* 0x000fe20007ffe0ff */
[----:B------:R-:W-:Y:S01]  /*15c40*/  UIADD3 UR56, UR20, 0x804, URZ ;  /* 0x0000080414387890 */ /* 0x000fe2000fffe03f */
[----:B------:R0:W-:Y:S02]  /*15c50*/  STL.64 [R1+0x8], R10 ;  /* 0x0000080a01007387 */ /* 0x0001e40000100a00 */
[----:B------:R-:W-:Y:S01]  /*15c60*/  HGMMA.64x16x16.F32 R32, gdesc[UR8], R32, gsb0 ;  /* 0x00200000082079f0 */ /* 0x000fe20008000820 */
[----:B------:R-:W-:Y:S01]  /*15c70*/  UMOV UR8, UR24 ;  /* 0x0000001800087c82 */ /* 0x000fe20008000000 */
[----:B------:R-:W-:Y:S01]  /*15c80*/  UMOV UR9, UR25 ;  /* 0x0000001900097c82 */ /* 0x000fe20008000000 */
[----:B------:R-:W-:Y:S01]  /*15c90*/  UMOV UR16, UR8 ;  /* 0x0000000800107c82 */ /* 0x000fe20008000000 */
[----:B------:R-:W-:Y:S01]  /*15ca0*/  UMOV UR17, UR9 ;  /* 0x0000000900117c82 */ /* 0x000fe20008000000 */
[----:B------:R-:W-:Y:S01]  /*15cb0*/  UMOV UR4, UR8 ;  /* 0x0000000800047c82 */ /* 0x000fe20008000000 */
[----:B------:R-:W-:Y:S01]  /*15cc0*/  UMOV UR5, UR9 ;  /* 0x0000000900057c82 */ /* 0x000fe20008000000 */
[----:B------:R-:W-:Y:S01]  /*15cd0*/  UMOV UR57, 0x40000040 ;  /* 0x4000004000397882 */ /* 0x000fe20000000000 */
[----:B------:R-:W-:Y:S01]  /*15ce0*/  UIADD3 UR52, UR20, 0x806, URZ ;  /* 0x0000080614347890 */ /* 0x000fe2000fffe03f */
[----:B------:R-:W2:Y:S01]  /*15cf0*/  LDL R13, [R1+0x68] ;  /* 0x00006800010d7983 */ /* 0x000ea20000100800 */
[----:B------:R-:W-:Y:S01]  /*15d00*/  UMOV UR53, 0x40000040 ;  /* 0x4000004000357882 */ /* 0x000fe20000000000 */
[----:B------:R-:W-:Y:S01]  /*15d10*/  UIADD3 UR48, UR20, 0xc00, URZ ;  /* 0x00000c0014307890 */ /* 0x000fe2000fffe03f */
[----:B------:R-:W-:Y:S01]  /*15d20*/  UMOV UR49, 0x40000040 ;  /* 0x4000004000317882 */ /* 0x000fe20000000000 */
[----:B------:R-:W-:Y:S01]  /*15d30*/  UIADD3 UR44, UR20, 0xc02, URZ ;  /* 0x00000c02142c7890 */ /* 0x000fe2000fffe03f */
[----:B0-----:R-:W3:Y:S01]  /*15d40*/  LDL R11, [R1+0x64] ;  /* 0x00006400010b7983 */ /* 0x001ee20000100800 */
        /* <DEDUP_REMOVED lines=10> */
[----:B------:R-:W-:Y:S01]  /*15df0*/  R2UR UR11, R7 ;  /* 0x00000000070b72ca */ /* 0x000fe200000e0000 */
[----:B------:R-:W-:Y:S02]  /*15e00*/  WARPGROUP.DEPBAR.LE gsb0, 0x0 ;  /* 0x00008000000079c5 */ /* 0x000fe40000010000 */
[----:B------:R-:W-:-:S06]  /*15e10*/  WARPGROUP.ARRIVE ;  /* 0x00000000000079c5 */ /* 0x000fcc0000000000 */
[----:B------:R-:W-:Y:S01]  /*15e20*/  HGMMA.64x16x16.F32 R56, gdesc[UR24], R56, gsb0 ;  /* 0x00200000183879f0 */ /* 0x000fe20008000838 */
[----:B------:R-:W-:Y:S01]  /*15e30*/  R2UR UR26, R8 ;  /* 0x00000000081a72ca */ /* 0x000fe200000e0000 */
[----:B------:R-:W-:Y:S01]  /*15e40*/  UMOV UR25, 0x40000040 ;  /* 0x4000004000197882 */ /* 0x000fe20000000000 */
[----:B------:R-:W-:Y:S01]  /*15e50*/  R2UR UR27, R9 ;  /* 0x00000000091b72ca */ /* 0x000fe200000e0000 */
[C---:B------:R-:W-:Y:S01]  /*15e60*/  VIADD R6, R4.reuse, 0x602 ;  /* 0x0000060204067836 */ /* 0x040fe20000000000 */
[----:B------:R-:W-:Y:S02]  /*15e70*/  WARPGROUP.DEPBAR.LE gsb0, 0x0 ;  /* 0x00008000000079c5 */ /* 0x000fe40000010000 */
[----:B------:R-:W-:Y:S01]  /*15e80*/  WARPGROUP.ARRIVE ;  /* 0x00000000000079c5 */ /* 0x000fe20000000000 */
[----:B------:R-:W-:Y:S01]  /*15e90*/  IMAD.MOV.U32 R7, RZ, RZ, 0x40000040 ;  /* 0x40000040ff077424 */ /* 0x000fe200078e00ff */
[----:B------:R-:W-:Y:S01]  /*15ea0*/  IADD3 R8, R4, 0x504, RZ ;  /* 0x0000050404087810 */ /* 0x000fe20007ffe0ff */
[----:B------:R-:W-:Y:S01]  /*15eb0*/  UMOV UR45, 0x40000040 ;  /* 0x40000040002d7882 */ /* 0x000fe20000000000 */
[----:B------:R-:W-:Y:S01]  /*15ec0*/  UIADD3 UR40, UR20, 0xc04, URZ ;  /* 0x00000c0414287890 */ /* 0x000fe2000fffe03f */
[----:B------:R-:W-:Y:S01]  /*15ed0*/  IMAD.U32 R15, RZ, RZ, UR25 ;  /* 0x00000019ff0f7e24 */ /* 0x000fe2000f8e00ff */
[----:B------:R-:W-:Y:S03]  /*15ee0*/  HGMMA.64x16x16.F32 R48, gdesc[UR16], R48, gsb0 ;  /* 0x00200000103079f0 */ /* 0x000fe60008000830 */
[----:B------:R-:W-:-:S02]  /*15ef0*/  WARPGROUP.DEPBAR.LE gsb0, 0x0 ;  /* 0x00008000000079c5 */ /* 0x000fc40000010000 */
[----:B------:R-:W-:-:S06]  /*15f00*/  WARPGROUP.ARRIVE ;  /* 0x00000000000079c5 */ /* 0x000fcc0000000000 */
[----:B------:R-:W-:Y:S01]  /*15f10*/  HGMMA.64x16x16.F32 R40, gdesc[UR12], R40, gsb0 ;  /* 0x002000000c2879f0 */ /* 0x000fe20008000828 */
[----:B------:R-:W-:-:S07]  /*15f20*/  UIADD3 UR12, UR20, 0x802, URZ ;  /* 0x00000802140c7890 */ /* 0x000fce000fffe03f */
[----:B------:R-:W-:Y:S01]  /*15f30*/  UMOV UR24, UR12 ;  /* 0x0000000c00187c82 */ /* 0x000fe20008000000 */
[----:B------:R-:W-:Y:S01]  /*15f40*/  R2UR UR18, R2 ;  /* 0x00000000021272ca */ /* 0x000fe200000e0000 */
[----:B------:R-:W-:Y:S01]  /*15f50*/  UMOV UR41, 0x40000040 ;  /* 0x4000004000297882 */ /* 0x000fe20000000000 */
[----:B------:R-:W-:Y:S02]  /*15f60*/  WARPGROUP.DEPBAR.LE gsb0, 0x0 ;  /* 0x00008000000079c5 */ /* 0x000fe40000010000 */
[----:B------:R-:W-:Y:S01]  /*15f70*/  WARPGROUP.ARRIVE ;  /* 0x00000000000079c5 */ /* 0x000fe20000000000 */
[----:B------:R-:W-:Y:S01]  /*15f80*/  R2UR UR19, R3 ;  /* 0x00000000031372ca */ /* 0x000fe200000e0000 */
[----:B------:R-:W-:Y:S01]  /*15f90*/  UIADD3 UR36, UR20, 0xc06, URZ ;  /* 0x00000c0614247890 */ /* 0x000fe2000fffe03f */
[----:B------:R-:W-:Y:S01]  /*15fa0*/  R2UR UR14, R6 ;  /* 0x00000000060e72ca */ /* 0x000fe200000e0000 */
[----:B------:R-:W-:Y:S01]  /*15fb0*/  UMOV UR37, 0x40000040 ;  /* 0x4000004000257882 */ /* 0x000fe20000000000 */
[----:B------:R-:W-:Y:S01]  /*15fc0*/  R2UR UR15, R7 ;  /* 0x00000000070f72ca */ /* 0x000fe200000e0000 */
[----:B------:R-:W-:Y:S01]  /*15fd0*/  HGMMA.64x16x16.F32 R32, gdesc[UR4], R32, gsb0 ;  /* 0x00200000042079f0 */ /* 0x000fe20008000820 */
[----:B------:R-:W-:Y:S01]  /*15fe0*/  MOV R9, 0x40000040 ;  /* 0x4000004000097802 */ /* 0x000fe20000000f00 */
[----:B------:R-:W-:Y:S01]  /*15ff0*/  IMAD.U32 R14, RZ, RZ, UR24 ;  /* 0x00000018ff0e7e24 */ /* 0x000fe2000f8e00ff */
[----:B------:R-:W-:-:S02]  /*16000*/  WARPGROUP.DEPBAR.LE gsb0, 0x0 ;  /* 0x00008000000079c5 */ /* 0x000fc40000010000 */
        /* <DEDUP_REMOVED lines=12> */
[----:B------:R-:W-:Y:S01]  /*160d0*/  UMOV UR12, UR4 ;  /* 0x00000004000c7c82 */ /* 0x000fe20008000000 */
[----:B------:R-:W-:Y:S01]  /*160e0*/  UMOV UR13, UR5 ;  /* 0x00000005000d7c82 */ /* 0x000fe20008000000 */
[----:B------:R-:W-:Y:S01]  /*160f0*/  IMAD.MOV.U32 R3, RZ, RZ, 0x40000040 ;  /* 0x40000040ff037424 */ /* 0x000fe200078e00ff */
[----:B------:R-:W-:Y:S02]  /*16100*/  WARPGROUP.DEPBAR.LE gsb0, 0x0 ;  /* 0x00008000000079c5 */ /* 0x000fe40000010000 */
[----:B------:R-:W-:-:S06]  /*16110*/  WARPGROUP.ARRIVE ;  /* 0x00000000000079c5 */ /* 0x000fcc0000000000 */
[----:B------:R-:W-:Y:S01]  /*16120*/  HGMMA.64x16x16.F32 R40, gdesc[UR12], R40, gsb0 ;  /* 0x002000000c2879f0 */ /* 0x000fe20008000828 */
[----:B------:R-:W-:Y:S02]  /*16130*/  IADD3 R2, R4, 0x682, RZ ;  /* 0x0000068204027810 */ /* 0x000fe40007ffe0ff */
[----:B------:R-:W-:Y:S02]  /*16140*/  R2UR UR11, R3 ;  /* 0x00000000030b72ca */ /* 0x000fe400000e0000 */
[----:B------:R-:W-:Y:S01]  /*16150*/  R2UR UR10, R2 ;  /* 0x00000000020a72ca */ /* 0x000fe200000e0000 */
[----:B------:R-:W-:Y:S01]  /*16160*/  UMOV UR8, UR4 ;  /* 0x0000000400087c82 */ /* 0x000fe20008000000 */
[----:B------:R-:W-:Y:S01]  /*16170*/  UMOV UR9, UR5 ;  /* 0x0000000500097c82 */ /* 0x000fe20008000000 */
[----:B------:R-:W-:Y:S02]  /*16180*/  WARPGROUP.DEPBAR.LE gsb0, 0x0 ;  /* 0x00008000000079c5 */ /* 0x000fe40000010000 */
[----:B------:R-:W-:-:S08]  /*16190*/  WARPGROUP.ARRIVE ;  /* 0x00000000000079c5 */ /* 0x000fd00000000000 */
[----:B------:R-:W-:Y:S01]  /*161a0*/  HGMMA.64x16x16.F32 R32, gdesc[UR8], R32, gsb0 ;  /* 0x00200000082079f0 */ /* 0x000fe20008000820 */
[----:B------:R-:W-:Y:S02]  /*161b0*/  VIADD R6, R4, 0x702 ;  /* 0x0000070204067836 */ /* 0x000fe40000000000 */
[----:B------:R-:W-:-:S03]  /*161c0*/  IMAD.MOV.U32 R7, RZ, RZ, 0x40000040 ;  /* 0x40000040ff077424 */ /* 0x000fc600078e00ff */
[----:B------:R-:W-:Y:S02]  /*161d0*/  R2UR UR6, R6 ;  /* 0x00000000060672ca */ /* 0x000fe400000e0000 */
[----:B------:R-:W-:Y:S01]  /*161e0*/  R2UR UR7, R7 ;  /* 0x00000000070772ca */ /* 0x000fe200000e0000 */
[----:B------:R-:W-:Y:S02]  /*161f0*/  WARPGROUP.DEPBAR.LE gsb0, 0x0 ;  /* 0x00008000000079c5 */ /* 0x000fe40000010000 */
[----:B------:R-:W-:-:S10]  /*16200*/  WARPGROUP.ARRIVE ;  /* 0x00000000000079c5 */ /* 0x000fd40000000000 */
[----:B------:R-:W-:Y:S01]  /*16210*/  HGMMA.64x16x16.F32 R24, gdesc[UR4], R24, gsb0 ;  /* 0x00200000041879f0 */ /* 0x000fe20008000818 */
[----:B------:R-:W-:Y:S02]  /*16220*/  R2UR UR58, R8 ;  /* 0x00000000083a72ca */ /* 0x000fe400000e0000 */
[----:B------:R-:W-:Y:S01]  /*16230*/  R2UR UR59, R9 ;  /* 0x00000000093b72ca */ /* 0x000fe200000e0000 */
[----:B------:R-:W-:Y:S01]  /*16240*/  VIADD R2, R4, 0x584 ;  /* 0x0000058404027836 */ /* 0x000fe20000000000 */
[----:B------:R-:W-:Y:S02]  /*16250*/  WARPGROUP.DEPBAR.LE gsb0, 0x0 ;  /* 0x00008000000079c5 */ /* 0x000fe40000010000 */
[----:B------:R-:W-:-:S09]  /*16260*/  WARPGROUP.ARRIVE ;  /* 0x00000000000079c5 */ /* 0x000fd20000000000 */
[----:B------:R-:W-:Y:S01]  /*16270*/  HGMMA.64x16x16.F32 R56, gdesc[UR56], R56, gsb0 ;  /* 0x00200000383879f0 */ /* 0x000fe20008000838 */
[----:B------:R-:W-:Y:S02]  /*16280*/  MOV R3, 0x40000040 ;  /* 0x4000004000037802 */ /* 0x000fe40000000f00 */
        /* <DEDUP_REMOVED lines=31> */
[----:B------:R-:W-:-:S02]  /*16480*/  WARPGROUP.DEPBAR.LE gsb0, 0x0 ;  /* 0x00008000000079c5 */ /* 0x000fc40000010000 */
        /* <DEDUP_REMOVED lines=139> */
[----:B------:R-:W-:Y:S01]  /*16d40*/  IMAD.MOV.U32 R3, RZ, RZ, 0x40000040 ;  /* 0x40000040ff037424 */ /* 0x000fe200078e00ff */
[----:B------:R-:W-:Y:S01]  /*16d50*/  UMOV UR16, UR40 ;  /* 0x0000002800107c82 */ /* 0x000fe20008000000 */
[----:B------:R-:W-:Y:S01]  /*16d60*/  UMOV UR17, UR41 ;  /* 0x0000002900117c82 */ /* 0x000fe20008000000 */
[----:B------:R-:W-:Y:S02]  /*16d70*/  R2UR UR18, R2 ;  /* 0x00000000021272ca */ /* 0x000fe400000e0000 */
[C---:B------:R-:W-:Y:S02]  /*16d80*/  IADD3 R6, R4.reuse, 0x884, RZ ;  /* 0x0000088404067810 */ /* 0x040fe40007ffe0ff */
[----:B------:R-:W-:Y:S01]  /*16d90*/  MOV R7, 0x40000040 ;  /* 0x4000004000077802 */ /* 0x000fe20000000f00 */
[----:B------:R-:W-:Y:S01]  /*16da0*/  UMOV UR12, UR40 ;  /* 0x00000028000c7c82 */ /* 0x000fe20008000000 */
[----:B------:R-:W-:Y:S01]  /*16db0*/  R2UR UR19, R3 ;  /* 0x00000000031372ca */ /* 0x000fe200000e0000 */
[----:B------:R-:W-:Y:S01]  /*16dc0*/  UMOV UR13, UR41 ;  /* 0x00000029000d7c82 */ /* 0x000fe20008000000 */
[----:B------:R-:W-:Y:S01]  /*16dd0*/  UMOV UR8, UR40 ;  /* 0x0000002800087c82 */ /* 0x000fe20008000000 */
[----:B------:R-:W-:Y:S01]  /*16de0*/  UMOV UR9, UR41 ;  /* 0x0000002900097c82 */ /* 0x000fe20008000000 */
[----:B------:R-:W-:Y:S01]  /*16df0*/  UMOV UR4, UR40 ;  /* 0x0000002800047c82 */ /* 0x000fe20008000000 */
[----:B------:R-:W-:Y:S01]  /*16e00*/  UMOV UR5, UR41 ;  /* 0x0000002900057c82 */ /* 0x000fe20008000000 */
[----:B------:R-:W-:Y:S01]  /*16e10*/  VIADD R8, R4, 0x786 ;  /* 0x0000078604087836 */ /* 0x000fe20000000000 */
[----:B--2---:R-:W-:Y:S01]  /*16e20*/  LEA R13, R225, R13, 0x7 ;  /* 0x0000000de10d7211 */ /* 0x004fe200078e38ff */
[----:B------:R-:W-:Y:S01]  /*16e30*/  IMAD.MOV.U32 R9, RZ, RZ, 0x40000040 ;  /* 0x40000040ff097424 */ /* 0x000fe200078e00ff */
[----:B------:R0:W-:Y:S01]  /*16e40*/  STL.64 [R1], R14 ;  /* 0x0000000e01007387 */ /* 0x0001e20000100a00 */
[----:B------:R-:W-:Y:S01]  /*16e50*/  @!P1 VIADD R0, R0, 0x38840 ;  /* 0x0003884000009836 */ /* 0x000fe20000000000 */
[----:B------:R-:W-:Y:S01]  /*16e60*/  ULDC UR42, c[0x0][0x988] ;  /* 0x00026200002a7ab9 */ /* 0x000fe20000000800 */
[----:B------:R-:W-:Y:S01]  /*16e70*/  ULDC UR43, c[0x0][0x988] ;  /* 0x00026200002b7ab9 */ /* 0x000fe20000000800 */
[----:B------:R-:W-:-:S02]  /*16e80*/  WARPGROUP.DEPBAR.LE gsb0, 0x0 ;  /* 0x00008000000079c5 */ /* 0x000fc40000010000 */
[----:B------:R-:W-:-:S06]  /*16e90*/  WARPGROUP.ARRIVE ;  /* 0x00000000000079c5 */ /* 0x000fcc0000000000 */
        /* <DEDUP_REMOVED lines=10> */
[----:B------:R-:W-:Y:S02]  /*16f40*/  WARPGROUP.DEPBAR.LE gsb0, 0x0 ;  /* 0x00008000000079c5 */ /* 0x000fe40000010000 */
[----:B------:R-:W-:-:S10]  /*16f50*/  WARPGROUP.ARRIVE ;  /* 0x00000000000079c5 */ /* 0x000fd40000000000 */
[----:B------:R-:W-:Y:S01]  /*16f60*/  HGMMA.64x16x16.F32 R32, gdesc[UR8], R32, gsb0 ;  /* 0x00200000082079f0 */ /* 0x000fe20008000820 */
[----:B------:R-:W-:Y:S02]  /*16f70*/  VIADD R6, R4, 0x984 ;  /* 0x0000098404067836 */ /* 0x000fe40000000000 */
[----:B------:R-:W-:Y:S01]  /*16f80*/  IMAD.MOV.U32 R7, RZ, RZ, 0x40000040 ;  /* 0x40000040ff077424 */ /* 0x000fe200078e00ff */
[----:B------:R-:W-:Y:S02]  /*16f90*/  R2UR UR38, R8 ;  /* 0x00000000082672ca */ /* 0x000fe400000e0000 */
[----:B------:R-:W-:Y:S01]  /*16fa0*/  R2UR UR39, R9 ;  /* 0x00000000092772ca */ /* 0x000fe200000e0000 */
[----:B------:R-:W-:Y:S01]  /*16fb0*/  IMAD.MOV.U32 R3, RZ, RZ, 0x40000040 ;  /* 0x40000040ff037424 */ /* 0x000fe200078e00ff */
[----:B------:R-:W-:Y:S01]  /*16fc0*/  R2UR UR6, R6 ;  /* 0x00000000060672ca */ /* 0x000fe200000e0000 */
[----:B------:R-:W-:Y:S01]  /*16fd0*/  ULDC UR8, c[0x0][0x9d8] ;  /* 0x0002760000087ab9 */ /* 0x000fe20000000800 */
[----:B------:R-:W-:Y:S01]  /*16fe0*/  R2UR UR7, R7 ;  /* 0x00000000070772ca */ /* 0x000fe200000e0000 */
[----:B------:R-:W-:-:S02]  /*16ff0*/  WARPGROUP.DEPBAR.LE gsb0, 0x0 ;  /* 0x00008000000079c5 */ /* 0x000fc40000010000 */
[----:B------:R-:W-:-:S10]  /*17000*/  WARPGROUP.ARRIVE ;  /* 0x00000000000079c5 */ /* 0x000fd40000000000 */
[----:B------:R-:W-:Y:S01]  /*17010*/  HGMMA.64x16x16.F32 R24, gdesc[UR4], R24, gsb0 ;  /* 0x00200000041879f0 */ /* 0x000fe20008000818 */
[----:B------:R-:W-:Y:S02]  /*17020*/  IADD3 R2, R4, 0x806, RZ ;  /* 0x0000080604027810 */ /* 0x000fe40007ffe0ff */
[----:B------:R-:W-:Y:S02]  /*17030*/  WARPGROUP.DEPBAR.LE gsb0, 0x0 ;  /* 0x00008000000079c5 */ /* 0x000fe40000010000 */
[----:B------:R-:W-:-:S06]  /*17040*/  WARPGROUP.ARRIVE ;  /* 0x00000000000079c5 */ /* 0x000fcc0000000000 */
[----:B------:R-:W-:Y:S01]  /*17050*/  HGMMA.64x16x16.F32 R56, gdesc[UR36], R56, gsb0 ;  /* 0x00200000243879f0 */ /* 0x000fe20008000838 */
[----:B------:R-:W-:Y:S01]  /*17060*/  R2UR UR6, R2 ;  /* 0x00000000020672ca */ /* 0x000fe200000e0000 */
[----:B------:R-:W-:Y:S01]  /*17070*/  UMOV UR4, UR36 ;  /* 0x0000002400047c82 */ /* 0x000fe20008000000 */
[----:B------:R-:W-:Y:S01]  /*17080*/  R2UR UR7, R3 ;  /* 0x00000000030772ca */ /* 0x000fe200000e0000 */
[----:B------:R-:W-:Y:S01]  /*17090*/  UMOV UR5, UR37 ;  /* 0x0000002500057c82 */ /* 0x000fe20008000000 */
[C---:B------:R-:W-:Y:S01]  /*170a0*/  VIADD R6, R4.reuse, 0x886 ;  /* 0x0000088604067836 */ /* 0x040fe20000000000 */
[----:B------:R-:W-:Y:S01]  /*170b0*/  MOV R7, 0x40000040 ;  /* 0x4000004000077802 */ /* 0x000fe20000000f00 */
[----:B------:R-:W-:Y:S01]  /*170c0*/  VIADD R8, R4, 0x906 ;  /* 0x0000090604087836 */ /* 0x000fe20000000000 */
[----:B------:R-:W-:Y:S01]  /*170d0*/  @!P1 PRMT R0, RZ, 0x654, R0 ;  /* 0x00000654ff009816 */ /* 0x000fe20000000000 */
[----:B------:R-:W-:Y:S01]  /*170e0*/  IMAD.MOV.U32 R9, RZ, RZ, 0x40000040 ;  /* 0x40000040ff097424 */ /* 0x000fe200078e00ff */
[----:B------:R-:W-:Y:S01]  /*170f0*/  ULDC UR38, c[0x0][0x9d8] ;  /* 0x0002760000267ab9 */ /* 0x000fe20000000800 */
[----:B------:R-:W-:Y:S01]  /*17100*/  ULDC UR39, c[0x0][0x9d8] ;  /* 0x0002760000277ab9 */ /* 0x000fe20000000800 */
[----:B------:R-:W-:-:S02]  /*17110*/  WARPGROUP.DEPBAR.LE gsb0, 0x0 ;  /* 0x00008000000079c5 */ /* 0x000fc40000010000 */
[----:B------:R-:W-:-:S06]  /*17120*/  WARPGROUP.ARRIVE ;  /* 0x00000000000079c5 */ /* 0x000fcc0000000000 */
[----:B------:R-:W-:Y:S01]  /*17130*/  HGMMA.64x16x16.F32 R48, gdesc[UR4], R48, gsb0 ;  /* 0x00200000043079f0 */ /* 0x000fe20008000830 */
[----:B------:R-:W-:Y:S02]  /*17140*/  R2UR UR6, R6 ;  /* 0x00000000060672ca */ /* 0x000fe400000e0000 */
[----:B------:R-:W-:Y:S01]  /*17150*/  R2UR UR7, R7 ;  /* 0x00000000070772ca */ /* 0x000fe200000e0000 */
[----:B------:R-:W-:Y:S01]  /*17160*/  UMOV UR4, UR36 ;  /* 0x0000002400047c82 */ /* 0x000fe20008000000 */
[----:B------:R-:W-:Y:S01]  /*17170*/  UMOV UR5, UR37 ;  /* 0x0000002500057c82 */ /* 0x000fe20008000000 */
[----:B------:R-:W-:Y:S02]  /*17180*/  WARPGROUP.DEPBAR.LE gsb0, 0x0 ;  /* 0x00008000000079c5 */ /* 0x000fe40000010000 */
[----:B------:R-:W-:-:S08]  /*17190*/  WARPGROUP.ARRIVE ;  /* 0x00000000000079c5 */ /* 0x000fd00000000000 */
        /* <DEDUP_REMOVED lines=12> */
[----:B------:R-:W-:Y:S01]  /*17260*/  IMAD R3, R177, -0x50, R227 ;  /* 0xffffffb0b1037824 */ /* 0x000fe200078e02e3 */
[----:B------:R-:W-:Y:S01]  /*17270*/  UMOV UR4, UR36 ;  /* 0x0000002400047c82 */ /* 0x000fe20008000000 */
[----:B------:R-:W-:Y:S01]  /*17280*/  UMOV UR5, UR37 ;  /* 0x0000002500057c82 */ /* 0x000fe20008000000 */
[----:B------:R-:W-:Y:S01]  /*17290*/  FMUL.FTZ R58, R58, UR8 ;  /* 0x000000083a3a7c20 */ /* 0x000fe20008410000 */
[----:B------:R-:W-:Y:S01]  /*172a0*/  FMUL.FTZ R59, R59, UR8 ;  /* 0x000000083b3b7c20 */ /* 0x000fe20008410000 */
[----:B------:R-:W-:Y:S01]  /*172b0*/  IADD3 R4, -R224, 0x51, R3 ;  /* 0x00000051e0047810 */ /* 0x000fe20007ffe103 */
[----:B------:R-:W-:Y:S01]  /*172c0*/  FMUL.FTZ R62, R62, UR8 ;  /* 0x000000083e3e7c20 */ /* 0x000fe20008410000 */
[----:B------:R-:W-:-:S02]  /*172d0*/  VIADD R3, R3, 0x50 ;  /* 0x0000005003037836 */ /* 0x000fc40000000000 */
[----:B------:R-:W1:Y:S01]  /*172e0*/  MUFU.TANH R58, R58 ;  /* 0x0000003a003a7308 */ /* 0x000e620000002400 */
[----:B---3--:R-:W-:Y:S02]  /*172f0*/  IMAD R64, R11, -0x2, R4 ;  /* 0xfffffffe0b407824 */ /* 0x008fe400078e0204 */
[----:B------:R-:W-:Y:S01]  /*17300*/  FMUL.FTZ R63, R63, UR8 ;  /* 0x000000083f3f7c20 */ /* 0x000fe20008410000 */
[----:B------:R-:W-:-:S04]  /*17310*/  IMAD R11, R11, -0x2, R3 ;  /* 0xfffffffe0b0b7824 */ /* 0x000fc800078e0203 */
[----:B------:R-:W2:Y:S01]  /*17320*/  MUFU.TANH R59, R59 ;  /* 0x0000003b003b7308 */ /* 0x000ea20000002400 */
[----:B------:R-:W-:Y:S01]  /*17330*/  IADD3 R4, R64, 0x8, R13 ;  /* 0x0000000840047810 */ /* 0x000fe20007ffe00d */
[----:B------:R-:W-:Y:S01]  /*17340*/  FMUL.FTZ R50, R50, UR8 ;  /* 0x0000000832327c20 */ /* 0x000fe20008410000 */
[----:B------:R-:W-:Y:S02]  /*17350*/  WARPGROUP.DEPBAR.LE gsb0, 0x0 ;  /* 0x00008000000079c5 */ /* 0x000fe40000010000 */
[----:B------:R-:W-:-:S06]  /*17360*/  WARPGROUP.ARRIVE ;  /* 0x00000000000079c5 */ /* 0x000fcc0000000000 */
[----:B------:R-:W-:Y:S01]  /*17370*/  HGMMA.64x16x16.F32 R24, gdesc[UR4], R24, gsb0 ;  /* 0x00200000041879f0 */ /* 0x000fe20008000818 */
[----:B------:R-:W3:Y:S01]  /*17380*/  MUFU.TANH R62, R62 ;  /* 0x0000003e003e7308 */ /* 0x000ee20000002400 */
[----:B0-----:R-:W-:Y:S01]  /*17390*/  VIMNMX R15, R11, R4, PT ;  /* 0x000000040b0f7248 */ /* 0x001fe20003fe0100 */
[----:B------:R-:W-:-:S06]  /*173a0*/  FMUL.FTZ R51, R51, UR8 ;  /* 0x0000000833337c20 */ /* 0x000fcc0008410000 */
[----:B------:R-:W0:Y:S01]  /*173b0*/  MUFU.TANH R14, R63 ;  /* 0x0000003f000e7308 */ /* 0x000e220000002400 */
[C---:B------:R-:W-:Y:S01]  /*173c0*/  ISETP.GT.AND P2, PT, R15.reuse, RZ, PT ;  /* 0x000000ff0f00720c */ /* 0x040fe20003f44270 */
[----:B------:R-:W-:Y:S01]  /*173d0*/  FMUL.FTZ R54, R54, UR8 ;  /* 0x0000000836367c20 */ /* 0x000fe20008410000 */
[----:B------:R-:W-:-:S05]  /*173e0*/  ISETP.GT.AND P3, PT, R15, 0x1, PT ;  /* 0x000000010f00780c */ /* 0x000fca0003f64270 */
[----:B------:R-:W4:Y:S01]  /*173f0*/  MUFU.TANH R12, R50 ;  /* 0x00000032000c7308 */ /* 0x000f220000002400 */
[----:B------:R-:W-:Y:S01]  /*17400*/  ISETP.GT.AND P4, PT, R15, 0x8, PT ;  /* 0x000000080f00780c */ /* 0x000fe20003f84270 */
[----:B------:R-:W-:Y:S01]  /*17410*/  FMUL.FTZ R55, R55, UR8 ;  /* 0x0000000837377c20 */ /* 0x000fe20008410000 */
[----:B-1----:R-:W-:Y:S01]  /*17420*/  FSEL R72, R58, -INF , P2 ;  /* 0xff8000003a487808 */ /* 0x002fe20001000000 */
[----:B------:R-:W-:Y:S01]  /*17430*/  FMUL.FTZ R42, R42, UR8 ;  /* 0x000000082a2a7c20 */ /* 0x000fe20008410000 */
[----:B--2---:R-:W-:Y:S01]  /*17440*/  FSEL R59, R59, -INF , P3 ;  /* 0xff8000003b3b7808 */ /* 0x004fe20001800000 */
[----:B------:R-:W-:Y:S01]  /*17450*/  FMUL.FTZ R43, R43, UR8 ;  /* 0x000000082b2b7c20 */ /* 0x000fe20008410000 */
[----:B------:R-:W-:Y:S01]  /*17460*/  FMUL.FTZ R46, R46, UR8 ;  /* 0x000000082e2e7c20 */ /* 0x000fe20008410000 */
[----:B------:R-:W1:Y:S01]  /*17470*/  MUFU.TANH R10, R51 ;  /* 0x00000033000a7308 */ /* 0x000e620000002400 */
[----:B------:R-:W-:Y:S01]  /*17480*/  ISETP.GT.AND P2, PT, R15, 0x9, PT ;  /* 0x000000090f00780c */ /* 0x000fe20003f44270 */
[----:B------:R-:W-:Y:S01]  /*17490*/  FMUL.FTZ R47, R47, UR8 ;  /* 0x000000082f2f7c20 */ /* 0x000fe20008410000 */
[----:B---3--:R-:W-:Y:S01]  /*174a0*/  FSEL R76, R62, -INF , P4 ;  /* 0xff8000003e4c7808 */ /* 0x008fe20002000000 */
[----:B------:R-:W-:Y:S01]  /*174b0*/  FMUL.FTZ R34, R34, UR8 ;  /* 0x0000000822227c20 */ /* 0x000fe20008410000 */
[----:B------:R-:W-:Y:S01]  /*174c0*/  FMNMX.FTZ R9, R72, R59, !PT ;  /* 0x0000003b48097209 */ /* 0x000fe20007810000 */
[----:B------:R-:W-:Y:S01]  /*174d0*/  FMUL.FTZ R35, R35, UR8 ;  /* 0x0000000823237c20 */ /* 0x000fe20008410000 */
[----:B------:R-:W-:Y:S01]  /*174e0*/  FMUL.FTZ R38, R38, UR8 ;  /* 0x0000000826267c20 */ /* 0x000fe20008410000 */
[----:B------:R-:W2:Y:S01]  /*174f0*/  MUFU.TANH R54, R54 ;  /* 0x0000003600367308 */ /* 0x000ea20000002400 */
[----:B------:R-:W-:Y:S01]  /*17500*/  ISETP.GT.AND P3, PT, R15, 0x10, PT ;  /* 0x000000100f00780c */ /* 0x000fe20003f64270 */
[----:B------:R-:W-:Y:S01]  /*17510*/  FMUL.FTZ R39, R39, UR8 ;  /* 0x0000000827277c20 */ /* 0x000fe20008410000 */
[----:B0-----:R-:W-:Y:S01]  /*17520*/  FSEL R14, R14, -INF , P2 ;  /* 0xff8000000e0e7808 */ /* 0x001fe20001000000 */
[----:B------:R-:W-:Y:S01]  /*17530*/  FMUL.FTZ R2, R56, UR8 ;  /* 0x0000000838027c20 */ /* 0x000fe20008410000 */
[----:B------:R-:W-:Y:S01]  /*17540*/  FMNMX.FTZ R9, R76, R9, !PT ;  /* 0x000000094c097209 */ /* 0x000fe20007810000 */
[----:B------:R-:W-:Y:S01]  /*17550*/  FMUL.FTZ R7, R60, UR8 ;  /* 0x000000083c077c20 */ /* 0x000fe20008410000 */
[----:B------:R-:W-:Y:S01]  /*17560*/  FMUL.FTZ R5, R57, UR8 ;  /* 0x0000000839057c20 */ /* 0x000fe20008410000 */
[----:B------:R-:W0:Y:S01]  /*17570*/  MUFU.TANH R20, R55 ;  /* 0x0000003700147308 */ /* 0x000e220000002400 */
[----:B------:R-:W-:Y:S01]  /*17580*/  ISETP.GT.AND P2, PT, R15, 0x11, PT ;  /* 0x000000110f00780c */ /* 0x000fe20003f44270 */
[----:B------:R-:W-:Y:S01]  /*17590*/  FMUL.FTZ R6, R61, UR8 ;  /* 0x000000083d067c20 */ /* 0x000fe20008410000 */
[----:B----4-:R-:W-:Y:S01]  /*175a0*/  FSEL R12, R12, -INF , P3 ;  /* 0xff8000000c0c7808 */ /* 0x010fe20001800000 */
[----:B------:R-:W-:Y:S01]  /*175b0*/  FMUL.FTZ R49, R49, UR8 ;  /* 0x0000000831317c20 */ /* 0x000fe20008410000 */
[----:B------:R-:W-:Y:S01]  /*175c0*/  FMNMX.FTZ R9, R14, R9, !PT ;  /* 0x000000090e097209 */ /* 0x000fe20007810000 */
[----:B------:R-:W-:Y:S01]  /*175d0*/  FMUL.FTZ R52, R52, UR8 ;  /* 0x0000000834347c20 */ /* 0x000fe20008410000 */
[----:B------:R-:W-:Y:S01]  /*175e0*/  FMUL.FTZ R53, R53, UR8 ;  /* 0x0000000835357c20 */ /* 0x000fe20008410000 */
[----:B------:R-:W3:Y:S01]  /*175f0*/  MUFU.TANH R42, R42 ;  /* 0x0000002a002a7308 */ /* 0x000ee20000002400 */
[----:B------:R-:W-:Y:S01]  /*17600*/  ISETP.GT.AND P3, PT, R15, 0x18, PT ;  /* 0x000000180f00780c */ /* 0x000fe20003f64270 */
[----:B------:R-:W-:Y:S01]  /*17610*/  FMUL.FTZ R40, R40, UR8 ;  /* 0x0000000828287c20 */ /* 0x000fe20008410000 */
[----:B-1----:R-:W-:Y:S01]  /*17620*/  FSEL R10, R10, -INF , P2 ;  /* 0xff8000000a0a7808 */ /* 0x002fe20001000000 */
[----:B------:R-:W-:Y:S01]  /*17630*/  FMUL.FTZ R41, R41, UR8 ;  /* 0x0000000829297c20 */ /* 0x000fe20008410000 */
[----:B------:R-:W-:Y:S01]  /*17640*/  FMNMX.FTZ R9, R12, R9, !PT ;  /* 0x000000090c097209 */ /* 0x000fe20007810000 */
[----:B------:R-:W-:Y:S01]  /*17650*/  FMUL.FTZ R44, R44, UR8 ;  /* 0x000000082c2c7c20 */ /* 0x000fe20008410000 */
[----:B------:R-:W-:Y:S01]  /*17660*/  ULDC UR4, c[0x0][0x988] ;  /* 0x0002620000047ab9 */ /* 0x000fe20000000800 */
[----:B------:R-:W1:Y:S01]  /*17670*/  MUFU.TANH R43, R43 ;  /* 0x0000002b002b7308 */ /* 0x000e620000002400 */
[----:B------:R-:W-:-:S02]  /*17680*/  ISETP.GT.AND P2, PT, R15, 0x19, PT ;  /* 0x000000190f00780c */ /* 0x000fc40003f44270 */
[----:B--2---:R-:W-:Y:S02]  /*17690*/  FSEL R8, R54, -INF , P3 ;  /* 0xff80000036087808 */ /* 0x004fe40001800000 */
[----:B------:R-:W-:-:S03]  /*176a0*/  FMNMX.FTZ R9, R10, R9, !PT ;  /* 0x000000090a097209 */ /* 0x000fc60007810000 */
[----:B------:R-:W-:Y:S01]  /*176b0*/  MUFU.TANH R46, R46 ;  /* 0x0000002e002e7308 */ /* 0x000fe20000002400 */
[----:B------:R-:W-:Y:S02]  /*176c0*/  ISETP.GT.AND P3, PT, R15, 0x20, PT ;  /* 0x000000200f00780c */ /* 0x000fe40003f64270 */
[----:B0-----:R-:W-:Y:S02]  /*176d0*/  FSEL R20, R20, -INF , P2 ;  /* 0xff80000014147808 */ /* 0x001fe40001000000 */
[----:B------:R-:W-:-:S03]  /*176e0*/  FMNMX.FTZ R9, R8, R9, !PT ;  /* 0x0000000908097209 */ /* 0x000fc60007810000 */
[----:B------:R-:W0:Y:S01]  /*176f0*/  MUFU.TANH R47, R47 ;  /* 0x0000002f002f7308 */ /* 0x000e220000002400 */
[----:B------:R-:W-:Y:S02]  /*17700*/  WARPGROUP.DEPBAR.LE gsb0, 0x0 ;  /* 0x00008000000079c5 */ /* 0x000fe40000010000 */
[----:B------:R-:W-:Y:S01]  /*17710*/  FMUL.FTZ R4, R26, UR8 ;  /* 0x000000081a047c20 */ /* 0x000fe20008410000 */
[----:B------:R-:W-:Y:S01]  /*17720*/  ISETP.GT.AND P2, PT, R15, 0x21, PT ;  /* 0x000000210f00780c */ /* 0x000fe20003f44270 */
[----:B------:R-:W-:Y:S01]  /*17730*/  FMUL.FTZ R45, R45, UR8 ;  /* 0x000000082d2d7c20 */ /* 0x000fe20008410000 */
[----:B---3--:R-:W-:Y:S01]  /*17740*/  FSEL R26, R42, -INF , P3 ;  /* 0xff8000002a1a7808 */ /* 0x008fe20001800000 */
[----:B------:R-:W-:Y:S01]  /*17750*/  FMUL.FTZ R32, R32, UR8 ;  /* 0x0000000820207c20 */ /* 0x000fe20008410000 */
[----:B------:R1:W2:Y:S01]  /*17760*/  MUFU.TANH R3, R34 ;  /* 0x0000002200037308 */ /* 0x0002a20000002400 */
[----:B------:R-:W-:Y:S01]  /*17770*/  FMNMX.FTZ R9, R20, R9, !PT ;  /* 0x0000000914097209 */ /* 0x000fe20007810000 */
[----:B------:R-:W-:Y:S01]  /*17780*/  FMUL.FTZ R33, R33, UR8 ;  /* 0x0000000821217c20 */ /* 0x000fe20008410000 */
[----:B------:R-:W-:Y:S01]  /*17790*/  ISETP.GT.AND P3, PT, R15, 0x28, PT ;  /* 0x000000280f00780c */ /* 0x000fe20003f64270 */
[----:B------:R-:W-:Y:S01]  /*177a0*/  FMUL.FTZ R36, R36, UR8 ;  /* 0x0000000824247c20 */ /* 0x000fe20008410000 */
[----:B------:R-:W-:Y:S01]  /*177b0*/  FMNMX.FTZ R9, R26, R9, !PT ;  /* 0x000000091a097209 */ /* 0x000fe20007810000 */
[----:B------:R-:W-:Y:S01]  /*177c0*/  FMUL.FTZ R37, R37, UR8 ;  /* 0x0000000825257c20 */ /* 0x000fe20008410000 */
[----:B------:R-:W-:Y:S01]  /*177d0*/  VIADDMNMX R11, R13, R64, R11, PT ;  /* 0x000000400d0b7246 */ /* 0x000fe2000380010b */
[----:B------:R-:W3:Y:S01]  /*177e0*/  MUFU.TANH R35, R35 ;  /* 0x0000002300237308 */ /* 0x000ee20000002400 */
[----:B-1----:R-:W-:Y:S01]  /*177f0*/  FSEL R34, R43, -INF , P2 ;  /* 0xff8000002b227808 */ /* 0x002fe20001000000 */
[----:B------:R1:W-:Y:S01]  /*17800*/  @!P1 SYNCS.ARRIVE.TRANS64.RED.A1T0 RZ, [R0+URZ], RZ ;  /* 0x000000ff00ff99a7 */ /* 0x0003e2000810043f */
[----:B------:R-:W-:-:S02]  /*17810*/  ISETP.GT.AND P2, PT, R15, 0x29, PT ;  /* 0x000000290f00780c */ /* 0x000fc40003f44270 */
[----:B------:R-:W-:-:S03]  /*17820*/  FMNMX.FTZ R9, R34, R9, !PT ;  /* 0x0000000922097209 */ /* 0x000fc60007810000 */
[----:B------:R4:W1:Y:S01]  /*17830*/  MUFU.TANH R50, R38 ;  /* 0x0000002600327308 */ /* 0x0008620000002400 */
[----:B0-----:R-:W-:Y:S01]  /*17840*/  FSEL R42, R47, -INF , P2 ;  /* 0xff8000002f2a7808 */ /* 0x001fe20001000000 */
[----:B------:R-:W-:Y:S01]  /*17850*/  FMUL.FTZ R27, R27, UR8 ;  /* 0x000000081b1b7c20 */ /* 0x000fe20008410000 */
[----:B----4-:R-:W-:-:S05]  /*17860*/  FSEL R38, R46, -INF , P3 ;  /* 0xff8000002e267808 */ /* 0x010fca0001800000 */
[----:B------:R-:W0:Y:S01]  /*17870*/  MUFU.TANH R39, R39 ;  /* 0x0000002700277308 */ /* 0x000e220000002400 */
[C---:B------:R-:W-:Y:S02]  /*17880*/  ISETP.GT.AND P3, PT, R15.reuse, 0x30, PT ;  /* 0x000000300f00780c */ /* 0x040fe40003f64270 */
[----:B------:R-:W-:Y:S01]  /*17890*/  FMNMX.FTZ R21, R38, R9, !PT ;  /* 0x0000000926157209 */ /* 0x000fe20007810000 */
[----:B------:R-:W-:Y:S01]  /*178a0*/  FMUL.FTZ R9, R30, UR8 ;  /* 0x000000081e097c20 */ /* 0x000fe20008410000 */
[----:B------:R-:W-:Y:S02]  /*178b0*/  ISETP.GT.AND P2, PT, R15, 0x31, PT ;  /* 0x000000310f00780c */ /* 0x000fe40003f44270 */
[----:B--2---:R-:W-:Y:S01]  /*178c0*/  FSEL R30, R3, -INF , P3 ;  /* 0xff800000031e7808 */ /* 0x004fe20001800000 */
[----:B------:R-:W2:Y:S01]  /*178d0*/  MUFU.TANH R4, R4 ;  /* 0x0000000400047308 */ /* 0x000ea20000002400 */
[----:B------:R-:W-:Y:S01]  /*178e0*/  FMNMX.FTZ R21, R42, R21, !PT ;  /* 0x000000152a157209 */ /* 0x000fe20007810000 */
[----:B------:R-:W-:Y:S01]  /*178f0*/  FMUL.FTZ R31, R31, UR8 ;  /* 0x000000081f1f7c20 */ /* 0x000fe20008410000 */
[----:B------:R-:W-:-:S02]  /*17900*/  ISETP.GT.AND P3, PT, R15, 0x38, PT ;  /* 0x000000380f00780c */ /* 0x000fc40003f64270 */
[----:B---3--:R-:W-:Y:S02]  /*17910*/  FSEL R46, R35, -INF , P2 ;  /* 0xff800000232e7808 */ /* 0x008fe40001000000 */
[----:B------:R-:W-:Y:S01]  /*17920*/  FMNMX.FTZ R21, R30, R21, !PT ;  /* 0x000000151e157209 */ /* 0x000fe20007810000 */
[----:B------:R-:W3:Y:S01]  /*17930*/  MUFU.TANH R27, R27 ;  /* 0x0000001b001b7308 */ /* 0x000ee20000002400 */
[----:B------:R-:W-:Y:S02]  /*17940*/  ISETP.GT.AND P2, PT, R15, 0x39, PT ;  /* 0x000000390f00780c */ /* 0x000fe40003f44270 */
[----:B-1----:R-:W-:Y:S02]  /*17950*/  FSEL R50, R50, -INF , P3 ;  /* 0xff80000032327808 */ /* 0x002fe40001800000 */
[----:B------:R-:W-:-:S03]  /*17960*/  FMNMX.FTZ R21, R46, R21, !PT ;  /* 0x000000152e157209 */ /* 0x000fc60007810000 */
[----:B------:R-:W1:Y:S01]  /*17970*/  MUFU.TANH R58, R9 ;  /* 0x00000009003a7308 */ /* 0x000e620000002400 */
[----:B------:R-:W-:Y:S02]  /*17980*/  ISETP.GT.AND P3, PT, R15, 0x40, PT ;  /* 0x000000400f00780c */ /* 0x000fe40003f64270 */
[----:B0-----:R-:W-:Y:S02]  /*17990*/  FSEL R54, R39, -INF , P2 ;  /* 0xff80000027367808 */ /* 0x001fe40001000000 */
[----:B------:R-:W-:-:S03]  /*179a0*/  FMNMX.FTZ R21, R50, R21, !PT ;  /* 0x0000001532157209 */ /* 0x000fc60007810000 */
[----:B------:R-:W0:Y:S01]  /*179b0*/  MUFU.TANH R31, R31 ;  /* 0x0000001f001f7308 */ /* 0x000e220000002400 */
[----:B------:R-:W-:Y:S01]  /*179c0*/  FMUL.FTZ R3, R48, UR8 ;  /* 0x0000000830037c20 */ /* 0x000fe20008410000 */
[C---:B------:R-:W-:Y:S02]  /*179d0*/  ISETP.GT.AND P2, PT, R15.reuse, 0x41, PT ;  /* 0x000000410f00780c */ /* 0x040fe40003f44270 */
[----:B--2---:R-:W-:Y:S02]  /*179e0*/  FSEL R48, R4, -INF , P3 ;  /* 0xff80000004307808 */ /* 0x004fe40001800000 */
[----:B------:R-:W-:Y:S02]  /*179f0*/  FMNMX.FTZ R21, R54, R21, !PT ;  /* 0x0000001536157209 */ /* 0x000fe40007810000 */
[----:B------:R-:W-:Y:S02]  /*17a00*/  ISETP.GT.AND P3, PT, R15, 0x48, PT ;  /* 0x000000480f00780c */ /* 0x000fe40003f64270 */
[----:B---3--:R-:W-:-:S02]  /*17a10*/  FSEL R56, R27, -INF , P2 ;  /* 0xff8000001b387808 */ /* 0x008fc40001000000 */
[----:B------:R-:W-:Y:S02]  /*17a20*/  FMNMX.FTZ R21, R48, R21, !PT ;  /* 0x0000001530157209 */ /* 0x000fe40007810000 */
[----:B------:R-:W-:Y:S02]  /*17a30*/  ISETP.GT.AND P2, PT, R15, 0x49, PT ;  /* 0x000000490f00780c */ /* 0x000fe40003f44270 */
[----:B-1----:R-:W-:Y:S02]  /*17a40*/  FSEL R58, R58, -INF , P3 ;  /* 0xff8000003a3a7808 */ /* 0x002fe40001800000 */
[----:B------:R-:W-:Y:S02]  /*17a50*/  FMNMX.FTZ R21, R56, R21, !PT ;  /* 0x0000001538157209 */ /* 0x000fe40007810000 */
[----:B0-----:R-:W-:Y:S02]  /*17a60*/  FSEL R60, R31, -INF , P2 ;  /* 0xff8000001f3c7808 */ /* 0x001fe40001000000 */
[----:B------:R-:W-:-:S04]  /*17a70*/  FMNMX.FTZ R21, R58, R21, !PT ;  /* 0x000000153a157209 */ /* 0x000fc80007810000 */
[----:B------:R-:W-:-:S05]  /*17a80*/  FMNMX.FTZ R21, R60, R21, !PT ;  /* 0x000000153c157209 */ /* 0x000fca0007810000 */
[----:B------:R-:W0:Y:S01]  /*17a90*/  SHFL.BFLY PT, R4, R21, 0x2, 0x1f ;  /* 0x0c401f0015047f89 */ /* 0x000e2200000e0000 */
[----:B------:R-:W1:Y:S08]  /*17aa0*/  MUFU.TANH R2, R2 ;  /* 0x0000000200027308 */ /* 0x000e700000002400 */
[----:B------:R-:W2:Y:S08]  /*17ab0*/  MUFU.TANH R5, R5 ;  /* 0x0000000500057308 */ /* 0x000eb00000002400 */
[----:B------:R-:W3:Y:S01]  /*17ac0*/  MUFU.TANH R7, R7 ;  /* 0x0000000700077308 */ /* 0x000ee20000002400 */
[----:B0-----:R-:W-:-:S07]  /*17ad0*/  FMNMX.FTZ R4, R21, R4, !PT ;  /* 0x0000000415047209 */ /* 0x001fce0007810000 */
[----:B------:R-:W0:Y:S01]  /*17ae0*/  MUFU.TANH R6, R6 ;  /* 0x0000000600067308 */ /* 0x000e220000002400 */
[C---:B------:R-:W-:Y:S02]  /*17af0*/  ISETP.GT.AND P2, PT, R11.reuse, RZ, PT ;  /* 0x000000ff0b00720c */ /* 0x040fe40003f44270 */
[----:B------:R-:W-:-:S05]  /*17b00*/  ISETP.GT.AND P3, PT, R11, 0x1, PT ;  /* 0x000000010b00780c */ /* 0x000fca0003f64270 */
[----:B------:R4:W0:Y:S01]  /*17b10*/  MUFU.TANH R9, R3 ;  /* 0x0000000300097308 */ /* 0x0008220000002400 */
[----:B------:R-:W-:Y:S01]  /*17b20*/  ISETP.GT.AND P4, PT, R11, 0x8, PT ;  /* 0x000000080b00780c */ /* 0x000fe20003f84270 */
[----:B----4-:R-:W4:Y:S06]  /*17b30*/  SHFL.BFLY PT, R3, R4, 0x1, 0x1f ;  /* 0x0c201f0004037f89 */ /* 0x010f2c00000e0000 */
[----:B------:R-:W4:Y:S01]  /*17b40*/  MUFU.TANH R49, R49 ;  /* 0x0000003100317308 */ /* 0x000f220000002400 */
[----:B-1----:R-:W-:Y:S02]  /*17b50*/  FSEL R62, R2, -INF , P2 ;  /* 0xff800000023e7808 */ /* 0x002fe40001000000 */
[----:B--2---:R-:W-:-:S02]  /*17b60*/  FSEL R13, R5, -INF , P3 ;  /* 0xff800000050d7808 */ /* 0x004fc40001800000 */
[----:B------:R-:W-:Y:S02]  /*17b70*/  ISETP.GT.AND P5, PT, R11, 0x9, PT ;  /* 0x000000090b00780c */ /* 0x000fe40003fa4270 */
[----:B---3--:R-:W-:Y:S01]  /*17b80*/  FSEL R64, R7, -INF , P4 ;  /* 0xff80000007407808 */ /* 0x008fe20002000000 */
[----:B------:R-:W1:Y:S01]  /*17b90*/  MUFU.TANH R52, R52 ;  /* 0x0000003400347308 */ /* 0x000e620000002400 */
[----:B------:R-:W-:Y:S02]  /*17ba0*/  FMNMX.FTZ R5, R62, R13, !PT ;  /* 0x0000000d3e057209 */ /* 0x000fe40007810000 */
[C---:B------:R-:W-:Y:S02]  /*17bb0*/  ISETP.GT.AND P2, PT, R11.reuse, 0x10, PT ;  /* 0x000000100b00780c */ /* 0x040fe40003f44270 */
[----:B0-----:R-:W-:Y:S02]  /*17bc0*/  FSEL R6, R6, -INF , P5 ;  /* 0xff80000006067808 */ /* 0x001fe40002800000 */
[----:B------:R-:W-:Y:S01]  /*17bd0*/  FMNMX.FTZ R5, R64, R5, !PT ;  /* 0x0000000540057209 */ /* 0x000fe20007810000 */
[----:B------:R-:W0:Y:S01]  /*17be0*/  MUFU.TANH R53, R53 ;  /* 0x0000003500357308 */ /* 0x000e220000002400 */
[----:B------:R-:W-:-:S02]  /*17bf0*/  ISETP.GT.AND P3, PT, R11, 0x11, PT ;  /* 0x000000110b00780c */ /* 0x000fc40003f64270 */
[----:B------:R-:W-:Y:S02]  /*17c00*/  FSEL R66, R9, -INF , P2 ;  /* 0xff80000009427808 */ /* 0x000fe40001000000 */
[----:B------:R-:W-:-:S03]  /*17c10*/  FMNMX.FTZ R5, R6, R5, !PT ;  /* 0x0000000506057209 */ /* 0x000fc60007810000 */
[----:B------:R-:W2:Y:S01]  /*17c20*/  MUFU.TANH R40, R40 ;  /* 0x0000002800287308 */ /* 0x000ea20000002400 */
[----:B----4-:R-:W-:Y:S01]  /*17c30*/  FMNMX.FTZ R4, R4, R3, !PT ;  /* 0x0000000304047209 */ /* 0x010fe20007810000 */
[----:B------:R-:W-:Y:S01]  /*17c40*/  IMAD.U32 R3, RZ, RZ, UR4 ;  /* 0x00000004ff037e24 */ /* 0x000fe2000f8e00ff */
[----:B------:R-:W-:Y:S02]  /*17c50*/  ISETP.GT.AND P5, PT, R11, 0x18, PT ;  /* 0x000000180b00780c */ /* 0x000fe40003fa4270 */
[----:B------:R-:W-:Y:S02]  /*17c60*/  FSEL R68, R49, -INF , P3 ;  /* 0xff80000031447808 */ /* 0x000fe40001800000 */
[----:B------:R-:W-:Y:S01]  /*17c70*/  FMNMX.FTZ R5, R66, R5, !PT ;  /* 0x0000000542057209 */ /* 0x000fe20007810000 */
[----:B------:R-:W3:Y:S01]  /*17c80*/  MUFU.TANH R41, R41 ;  /* 0x0000002900297308 */ /* 0x000ee20000002400 */
[----:B------:R-:W-:Y:S01]  /*17c90*/  ISETP.GT.AND P4, PT, R11, 0x19, PT ;  /* 0x000000190b00780c */ /* 0x000fe20003f84270 */
[----:B------:R-:W-:Y:S01]  /*17ca0*/  FMUL.FTZ R2, R4, R3 ;  /* 0x0000000304027220 */ /* 0x000fe20000410000 */
[----:B-1----:R-:W-:-:S02]  /*17cb0*/  FSEL R52, R52, -INF , P5 ;  /* 0xff80000034347808 */ /* 0x002fc40002800000 */
[----:B------:R-:W-:-:S03]  /*17cc0*/  FMNMX.FTZ R5, R68, R5, !PT ;  /* 0x0000000544057209 */ /* 0x000fc60007810000 */
[----:B------:R-:W1:Y:S01]  /*17cd0*/  MUFU.TANH R44, R44 ;  /* 0x0000002c002c7308 */ /* 0x000e620000002400 */
[----:B------:R-:W-:Y:S02]  /*17ce0*/  FSETP.NEU.FTZ.AND P3, PT, R4, -INF , PT ;  /* 0xff8000000400780b */ /* 0x000fe40003f7d000 */
[----:B------:R-:W-:Y:S02]  /*17cf0*/  ISETP.GT.AND P2, PT, R11, 0x20, PT ;  /* 0x000000200b00780c */ /* 0x000fe40003f44270 */
[----:B0-----:R-:W-:Y:S02]  /*17d00*/  FSEL R70, R53, -INF , P4 ;  /* 0xff80000035467808 */ /* 0x001fe40002000000 */
[----:B------:R-:W-:Y:S01]  /*17d10*/  FMNMX.FTZ R5, R52, R5, !PT ;  /* 0x0000000534057209 */ /* 0x000fe20007810000 */
[----:B------:R-:W0:Y:S01]  /*17d20*/  MUFU.TANH R45, R45 ;  /* 0x0000002d002d7308 */ /* 0x000e220000002400 */
[----:B------:R-:W-:Y:S02]  /*17d30*/  FSEL R9, R2, RZ, P3 ;  /* 0x000000ff02097208 */ /* 0x000fe40001800000 */
[----:B------:R-:W-:-:S02]  /*17d40*/  ISETP.GT.AND P3, PT, R11, 0x21, PT ;  /* 0x000000210b00780c */ /* 0x000fc40003f64270 */
[----:B--2---:R-:W-:Y:S02]  /*17d50*/  FSEL R40, R40, -INF , P2 ;  /* 0xff80000028287808 */ /* 0x004fe40001000000 */
[----:B------:R-:W-:Y:S01]  /*17d60*/  FMNMX.FTZ R5, R70, R5, !PT ;  /* 0x0000000546057209 */ /* 0x000fe20007810000 */
[----:B------:R-:W2:Y:S01]  /*17d70*/  MUFU.TANH R32, R32 ;  /* 0x0000002000207308 */ /* 0x000ea20000002400 */
[----:B------:R-:W-:Y:S01]  /*17d80*/  FFMA.FTZ R209, R72, R3, -R9 ;  /* 0x0000000348d17223 */ /* 0x000fe20000010809 */
[----:B------:R-:W-:Y:S02]  /*17d90*/  ISETP.GT.AND P2, PT, R11, 0x28, PT ;  /* 0x000000280b00780c */ /* 0x000fe40003f44270 */
[----:B---3--:R-:W-:Y:S02]  /*17da0*/  FSEL R72, R41, -INF , P3 ;  /* 0xff80000029487808 */ /* 0x008fe40001800000 */
[----:B------:R-:W-:Y:S02]  /*17db0*/  FMNMX.FTZ R5, R40, R5, !PT ;  /* 0x0000000528057209 */ /* 0x000fe40007810000 */
[----:B------:R-:W3:Y:S01]  /*17dc0*/  MUFU.TANH R33, R33 ;  /* 0x0000002100217308 */ /* 0x000ee20000002400 */
[----:B------:R-:W-:Y:S01]  /*17dd0*/  ISETP.GT.AND P3, PT, R11, 0x29, PT ;  /* 0x000000290b00780c */ /* 0x000fe20003f64270 */
[----:B------:R-:W-:Y:S01]  /*17de0*/  FMUL.FTZ R24, R24, UR8 ;  /* 0x0000000818187c20 */ /* 0x000fe20008410000 */
[----:B-1----:R-:W-:-:S02]  /*17df0*/  FSEL R44, R44, -INF , P2 ;  /* 0xff8000002c2c7808 */ /* 0x002fc40001000000 */
[----:B------:R-:W-:-:S03]  /*17e00*/  FMNMX.FTZ R5, R72, R5, !PT ;  /* 0x0000000548057209 */ /* 0x000fc60007810000 */
[----:B------:R-:W1:Y:S01]  /*17e10*/  MUFU.TANH R36, R36 ;  /* 0x0000002400247308 */ /* 0x000e620000002400 */
[----:B------:R-:W-:Y:S01]  /*17e20*/  ISETP.GT.AND P2, PT, R11, 0x30, PT ;  /* 0x000000300b00780c */ /* 0x000fe20003f44270 */
[----:B------:R-:W-:Y:S01]  /*17e30*/  FMUL.FTZ R25, R25, UR8 ;  /* 0x0000000819197c20 */ /* 0x000fe20008410000 */
[----:B0-----:R-:W-:Y:S02]  /*17e40*/  FSEL R74, R45, -INF , P3 ;  /* 0xff8000002d4a7808 */ /* 0x001fe40001800000 */
[----:B------:R-:W-:-:S03]  /*17e50*/  FMNMX.FTZ R5, R44, R5, !PT ;  /* 0x000000052c057209 */ /* 0x000fc60007810000 */
[----:B------:R-:W0:Y:S01]  /*17e60*/  MUFU.TANH R37, R37 ;  /* 0x0000002500257308 */ /* 0x000e220000002400 */
[----:B------:R-:W-:Y:S01]  /*17e70*/  ISETP.GT.AND P3, PT, R11, 0x31, PT ;  /* 0x000000310b00780c */ /* 0x000fe20003f64270 */
[----:B------:R-:W-:Y:S01]  /*17e80*/  FMUL.FTZ R28, R28, UR8 ;  /* 0x000000081c1c7c20 */ /* 0x000fe20008410000 */
[----:B--2---:R-:W-:Y:S02]  /*17e90*/  FSEL R32, R32, -INF , P2 ;  /* 0xff80000020207808 */ /* 0x004fe40001000000 */
[----:B------:R-:W-:-:S03]  /*17ea0*/  FMNMX.FTZ R5, R74, R5, !PT ;  /* 0x000000054a057209 */ /* 0x000fc60007810000 */
[----:B------:R-:W2:Y:S01]  /*17eb0*/  MUFU.TANH R24, R24 ;  /* 0x0000001800187308 */ /* 0x000ea20000002400 */
[----:B------:R-:W-:Y:S01]  /*17ec0*/  FFMA.FTZ R211, R76, R3, -R9 ;  /* 0x000000034cd37223 */ /* 0x000fe20000010809 */
[----:B------:R-:W-:Y:S01]  /*17ed0*/  ISETP.GT.AND P2, PT, R11, 0x38, PT ;  /* 0x000000380b00780c */ /* 0x000fe20003f44270 */
[----:B------:R-:W-:Y:S01]  /*17ee0*/  FMUL.FTZ R29, R29, UR8 ;  /* 0x000000081d1d7c20 */ /* 0x000fe20008410000 */
[----:B---3--:R-:W-:Y:S02]  /*17ef0*/  FSEL R76, R33, -INF , P3 ;  /* 0xff800000214c7808 */ /* 0x008fe40001800000 */
[----:B------:R-:W-:Y:S02]  /*17f00*/  FMNMX.FTZ R5, R32, R5, !PT ;  /* 0x0000000520057209 */ /* 0x000fe40007810000 */
[----:B------:R-:W3:Y:S01]  /*17f10*/  MUFU.TANH R25, R25 ;  /* 0x0000001900197308 */ /* 0x000ee20000002400 */
[----:B------:R-:W-:Y:S02]  /*17f20*/  ISETP.GT.AND P3, PT, R11, 0x39, PT ;  /* 0x000000390b00780c */ /* 0x000fe40003f64270 */
[----:B-1----:R-:W-:-:S02]  /*17f30*/  FSEL R36, R36, -INF , P2 ;  /* 0xff80000024247808 */ /* 0x002fc40001000000 */
[----:B------:R-:W-:-:S03]  /*17f40*/  FMNMX.FTZ R5, R76, R5, !PT ;  /* 0x000000054c057209 */ /* 0x000fc60007810000 */
[----:B------:R-:W1:Y:S01]  /*17f50*/  MUFU.TANH R28, R28 ;  /* 0x0000001c001c7308 */ /* 0x000e620000002400 */
[----:B------:R-:W-:Y:S01]  /*17f60*/  FFMA.FTZ R7, R14, R3, -R9 ;  /* 0x000000030e077223 */ /* 0x000fe20000010809 */
[----:B------:R-:W-:Y:S02]  /*17f70*/  ISETP.GT.AND P2, PT, R11, 0x40, PT ;  /* 0x000000400b00780c */ /* 0x000fe40003f44270 */
[----:B0-----:R-:W-:Y:S02]  /*17f80*/  FSEL R14, R37, -INF , P3 ;  /* 0xff800000250e7808 */ /* 0x001fe40001800000 */
[----:B------:R-:W-:Y:S02]  /*17f90*/  FMNMX.FTZ R5, R36, R5, !PT ;  /* 0x0000000524057209 */ /* 0x000fe40007810000 */
[----:B------:R-:W0:Y:S01]  /*17fa0*/  MUFU.TANH R29, R29 ;  /* 0x0000001d001d7308 */ /* 0x000e220000002400 */
[----:B------:R-:W-:Y:S02]  /*17fb0*/  ISETP.GT.AND P3, PT, R11, 0x41, PT ;  /* 0x000000410b00780c */ /* 0x000fe40003f64270 */
[----:B--2---:R-:W-:-:S02]  /*17fc0*/  FSEL R24, R24, -INF , P2 ;  /* 0xff80000018187808 */ /* 0x004fc40001000000 */
[----:B------:R-:W-:Y:S01]  /*17fd0*/  FMNMX.FTZ R5, R14, R5, !PT ;  /* 0x000000050e057209 */ /* 0x000fe20007810000 */
[----:B------:R-:W-:Y:S01]  /*17fe0*/  FFMA.FTZ R15, R12, R3, -R9 ;  /* 0x000000030c0f7223 */ /* 0x000fe20000010809 */
[----:B------:R-:W-:Y:S02]  /*17ff0*/  ISETP.GT.AND P2, PT, R11, 0x48, PT ;  /* 0x000000480b00780c */ /* 0x000fe40003f44270 */
[----:B---3--:R-:W-:Y:S02]  /*18000*/  FSEL R12, R25, -INF , P3 ;  /* 0xff800000190c7808 */ /* 0x008fe40001800000 */
[----:B------:R-:W-:Y:S02]  /*18010*/  FMNMX.FTZ R5, R24, R5, !PT ;  /* 0x0000000518057209 */ /* 0x000fe40007810000 */
[----:B------:R-:W-:Y:S02]  /*18020*/  ISETP.GT.AND P3, PT, R11, 0x49, PT ;  /* 0x000000490b00780c */ /* 0x000fe40003f64270 */
[----:B-1----:R-:W-:-:S02]  /*18030*/  FSEL R28, R28, -INF , P2 ;  /* 0xff8000001c1c7808 */ /* 0x002fc40001000000 */
[----:B------:R-:W-:Y:S01]  /*18040*/  FMNMX.FTZ R5, R12, R5, !PT ;  /* 0x000000050c057209 */ /* 0x000fe20007810000 */
[----:B------:R1:W-:Y:S03]  /*18050*/  MUFU.EX2 R78, R7 ;  /* 0x00000007004e7308 */ /* 0x0003e60000000800 */
[----:B------:R-:W-:Y:S01]  /*18060*/  FMNMX.FTZ R5, R28, R5, !PT ;  /* 0x000000051c057209 */ /* 0x000fe20007810000 */
[----:B-1----:R-:W-:Y:S01]  /*18070*/  FFMA.FTZ R7, R10, R3, -R9 ;  /* 0x000000030a077223 */ /* 0x002fe20000010809 */
[----:B0-----:R-:W-:-:S04]  /*18080*/  FSEL R10, R29, -INF , P3 ;  /* 0xff8000001d0a7808 */ /* 0x001fc80001800000 */
[----:B------:R-:W-:Y:S01]  /*18090*/  FMNMX.FTZ R5, R10, R5, !PT ;  /* 0x000000050a057209 */ /* 0x000fe20007810000 */
[----:B------:R-:W-:-:S04]  /*180a0*/  FFMA.FTZ R11, R8, R3, -R9 ;  /* 0x00000003080b7223 */ /* 0x000fc80000010809 */
[----:B------:R-:W0:Y:S02]  /*180b0*/  SHFL.BFLY PT, R8, R5, 0x2, 0x1f ;  /* 0x0c401f0005087f89 */ /* 0x000e2400000e0000 */
[----:B0-----:R-:W-:-:S05]  /*180c0*/  FMNMX.FTZ R8, R5, R8, !PT ;  /* 0x0000000805087209 */ /* 0x001fca0007810000 */
[----:B------:R-:W0:Y:S01]  /*180d0*/  SHFL.BFLY PT, R5, R8, 0x1, 0x1f ;  /* 0x0c201f0008057f89 */ /* 0x000e2200000e0000 */
[----:B------:R-:W-:Y:S01]  /*180e0*/  FFMA.FTZ R2, R59, R3, -R9 ;  /* 0x000000033b027223 */ /* 0x000fe20000010809 */
[----:B------:R1:W-:Y:S08]  /*180f0*/  MUFU.EX2 R80, R7 ;  /* 0x0000000700507308 */ /* 0x0003f00000000800 */
[----:B------:R-:W-:Y:S01]  /*18100*/  MUFU.EX2 R209, R209 ;  /* 0x000000d100d17308 */ /* 0x000fe20000000800 */
[----:B0-----:R-:W-:-:S07]  /*18110*/  FMNMX.FTZ R5, R8, R5, !PT ;  /* 0x0000000508057209 */ /* 0x001fce0007810000 */
[----:B------:R-:W0:Y:S01]  /*18120*/  MUFU.EX2 R2, R2 ;  /* 0x0000000200027308 */ /* 0x000e220000000800 */
[C---:B------:R-:W-:Y:S01]  /*18130*/  FSETP.NEU.FTZ.AND P2, PT, R5.reuse, -INF , PT ;  /* 0xff8000000500780b */ /* 0x040fe20003f5d000 */
[----:B-1----:R-:W-:-:S05]  /*18140*/  FMUL.FTZ R7, R5, R3 ;  /* 0x0000000305077220 */ /* 0x002fca0000410000 */
[----:B------:R-:W-:Y:S01]  /*18150*/  FSEL R7, R7, RZ, P2 ;  /* 0x000000ff07077208 */ /* 0x000fe20001000000 */
[----:B------:R-:W1:Y:S04]  /*18160*/  MUFU.EX2 R211, R211 ;  /* 0x000000d300d37308 */ /* 0x000e680000000800 */
[-CC-:B------:R-:W-:Y:S01]  /*18170*/  FFMA.FTZ R62, R62, R3.reuse, -R7.reuse ;  /* 0x000000033e3e7223 */ /* 0x180fe20000010807 */
[-CC-:B------:R-:W-:Y:S01]  /*18180*/  FFMA.FTZ R13, R13, R3.reuse, -R7.reuse ;  /* 0x000000030d0d7223 */ /* 0x180fe20000010807 */
[-CC-:B------:R-:W-:Y:S01]  /*18190*/  FFMA.FTZ R64, R64, R3.reuse, -R7.reuse ;  /* 0x0000000340407223 */ /* 0x180fe20000010807 */
[-C--:B------:R-:W-:Y:S01]  /*181a0*/  FFMA.FTZ R6, R6, R3.reuse, -R7 ;  /* 0x0000000306067223 */ /* 0x080fe20000010807 */
[----:B------:R-:W2:Y:S01]  /*181b0*/  MUFU.EX2 R205, R15 ;  /* 0x0000000f00cd7308 */ /* 0x000ea20000000800 */
[-CC-:B------:R-:W-:Y:S01]  /*181c0*/  FFMA.FTZ R20, R20, R3.reuse, -R9.reuse ;  /* 0x0000000314147223 */ /* 0x180fe20000010809 */
[-CC-:B------:R-:W-:Y:S01]  /*181d0*/  FFMA.FTZ R26, R26, R3.reuse, -R9.reuse ;  /* 0x000000031a1a7223 */ /* 0x180fe20000010809 */
[-CC-:B------:R-:W-:Y:S01]  /*181e0*/  FFMA.FTZ R34, R34, R3.reuse, -R9.reuse ;  /* 0x0000000322227223 */ /* 0x180fe20000010809 */
[-CC-:B------:R-:W-:Y:S01]  /*181f0*/  FFMA.FTZ R38, R38, R3.reuse, -R9.reuse ;  /* 0x0000000326267223 */ /* 0x180fe20000010809 */
[-CC-:B------:R-:W-:Y:S01]  /*18200*/  FFMA.FTZ R42, R42, R3.reuse, -R9.reuse ;  /* 0x000000032a2a7223 */ /* 0x180fe20000010809 */
[----:B------:R-:W-:-:S02]  /*18210*/  FFMA.FTZ R30, R30, R3, -R9 ;  /* 0x000000031e1e7223 */ /* 0x000fc40000010809 */
[----:B------:R-:W-:Y:S01]  /*18220*/  MUFU.EX2 R62, R62 ;  /* 0x0000003e003e7308 */ /* 0x000fe20000000800 */
[-CC-:B------:R-:W-:Y:S01]  /*18230*/  FFMA.FTZ R46, R46, R3.reuse, -R9.reuse ;  /* 0x000000032e2e7223 */ /* 0x180fe20000010809 */
[-CC-:B------:R-:W-:Y:S01]  /*18240*/  FFMA.FTZ R50, R50, R3.reuse, -R9.reuse ;  /* 0x0000000332327223 */ /* 0x180fe20000010809 */
[-CC-:B------:R-:W-:Y:S01]  /*18250*/  FFMA.FTZ R54, R54, R3.reuse, -R9.reuse ;  /* 0x0000000336367223 */ /* 0x180fe20000010809 */
[-CC-:B------:R-:W-:Y:S01]  /*18260*/  FFMA.FTZ R48, R48, R3.reuse, -R9.reuse ;  /* 0x0000000330307223 */ /* 0x180fe20000010809 */
[-CC-:B------:R-:W-:Y:S01]  /*18270*/  FFMA.FTZ R56, R56, R3.reuse, -R9.reuse ;  /* 0x0000000338387223 */ /* 0x180fe20000010809 */
[-CC-:B------:R-:W-:Y:S02]  /*18280*/  FFMA.FTZ R58, R58, R3.reuse, -R9.reuse ;  /* 0x000000033a3a7223 */ /* 0x180fe40000010809 */
[----:B------:R-:W3:Y:S01]  /*18290*/  MUFU.EX2 R13, R13 ;  /* 0x0000000d000d7308 */ /* 0x000ee20000000800 */
[-C--:B------:R-:W-:Y:S01]  /*182a0*/  FFMA.FTZ R60, R60, R3.reuse, -R9 ;  /* 0x000000033c3c7223 */ /* 0x080fe20000010809 */
[----:B------:R-:W-:-:S06]  /*182b0*/  FFMA.FTZ R66, R66, R3, -R7 ;  /* 0x0000000342427223 */ /* 0x000fcc0000010807 */
[----:B------:R0:W-:Y:S01]  /*182c0*/  MUFU.EX2 R9, R6 ;  /* 0x0000000600097308 */ /* 0x0001e20000000800 */
[----:B------:R-:W-:-:S07]  /*182d0*/  IMAD.IADD R8, R227, 0x1, -R224 ;  /* 0x00000001e3087824 */ /* 0x000fce00078e0ae0 */
[----:B------:R-:W4:Y:S01]  /*182e0*/  MUFU.EX2 R64, R64 ;  /* 0x0000004000407308 */ /* 0x000f220000000800 */
[----:B0-----:R-:W-:-:S04]  /*182f0*/  FADD.FTZ R6, R209, R2 ;  /* 0x00000002d1067221 */ /* 0x001fc80000010000 */
[----:B-1----:R-:W-:-:S03]  /*18300*/  FADD.FTZ R27, R211, R6 ;  /* 0x00000006d31b7221 */ /* 0x002fc60000010000 */
[----:B------:R-:W0:Y:S01]  /*18310*/  MUFU.EX2 R207, R11 ;  /* 0x0000000b00cf7308 */ /* 0x000e220000000800 */
[-C--:B------:R-:W-:Y:S01]  /*18320*/  FFMA.FTZ R68, R68, R3.reuse, -R7 ;  /* 0x0000000344447223 */ /* 0x080fe20000010807 */
[----:B------:R-:W-:Y:S01]  /*18330*/  FADD.FTZ R6, R78, R27 ;  /* 0x0000001b4e067221 */ /* 0x000fe20000010000 */
[----:B------:R-:W-:Y:S01]  /*18340*/  FFMA.FTZ R52, R52, R3, -R7 ;  /* 0x0000000334347223 */ /* 0x000fe20000010807 */
[----:B------:R-:W-:-:S04]  /*18350*/  LEA R8, R225, R8, 0x7 ;  /* 0x00000008e1087211 */ /* 0x000fc800078e38ff */
[----:B------:R-:W1:Y:S01]  /*18360*/  MUFU.EX2 R20, R20 ;  /* 0x0000001400147308 */ /* 0x000e620000000800 */
[----:B--2---:R-:W-:Y:S01]  /*18370*/  FADD.FTZ R29, R205, R6 ;  /* 0x00000006cd1d7221 */ /* 0x004fe20000010000 */
[----:B---3--:R-:W-:-:S06]  /*18380*/  FADD.FTZ R27, R62, R13 ;  /* 0x0000000d3e1b7221 */ /* 0x008fcc0000010000 */
[----:B------:R-:W2:Y:S01]  /*18390*/  MUFU.EX2 R66, R66 ;  /* 0x0000004200427308 */ /* 0x000ea20000000800 */
[----:B------:R-:W-:-:S04]  /*183a0*/  IMAD.HI R223, R8, 0x66666667, RZ ;  /* 0x6666666708df7827 */ /* 0x000fc800078e02ff */
[-C--:B------:R-:W-:Y:S01]  /*183b0*/  FFMA.FTZ R70, R70, R3.reuse, -R7 ;  /* 0x0000000346467223 */ /* 0x080fe20000010807 */
[----:B------:R-:W-:Y:S02]  /*183c0*/  FADD.FTZ R8, R80, R29 ;  /* 0x0000001d50087221 */ /* 0x000fe40000010000 */
[----:B------:R-:W3:Y:S01]  /*183d0*/  MUFU.EX2 R26, R26 ;  /* 0x0000001a001a7308 */ /* 0x000ee20000000800 */
[----:B----4-:R-:W-:Y:S01]  /*183e0*/  FADD.FTZ R6, R64, R27 ;  /* 0x0000001b40067221 */ /* 0x010fe20000010000 */
[----:B------:R-:W-:-:S06]  /*183f0*/  FFMA.FTZ R40, R40, R3, -R7 ;  /* 0x0000000328287223 */ /* 0x000fcc0000010807 */
[----:B------:R-:W4:Y:S01]  /*18400*/  MUFU.EX2 R11, R68 ;  /* 0x00000044000b7308 */ /* 0x000f220000000800 */
[----:B0-----:R-:W-:Y:S01]  /*18410*/  FADD.FTZ R31, R207, R8 ;  /* 0x00000008cf1f7221 */ /* 0x001fe20000010000 */
[----:B------:R-:W-:-:S06]  /*18420*/  FADD.FTZ R29, R9, R6 ;  /* 0x00000006091d7221 */ /* 0x000fcc0000010000 */
[----:B------:R-:W0:Y:S08]  /*18430*/  MUFU.EX2 R201, R34 ;  /* 0x0000002200c97308 */ /* 0x000e300000000800 */
[----:B------:R-:W0:Y:S01]  /*18440*/  MUFU.EX2 R52, R52 ;  /* 0x0000003400347308 */ /* 0x000e220000000800 */
[----:B------:R-:W-:Y:S01]  /*18450*/  FFMA.FTZ R72, R72, R3, -R7 ;  /* 0x0000000348487223 */ /* 0x000fe20000010807 */
[----:B-1----:R-:W-:-:S06]  /*18460*/  FADD.FTZ R31, R20, R31 ;  /* 0x0000001f141f7221 */ /* 0x002fcc0000010000 */
[----:B------:R-:W1:Y:S01]  /*18470*/  MUFU.EX2 R38, R38 ;  /* 0x0000002600267308 */ /* 0x000e620000000800 */
[----:B--2---:R-:W-:Y:S01]  /*18480*/  FADD.FTZ R6, R66, R29 ;  /* 0x0000001d42067221 */ /* 0x004fe20000010000 */
[----:B------:R-:W-:-:S06]  /*18490*/  FFMA.FTZ R44, R44, R3, -R7 ;  /* 0x000000032c2c7223 */ /* 0x000fcc0000010807 */
[----:B------:R-:W2:Y:S01]  /*184a0*/  MUFU.EX2 R15, R70 ;  /* 0x00000046000f7308 */ /* 0x000ea20000000800 */
[----:B---3--:R-:W-:Y:S01]  /*184b0*/  FADD.FTZ R8, R26, R31 ;  /* 0x0000001f1a087221 */ /* 0x008fe20000010000 */
[----:B----4-:R-:W-:-:S06]  /*184c0*/  FADD.FTZ R29, R11, R6 ;  /* 0x000000060b1d7221 */ /* 0x010fcc0000010000 */
[----:B------:R-:W3:Y:S08]  /*184d0*/  MUFU.EX2 R203, R42 ;  /* 0x0000002a00cb7308 */ /* 0x000ef00000000800 */
[----:B------:R-:W4:Y:S01]  /*184e0*/  MUFU.EX2 R40, R40 ;  /* 0x0000002800287308 */ /* 0x000f220000000800 */
[----:B------:R-:W-:Y:S01]  /*184f0*/  FFMA.FTZ R74, R74, R3, -R7 ;  /* 0x000000034a4a7223 */ /* 0x000fe20000010807 */
[----:B0-----:R-:W-:-:S06]  /*18500*/  FADD.FTZ R31, R201, R8 ;  /* 0x00000008c91f7221 */ /* 0x001fcc0000010000 */
[----:B------:R-:W0:Y:S01]  /*18510*/  MUFU.EX2 R30, R30 ;  /* 0x0000001e001e7308 */ /* 0x000e220000000800 */
[----:B------:R-:W-:Y:S01]  /*18520*/  FADD.FTZ R6, R52, R29 ;  /* 0x0000001d34067221 */ /* 0x000fe20000010000 */
[----:B------:R-:W-:-:S06]  /*18530*/  FFMA.FTZ R32, R32, R3, -R7 ;  /* 0x0000000320207223 */ /* 0x000fcc0000010807 */
[----:B------:R-:W0:Y:S01]  /*18540*/  MUFU.EX2 R21, R72 ;  /* 0x0000004800157308 */ /* 0x000e220000000800 */
[----:B-1----:R-:W-:Y:S01]  /*18550*/  FADD.FTZ R0, R38, R31 ;  /* 0x0000001f26007221 */ /* 0x002fe20000010000 */
[----:B--2---:R-:W-:-:S06]  /*18560*/  FADD.FTZ R31, R15, R6 ;  /* 0x000000060f1f7221 */ /* 0x004fcc0000010000 */
[----:B------:R-:W1:Y:S08]  /*18570*/  MUFU.EX2 R197, R46 ;  /* 0x0000002e00c57308 */ /* 0x000e700000000800 */
[----:B------:R-:W2:Y:S01]  /*18580*/  MUFU.EX2 R44, R44 ;  /* 0x0000002c002c7308 */ /* 0x000ea20000000800 */
[----:B------:R-:W-:Y:S01]  /*18590*/  FFMA.FTZ R76, R76, R3, -R7 ;  /* 0x000000034c4c7223 */ /* 0x000fe20000010807 */
[----:B---3--:R-:W-:-:S06]  /*185a0*/  FADD.FTZ R33, R203, R0 ;  /* 0x00000000cb217221 */ /* 0x008fcc0000010000 */
[----:B------:R-:W3:Y:S01]  /*185b0*/  MUFU.EX2 R50, R50 ;  /* 0x0000003200327308 */ /* 0x000ee20000000800 */
[----:B----4-:R-:W-:Y:S01]  /*185c0*/  FADD.FTZ R0, R40, R31 ;  /* 0x0000001f28007221 */ /* 0x010fe20000010000 */
[----:B------:R-:W-:-:S06]  /*185d0*/  FFMA.FTZ R36, R36, R3, -R7 ;  /* 0x0000000324247223 */ /* 0x000fcc0000010807 */
[----:B------:R-:W4:Y:S01]  /*185e0*/  MUFU.EX2 R25, R74 ;  /* 0x0000004a00197308 */ /* 0x000f220000000800 */
[----:B0-----:R-:W-:Y:S01]  /*185f0*/  FADD.FTZ R6, R30, R33 ;  /* 0x000000211e067221 */ /* 0x001fe20000010000 */
[----:B------:R-:W-:-:S06]  /*18600*/  FADD.FTZ R31, R21, R0 ;  /* 0x00000000151f7221 */ /* 0x000fcc0000010000 */
[----:B------:R-:W0:Y:S01]  /*18610*/  MUFU.EX2 R199, R54 ;  /* 0x0000003600c77308 */ /* 0x000e220000000800 */
[----:B------:R-:W-:-:S07]  /*18620*/  FFMA.FTZ R14, R14, R3, -R7 ;  /* 0x000000030e0e7223 */ /* 0x000fce0000010807 */
[----:B------:R-:W0:Y:S01]  /*18630*/  MUFU.EX2 R32, R32 ;  /* 0x0000002000207308 */ /* 0x000e220000000800 */
[-CC-:B------:R-:W-:Y:S01]  /*18640*/  FFMA.FTZ R24, R24, R3.reuse, -R7.reuse ;  /* 0x0000000318187223 */ /* 0x180fe20000010807 */
[-CC-:B------:R-:W-:Y:S01]  /*18650*/  FFMA.FTZ R12, R12, R3.reuse, -R7.reuse ;  /* 0x000000030c0c7223 */ /* 0x180fe20000010807 */
[-CC-:B------:R-:W-:Y:S01]  /*18660*/  FFMA.FTZ R28, R28, R3.reuse, -R7.reuse ;  /* 0x000000031c1c7223 */ /* 0x180fe20000010807 */
[----:B------:R-:W-:-:S04]  /*18670*/  FFMA.FTZ R10, R10, R3, -R7 ;  /* 0x000000030a0a7223 */ /* 0x000fc80000010807 */
[----:B------:R-:W0:Y:S01]  /*18680*/  MUFU.EX2 R48, R48 ;  /* 0x0000003000307308 */ /* 0x000e220000000800 */
[----:B-1----:R-:W-:Y:S01]  /*18690*/  FADD.FTZ R7, R197, R6 ;  /* 0x00000006c5077221 */ /* 0x002fe20000010000 */
[----:B--2---:R-:W-:-:S06]  /*186a0*/  FADD.FTZ R0, R44, R31 ;  /* 0x0000001f2c007221 */ /* 0x004fcc0000010000 */
[----:B------:R-:W1:Y:S01]  /*186b0*/  MUFU.EX2 R27, R76 ;  /* 0x0000004c001b7308 */ /* 0x000e620000000800 */
[----:B------:R-:W-:Y:S01]  /*186c0*/  F2FP.F16.F32.PACK_AB R209, R2, R209 ;  /* 0x000000d102d1723e */ /* 0x000fe200000000ff */
[----:B---3--:R-:W-:-:S06]  /*186d0*/  FADD.FTZ R2, R50, R7 ;  /* 0x0000000732027221 */ /* 0x008fcc0000010000 */
[----:B------:R-:W2:Y:S01]  /*186e0*/  MUFU.EX2 R193, R56 ;  /* 0x0000003800c17308 */ /* 0x000ea20000000800 */
[----:B----4-:R-:W-:-:S07]  /*186f0*/  FADD.FTZ R31, R25, R0 ;  /* 0x00000000191f7221 */ /* 0x010fce0000010000 */
[----:B------:R-:W3:Y:S01]  /*18700*/  MUFU.EX2 R36, R36 ;  /* 0x0000002400247308 */ /* 0x000ee20000000800 */
[----:B0-----:R-:W-:Y:S01]  /*18710*/  FADD.FTZ R33, R199, R2 ;  /* 0x00000002c7217221 */ /* 0x001fe20000010000 */
[----:B------:R-:W-:-:S06]  /*18720*/  FADD.FTZ R0, R32, R31 ;  /* 0x0000001f20007221 */ /* 0x000fcc0000010000 */
[----:B------:R-:W0:Y:S01]  /*18730*/  MUFU.EX2 R58, R58 ;  /* 0x0000003a003a7308 */ /* 0x000e220000000800 */
[----:B------:R-:W-:-:S07]  /*18740*/  SHF.R.U32.HI R34, RZ, 0x1f, R223 ;  /* 0x0000001fff227819 */ /* 0x000fce00000116df */
[----:B------:R0:W4:Y:S01]  /*18750*/  MUFU.EX2 R29, R14 ;  /* 0x0000000e001d7308 */ /* 0x0001220000000800 */
[----:B------:R-:W-:Y:S01]  /*18760*/  FADD.FTZ R2, R48, R33 ;  /* 0x0000002130027221 */ /* 0x000fe20000010000 */
[----:B-1----:R-:W-:-:S06]  /*18770*/  FADD.FTZ R31, R27, R0 ;  /* 0x000000001b1f7221 */ /* 0x002fcc0000010000 */
[----:B------:R-:W1:Y:S01]  /*18780*/  MUFU.EX2 R24, R24 ;  /* 0x0000001800187308 */ /* 0x000e620000000800 */
[----:B------:R-:W-:Y:S01]  /*18790*/  LEA.HI.SX32 R223, R223, R34, 0x1b ;  /* 0x00000022dfdf7211 */ /* 0x000fe200078fdaff */
[----:B--2---:R-:W-:Y:S01]  /*187a0*/  FADD.FTZ R33, R193, R2 ;  /* 0x00000002c1217221 */ /* 0x004fe20000010000 */
[----:B---3--:R-:W-:-:S05]  /*187b0*/  FADD.FTZ R0, R36, R31 ;  /* 0x0000001f24007221 */ /* 0x008fca0000010000 */
[----:B------:R-:W2:Y:S01]  /*187c0*/  MUFU.EX2 R7, R12 ;  /* 0x0000000c00077308 */ /* 0x000ea20000000800 */
[----:B------:R-:W-:Y:S01]  /*187d0*/  VIADD R8, R177, 0xfffffffe ;  /* 0xfffffffeb1087836 */ /* 0x000fe20000000000 */
[----:B------:R-:W-:Y:S01]  /*187e0*/  VIMNMX R223, RZ, R223, !PT ;  /* 0x000000dfffdf7248 */ /* 0x000fe20007fe0100 */
[----:B0-----:R-:W-:-:S05]  /*187f0*/  FADD.FTZ R14, R58, R33 ;  /* 0x000000213a0e7221 */ /* 0x001fca0000010000 */
[----:B------:R-:W0:Y:S01]  /*18800*/  MUFU.EX2 R28, R28 ;  /* 0x0000001c001c7308 */ /* 0x000e220000000800 */
[----:B----4-:R-:W-:Y:S01]  /*18810*/  FADD.FTZ R33, R29, R0 ;  /* 0x000000001d217221 */ /* 0x010fe20000010000 */
[----:B------:R-:W-:-:S06]  /*18820*/  ISETP.GE.AND P2, PT, R8, R223, PT ;  /* 0x000000df0800720c */ /* 0x000fcc0003f46270 */
[----:B------:R-:W3:Y:S01]  /*18830*/  MUFU.EX2 R195, R60 ;  /* 0x0000003c00c37308 */ /* 0x000ee20000000800 */
[----:B-1----:R-:W-:-:S07]  /*18840*/  FADD.FTZ R0, R24, R33 ;  /* 0x0000002118007221 */ /* 0x002fce0000010000 */
[----:B------:R-:W1:Y:S01]  /*18850*/  MUFU.EX2 R31, R10 ;  /* 0x0000000a001f7308 */ /* 0x000e620000000800 */
[----:B------:R-:W-:Y:S01]  /*18860*/  F2FP.F16.F32.PACK_AB R210, R9, R64 ;  /* 0x0000004009d2723e */ /* 0x000fe200000000ff */
[----:B--2---:R-:W-:Y:S01]  /*18870*/  FADD.FTZ R9, R7, R0 ;  /* 0x0000000007097221 */ /* 0x004fe20000010000 */
[----:B------:R-:W-:Y:S03]  /*18880*/  BSSY B0, `(.L_x_2517) ;  /* 0x0000612000007945 */ /* 0x000fe60003800000 */
[----:B0-----:R-:W-:Y:S01]  /*18890*/  FADD.FTZ R0, R28, R9 ;  /* 0x000000091c007221 */ /* 0x001fe20000010000 */
[----:B------:R-:W-:Y:S01]  /*188a0*/  F2FP.F16.F32.PACK_AB R206, R15, R52 ;  /* 0x000000340fce723e */ /* 0x000fe200000000ff */
[----:B---3--:R-:W-:Y:S01]  /*188b0*/  FADD.FTZ R14, R195, R14 ;  /* 0x0000000ec30e7221 */ /* 0x008fe20000010000 */
[----:B------:R-:W-:Y:S01]  /*188c0*/  F2FP.F16.F32.PACK_AB R211, R78, R211 ;  /* 0x000000d34ed3723e */ /* 0x000fe200000000ff */
[--C-:B------:R-:W-:Y:S01]  /*188d0*/  IMAD.MOV.U32 R150, RZ, RZ, R151.reuse ;  /* 0x000000ffff967224 */ /* 0x100fe200078e0097 */
[----:B------:R-:W-:Y:S01]  /*188e0*/  F2FP.F16.F32.PACK_AB R205, R80, R205 ;  /* 0x000000cd50cd723e */ /* 0x000fe200000000ff */
[--C-:B------:R-:W-:Y:S01]  /*188f0*/  IMAD.MOV.U32 R148, RZ, RZ, R151.reuse ;  /* 0x000000ffff947224 */ /* 0x100fe200078e0097 */
[----:B------:R-:W-:Y:S01]  /*18900*/  F2FP.F16.F32.PACK_AB R201, R201, R26 ;  /* 0x0000001ac9c9723e */ /* 0x000fe200000000ff */
[--C-:B------:R-:W-:Y:S01]  /*18910*/  IMAD.MOV.U32 R147, RZ, RZ, R151.reuse ;  /* 0x000000ffff937224 */ /* 0x100fe200078e0097 */
[----:B------:R-:W-:Y:S01]  /*18920*/  F2FP.F16.F32.PACK_AB R203, R203, R38 ;  /* 0x00000026cbcb723e */ /* 0x000fe200000000ff */
[----:B-1----:R-:W-:Y:S01]  /*18930*/  FADD.FTZ R15, R31, R0 ;  /* 0x000000001f0f7221 */ /* 0x002fe20000010000 */
[----:B------:R-:W-:Y:S01]  /*18940*/  F2FP.F16.F32.PACK_AB R197, R197, R30 ;  /* 0x0000001ec5c5723e */ /* 0x000fe200000000ff */
[----:B------:R-:W-:Y:S01]  /*18950*/  IMAD.MOV.U32 R0, RZ, RZ, 0x3f800000 ;  /* 0x3f800000ff007424 */ /* 0x000fe200078e00ff */
[----:B------:R-:W-:Y:S01]  /*18960*/  F2FP.F16.F32.PACK_AB R199, R199, R50 ;  /* 0x00000032c7c7723e */ /* 0x000fe200000000ff */
[--C-:B------:R-:W-:Y:S01]  /*18970*/  IMAD.MOV.U32 R145, RZ, RZ, R151.reuse ;  /* 0x000000ffff917224 */ /* 0x100fe200078e0097 */
        /* <DEDUP_REMOVED lines=22> */
[----:B------:R-:W-:Y:S01]  /*18ae0*/  MOV R2, 0x3f800000 ;  /* 0x3f80000000027802 */ /* 0x000fe20000000f00 */
        /* <DEDUP_REMOVED lines=112> */
[----:B------:R-:W-:Y:S06]  /*191f0*/  @!P2 BRA `(.L_x_2518) ;  /* 0x0000005400e8a947 */ /* 0x000fec0003800000 */
[----:B------:R-:W-:Y:S01]  /*19200*/  BSSY B1, `(.L_x_2518) ;  /* 0x0000579000017945 */ /* 0x000fe20003800000 */
[----:B------:R-:W-:Y:S01]  /*19210*/  MOV R6, R4 ;  /* 0x0000000400067202 */ /* 0x000fe20000000f00 */
[----:B------:R-:W-:Y:S01]  /*19220*/  IMAD.MOV.U32 R7, RZ, RZ, R5 ;  /* 0x000000ffff077224 */ /* 0x000fe200078e0005 */
[----:B------:R-:W-:Y:S01]  /*19230*/  MOV R10, R214 ;  /* 0x000000d6000a7202 */ /* 0x000fe20000000f00 */
[----:B------:R-:W-:Y:S01]  /*19240*/  IMAD.MOV.U32 R9, RZ, RZ, R219 ;  /* 0x000000ffff097224 */ /* 0x000fe200078e00db */
[----:B------:R-:W-:Y:S01]  /*19250*/  CS2R R150, SRZ ;  /* 0x0000000000967805 */ /* 0x000fe2000001ff00 */
        /* <DEDUP_REMOVED lines=63> */
[----:B------:R-:W-:-:S07]  /*19650*/  CS2R R24, SRZ ;  /* 0x0000000000187805 */ /* 0x000fce000001ff00 */
.L_x_2529:
[----:B------:R-:W-:-:S05]  /*19660*/  VIADD R3, R10, 0x1 ;  /* 0x000000010a037836 */ /* 0x000fca0000000000 */
[----:B------:R-:W-:-:S04]  /*19670*/  ISETP.NE.AND P2, PT, R3, 0x2, PT ;  /* 0x000000020300780c */ /* 0x000fc80003f45270 */
[----:B------:R-:W-:Y:S02]  /*19680*/  SEL R4, RZ, 0x1, P2 ;  /* 0x00000001ff047807 */ /* 0x000fe40001000000 */
[----:B------:R-:W-:Y:S02]  /*19690*/  SEL R214, R3, RZ, P2 ;  /* 0x000000ff03d67207 */ /* 0x000fe40001000000 */
[----:B------:R-:W-:Y:S01]  /*196a0*/  LOP3.LUT R219, R9, R4, RZ, 0x3c, !PT ;  /* 0x0000000409db7212 */ /* 0x000fe200078e3cff */
[----:B------:R-:W-:Y:S06]  /*196b0*/  @!P0 BRA `(.L_x_2519) ;  /* 0x0000000000048947 */ /* 0x000fec0003800000 */
[----:B------:R-:W-:Y:S01]  /*196c0*/  BPT.TRAP 0x1 ;  /* 0x000000040000795c */ /* 0x000fe20000300000 */
.L_x_2519:
[----:B------:R-:W-:Y:S02]  /*196d0*/  LEA R11, R214, R16, 0x3 ;  /* 0x00000010d60b7211 */ /* 0x000fe400078e18ff */
[----:B------:R-:W-:-:S04]  /*196e0*/  SHF.L.U32 R12, R219, 0x1f, RZ ;  /* 0x0000001fdb0c7819 */ /* 0x000fc800000006ff */
[----:B------:R0:W1:Y:S01]  /*196f0*/  SYNCS.PHASECHK.TRANS64.TRYWAIT P2, [R11+URZ+0x38830], R12 ;  /* 0x0388300c0b0075a7 */ /* 0x000062000804017f */
[----:B------:R-:W-:Y:S05]  /*19700*/  @!P0 BRA `(.L_x_2520) ;  /* 0x0000000000048947 */ /* 0x000fea0003800000 */
[----:B------:R-:W-:Y:S01]  /*19710*/  BPT.TRAP 0x1 ;  /* 0x000000040000795c */ /* 0x000fe20000300000 */
.L_x_2520:
[----:B------:R-:W-:Y:S01]  /*19720*/  IMAD R4, R214, 0xa00, R222 ;  /* 0x00000a00d6047824 */ /* 0x000fe200078e02de */
[----:B------:R-:W-:Y:S01]  /*19730*/  BSSY B2, `(.L_x_2521) ;  /* 0x0000006000027945 */ /* 0x000fe20003800000 */
[----:B------:R-:W-:Y:S02]  /*19740*/  IMAD.MOV.U32 R5, RZ, RZ, 0x40000040 ;  /* 0x40000040ff057424 */ /* 0x000fe400078e00ff */
[----:B------:R-:W-:Y:S01]  /*19750*/  VIADD R152, R4, 0x80 ;  /* 0x0000008004987836 */ /* 0x000fe20000000000 */
[----:B-1----:R-:W-:Y:S06]  /*19760*/  @P2 BRA `(.L_x_2522) ;  /* 0x0000000000082947 */ /* 0x002fec0003800000 */
[----:B------:R-:W1:Y:S02]  /*19770*/  SYNCS.PHASECHK.TRANS64.TRYWAIT P2, [R11+URZ+0x38830], R12 ;  /* 0x0388300c0b0075a7 */ /* 0x000e64000804017f */
[----:B-1----:R-:W-:Y:S05]  /*19780*/  @!P2 BRA `(.L_x_2523) ;  /* 0x0000015c0018a947 */ /* 0x002fea0003800000 */
.L_x_2522:
[----:B------:R-:W-:Y:S05]  /*19790*/  BSYNC B2 ;  /* 0x0000000000027941 */ /* 0x000fea0003800000 */
.L_x_2521:
[----:B------:R-:W2:Y:S04]  /*197a0*/  LDL.64 R154, [R1+0x40] ;  /* 0x00004000019a7983 */ /* 0x000ea80000100a00 */
[----:B------:R-:W3:Y:S01]  /*197b0*/  LDL.64 R156, [R1+0x48] ;  /* 0x00004800019c7983 */ /* 0x000ee20000100a00 */
[----:B------:R-:W-:Y:S02]  /*197c0*/  R2UR UR18, R4 ;  /* 0x00000000041272ca */ /* 0x000fe400000e0000 */
[----:B------:R-:W-:Y:S01]  /*197d0*/  R2UR UR19, R5 ;  /* 0x00000000051372ca */ /* 0x000fe200000e0000 */
[----:B------:R-:W-:Y:S01]  /*197e0*/  WARPGROUP.ARRIVE ;  /* 0x00000000000079c5 */ /* 0x000fe20000000000 */
[----:B------:R-:W-:Y:S01]  /*197f0*/  IMAD.MOV.U32 R153, RZ, RZ, 0x40000040 ;  /* 0x40000040ff997424 */ /* 0x000fe200078e00ff */
[----:B------:R-:W-:-:S04]  /*19800*/  R2UR UR6, R152 ;  /* 0x00000000980672ca */ /* 0x000fc800000e0000 */
[----:B------:R-:W-:Y:S02]  /*19810*/  R2UR UR7, R153 ;  /* 0x00000000990772ca */ /* 0x000fe400000e0000 */
[----:B01----:R-:W-:Y:S02]  /*19820*/  IADD3 R12, R4, 0x100, RZ ;  /* 0x00000100040c7810 */ /* 0x003fe40007ffe0ff */
[----:B------:R-:W-:Y:S02]  /*19830*/  MOV R13, 0x40000040 ;  /* 0x40000040000d7802 */ /* 0x000fe40000000f00 */
[----:B------:R-:W-:Y:S02]  /*19840*/  R2UR UR10, R12 ;  /* 0x000000000c0a72ca */ /* 0x000fe400000e0000 */
[----:B------:R-:W-:Y:S01]  /*19850*/  R2UR UR11, R13 ;  /* 0x000000000d0b72ca */ /* 0x000fe200000e0000 */
[----:B------:R-:W-:Y:S02]  /*19860*/  VIADD R20, R4, 0x180 ;  /* 0x0000018004147836 */ /* 0x000fe40000000000 */
[----:B------:R-:W-:-:S03]  /*19870*/  IMAD.MOV.U32 R21, RZ, RZ, 0x40000040 ;  /* 0x40000040ff157424 */ /* 0x000fc600078e00ff */
[----:B------:R-:W-:Y:S02]  /*19880*/  R2UR UR14, R20 ;  /* 0x00000000140e72ca */ /* 0x000fe400000e0000 */
[----:B------:R-:W-:Y:S02]  /*19890*/  R2UR UR15, R21 ;  /* 0x00000000150f72ca */ /* 0x000fe400000e0000 */
[----:B--2---:R-:W-:Y:S02]  /*198a0*/  R2UR UR24, R154 ;  /* 0x000000009a1872ca */ /* 0x004fe400000e0000 */
        /* <DEDUP_REMOVED lines=19> */
[----:B------:R-:W-:Y:S01]  /*199e0*/  VIADD R12, R4, 0x200 ;  /* 0x00000200040c7836 */ /* 0x000fe20000000000 */
[----:B------:R-:W-:Y:S02]  /*199f0*/  WARPGROUP.DEPBAR.LE gsb0, 0x0 ;  /* 0x00008000000079c5 */ /* 0x000fe40000010000 */
[----:B------:R-:W-:-:S06]  /*19a00*/  WARPGROUP.ARRIVE ;  /* 0x00000000000079c5 */ /* 0x000fcc0000000000 */
[----:B------:R-:W-:Y:S01]  /*19a10*/  HGMMA.64x16x16.F32 R160, gdesc[UR12], RZ, !UPT, gsb0 ;  /* 0x002000000ca079f0 */ /* 0x000fe2000c0008ff */
[----:B------:R-:W-:Y:S01]  /*19a20*/  IMAD.MOV.U32 R13, RZ, RZ, 0x40000040 ;  /* 0x40000040ff0d7424 */ /* 0x000fe200078e00ff */
[----:B------:R-:W-:Y:S01]  /*19a30*/  R2UR UR18, R12 ;  /* 0x000000000c1272ca */ /* 0x000fe200000e0000 */
[----:B------:R-:W-:Y:S02]  /*19a40*/  VIADD R152, R4, 0x82 ;  /* 0x0000008204987836 */ /* 0x000fe40000000000 */
[----:B------:R-:W-:Y:S01]  /*19a50*/  IMAD.MOV.U32 R153, RZ, RZ, 0x40000040 ;  /* 0x40000040ff997424 */ /* 0x000fe200078e00ff */
[----:B------:R-:W-:Y:S02]  /*19a60*/  R2UR UR19, R13 ;  /* 0x000000000d1372ca */ /* 0x000fe400000e0000 */
[----:B------:R-:W-:Y:S02]  /*19a70*/  R2UR UR22, R152 ;  /* 0x00000000981672ca */ /* 0x000fe400000e0000 */
[----:B------:R-:W-:Y:S01]  /*19a80*/  R2UR UR23, R153 ;  /* 0x00000000991772ca */ /* 0x000fe200000e0000 */
[----:B------:R-:W-:Y:S01]  /*19a90*/  UMOV UR16, UR20 ;  /* 0x0000001400107c82 */ /* 0x000fe20008000000 */
[----:B------:R-:W-:Y:S01]  /*19aa0*/  UMOV UR17, UR21 ;  /* 0x0000001500117c82 */ /* 0x000fe20008000000 */
[----:B------:R-:W-:-:S02]  /*19ab0*/  WARPGROUP.DEPBAR.LE gsb0, 0x0 ;  /* 0x00008000000079c5 */ /* 0x000fc40000010000 */
[----:B------:R-:W-:Y:S01]  /*19ac0*/  IMAD.MOV.U32 R21, RZ, RZ, 0x40000040 ;  /* 0x40000040ff157424 */ /* 0x000fe200078e00ff */
[----:B--2---:R-:W-:Y:S02]  /*19ad0*/  R2UR UR26, R154 ;  /* 0x000000009a1a72ca */ /* 0x004fe400000e0000 */
[----:B------:R-:W-:Y:S02]  /*19ae0*/  R2UR UR27, R155 ;  /* 0x000000009b1b72ca */ /* 0x000fe400000e0000 */
[----:B------:R-:W-:-:S06]  /*19af0*/  WARPGROUP.ARRIVE ;  /* 0x00000000000079c5 */ /* 0x000fcc0000000000 */
[----:B------:R-:W-:Y:S01]  /*19b00*/  HGMMA.64x16x16.F32 R152, gdesc[UR16], RZ, !UPT, gsb0 ;  /* 0x00200000109879f0 */ /* 0x000fe2000c0008ff */
[----:B------:R-:W-:Y:S02]  /*19b10*/  IADD3 R20, R4, 0x2, RZ ;  /* 0x0000000204147810 */ /* 0x000fe40007ffe0ff */
[----:B------:R-:W-:Y:S02]  /*19b20*/  R2UR UR7, R21 ;  /* 0x00000000150772ca */ /* 0x000fe400000e0000 */
[----:B------:R-:W-:Y:S01]  /*19b30*/  R2UR UR6, R20 ;  /* 0x00000000140672ca */ /* 0x000fe200000e0000 */
[----:B------:R-:W-:Y:S01]  /*19b40*/  UMOV UR4, UR24 ;  /* 0x0000001800047c82 */ /* 0x000fe20008000000 */
[----:B------:R-:W-:Y:S01]  /*19b50*/  UMOV UR5, UR25 ;  /* 0x0000001900057c82 */ /* 0x000fe20008000000 */
[----:B------:R-:W-:Y:S01]  /*19b60*/  UMOV UR20, UR24 ;  /* 0x0000001800147c82 */ /* 0x000fe20008000000 */
[----:B------:R-:W-:Y:S01]  /*19b70*/  UMOV UR21, UR25 ;  /* 0x0000001900157c82 */ /* 0x000fe20008000000 */
[----:B------:R-:W-:-:S02]  /*19b80*/  IADD3 R12, R4, 0x102, RZ ;  /* 0x00000102040c7810 */ /* 0x000fc40007ffe0ff */
[----:B------:R-:W-:Y:S01]  /*19b90*/  MOV R13, 0x40000040 ;  /* 0x40000040000d7802 */ /* 0x000fe20000000f00 */
[----:B------:R-:W-:Y:S01]  /*19ba0*/  UMOV UR8, UR24 ;  /* 0x0000001800087c82 */ /* 0x000fe20008000000 */
[----:B------:R-:W-:Y:S02]  /*19bb0*/  WARPGROUP.DEPBAR.LE gsb0, 0x0 ;  /* 0x00008000000079c5 */ /* 0x000fe40000010000 */
[----:B------:R-:W-:Y:S01]  /*19bc0*/  WARPGROUP.ARRIVE ;  /* 0x00000000000079c5 */ /* 0x000fe20000000000 */
[----:B------:R-:W-:Y:S01]  /*19bd0*/  UMOV UR9, UR25 ;  /* 0x0000001900097c82 */ /* 0x000fe20008000000 */
[----:B------:R-:W-:Y:S01]  /*19be0*/  UMOV UR12, UR24 ;  /* 0x00000018000c7c82 */ /* 0x000fe20008000000 */
[----:B------:R-:W-:Y:S01]  /*19bf0*/  UMOV UR13, UR25 ;  /* 0x00000019000d7c82 */ /* 0x000fe20008000000 */
[----:B------:R-:W-:Y:S01]  /*19c00*/  UMOV UR16, UR24 ;  /* 0x0000001800107c82 */ /* 0x000fe20008000000 */
[----:B------:R-:W-:Y:S01]  /*19c10*/  UMOV UR17, UR25 ;  /* 0x0000001900117c82 */ /* 0x000fe20008000000 */
[----:B------:R-:W-:Y:S01]  /*19c20*/  HGMMA.64x16x16.F32 R184, gdesc[UR4], R184, gsb0 ;  /* 0x0020000004b879f0 */ /* 0x000fe200080008b8 */
[----:B------:R-:W2:Y:S02]  /*19c30*/  LDL.64 R20, [R1+0x30] ;  /* 0x0000300001147983 */ /* 0x000ea40000100a00 */
        /* <DEDUP_REMOVED lines=9> */
[----:B------:R-:W-:Y:S01]  /*19cd0*/  IMAD.MOV.U32 R13, RZ, RZ, 0x40000040 ;  /* 0x40000040ff0d7424 */ /* 0x000fe200078e00ff */
[----:B------:R-:W-:-:S04]  /*19ce0*/  R2UR UR14, R12 ;  /* 0x000000000c0e72ca */ /* 0x000fc800000e0000 */
        /* <DEDUP_REMOVED lines=53> */
[----:B--2---:R-:W-:Y:S02]  /*1a040*/  R2UR UR24, R20 ;  /* 0x00000000141872ca */ /* 0x004fe400000e0000 */
[----:B------:R-:W-:Y:S02]  /*1a050*/  R2UR UR25, R21 ;  /* 0x00000000151972ca */ /* 0x000fe400000e0000 */
[----:B------:R-:W2:Y:S01]  /*1a060*/  LDL.64 R20, [R1+0x28] ;  /* 0x0000280001147983 */ /* 0x000ea20000100a00 */
[----:B------:R-:W-:-:S02]  /*1a070*/  WARPGROUP.DEPBAR.LE gsb0, 0x0 ;  /* 0x00008000000079c5 */ /* 0x000fc40000010000 */
[----:B------:R-:W-:-:S06]  /*1a080*/  WARPGROUP.ARRIVE ;  /* 0x00000000000079c5 */ /* 0x000fcc0000000000 */
        /* <DEDUP_REMOVED lines=142> */
[----:B--2---:R-:W-:Y:S02]  /*1a970*/  R2UR UR26, R20 ;  /* 0x00000000141a72ca */ /* 0x004fe400000e0000 */
[----:B------:R-:W-:Y:S02]  /*1a980*/  R2UR UR27, R21 ;  /* 0x00000000151b72ca */ /* 0x000fe400000e0000 */
[----:B------:R-:W2:Y:S01]  /*1a990*/  LDL.64 R20, [R1+0x10] ;  /* 0x0000100001147983 */ /* 0x000ea20000100a00 */
[----:B------:R-:W-:Y:S01]  /*1a9a0*/  IMAD.MOV.U32 R13, RZ, RZ, 0x40000040 ;  /* 0x40000040ff0d7424 */ /* 0x000fe200078e00ff */
[----:B------:R-:W-:-:S04]  /*1a9b0*/  IADD3 R12, R4, 0x284, RZ ;  /* 0x00000284040c7810 */ /* 0x000fc80007ffe0ff */
[----:B------:R-:W-:Y:S02]  /*1a9c0*/  R2UR UR6, R12 ;  /* 0x000000000c0672ca */ /* 0x000fe400000e0000 */
[----:B------:R-:W-:Y:S01]  /*1a9d0*/  R2UR UR7, R13 ;  /* 0x000000000d0772ca */ /* 0x000fe200000e0000 */
[----:B------:R-:W-:Y:S02]  /*1a9e0*/  UMOV UR4, UR26 ;  /* 0x0000001a00047c82 */ /* 0x000fe40008000000 */
[----:B------:R-:W-:Y:S01]  /*1a9f0*/  UMOV UR5, UR27 ;  /* 0x0000001b00057c82 */ /* 0x000fe20008000000 */
[----:B------:R-:W-:Y:S02]  /*1aa00*/  WARPGROUP.DEPBAR.LE gsb0, 0x0 ;  /* 0x00008000000079c5 */ /* 0x000fe40000010000 */
[----:B------:R-:W-:-:S07]  /*1aa10*/  WARPGROUP.ARRIVE ;  /* 0x00000000000079c5 */ /* 0x000fce0000000000 */
        /* <DEDUP_REMOVED lines=40> */
[----:B------:R-:W-:Y:S02]  /*1aca0*/  VIADD R12, R4, 0x286 ;  /* 0x00000286040c7836 */ /* 0x000fe40000000000 */
[----:B------:R-:W-:-:S03]  /*1acb0*/  IMAD.MOV.U32 R13, RZ, RZ, 0x40000040 ;  /* 0x40000040ff0d7424 */ /* 0x000fc600078e00ff */
[----:B------:R-:W-:Y:S02]  /*1acc0*/  R2UR UR6, R12 ;  /* 0x000000000c0672ca */ /* 0x000fe400000e0000 */
[----:B------:R-:W-:Y:S01]  /*1acd0*/  R2UR UR7, R13 ;  /* 0x000000000d0772ca */ /* 0x000fe200000e0000 */
[----:B------:R-:W-:Y:S02]  /*1ace0*/  UMOV UR4, UR24 ;  /* 0x0000001800047c82 */ /* 0x000fe40008000000 */
[----:B------:R-:W-:Y:S01]  /*1acf0*/  UMOV UR5, UR25 ;  /* 0x0000001900057c82 */ /* 0x000fe20008000000 */
[----:B------:R-:W-:Y:S02]  /*1ad00*/  WARPGROUP.DEPBAR.LE gsb0, 0x0 ;  /* 0x00008000000079c5 */ /* 0x000fe40000010000 */
[----:B------:R-:W-:-:S07]  /*1ad10*/  WARPGROUP.ARRIVE ;  /* 0x00000000000079c5 */ /* 0x000fce0000000000 */
        /* <DEDUP_REMOVED lines=41> */
[----:B------:R-:W2:Y:S01]  /*1afb0*/  LDL.64 R20, [R1] ;  /* 0x0000000001147983 */ /* 0x000ea20000100a00 */
[----:B------:R-:W-:Y:S02]  /*1afc0*/  R2UR UR6, R12 ;  /* 0x000000000c0672ca */ /* 0x000fe400000e0000 */
[----:B------:R-:W-:-:S06]  /*1afd0*/  R2UR UR7, R13 ;  /* 0x000000000d0772ca */ /* 0x000fcc00000e0000 */
[----:B------:R-:W-:Y:S02]  /*1afe0*/  UMOV UR4, UR26 ;  /* 0x0000001a00047c82 */ /* 0x000fe40008000000 */
[----:B------:R-:W-:Y:S01]  /*1aff0*/  UMOV UR5, UR27 ;  /* 0x0000001b00057c82 */ /* 0x000fe20008000000 */
[----:B------:R-:W-:Y:S02]  /*1b000*/  WARPGROUP.DEPBAR.LE gsb0, 0x0 ;  /* 0x00008000000079c5 */ /* 0x000fe40000010000 */
        /* <DEDUP_REMOVED lines=41> */
[----:B------:R-:W-:Y:S02]  /*1b2a0*/  R2UR UR7, R13 ;  /* 0x000000000d0772ca */ /* 0x000fe400000e0000 */
[----:B--2---:R-:W-:Y:S02]  /*1b2b0*/  R2UR UR24, R20 ;  /* 0x00000000141872ca */ /* 0x004fe400000e0000 */
[----:B------:R-:W-:-:S11]  /*1b2c0*/  R2UR UR25, R21 ;  /* 0x00000000151972ca */ /* 0x000fd600000e0000 */
        /* <DEDUP_REMOVED lines=442> */
.L_x_2524:
[----:B------:R-:W-:Y:S01]  /*1ce70*/  SHF.L.U32 R0, R9, 0x1f, RZ ;  /* 0x0000001f09007819 */ /* 0x000fe200000006ff */
[----:B------:R-:W-:-:S04]  /*1ce80*/  IMAD R9, R10, 0x8, R16 ;  /* 0x000000080a097824 */ /* 0x000fc800078e0210 */
[----:B------:R0:W1:Y:S01]  /*1ce90*/  SYNCS.PHASECHK.TRANS64.TRYWAIT P2, [R9+URZ+0x38850], R0 ;  /* 0x03885000090075a7 */ /* 0x000062000804017f */
[----:B------:R-:W-:Y:S05]  /*1cea0*/  @!P0 BRA `(.L_x_2525) ;  /* 0x0000000000048947 */ /* 0x000fea0003800000 */
[----:B------:R-:W-:Y:S01]  /*1ceb0*/  BPT.TRAP 0x1 ;  /* 0x000000040000795c */ /* 0x000fe20000300000 */
.L_x_2525:
[----:B------:R-:W-:Y:S04]  /*1cec0*/  BSSY B2, `(.L_x_2526) ;  /* 0x0000004000027945 */ /* 0x000fe80003800000 */
[----:B-1----:R-:W-:Y:S05]  /*1ced0*/  @P2 BRA `(.L_x_2527) ;  /* 0x0000000000082947 */ /* 0x002fea0003800000 */
[----:B------:R-:W1:Y:S02]  /*1cee0*/  SYNCS.PHASECHK.TRANS64.TRYWAIT P2, [R9+URZ+0x38850], R0 ;  /* 0x03885000090075a7 */ /* 0x000e64000804017f */
[----:B-1----:R-:W-:Y:S05]  /*1cef0*/  @!P2 BRA `(.L_x_2528) ;  /* 0x000001240050a947 */ /* 0x002fea0003800000 */
.L_x_2527:
[----:B------:R-:W-:Y:S05]  /*1cf00*/  BSYNC B2 ;  /* 0x0000000000027941 */ /* 0x000fea0003800000 */
.L_x_2526:
[----:B01----:R-:W-:Y:S01]  /*1cf10*/  VIADD R0, R16, 0x400 ;  /* 0x0000040010007836 */ /* 0x003fe20000000000 */
[----:B------:R-:W2:Y:S01]  /*1cf20*/  LDL R226, [R1+0x68] ;  /* 0x0000680001e27983 */ /* 0x000ea20000100800 */
[----:B------:R-:W-:Y:S01]  /*1cf30*/  MOV R3, 0x40000040 ;  /* 0x4000004000037802 */ /* 0x000fe20000000f00 */
[----:B------:R-:W-:Y:S02]  /*1cf40*/  WARPGROUP.ARRIVE ;  /* 0x00000000000079c5 */ /* 0x000fe40000000000 */
[----:B------:R-:W-:Y:S02]  /*1cf50*/  SHF.R.U32.HI R0, RZ, 0x4, R0 ;  /* 0x00000004ff007819 */ /* 0x000fe40000011600 */
[----:B------:R-:W-:Y:S02]  /*1cf60*/  R2UR UR7, R3 ;  /* 0x00000000030772ca */ /* 0x000fe400000e0000 */
[----:B------:R-:W-:-:S04]  /*1cf70*/  LOP3.LUT R0, R0, 0x3fff, RZ, 0xc0, !PT ;  /* 0x00003fff00007812 */ /* 0x000fc800078ec0ff */
[----:B------:R-:W-:-:S05]  /*1cf80*/  LOP3.LUT R0, R0, 0x2800000, RZ, 0xfc, !PT ;  /* 0x0280000000007812 */ /* 0x000fca00078efcff */
[----:B------:R-:W-:-:S05]  /*1cf90*/  IMAD R2, R10, 0xa00, R0 ;  /* 0x00000a000a027824 */ /* 0x000fca00078e0200 */
[----:B------:R-:W-:-:S13]  /*1cfa0*/  R2UR UR6, R2 ;  /* 0x00000000020672ca */ /* 0x000fda00000e0000 */
[----:B------:R-:W-:Y:S01]  /*1cfb0*/  HGMMA.64x256x16.F32 R24, R208, gdesc[UR4].tnspB, R24, gsb0 ;  /* 0x43e00004d0187df0 */ /* 0x000fe20008000818 */
[----:B------:R-:W-:Y:S02]  /*1cfc0*/  VIADD R4, R2, 0x80 ;  /* 0x0000008002047836 */ /* 0x000fe40000000000 */
[----:B------:R-:W-:-:S03]  /*1cfd0*/  IMAD.MOV.U32 R5, RZ, RZ, 0x40000040 ;  /* 0x40000040ff057424 */ /* 0x000fc600078e00ff */
[----:B------:R-:W-:Y:S02]  /*1cfe0*/  R2UR UR6, R4 ;  /* 0x00000000040672ca */ /* 0x000fe400000e0000 */
[----:B------:R-:W-:Y:S01]  /*1cff0*/  R2UR UR7, R5 ;  /* 0x00000000050772ca */ /* 0x000fe200000e0000 */
[----:B------:R-:W-:Y:S01]  /*1d000*/  IMAD.MOV.U32 R5, RZ, RZ, 0x40000040 ;  /* 0x40000040ff057424 */ /* 0x000fe200078e00ff */
[----:B------:R-:W-:Y:S01]  /*1d010*/  IADD3 R4, R2, 0x100, RZ ;  /* 0x0000010002047810 */ /* 0x000fe20007ffe0ff */
[----:B------:R-:W-:Y:S02]  /*1d020*/  WARPGROUP.DEPBAR.LE gsb0, 0x0 ;  /* 0x00008000000079c5 */ /* 0x000fe40000010000 */
[----:B------:R-:W-:Y:S01]  /*1d030*/  WARPGROUP.ARRIVE ;  /* 0x00000000000079c5 */ /* 0x000fe20000000000 */
[----:B------:R-:W3:Y:S01]  /*1d040*/  LDL R211, [R1+0x64] ;  /* 0x0000640001d37983 */ /* 0x000ee20000100800 */
[----:B------:R-:W-:Y:S02]  /*1d050*/  IMAD.MOV.U32 R3, RZ, RZ, 0x40000040 ;  /* 0x40000040ff037424 */ /* 0x000fe400078e00ff */
[----:B------:R-:W-:Y:S01]  /*1d060*/  FMUL.FTZ R21, R185, UR39 ;  /* 0x00000027b9157c20 */ /* 0x000fe20008410000 */
[----:B------:R-:W-:Y:S01]  /*1d070*/  FMUL.FTZ R185, R189, UR39 ;  /* 0x00000027bdb97c20 */ /* 0x000fe20008410000 */
[----:B------:R-:W-:-:S09]  /*1d080*/  FMUL.FTZ R176, R176, UR39 ;  /* 0x00000027b0b07c20 */ /* 0x000fd20008410000 */
[----:B------:R-:W-:Y:S01]  /*1d090*/  HGMMA.64x256x16.F32 R24, R204, gdesc[UR4].tnspB, R24, gsb0 ;  /* 0x43e00004cc187df0 */ /* 0x000fe20008000818 */
[----:B------:R-:W-:Y:S01]  /*1d0a0*/  R2UR UR6, R4 ;  /* 0x00000000040672ca */ /* 0x000fe200000e0000 */
[----:B------:R-:W-:Y:S01]  /*1d0b0*/  VIADD R4, R2, 0x180 ;  /* 0x0000018002047836 */ /* 0x000fe20000000000 */
[----:B------:R-:W-:Y:S01]  /*1d0c0*/  R2UR UR7, R5 ;  /* 0x00000000050772ca */ /* 0x000fe200000e0000 */
[----:B------:R-:W-:Y:S01]  /*1d0d0*/  MUFU.TANH R21, R21 ;  /* 0x0000001500157308 */ /* 0x000fe20000002400 */
[----:B------:R-:W-:Y:S01]  /*1d0e0*/  MOV R5, 0x40000040 ;  /* 0x4000004000057802 */ /* 0x000fe20000000f00 */
        /* <DEDUP_REMOVED lines=17> */
[----:B------:R-:W-:-:S02]  /*1d200*/  VIADD R2, R2, 0x200 ;  /* 0x0000020002027836 */ /* 0x000fc40000000000 */
        /* <DEDUP_REMOVED lines=14> */
[----:B------:R-:W-:Y:S01]  /*1d2f0*/  @!P1 VIADD R11, R11, 0x38840 ;  /* 0x000388400b0b9836 */ /* 0x000fe20000000000 */
[----:B------:R-:W-:-:S04]  /*1d300*/  @!P1 IADD3 R9, R9, 0x38860, RZ ;  /* 0x0003886009099810 */ /* 0x000fc80007ffe0ff */
[----:B------:R-:W-:Y:S01]  /*1d310*/  @!P1 PRMT R11, RZ, 0x654, R11 ;  /* 0x00000654ff0b9816 */ /* 0x000fe2000000000b */
        /* <DEDUP_REMOVED lines=24> */
[----:B------:R-:W-:Y:S01]  /*1d4a0*/  R2UR UR6, R4 ;  /* 0x00000000040672ca */ /* 0x000fe200000e0000 */
[----:B------:R-:W-:Y:S01]  /*1d4b0*/  FMUL.FTZ R4, R190, UR39 ;  /* 0x00000027be047c20 */ /* 0x000fe20008410000 */
[----:B------:R-:W-:Y:S01]  /*1d4c0*/  R2UR UR7, R5 ;  /* 0x00000000050772ca */ /* 0x000fe200000e0000 */
[----:B------:R-:W-:Y:S01]  /*1d4d0*/  FMUL.FTZ R5, R184, UR39 ;  /* 0x00000027b8057c20 */ /* 0x000fe20008410000 */
[----:B------:R-:W-:-:S03]  /*1d4e0*/  FMUL.FTZ R184, R188, UR39 ;  /* 0x00000027bcb87c20 */ /* 0x000fc60008410000 */
[----:B------:R-:W-:Y:S08]  /*1d4f0*/  MUFU.TANH R4, R4 ;  /* 0x0000000400047308 */ /* 0x000ff00000002400 */
[----:B------:R-:W0:Y:S08]  /*1d500*/  MUFU.TANH R5, R5 ;  /* 0x0000000500057308 */ /* 0x000e300000002400 */
[----:B------:R-:W1:Y:S01]  /*1d510*/  MUFU.TANH R184, R184 ;  /* 0x000000b800b87308 */ /* 0x000e620000002400 */
[----:B------:R-:W-:-:S02]  /*1d520*/  WARPGROUP.DEPBAR.LE gsb0, 0x0 ;  /* 0x00008000000079c5 */ /* 0x000fc40000010000 */
[----:B------:R-:W-:-:S06]  /*1d530*/  WARPGROUP.ARRIVE ;  /* 0x00000000000079c5 */ /* 0x000fcc0000000000 */
[----:B------:R-:W-:Y:S01]  /*1d540*/  HGMMA.64x256x16.F32 R24, R196, gdesc[UR4].tnspB, R24, gsb0 ;  /* 0x43e00004c4187df0 */ /* 0x000fe20008000818 */
[----:B------:R-:W-:Y:S02]  /*1d550*/  R2UR UR7, R3 ;  /* 0x00000000030772ca */ /* 0x000fe400000e0000 */
[----:B------:R-:W-:Y:S02]  /*1d560*/  SHF.L.U32 R3, R225, 0x7, RZ ;  /* 0x00000007e1037819 */ /* 0x000fe400000006ff */
[----:B------:R-:W-:Y:S01]  /*1d570*/  R2UR UR6, R2 ;  /* 0x00000000020672ca */ /* 0x000fe200000e0000 */
[----:B------:R-:W-:Y:S02]  /*1d580*/  FMUL.FTZ R2, R187, UR39 ;  /* 0x00000027bb027c20 */ /* 0x000fe40008410000 */
[----:B------:R-:W-:-:S04]  /*1d590*/  IMAD R3, R8, -0x50, R3 ;  /* 0xffffffb008037824 */ /* 0x000fc800078e0203 */
[----:B------:R-:W-:Y:S01]  /*1d5a0*/  MUFU.TANH R2, R2 ;  /* 0x0000000200027308 */ /* 0x000fe20000002400 */
[----:B------:R-:W-:-:S05]  /*1d5b0*/  IADD3 R3, R3, 0x1, R227 ;  /* 0x0000000103037810 */ /* 0x000fca0007ffe0e3 */
[----:B------:R-:W-:-:S04]  /*1d5c0*/  IMAD.IADD R3, R3, 0x1, -R224 ;  /* 0x0000000103037824 */ /* 0x000fc800078e0ae0 */
[----:B---3--:R-:W-:-:S04]  /*1d5d0*/  IMAD R3, R211, -0x2, R3 ;  /* 0xfffffffed3037824 */ /* 0x008fc800078e0203 */
[----:B--2---:R-:W-:-:S05]  /*1d5e0*/  IMAD.IADD R3, R226, 0x1, R3 ;  /* 0x00000001e2037824 */ /* 0x004fca00078e0203 */
[C---:B------:R-:W-:Y:S02]  /*1d5f0*/  ISETP.GT.AND P2, PT, R3.reuse, RZ, PT ;  /* 0x000000ff0300720c */ /* 0x040fe40003f44270 */
[----:B------:R-:W-:Y:S02]  /*1d600*/  ISETP.GT.AND P3, PT, R3, 0x1, PT ;  /* 0x000000010300780c */ /* 0x000fe40003f64270 */
[----:B0-----:R-:W-:Y:S02]  /*1d610*/  FSEL R160, R5, -INF , P2 ;  /* 0xff80000005a07808 */ /* 0x001fe40001000000 */
[----:B------:R-:W-:Y:S01]  /*1d620*/  ISETP.GT.AND P2, PT, R3, 0x8, PT ;  /* 0x000000080300780c */ /* 0x000fe20003f44270 */
[----:B------:R1:W0:Y:S01]  /*1d630*/  MUFU.TANH R5, R168 ;  /* 0x000000a800057308 */ /* 0x0002220000002400 */
[----:B------:R-:W-:Y:S02]  /*1d640*/  FSEL R21, R21, -INF , P3 ;  /* 0xff80000015157808 */ /* 0x000fe40001800000 */
[----:B------:R-:W-:-:S02]  /*1d650*/  FMNMX.FTZ R169, R160, R7, !PT ;  /* 0x00000007a0a97209 */ /* 0x000fc40007810000 */
[----:B------:R-:W-:Y:S02]  /*1d660*/  ISETP.GT.AND P3, PT, R3, 0x9, PT ;  /* 0x000000090300780c */ /* 0x000fe40003f64270 */
[----:B------:R-:W-:Y:S02]  /*1d670*/  FMNMX.FTZ R169, R21, R169, !PT ;  /* 0x000000a915a97209 */ /* 0x000fe40007810000 */
[----:B-1----:R-:W-:Y:S02]  /*1d680*/  FSEL R168, R184, -INF , P2 ;  /* 0xff800000b8a87808 */ /* 0x002fe40001000000 */
[----:B------:R1:W2:Y:S01]  /*1d690*/  MUFU.TANH R184, R161 ;  /* 0x000000a100b87308 */ /* 0x0002a20000002400 */
[----:B------:R-:W-:Y:S02]  /*1d6a0*/  ISETP.GT.AND P2, PT, R3, 0x10, PT ;  /* 0x000000100300780c */ /* 0x000fe40003f44270 */
[----:B------:R-:W-:Y:S02]  /*1d6b0*/  FMNMX.FTZ R172, R168, R169, !PT ;  /* 0x000000a9a8ac7209 */ /* 0x000fe40007810000 */
[----:B------:R-:W-:-:S02]  /*1d6c0*/  FSEL R169, R176, -INF , P2 ;  /* 0xff800000b0a97808 */ /* 0x000fc40001000000 */
[----:B------:R-:W-:Y:S02]  /*1d6d0*/  ISETP.GT.AND P2, PT, R3, 0x18, PT ;  /* 0x000000180300780c */ /* 0x000fe40003f44270 */
[----:B-1----:R-:W-:Y:S01]  /*1d6e0*/  FSEL R161, R185, -INF , P3 ;  /* 0xff800000b9a17808 */ /* 0x002fe20001800000 */
[----:B------:R-:W-:Y:S01]  /*1d6f0*/  FMUL.FTZ R185, R164, UR39 ;  /* 0x00000027a4b97c20 */ /* 0x000fe20008410000 */
[----:B------:R-:W-:Y:S02]  /*1d700*/  ISETP.GT.AND P3, PT, R3, 0x11, PT ;  /* 0x000000110300780c */ /* 0x000fe40003f64270 */
[----:B------:R-:W-:Y:S02]  /*1d710*/  FMNMX.FTZ R172, R161, R172, !PT ;  /* 0x000000aca1ac7209 */ /* 0x000fe40007810000 */
[----:B------:R-:W-:Y:S01]  /*1d720*/  FSEL R164, R177, -INF , P3 ;  /* 0xff800000b1a47808 */ /* 0x000fe20001800000 */
[----:B------:R-:W1:Y:S01]  /*1d730*/  MUFU.TANH R185, R185 ;  /* 0x000000b900b97308 */ /* 0x000e620000002400 */
[----:B------:R-:W-:-:S02]  /*1d740*/  FMNMX.FTZ R172, R169, R172, !PT ;  /* 0x000000aca9ac7209 */ /* 0x000fc40007810000 */
[----:B------:R-:W-:Y:S02]  /*1d750*/  ISETP.GT.AND P3, PT, R3, 0x19, PT ;  /* 0x000000190300780c */ /* 0x000fe40003f64270 */
[----:B------:R-:W-:Y:S02]  /*1d760*/  FSEL R165, R179, -INF , P2 ;  /* 0xff800000b3a57808 */ /* 0x000fe40001000000 */
[----:B------:R-:W-:Y:S01]  /*1d770*/  FMNMX.FTZ R176, R164, R172, !PT ;  /* 0x000000aca4b07209 */ /* 0x000fe20007810000 */
[----:B------:R3:W4:Y:S01]  /*1d780*/  MUFU.TANH R179, R173 ;  /* 0x000000ad00b37308 */ /* 0x0007220000002400 */
[----:B------:R-:W-:Y:S02]  /*1d790*/  ISETP.GT.AND P2, PT, R3, 0x20, PT ;  /* 0x000000200300780c */ /* 0x000fe40003f44270 */
[----:B------:R-:W-:Y:S02]  /*1d7a0*/  FSEL R172, R178, -INF , P3 ;  /* 0xff800000b2ac7808 */ /* 0x000fe40001800000 */
[----:B------:R-:W-:-:S02]  /*1d7b0*/  FMNMX.FTZ R176, R165, R176, !PT ;  /* 0x000000b0a5b07209 */ /* 0x000fc40007810000 */
[C---:B------:R-:W-:Y:S02]  /*1d7c0*/  ISETP.GT.AND P3, PT, R3.reuse, 0x21, PT ;  /* 0x000000210300780c */ /* 0x040fe40003f64270 */
[----:B---3--:R-:W-:Y:S02]  /*1d7d0*/  FSEL R173, R180, -INF , P2 ;  /* 0xff800000b4ad7808 */ /* 0x008fe40001000000 */
[----:B------:R-:W-:Y:S01]  /*1d7e0*/  FMNMX.FTZ R176, R172, R176, !PT ;  /* 0x000000b0acb07209 */ /* 0x000fe20007810000 */
[----:B------:R3:W5:Y:S01]  /*1d7f0*/  MUFU.TANH R180, R152 ;  /* 0x0000009800b47308 */ /* 0x0007620000002400 */
[----:B------:R-:W-:Y:S02]  /*1d800*/  ISETP.GT.AND P2, PT, R3, 0x28, PT ;  /* 0x000000280300780c */ /* 0x000fe40003f44270 */
[----:B------:R-:W-:Y:S02]  /*1d810*/  FMNMX.FTZ R176, R173, R176, !PT ;  /* 0x000000b0adb07209 */ /* 0x000fe40007810000 */
[----:B---3--:R-:W-:Y:S01]  /*1d820*/  FSEL R152, R181, -INF , P3 ;  /* 0xff800000b5987808 */ /* 0x008fe20001800000 */
[----:B------:R-:W-:Y:S01]  /*1d830*/  FMUL.FTZ R181, R153, UR39 ;  /* 0x0000002799b57c20 */ /* 0x000fe20008410000 */
[----:B------:R-:W-:-:S02]  /*1d840*/  ISETP.GT.AND P3, PT, R3, 0x29, PT ;  /* 0x000000290300780c */ /* 0x000fc40003f64270 */
[----:B------:R-:W-:Y:S01]  /*1d850*/  FSEL R153, R182, -INF , P2 ;  /* 0xff800000b6997808 */ /* 0x000fe20001000000 */
[----:B------:R-:W-:Y:S01]  /*1d860*/  FMUL.FTZ R182, R156, UR39 ;  /* 0x000000279cb67c20 */ /* 0x000fe20008410000 */
[----:B------:R-:W-:Y:S01]  /*1d870*/  FMNMX.FTZ R177, R152, R176, !PT ;  /* 0x000000b098b17209 */ /* 0x000fe20007810000 */
[----:B------:R-:W3:Y:S01]  /*1d880*/  MUFU.TANH R181, R181 ;  /* 0x000000b500b57308 */ /* 0x000ee20000002400 */
[----:B------:R-:W-:Y:S02]  /*1d890*/  ISETP.GT.AND P2, PT, R3, 0x30, PT ;  /* 0x000000300300780c */ /* 0x000fe40003f44270 */
[----:B------:R-:W-:Y:S02]  /*1d8a0*/  FSEL R176, R186, -INF , P3 ;  /* 0xff800000bab07808 */ /* 0x000fe40001800000 */
[----:B------:R-:W-:Y:S02]  /*1d8b0*/  FMNMX.FTZ R178, R153, R177, !PT ;  /* 0x000000b199b27209 */ /* 0x000fe40007810000 */
[----:B------:R-:W-:Y:S01]  /*1d8c0*/  ISETP.GT.AND P3, PT, R3, 0x31, PT ;  /* 0x000000310300780c */ /* 0x000fe20003f64270 */
[----:B------:R-:W3:Y:S01]  /*1d8d0*/  MUFU.TANH R182, R182 ;  /* 0x000000b600b67308 */ /* 0x000ee20000002400 */
[----:B0-----:R-:W-:Y:S01]  /*1d8e0*/  FSEL R177, R5, -INF , P2 ;  /* 0xff80000005b17808 */ /* 0x001fe20001000000 */
[----:B------:R-:W-:Y:S01]  /*1d8f0*/  FMUL.FTZ R5, R157, UR39 ;  /* 0x000000279d057c20 */ /* 0x000fe20008410000 */
[----:B------:R-:W-:-:S02]  /*1d900*/  FMNMX.FTZ R178, R176, R178, !PT ;  /* 0x000000b2b0b27209 */ /* 0x000fc40007810000 */
[----:B------:R-:W-:Y:S02]  /*1d910*/  ISETP.GT.AND P2, PT, R3, 0x38, PT ;  /* 0x000000380300780c */ /* 0x000fe40003f44270 */
[----:B--2---:R-:W-:Y:S01]  /*1d920*/  FSEL R156, R184, -INF , P3 ;  /* 0xff800000b89c7808 */ /* 0x004fe20001800000 */
[----:B------:R-:W0:Y:S01]  /*1d930*/  MUFU.TANH R5, R5 ;  /* 0x0000000500057308 */ /* 0x000e220000002400 */
[----:B------:R-:W-:Y:S02]  /*1d940*/  FMNMX.FTZ R178, R177, R178, !PT ;  /* 0x000000b2b1b27209 */ /* 0x000fe40007810000 */
[----:B------:R-:W-:Y:S02]  /*1d950*/  ISETP.GT.AND P3, PT, R3, 0x39, PT ;  /* 0x000000390300780c */ /* 0x000fe40003f64270 */
[----:B-1----:R-:W-:Y:S02]  /*1d960*/  FSEL R157, R185, -INF , P2 ;  /* 0xff800000b99d7808 */ /* 0x002fe40001000000 */
[----:B------:R-:W-:-:S02]  /*1d970*/  FMNMX.FTZ R184, R156, R178, !PT ;  /* 0x000000b29cb87209 */ /* 0x000fc40007810000 */
[----:B------:R-:W-:Y:S02]  /*1d980*/  ISETP.GT.AND P2, PT, R3, 0x40, PT ;  /* 0x000000400300780c */ /* 0x000fe40003f44270 */
[----:B----4-:R-:W-:Y:S01]  /*1d990*/  FSEL R178, R179, -INF , P3 ;  /* 0xff800000b3b27808 */ /* 0x010fe20001800000 */
[----:B------:R-:W-:Y:S01]  /*1d9a0*/  FMUL.FTZ R179, R183, UR39 ;  /* 0x00000027b7b37c20 */ /* 0x000fe20008410000 */
[----:B------:R-:W-:Y:S01]  /*1d9b0*/  FMNMX.FTZ R184, R157, R184, !PT ;  /* 0x000000b89db87209 */ /* 0x000fe20007810000 */
[----:B------:R-:W-:Y:S01]  /*1d9c0*/  FMUL.FTZ R183, R170, UR39 ;  /* 0x00000027aab77c20 */ /* 0x000fe20008410000 */
[----:B------:R-:W-:Y:S02]  /*1d9d0*/  ISETP.GT.AND P3, PT, R3, 0x41, PT ;  /* 0x000000410300780c */ /* 0x000fe40003f64270 */
[----:B-----5:R-:W-:Y:S01]  /*1d9e0*/  FSEL R180, R180, -INF , P2 ;  /* 0xff800000b4b47808 */ /* 0x020fe20001000000 */
[----:B------:R-:W1:Y:S01]  /*1d9f0*/  MUFU.TANH R179, R179 ;  /* 0x000000b300b37308 */ /* 0x000e620000002400 */
[----:B------:R-:W-:-:S02]  /*1da00*/  FMNMX.FTZ R184, R178, R184, !PT ;  /* 0x000000b8b2b87209 */ /* 0x000fc40007810000 */
[----:B------:R-:W-:Y:S02]  /*1da10*/  ISETP.GT.AND P2, PT, R3, 0x48, PT ;  /* 0x000000480300780c */ /* 0x000fe40003f44270 */
[----:B---3--:R-:W-:Y:S02]  /*1da20*/  FSEL R181, R181, -INF , P3 ;  /* 0xff800000b5b57808 */ /* 0x008fe40001800000 */
[----:B------:R-:W-:Y:S01]  /*1da30*/  FMNMX.FTZ R184, R180, R184, !PT ;  /* 0x000000b8b4b87209 */ /* 0x000fe20007810000 */
[----:B------:R-:W2:Y:S01]  /*1da40*/  MUFU.TANH R183, R183 ;  /* 0x000000b700b77308 */ /* 0x000ea20000002400 */
[----:B------:R-:W-:Y:S02]  /*1da50*/  ISETP.GT.AND P3, PT, R3, 0x49, PT ;  /* 0x000000490300780c */ /* 0x000fe40003f64270 */
[----:B------:R-:W-:Y:S02]  /*1da60*/  FSEL R182, R182, -INF , P2 ;  /* 0xff800000b6b67808 */ /* 0x000fe40001000000 */
[----:B------:R-:W-:-:S02]  /*1da70*/  FMNMX.FTZ R184, R181, R184, !PT ;  /* 0x000000b8b5b87209 */ /* 0x000fc40007810000 */
[----:B0-----:R-:W-:Y:S02]  /*1da80*/  FSEL R170, R5, -INF , P3 ;  /* 0xff80000005aa7808 */ /* 0x001fe40001800000 */
[----:B------:R-:W-:Y:S02]  /*1da90*/  FMNMX.FTZ R5, R182, R184, !PT ;  /* 0x000000b8b6057209 */ /* 0x000fe40007810000 */
[----:B------:R-:W-:Y:S01]  /*1daa0*/  IADD3 R185, R3, 0x8, RZ ;  /* 0x0000000803b97810 */ /* 0x000fe20007ffe0ff */
[----:B------:R-:W-:Y:S01]  /*1dab0*/  IMAD.U32 R3, RZ, RZ, UR43 ;  /* 0x0000002bff037e24 */ /* 0x000fe2000f8e00ff */
[----:B------:R-:W-:Y:S02]  /*1dac0*/  FMNMX.FTZ R5, R170, R5, !PT ;  /* 0x00000005aa057209 */ /* 0x000fe40007810000 */
[C---:B------:R-:W-:Y:S02]  /*1dad0*/  ISETP.GT.AND P5, PT, R185.reuse, RZ, PT ;  /* 0x000000ffb900720c */ /* 0x040fe40003fa4270 */
[C---:B------:R-:W-:Y:S01]  /*1dae0*/  ISETP.GT.AND P3, PT, R185.reuse, 0x1, PT ;  /* 0x00000001b900780c */ /* 0x040fe20003f64270 */
[----:B------:R-:W0:Y:S01]  /*1daf0*/  SHFL.BFLY PT, R184, R5, 0x2, 0x1f ;  /* 0x0c401f0005b87f89 */ /* 0x000e2200000e0000 */
[----:B------:R-:W-:-:S02]  /*1db00*/  ISETP.GT.AND P2, PT, R185, 0x8, PT ;  /* 0x00000008b900780c */ /* 0x000fc40003f44270 */
[----:B------:R-:W-:Y:S02]  /*1db10*/  FSEL R2, R2, -INF , P3 ;  /* 0xff80000002027808 */ /* 0x000fe40001800000 */
[----:B------:R-:W-:Y:S02]  /*1db20*/  FSEL R186, R4, -INF , P2 ;  /* 0xff80000004ba7808 */ /* 0x000fe40001000000 */
[C---:B------:R-:W-:Y:S02]  /*1db30*/  ISETP.GT.AND P4, PT, R185.reuse, 0x9, PT ;  /* 0x00000009b900780c */ /* 0x040fe40003f84270 */
[----:B------:R-:W-:Y:S02]  /*1db40*/  ISETP.GT.AND P6, PT, R185, 0x10, PT ;  /* 0x00000010b900780c */ /* 0x000fe40003fc4270 */
[----:B------:R-:W-:Y:S02]  /*1db50*/  FSEL R10, R10, -INF , P4 ;  /* 0xff8000000a0a7808 */ /* 0x000fe40002000000 */
[----:B------:R-:W-:-:S02]  /*1db60*/  FSEL R12, R12, -INF , P6 ;  /* 0xff8000000c0c7808 */ /* 0x000fc40003000000 */
[C---:B------:R-:W-:Y:S02]  /*1db70*/  ISETP.GT.AND P3, PT, R185.reuse, 0x18, PT ;  /* 0x00000018b900780c */ /* 0x040fe40003f64270 */
[C---:B------:R-:W-:Y:S02]  /*1db80*/  ISETP.GT.AND P4, PT, R185.reuse, 0x19, PT ;  /* 0x00000019b900780c */ /* 0x040fe40003f84270 */
[----:B------:R-:W-:Y:S02]  /*1db90*/  FSEL R20, R20, -INF , P3 ;  /* 0xff80000014147808 */ /* 0x000fe40001800000 */
[----:B------:R-:W-:Y:S02]  /*1dba0*/  ISETP.GT.AND P6, PT, R185, 0x20, PT ;  /* 0x00000020b900780c */ /* 0x000fe40003fc4270 */
[----:B-1----:R-:W-:Y:S02]  /*1dbb0*/  FSEL R179, R179, -INF , P4 ;  /* 0xff800000b3b37808 */ /* 0x002fe40002000000 */
[----:B0-----:R-:W-:-:S02]  /*1dbc0*/  FMNMX.FTZ R5, R5, R184, !PT ;  /* 0x000000b805057209 */ /* 0x001fc40007810000 */
[----:B--2---:R-:W-:Y:S02]  /*1dbd0*/  FSEL R183, R183, -INF , P6 ;  /* 0xff800000b7b77808 */ /* 0x004fe40003000000 */
[C---:B------:R-:W-:Y:S01]  /*1dbe0*/  ISETP.GT.AND P3, PT, R185.reuse, 0x28, PT ;  /* 0x00000028b900780c */ /* 0x040fe20003f64270 */
[----:B------:R-:W0:Y:S01]  /*1dbf0*/  SHFL.BFLY PT, R184, R5, 0x1, 0x1f ;  /* 0x0c201f0005b87f89 */ /* 0x000e2200000e0000 */
[C---:B------:R-:W-:Y:S02]  /*1dc00*/  ISETP.GT.AND P4, PT, R185.reuse, 0x29, PT ;  /* 0x00000029b900780c */ /* 0x040fe40003f84270 */
[----:B------:R-:W-:Y:S02]  /*1dc10*/  FSEL R174, R174, -INF , P3 ;  /* 0xff800000aeae7808 */ /* 0x000fe40001800000 */
[----:B------:R-:W-:Y:S02]  /*1dc20*/  ISETP.GT.AND P6, PT, R185, 0x30, PT ;  /* 0x00000030b900780c */ /* 0x000fe40003fc4270 */
[----:B------:R-:W-:-:S02]  /*1dc30*/  FSEL R175, R175, -INF , P4 ;  /* 0xff800000afaf7808 */ /* 0x000fc40002000000 */
[----:B------:R-:W-:Y:S02]  /*1dc40*/  FSEL R162, R162, -INF , P6 ;  /* 0xff800000a2a27808 */ /* 0x000fe40003000000 */
[C---:B------:R-:W-:Y:S02]  /*1dc50*/  ISETP.GT.AND P3, PT, R185.reuse, 0x38, PT ;  /* 0x00000038b900780c */ /* 0x040fe40003f64270 */
[C---:B------:R-:W-:Y:S02]  /*1dc60*/  ISETP.GT.AND P4, PT, R185.reuse, 0x39, PT ;  /* 0x00000039b900780c */ /* 0x040fe40003f84270 */
[----:B------:R-:W-:Y:S02]  /*1dc70*/  FSEL R166, R166, -INF , P3 ;  /* 0xff800000a6a67808 */ /* 0x000fe40001800000 */
[----:B------:R-:W-:Y:S02]  /*1dc80*/  ISETP.GT.AND P6, PT, R185, 0x40, PT ;  /* 0x00000040b900780c */ /* 0x000fe40003fc4270 */
[----:B------:R-:W-:-:S02]  /*1dc90*/  FSEL R167, R167, -INF , P4 ;  /* 0xff800000a7a77808 */ /* 0x000fc40002000000 */
[C---:B------:R-:W-:Y:S02]  /*1dca0*/  ISETP.GT.AND P3, PT, R185.reuse, 0x48, PT ;  /* 0x00000048b900780c */ /* 0x040fe40003f64270 */
[----:B------:R-:W-:Y:S02]  /*1dcb0*/  ISETP.GT.AND P4, PT, R185, 0x49, PT ;  /* 0x00000049b900780c */ /* 0x000fe40003f84270 */
[----:B0-----:R-:W-:Y:S02]  /*1dcc0*/  FMNMX.FTZ R5, R5, R184, !PT ;  /* 0x000000b805057209 */ /* 0x001fe40007810000 */
[----:B------:R0:W1:Y:S02]  /*1dcd0*/  MUFU.TANH R184, R159 ;  /* 0x0000009f00b87308 */ /* 0x0000640000002400 */
[----:B------:R-:W-:Y:S02]  /*1dce0*/  FSETP.NEU.FTZ.AND P2, PT, R5, -INF , PT ;  /* 0xff8000000500780b */ /* 0x000fe40003f5d000 */
[----:B0-----:R-:W-:-:S02]  /*1dcf0*/  FSEL R159, R0, -INF , P5 ;  /* 0xff800000009f7808 */ /* 0x001fc40002800000 */
[----:B------:R-:W-:Y:S02]  /*1dd00*/  ISETP.GT.AND P5, PT, R185, 0x11, PT ;  /* 0x00000011b900780c */ /* 0x000fe40003fa4270 */
[----:B------:R-:W-:Y:S02]  /*1dd10*/  FMNMX.FTZ R0, R159, R6, !PT ;  /* 0x000000069f007209 */ /* 0x000fe40007810000 */
[----:B------:R-:W-:Y:S02]  /*1dd20*/  FSEL R13, R13, -INF , P5 ;  /* 0xff8000000d0d7808 */ /* 0x000fe40002800000 */
[----:B------:R-:W-:Y:S01]  /*1dd30*/  FMNMX.FTZ R4, R2, R0, !PT ;  /* 0x0000000002047209 */ /* 0x000fe20007810000 */
[----:B------:R-:W-:Y:S01]  /*1dd40*/  FMUL.FTZ R0, R5, R3 ;  /* 0x0000000305007220 */ /* 0x000fe20000410000 */
[----:B------:R-:W-:Y:S02]  /*1dd50*/  ISETP.GT.AND P5, PT, R185, 0x21, PT ;  /* 0x00000021b900780c */ /* 0x000fe40003fa4270 */
[----:B------:R-:W-:-:S02]  /*1dd60*/  FMNMX.FTZ R4, R186, R4, !PT ;  /* 0x00000004ba047209 */ /* 0x000fc40007810000 */
[----:B------:R-:W-:Y:S02]  /*1dd70*/  FSEL R171, R171, -INF , P5 ;  /* 0xff800000abab7808 */ /* 0x000fe40002800000 */
[----:B------:R-:W-:Y:S02]  /*1dd80*/  FMNMX.FTZ R4, R10, R4, !PT ;  /* 0x000000040a047209 */ /* 0x000fe40007810000 */
[----:B------:R-:W-:Y:S02]  /*1dd90*/  ISETP.GT.AND P5, PT, R185, 0x31, PT ;  /* 0x00000031b900780c */ /* 0x000fe40003fa4270 */
[----:B------:R-:W-:Y:S02]  /*1dda0*/  FMNMX.FTZ R4, R12, R4, !PT ;  /* 0x000000040c047209 */ /* 0x000fe40007810000 */
[----:B------:R-:W-:Y:S02]  /*1ddb0*/  FSEL R163, R163, -INF , P5 ;  /* 0xff800000a3a37808 */ /* 0x000fe40002800000 */
[----:B------:R-:W-:-:S02]  /*1ddc0*/  FMNMX.FTZ R4, R13, R4, !PT ;  /* 0x000000040d047209 */ /* 0x000fc40007810000 */
[----:B------:R-:W-:Y:S02]  /*1ddd0*/  FSEL R0, R0, RZ, P2 ;  /* 0x000000ff00007208 */ /* 0x000fe40001000000 */
[----:B------:R-:W-:Y:S02]  /*1dde0*/  FMNMX.FTZ R4, R20, R4, !PT ;  /* 0x0000000414047209 */ /* 0x000fe40007810000 */
[----:B------:R-:W-:Y:S01]  /*1ddf0*/  ISETP.GT.AND P5, PT, R185, 0x41, PT ;  /* 0x00000041b900780c */ /* 0x000fe20003fa4270 */
[-CC-:B------:R-:W-:Y:S01]  /*1de00*/  FFMA.FTZ R208, R160, R3.reuse, -R0.reuse ;  /* 0x00000003a0d07223 */ /* 0x180fe20000010800 */
[----:B------:R-:W-:Y:S01]  /*1de10*/  FMNMX.FTZ R4, R179, R4, !PT ;  /* 0x00000004b3047209 */ /* 0x000fe20007810000 */
[-CC-:B------:R-:W-:Y:S01]  /*1de20*/  FFMA.FTZ R160, R161, R3.reuse, -R0.reuse ;  /* 0x00000003a1a07223 */ /* 0x180fe20000010800 */
[----:B------:R-:W-:Y:S01]  /*1de30*/  FSEL R161, R154, -INF , P6 ;  /* 0xff8000009aa17808 */ /* 0x000fe20003000000 */
[-CC-:B------:R-:W-:Y:S01]  /*1de40*/  FFMA.FTZ R164, R164, R3.reuse, -R0.reuse ;  /* 0x00000003a4a47223 */ /* 0x180fe20000010800 */
[----:B------:R-:W-:Y:S01]  /*1de50*/  FMNMX.FTZ R4, R183, R4, !PT ;  /* 0x00000004b7047209 */ /* 0x000fe20007810000 */
[-CC-:B------:R-:W-:Y:S01]  /*1de60*/  FFMA.FTZ R206, R165, R3.reuse, -R0.reuse ;  /* 0x00000003a5ce7223 */ /* 0x180fe20000010800 */
[----:B------:R-:W-:Y:S01]  /*1de70*/  FSEL R155, R155, -INF , P5 ;  /* 0xff8000009b9b7808 */ /* 0x000fe20002800000 */
[----:B------:R0:W-:Y:S01]  /*1de80*/  MUFU.EX2 R154, R164 ;  /* 0x000000a4009a7308 */ /* 0x0001e20000000800 */
[----:B------:R-:W-:Y:S01]  /*1de90*/  FMNMX.FTZ R4, R171, R4, !PT ;  /* 0x00000004ab047209 */ /* 0x000fe20007810000 */
[----:B------:R-:W-:Y:S01]  /*1dea0*/  FFMA.FTZ R210, R168, R3, -R0 ;  /* 0x00000003a8d27223 */ /* 0x000fe20000010800 */
[----:B-1----:R-:W-:Y:S01]  /*1deb0*/  FSEL R184, R184, -INF , P4 ;  /* 0xff800000b8b87808 */ /* 0x002fe20002000000 */
[----:B------:R-:W-:-:S02]  /*1dec0*/  WARPGROUP.DEPBAR.LE gsb0, 0x0 ;  /* 0x00008000000079c5 */ /* 0x000fc40000010000 */
[----:B------:R-:W-:Y:S01]  /*1ded0*/  WARPGROUP.ARRIVE ;  /* 0x00000000000079c5 */ /* 0x000fe20000000000 */
[----:B------:R-:W-:Y:S01]  /*1dee0*/  FMNMX.FTZ R4, R174, R4, !PT ;  /* 0x00000004ae047209 */ /* 0x000fe20007810000 */
[-CC-:B------:R-:W-:Y:S01]  /*1def0*/  FFMA.FTZ R202, R153, R3.reuse, -R0.reuse ;  /* 0x0000000399ca7223 */ /* 0x180fe20000010800 */
[----:B0-----:R-:W-:Y:S01]  /*1df00*/  FSEL R164, R158, -INF , P3 ;  /* 0xff8000009ea47808 */ /* 0x001fe20001800000 */
[-CC-:B------:R-:W-:Y:S01]  /*1df10*/  FFMA.FTZ R198, R157, R3.reuse, -R0.reuse ;  /* 0x000000039dc67223 */ /* 0x180fe20000010800 */
[----:B------:R-:W-:Y:S01]  /*1df20*/  FMNMX.FTZ R4, R175, R4, !PT ;  /* 0x00000004af047209 */ /* 0x000fe20007810000 */
[----:B------:R-:W-:Y:S01]  /*1df30*/  HGMMA.64x256x16.F32 R24, R192, gdesc[UR4].tnspB, R24, gsb0 ;  /* 0x43e00004c0187df0 */ /* 0x000fe20008000818 */
[-CC-:B------:R-:W-:Y:S01]  /*1df40*/  FFMA.FTZ R21, R21, R3.reuse, -R0.reuse ;  /* 0x0000000315157223 */ /* 0x180fe20000010800 */
[-CC-:B------:R-:W-:Y:S01]  /*1df50*/  FFMA.FTZ R204, R169, R3.reuse, -R0.reuse ;  /* 0x00000003a9cc7223 */ /* 0x180fe20000010800 */
[----:B------:R-:W-:Y:S01]  /*1df60*/  FMNMX.FTZ R4, R162, R4, !PT ;  /* 0x00000004a2047209 */ /* 0x000fe20007810000 */
[-CC-:B------:R-:W-:Y:S01]  /*1df70*/  FFMA.FTZ R158, R172, R3.reuse, -R0.reuse ;  /* 0x00000003ac9e7223 */ /* 0x180fe20000010800 */
        /* <DEDUP_REMOVED lines=8> */
[----:B------:R-:W-:Y:S01]  /*1e000*/  FFMA.FTZ R170, R170, R3, -R0 ;  /* 0x00000003aaaa7223 */ /* 0x000fe20000010800 */
[----:B------:R-:W-:Y:S01]  /*1e010*/  MUFU.EX2 R208, R208 ;  /* 0x000000d000d07308 */ /* 0x000fe20000000800 */
[----:B------:R-:W-:-:S04]  /*1e020*/  FMNMX.FTZ R4, R167, R4, !PT ;  /* 0x00000004a7047209 */ /* 0x000fc80007810000 */
[----:B------:R-:W-:-:S03]  /*1e030*/  FMNMX.FTZ R4, R161, R4, !PT ;  /* 0x00000004a1047209 */ /* 0x000fc60007810000 */
[----:B------:R-:W-:Y:S01]  /*1e040*/  MUFU.EX2 R21, R21 ;  /* 0x0000001500157308 */ /* 0x000fe20000000800 */
[----:B------:R-:W-:-:S04]  /*1e050*/  FMNMX.FTZ R4, R155, R4, !PT ;  /* 0x000000049b047209 */ /* 0x000fc80007810000 */
[----:B------:R-:W-:-:S03]  /*1e060*/  FMNMX.FTZ R4, R164, R4, !PT ;  /* 0x00000004a4047209 */ /* 0x000fc60007810000 */
[----:B------:R-:W-:Y:S01]  /*1e070*/  MUFU.EX2 R210, R210 ;  /* 0x000000d200d27308 */ /* 0x000fe20000000800 */
[----:B------:R-:W-:-:S05]  /*1e080*/  FMNMX.FTZ R4, R184, R4, !PT ;  /* 0x00000004b8047209 */ /* 0x000fca0007810000 */
[----:B------:R-:W0:Y:S02]  /*1e090*/  SHFL.BFLY PT, R165, R4, 0x2, 0x1f ;  /* 0x0c401f0004a57f89 */ /* 0x000e2400000e0000 */
[----:B------:R-:W-:Y:S08]  /*1e0a0*/  MUFU.EX2 R160, R160 ;  /* 0x000000a000a07308 */ /* 0x000ff00000000800 */
[----:B------:R-:W-:Y:S08]  /*1e0b0*/  MUFU.EX2 R204, R204 ;  /* 0x000000cc00cc7308 */ /* 0x000ff00000000800 */
[----:B------:R-:W-:Y:S01]  /*1e0c0*/  MUFU.EX2 R206, R206 ;  /* 0x000000ce00ce7308 */ /* 0x000fe20000000800 */
[----:B0-----:R-:W-:Y:S01]  /*1e0d0*/  FMNMX.FTZ R4, R4, R165, !PT ;  /* 0x000000a504047209 */ /* 0x001fe20007810000 */
[----:B------:R-:W-:-:S06]  /*1e0e0*/  FFMA.FTZ R165, R181, R3, -R0 ;  /* 0x00000003b5a57223 */ /* 0x000fcc0000010800 */
[----:B------:R-:W-:Y:S01]  /*1e0f0*/  MUFU.EX2 R158, R158 ;  /* 0x0000009e009e7308 */ /* 0x000fe20000000800 */
[----:B------:R-:W0:Y:S07]  /*1e100*/  SHFL.BFLY PT, R168, R4, 0x1, 0x1f ;  /* 0x0c201f0004a87f89 */ /* 0x000e2e00000e0000 */
[----:B------:R-:W-:Y:S08]  /*1e110*/  MUFU.EX2 R200, R200 ;  /* 0x000000c800c87308 */ /* 0x000ff00000000800 */
[----:B------:R-:W-:Y:S08]  /*1e120*/  MUFU.EX2 R152, R152 ;  /* 0x0000009800987308 */ /* 0x000ff00000000800 */
[----:B------:R-:W-:Y:S01]  /*1e130*/  MUFU.EX2 R202, R202 ;  /* 0x000000ca00ca7308 */ /* 0x000fe20000000800 */
[----:B0-----:R-:W-:-:S02]  /*1e140*/  FMNMX.FTZ R4, R4, R168, !PT ;  /* 0x000000a804047209 */ /* 0x001fc40007810000 */
[----:B------:R-:W-:Y:S02]  /*1e150*/  FSEL R168, R5, RZ, P2 ;  /* 0x000000ff05a87208 */ /* 0x000fe40001000000 */
[----:B------:R-:W-:-:S03]  /*1e160*/  FSETP.NEU.FTZ.AND P2, PT, R4, -INF , PT ;  /* 0xff8000000400780b */ /* 0x000fc60003f5d000 */
[----:B------:R-:W-:Y:S01]  /*1e170*/  MUFU.EX2 R153, R153 ;  /* 0x0000009900997308 */ /* 0x000fe20000000800 */
[----:B------:R-:W-:-:S04]  /*1e180*/  FADD.FTZ R169, -R168, R7 ;  /* 0x00000007a8a97221 */ /* 0x000fc80000010100 */
[----:B------:R-:W-:-:S03]  /*1e190*/  FMUL.FTZ R169, R169, R3 ;  /* 0x00000003a9a97220 */ /* 0x000fc60000410000 */
[----:B------:R-:W-:Y:S08]  /*1e1a0*/  MUFU.EX2 R196, R196 ;  /* 0x000000c400c47308 */ /* 0x000ff00000000800 */
[----:B------:R-:W-:Y:S08]  /*1e1b0*/  MUFU.EX2 R156, R156 ;  /* 0x0000009c009c7308 */ /* 0x000ff00000000800 */
[----:B------:R-:W-:Y:S08]  /*1e1c0*/  MUFU.EX2 R198, R198 ;  /* 0x000000c600c67308 */ /* 0x000ff00000000800 */
[----:B------:R-:W-:Y:S08]  /*1e1d0*/  MUFU.EX2 R157, R157 ;  /* 0x0000009d009d7308 */ /* 0x000ff00000000800 */
[----:B------:R-:W-:Y:S08]  /*1e1e0*/  MUFU.EX2 R165, R165 ;  /* 0x000000a500a57308 */ /* 0x000ff00000000800 */
[----:B------:R-:W-:Y:S01]  /*1e1f0*/  MUFU.EX2 R7, R170 ;  /* 0x000000aa00077308 */ /* 0x000fe20000000800 */
[----:B------:R-:W-:-:S02]  /*1e200*/  WARPGROUP.DEPBAR.LE gsb0, 0x0 ;  /* 0x00008000000079c5 */ /* 0x000fc40000010000 */
[-CC-:B------:R-:W-:Y:S01]  /*1e210*/  FFMA.FTZ R192, R180, R3.reuse, -R0.reuse ;  /* 0x00000003b4c07223 */ /* 0x180fe20000010800 */
[-C--:B------:R-:W-:Y:S01]  /*1e220*/  FFMA.FTZ R194, R182, R3.reuse, -R0 ;  /* 0x00000003b6c27223 */ /* 0x080fe20000010800 */
[-C--:B------:R-:W-:Y:S01]  /*1e230*/  FMUL.FTZ R0, R4, R3.reuse ;  /* 0x0000000304007220 */ /* 0x080fe20000410000 */
[----:B------:R-:W-:Y:S03]  /*1e240*/  @!P1 SYNCS.ARRIVE.TRANS64.RED.A1T0 RZ, [R11+URZ], RZ ;  /* 0x000000ff0bff99a7 */ /* 0x000fe6000810043f */
[----:B------:R-:W-:Y:S01]  /*1e250*/  MUFU.EX2 R192, R192 ;  /* 0x000000c000c07308 */ /* 0x000fe20000000800 */
[----:B------:R-:W-:Y:S01]  /*1e260*/  FSEL R168, R0, RZ, P2 ;  /* 0x000000ff00a87208 */ /* 0x000fe20001000000 */
[----:B------:R0:W-:Y:S04]  /*1e270*/  @!P1 SYNCS.ARRIVE.TRANS64.RED.A1T0 RZ, [R9+URZ], RZ ;  /* 0x000000ff09ff99a7 */ /* 0x0001e8000810043f */
[-CC-:B------:R-:W-:Y:S01]  /*1e280*/  FFMA.FTZ R209, R159, R3.reuse, -R168.reuse ;  /* 0x000000039fd17223 */ /* 0x180fe200000108a8 */
[-CC-:B------:R-:W-:Y:S01]  /*1e290*/  FFMA.FTZ R159, R2, R3.reuse, -R168.reuse ;  /* 0x00000003029f7223 */ /* 0x180fe200000108a8 */
[----:B------:R-:W-:Y:S01]  /*1e2a0*/  FSEL R2, R4, RZ, P2 ;  /* 0x000000ff04027208 */ /* 0x000fe20001000000 */
[----:B------:R-:W1:Y:S01]  /*1e2b0*/  MUFU.EX2 R0, R169 ;  /* 0x000000a900007308 */ /* 0x000e620000000800 */
[-CC-:B------:R-:W-:Y:S01]  /*1e2c0*/  FFMA.FTZ R211, R186, R3.reuse, -R168.reuse ;  /* 0x00000003bad37223 */ /* 0x180fe200000108a8 */
[-CC-:B------:R-:W-:Y:S01]  /*1e2d0*/  FFMA.FTZ R10, R10, R3.reuse, -R168.reuse ;  /* 0x000000030a0a7223 */ /* 0x180fe200000108a8 */
[-C--:B------:R-:W-:Y:S01]  /*1e2e0*/  FFMA.FTZ R205, R12, R3.reuse, -R168 ;  /* 0x000000030ccd7223 */ /* 0x080fe200000108a8 */
[----:B------:R-:W-:Y:S01]  /*1e2f0*/  FADD.FTZ R2, -R2, R6 ;  /* 0x0000000602027221 */ /* 0x000fe20000010100 */
[-CC-:B------:R-:W-:Y:S01]  /*1e300*/  FFMA.FTZ R12, R13, R3.reuse, -R168.reuse ;  /* 0x000000030d0c7223 */ /* 0x180fe200000108a8 */
[-CC-:B------:R-:W-:Y:S01]  /*1e310*/  FFMA.FTZ R207, R20, R3.reuse, -R168.reuse ;  /* 0x0000000314cf7223 */ /* 0x180fe200000108a8 */
[-CC-:B------:R-:W-:Y:S01]  /*1e320*/  FFMA.FTZ R13, R179, R3.reuse, -R168.reuse ;  /* 0x00000003b30d7223 */ /* 0x180fe200000108a8 */
[-C--:B------:R-:W-:Y:S01]  /*1e330*/  FMUL.FTZ R2, R2, R3.reuse ;  /* 0x0000000302027220 */ /* 0x080fe20000410000 */
[----:B------:R-:W-:Y:S01]  /*1e340*/  MUFU.EX2 R209, R209 ;  /* 0x000000d100d17308 */ /* 0x000fe20000000800 */
[-CC-:B------:R-:W-:Y:S01]  /*1e350*/  FFMA.FTZ R201, R183, R3.reuse, -R168.reuse ;  /* 0x00000003b7c97223 */ /* 0x180fe200000108a8 */
[-CC-:B------:R-:W-:Y:S01]  /*1e360*/  FFMA.FTZ R171, R171, R3.reuse, -R168.reuse ;  /* 0x00000003abab7223 */ /* 0x180fe200000108a8 */
[-CC-:B------:R-:W-:Y:S01]  /*1e370*/  FFMA.FTZ R203, R174, R3.reuse, -R168.reuse ;  /* 0x00000003aecb7223 */ /* 0x180fe200000108a8 */
[-CC-:B------:R-:W-:Y:S01]  /*1e380*/  FFMA.FTZ R20, R175, R3.reuse, -R168.reuse ;  /* 0x00000003af147223 */ /* 0x180fe200000108a8 */
[-CC-:B------:R-:W-:Y:S01]  /*1e390*/  FFMA.FTZ R197, R162, R3.reuse, -R168.reuse ;  /* 0x00000003a2c57223 */ /* 0x180fe200000108a8 */
[-CC-:B------:R-:W-:Y:S01]  /*1e3a0*/  FFMA.FTZ R193, R161, R3.reuse, -R168.reuse ;  /* 0x00000003a1c17223 */ /* 0x180fe200000108a8 */
[----:B------:R-:W-:Y:S01]  /*1e3b0*/  FFMA.FTZ R163, R163, R3, -R168 ;  /* 0x00000003a3a37223 */ /* 0x000fe200000108a8 */
[----:B------:R-:W2:Y:S01]  /*1e3c0*/  MUFU.EX2 R2, R2 ;  /* 0x0000000200027308 */ /* 0x000ea20000000800 */
[----:B-1----:R-:W-:Y:S01]  /*1e3d0*/  FFMA.FTZ R15, R0, R15, R208 ;  /* 0x0000000f000f7223 */ /* 0x002fe200000100d0 */
[-CC-:B------:R-:W-:Y:S01]  /*1e3e0*/  FFMA.FTZ R199, R166, R3.reuse, -R168.reuse ;  /* 0x00000003a6c77223 */ /* 0x180fe200000108a8 */
[-CC-:B0-----:R-:W-:Y:S01]  /*1e3f0*/  FFMA.FTZ R9, R167, R3.reuse, -R168.reuse ;  /* 0x00000003a7097223 */ /* 0x181fe200000108a8 */
[----:B------:R-:W-:Y:S01]  /*1e400*/  FFMA.FTZ R195, R164, R3, -R168 ;  /* 0x00000003a4c37223 */ /* 0x000fe200000108a8 */
[C---:B------:R-:W-:Y:S01]  /*1e410*/  FADD.FTZ R15, R21.reuse, R15 ;  /* 0x0000000f150f7221 */ /* 0x040fe20000010000 */
[C---:B------:R-:W-:Y:S01]  /*1e420*/  ISETP.GT.AND P2, PT, R8.reuse, R223, PT ;  /* 0x000000df0800720c */ /* 0x040fe20003f44270 */
[----:B------:R-:W-:Y:S01]  /*1e430*/  VIADD R8, R8, 0xffffffff ;  /* 0xffffffff08087836 */ /* 0x000fe20000000000 */
[----:B------:R-:W0:Y:S01]  /*1e440*/  MUFU.EX2 R159, R159 ;  /* 0x0000009f009f7308 */ /* 0x000e220000000800 */
[----:B------:R-:W-:Y:S01]  /*1e450*/  FADD.FTZ R15, R210, R15 ;  /* 0x0000000fd20f7221 */ /* 0x000fe20000010000 */
[----:B------:R-:W-:-:S02]  /*1e460*/  F2FP.F16.F32.PACK_AB R208, R21, R208 ;  /* 0x000000d015d0723e */ /* 0x000fc400000000ff */
[C---:B------:R-:W-:Y:S01]  /*1e470*/  F2FP.F16.F32.PACK_AB R210, R160.reuse, R210 ;  /* 0x000000d2a0d2723e */ /* 0x040fe200000000ff */
[----:B------:R-:W-:-:S03]  /*1e480*/  FADD.FTZ R15, R160, R15 ;  /* 0x0000000fa00f7221 */ /* 0x000fc60000010000 */
[----:B------:R-:W1:Y:S01]  /*1e490*/  MUFU.EX2 R211, R211 ;  /* 0x000000d300d37308 */ /* 0x000e620000000800 */
[----:B--2---:R-:W-:Y:S01]  /*1e4a0*/  FFMA.FTZ R14, R2, R14, R209 ;  /* 0x0000000e020e7223 */ /* 0x004fe200000100d1 */
[----:B------:R-:W-:Y:S01]  /*1e4b0*/  FADD.FTZ R15, R204, R15 ;  /* 0x0000000fcc0f7221 */ /* 0x000fe20000010000 */
[----:B------:R-:W-:-:S03]  /*1e4c0*/  F2FP.F16.F32.PACK_AB R204, R154, R204 ;  /* 0x000000cc9acc723e */ /* 0x000fc600000000ff */
[----:B------:R-:W-:Y:S02]  /*1e4d0*/  FADD.FTZ R15, R154, R15 ;  /* 0x0000000f9a0f7221 */ /* 0x000fe40000010000 */
[----:B------:R-:W2:Y:S01]  /*1e4e0*/  MUFU.EX2 R10, R10 ;  /* 0x0000000a000a7308 */ /* 0x000ea20000000800 */
[C---:B0-----:R-:W-:Y:S01]  /*1e4f0*/  FADD.FTZ R14, R159.reuse, R14 ;  /* 0x0000000e9f0e7221 */ /* 0x041fe20000010000 */
[----:B------:R-:W-:Y:S01]  /*1e500*/  FADD.FTZ R15, R206, R15 ;  /* 0x0000000fce0f7221 */ /* 0x000fe20000010000 */
[C---:B------:R-:W-:Y:S02]  /*1e510*/  F2FP.F16.F32.PACK_AB R206, R158.reuse, R206 ;  /* 0x000000ce9ece723e */ /* 0x040fe400000000ff */
[----:B------:R-:W-:Y:S01]  /*1e520*/  F2FP.F16.F32.PACK_AB R209, R159, R209 ;  /* 0x000000d19fd1723e */ /* 0x000fe200000000ff */
[----:B------:R-:W-:Y:S02]  /*1e530*/  FADD.FTZ R15, R158, R15 ;  /* 0x0000000f9e0f7221 */ /* 0x000fe40000010000 */
[----:B------:R-:W0:Y:S01]  /*1e540*/  MUFU.EX2 R205, R205 ;  /* 0x000000cd00cd7308 */ /* 0x000e220000000800 */
[----:B-1----:R-:W-:Y:S01]  /*1e550*/  FADD.FTZ R14, R211, R14 ;  /* 0x0000000ed30e7221 */ /* 0x002fe20000010000 */
[----:B------:R-:W-:Y:S01]  /*1e560*/  FADD.FTZ R15, R200, R15 ;  /* 0x0000000fc80f7221 */ /* 0x000fe20000010000 */
[----:B------:R-:W-:-:S03]  /*1e570*/  F2FP.F16.F32.PACK_AB R200, R152, R200 ;  /* 0x000000c898c8723e */ /* 0x000fc600000000ff */
[----:B------:R-:W-:Y:S02]  /*1e580*/  FADD.FTZ R15, R152, R15 ;  /* 0x0000000f980f7221 */ /* 0x000fe40000010000 */
[----:B------:R-:W1:Y:S01]  /*1e590*/  MUFU.EX2 R12, R12 ;  /* 0x0000000c000c7308 */ /* 0x000e620000000800 */
[----:B--2---:R-:W-:Y:S01]  /*1e5a0*/  FADD.FTZ R14, R10, R14 ;  /* 0x0000000e0a0e7221 */ /* 0x004fe20000010000 */
[----:B------:R-:W-:Y:S01]  /*1e5b0*/  FADD.FTZ R15, R202, R15 ;  /* 0x0000000fca0f7221 */ /* 0x000fe20000010000 */
[----:B------:R-:W-:Y:S02]  /*1e5c0*/  F2FP.F16.F32.PACK_AB R211, R10, R211 ;  /* 0x000000d30ad3723e */ /* 0x000fe400000000ff */
[C---:B------:R-:W-:Y:S01]  /*1e5d0*/  F2FP.F16.F32.PACK_AB R202, R153.reuse, R202 ;  /* 0x000000ca99ca723e */ /* 0x040fe200000000ff */
[----:B------:R-:W-:Y:S01]  /*1e5e0*/  FADD.FTZ R15, R153, R15 ;  /* 0x0000000f990f7221 */ /* 0x000fe20000010000 */
[----:B------:R-:W-:Y:S01]  /*1e5f0*/  MOV R10, R214 ;  /* 0x000000d6000a7202 */ /* 0x000fe20000000f00 */
[----:B------:R-:W2:Y:S01]  /*1e600*/  MUFU.EX2 R207, R207 ;  /* 0x000000cf00cf7308 */ /* 0x000ea20000000800 */
[----:B0-----:R-:W-:Y:S01]  /*1e610*/  FADD.FTZ R14, R205, R14 ;  /* 0x0000000ecd0e7221 */ /* 0x001fe20000010000 */
[----:B------:R-:W-:Y:S01]  /*1e620*/  FADD.FTZ R15, R196, R15 ;  /* 0x0000000fc40f7221 */ /* 0x000fe20000010000 */
[----:B------:R-:W-:-:S03]  /*1e630*/  F2FP.F16.F32.PACK_AB R196, R156, R196 ;  /* 0x000000c49cc4723e */ /* 0x000fc600000000ff */
[----:B------:R-:W-:Y:S02]  /*1e640*/  FADD.FTZ R15, R156, R15 ;  /* 0x0000000f9c0f7221 */ /* 0x000fe40000010000 */
[----:B------:R-:W0:Y:S01]  /*1e650*/  MUFU.EX2 R13, R13 ;  /* 0x0000000d000d7308 */ /* 0x000e220000000800 */
[----:B-1----:R-:W-:Y:S01]  /*1e660*/  FADD.FTZ R14, R12, R14 ;  /* 0x0000000e0c0e7221 */ /* 0x002fe20000010000 */
[----:B------:R-:W-:Y:S01]  /*1e670*/  FADD.FTZ R15, R198, R15 ;  /* 0x0000000fc60f7221 */ /* 0x000fe20000010000 */
[C---:B------:R-:W-:Y:S02]  /*1e680*/  F2FP.F16.F32.PACK_AB R198, R157.reuse, R198 ;  /* 0x000000c69dc6723e */ /* 0x040fe400000000ff */
[----:B------:R-:W-:Y:S01]  /*1e690*/  F2FP.F16.F32.PACK_AB R205, R12, R205 ;  /* 0x000000cd0ccd723e */ /* 0x000fe200000000ff */
[----:B------:R-:W-:Y:S02]  /*1e6a0*/  FADD.FTZ R15, R157, R15 ;  /* 0x0000000f9d0f7221 */ /* 0x000fe40000010000 */
[----:B------:R-:W1:Y:S01]  /*1e6b0*/  MUFU.EX2 R201, R201 ;  /* 0x000000c900c97308 */ /* 0x000e620000000800 */
[----:B--2---:R-:W-:Y:S01]  /*1e6c0*/  FADD.FTZ R14, R207, R14 ;  /* 0x0000000ecf0e7221 */ /* 0x004fe20000010000 */
[----:B------:R-:W-:Y:S01]  /*1e6d0*/  FADD.FTZ R15, R192, R15 ;  /* 0x0000000fc00f7221 */ /* 0x000fe20000010000 */
[----:B------:R-:W-:-:S03]  /*1e6e0*/  F2FP.F16.F32.PACK_AB R192, R165, R192 ;  /* 0x000000c0a5c0723e */ /* 0x000fc600000000ff */
[----:B------:R-:W-:Y:S02]  /*1e6f0*/  FADD.FTZ R15, R165, R15 ;  /* 0x0000000fa50f7221 */ /* 0x000fe40000010000 */
[----:B------:R-:W2:Y:S01]  /*1e700*/  MUFU.EX2 R6, R171 ;  /* 0x000000ab00067308 */ /* 0x000ea20000000800 */
[----:B0-----:R-:W-:Y:S01]  /*1e710*/  FADD.FTZ R161, R13, R14 ;  /* 0x0000000e0da17221 */ /* 0x001fe20000010000 */
[-CC-:B------:R-:W-:Y:S01]  /*1e720*/  FFMA.FTZ R14, R155, R3.reuse, -R168.reuse ;  /* 0x000000039b0e7223 */ /* 0x180fe200000108a8 */
[----:B------:R-:W-:Y:S01]  /*1e730*/  FFMA.FTZ R168, R184, R3, -R168 ;  /* 0x00000003b8a87223 */ /* 0x000fe200000108a8 */
[----:B------:R-:W-:-:S04]  /*1e740*/  F2FP.F16.F32.PACK_AB R207, R13, R207 ;  /* 0x000000cf0dcf723e */ /* 0x000fc800000000ff */
        /* <DEDUP_REMOVED lines=19> */
[----:B------:R-:W-:Y:S01]  /*1e880*/  F2FP.F16.F32.PACK_AB R199, R9, R199 ;  /* 0x000000c709c7723e */ /* 0x000fe200000000ff */
[----:B------:R-:W-:-:S05]  /*1e890*/  IMAD.MOV.U32 R9, RZ, RZ, R219 ;  /* 0x000000ffff097224 */ /* 0x000fca00078e00db */
[----:B------:R-:W2:Y:S01]  /*1e8a0*/  MUFU.EX2 R14, R14 ;  /* 0x0000000e000e7308 */ /* 0x000ea20000000800 */
[----:B0-----:R-:W-:-:S07]  /*1e8b0*/  FADD.FTZ R161, R193, R161 ;  /* 0x000000a1c1a17221 */ /* 0x001fce0000010000 */
[----:B------:R-:W0:Y:S01]  /*1e8c0*/  MUFU.EX2 R195, R195 ;  /* 0x000000c300c37308 */ /* 0x000e220000000800 */
[----:B-1----:R-:W-:Y:S01]  /*1e8d0*/  FADD.FTZ R15, R194, R15 ;  /* 0x0000000fc20f7221 */ /* 0x002fe20000010000 */
[----:B------:R-:W-:-:S03]  /*1e8e0*/  F2FP.F16.F32.PACK_AB R194, R7, R194 ;  /* 0x000000c207c2723e */ /* 0x000fc600000000ff */
[----:B------:R-:W-:-:S03]  /*1e8f0*/  FADD.FTZ R15, R7, R15 ;  /* 0x0000000f070f7221 */ /* 0x000fc60000010000 */
[----:B------:R-:W1:Y:S01]  /*1e900*/  MUFU.EX2 R168, R168 ;  /* 0x000000a800a87308 */ /* 0x000e620000000800 */
[C---:B--2---:R-:W-:Y:S01]  /*1e910*/  FADD.FTZ R6, R14.reuse, R161 ;  /* 0x000000a10e067221 */ /* 0x044fe20000010000 */
[----:B------:R-:W-:-:S03]  /*1e920*/  F2FP.F16.F32.PACK_AB R193, R14, R193 ;  /* 0x000000c10ec1723e */ /* 0x000fc600000000ff */
[----:B0-----:R-:W-:Y:S01]  /*1e930*/  FADD.FTZ R7, R195, R6 ;  /* 0x00000006c3077221 */ /* 0x001fe20000010000 */
[----:B------:R-:W-:-:S03]  /*1e940*/  IMAD.MOV.U32 R6, RZ, RZ, R4 ;  /* 0x000000ffff067224 */ /* 0x000fc600078e0004 */
[C---:B-1----:R-:W-:Y:S01]  /*1e950*/  FADD.FTZ R14, R168.reuse, R7 ;  /* 0x00000007a80e7221 */ /* 0x042fe20000010000 */
[----:B------:R-:W-:Y:S01]  /*1e960*/  F2FP.F16.F32.PACK_AB R195, R168, R195 ;  /* 0x000000c3a8c3723e */ /* 0x000fe200000000ff */
[----:B------:R-:W-:Y:S01]  /*1e970*/  IMAD.MOV.U32 R7, RZ, RZ, R5 ;  /* 0x000000ffff077224 */ /* 0x000fe200078e0005 */
[----:B------:R-:W-:Y:S06]  /*1e980*/  @P2 BRA `(.L_x_2529) ;  /* 0xffffffac00342947 */ /* 0x000fec000383ffff */
[----:B------:R-:W-:Y:S05]  /*1e990*/  BSYNC B1 ;  /* 0x0000000000017941 */ /* 0x000fea0003800000 */
.L_x_2518:
[----:B------:R-:W-:Y:S05]  /*1e9a0*/  BSYNC B0 ;  /* 0x0000000000007941 */ /* 0x000fea0003800000 */
.L_x_2517:
[----:B------:R-:W-:Y:S01]  /*1e9b0*/  ISETP.GE.AND P2, PT, R8, RZ, PT ;  /* 0x000000ff0800720c */ /* 0x000fe20003f46270 */
[----:B------:R-:W-:-:S12]  /*1e9c0*/  BSSY B0, `(.L_x_2530) ;  /* 0x00004dd000007945 */ /* 0x000fd80003800000 */
[----:B------:R-:W-:Y:S05]  /*1e9d0*/  @!P2 BRA `(.L_x_2531) ;  /* 0x0000004c006ca947 */ /* 0x000fea0003800000 */
[----:B------:R-:W-:Y:S01]  /*1e9e0*/  MOV R6, R4 ;  /* 0x0000000400067202 */ /* 0x000fe20000000f00 */
[----:B------:R-:W-:Y:S01]  /*1e9f0*/  IMAD.MOV.U32 R7, RZ, RZ, R5 ;  /* 0x000000ffff077224 */ /* 0x000fe200078e0005 */
[----:B------:R-:W-:Y:S01]  /*1ea00*/  MOV R10, R214 ;  /* 0x000000d6000a7202 */ /* 0x000fe20000000f00 */
[----:B------:R-:W-:-:S07]  /*1ea10*/  IMAD.MOV.U32 R9, RZ, RZ, R219 ;  /* 0x000000ffff097224 */ /* 0x000fce00078e00db */
.L_x_2542:
        /* <DEDUP_REMOVED lines=8> */
.L_x_2532:
[----:B------:R-:W-:Y:S02]  /*1eaa0*/  LEA R3, R214, R16, 0x3 ;  /* 0x00000010d6037211 */ /* 0x000fe400078e18ff */
[----:B------:R-:W-:-:S04]  /*1eab0*/  SHF.L.U32 R12, R219, 0x1f, RZ ;  /* 0x0000001fdb0c7819 */ /* 0x000fc800000006ff */
[----:B------:R0:W1:Y:S01]  /*1eac0*/  SYNCS.PHASECHK.TRANS64.TRYWAIT P2, [R3+URZ+0x38830], R12 ;  /* 0x0388300c030075a7 */ /* 0x000062000804017f */
[----:B------:R-:W-:Y:S05]  /*1ead0*/  @!P0 BRA `(.L_x_2533) ;  /* 0x0000000000048947 */ /* 0x000fea0003800000 */
[----:B------:R-:W-:Y:S01]  /*1eae0*/  BPT.TRAP 0x1 ;  /* 0x000000040000795c */ /* 0x000fe20000300000 */
.L_x_2533:
[----:B------:R-:W-:Y:S01]  /*1eaf0*/  IMAD R4, R214, 0xa00, R222 ;  /* 0x00000a00d6047824 */ /* 0x000fe200078e02de */
[----:B------:R-:W-:Y:S01]  /*1eb00*/  BSSY B1, `(.L_x_2534) ;  /* 0x0000006000017945 */ /* 0x000fe20003800000 */
[----:B------:R-:W-:Y:S02]  /*1eb10*/  IMAD.MOV.U32 R5, RZ, RZ, 0x40000040 ;  /* 0x40000040ff057424 */ /* 0x000fe400078e00ff */
[----:B------:R-:W-:Y:S01]  /*1eb20*/  VIADD R152, R4, 0x80 ;  /* 0x0000008004987836 */ /* 0x000fe20000000000 */
[----:B-1----:R-:W-:Y:S06]  /*1eb30*/  @P2 BRA `(.L_x_2535) ;  /* 0x0000000000082947 */ /* 0x002fec0003800000 */
[----:B------:R-:W1:Y:S02]  /*1eb40*/  SYNCS.PHASECHK.TRANS64.TRYWAIT P2, [R3+URZ+0x38830], R12 ;  /* 0x0388300c030075a7 */ /* 0x000e64000804017f */
[----:B-1----:R-:W-:Y:S05]  /*1eb50*/  @!P2 BRA `(.L_x_2536) ;  /* 0x00000108004ca947 */ /* 0x002fea0003800000 */
.L_x_2535:
[----:B------:R-:W-:Y:S05]  /*1eb60*/  BSYNC B1 ;  /* 0x0000000000017941 */ /* 0x000fea0003800000 */
.L_x_2534:
[----:B------:R-:W2:Y:S04]  /*1eb70*/  LDL.64 R154, [R1+0x40] ;  /* 0x00004000019a7983 */ /* 0x000ea80000100a00 */
[----:B------:R-:W3:Y:S01]  /*1eb80*/  LDL.64 R156, [R1+0x48] ;  /* 0x00004800019c7983 */ /* 0x000ee20000100a00 */
[----:B------:R-:W-:Y:S02]  /*1eb90*/  R2UR UR18, R4 ;  /* 0x00000000041272ca */ /* 0x000fe400000e0000 */
[----:B------:R-:W-:Y:S01]  /*1eba0*/  R2UR UR19, R5 ;  /* 0x00000000051372ca */ /* 0x000fe200000e0000 */
[----:B------:R-:W-:Y:S01]  /*1ebb0*/  WARPGROUP.ARRIVE ;  /* 0x00000000000079c5 */ /* 0x000fe20000000000 */
[----:B------:R-:W-:Y:S01]  /*1ebc0*/  IMAD.MOV.U32 R153, RZ, RZ, 0x40000040 ;  /* 0x40000040ff997424 */ /* 0x000fe200078e00ff */
[----:B------:R-:W-:Y:S01]  /*1ebd0*/  R2UR UR6, R152 ;  /* 0x00000000980672ca */ /* 0x000fe200000e0000 */
[----:B------:R-:W4:Y:S03]  /*1ebe0*/  LDL.64 R226, [R1+0x30] ;  /* 0x0000300001e27983 */ /* 0x000f260000100a00 */
[----:B------:R-:W-:-:S02]  /*1ebf0*/  R2UR UR7, R153 ;  /* 0x00000000990772ca */ /* 0x000fc400000e0000 */
[C---:B01----:R-:W-:Y:S02]  /*1ec00*/  IADD3 R12, R4.reuse, 0x100, RZ ;  /* 0x00000100040c7810 */ /* 0x043fe40007ffe0ff */
[----:B------:R-:W-:Y:S01]  /*1ec10*/  MOV R13, 0x40000040 ;  /* 0x40000040000d7802 */ /* 0x000fe20000000f00 */
[----:B------:R-:W-:Y:S01]  /*1ec20*/  VIADD R20, R4, 0x180 ;  /* 0x0000018004147836 */ /* 0x000fe20000000000 */
[----:B------:R-:W-:Y:S01]  /*1ec30*/  R2UR UR10, R12 ;  /* 0x000000000c0a72ca */ /* 0x000fe200000e0000 */
[----:B------:R-:W-:Y:S01]  /*1ec40*/  IMAD.MOV.U32 R21, RZ, RZ, 0x40000040 ;  /* 0x40000040ff157424 */ /* 0x000fe200078e00ff */
[----:B------:R-:W-:Y:S01]  /*1ec50*/  R2UR UR11, R13 ;  /* 0x000000000d0b72ca */ /* 0x000fe200000e0000 */
[----:B------:R-:W5:Y:S01]  /*1ec60*/  LDL.64 R224, [R1+0x28] ;  /* 0x0000280001e07983 */ /* 0x000f620000100a00 */
[----:B------:R-:W-:Y:S02]  /*1ec70*/  R2UR UR14, R20 ;  /* 0x00000000140e72ca */ /* 0x000fe400000e0000 */
[----:B------:R-:W-:-:S02]  /*1ec80*/  R2UR UR15, R21 ;  /* 0x00000000150f72ca */ /* 0x000fc400000e0000 */
        /* <DEDUP_REMOVED lines=126> */
[----:B------:R-:W-:Y:S02]  /*1f470*/  IADD3 R12, R4, 0x6, RZ ;  /* 0x00000006040c7810 */ /* 0x000fe40007ffe0ff */
[----:B----4-:R-:W-:Y:S02]  /*1f480*/  R2UR UR24, R226 ;  /* 0x00000000e21872ca */ /* 0x010fe400000e0000 */
        /* <DEDUP_REMOVED lines=45> */
[----:B------:R-:W-:Y:S01]  /*1f760*/  IMAD.MOV.U32 R13, RZ, RZ, 0x40000040 ;  /* 0x40000040ff0d7424 */ /* 0x000fe200078e00ff */
[----:B-----5:R-:W-:Y:S02]  /*1f770*/  R2UR UR26, R224 ;  /* 0x00000000e01a72ca */ /* 0x020fe400000e0000 */
        /* <DEDUP_REMOVED lines=684> */
.L_x_2537:
[----:B------:R-:W-:Y:S01]  /*22240*/  SHF.L.U32 R0, R9, 0x1f, RZ ;  /* 0x0000001f09007819 */ /* 0x000fe200000006ff */
[----:B------:R-:W-:-:S04]  /*22250*/  IMAD R9, R10, 0x8, R16 ;  /* 0x000000080a097824 */ /* 0x000fc800078e0210 */
[----:B------:R0:W1:Y:S01]  /*22260*/  SYNCS.PHASECHK.TRANS64.TRYWAIT P2, [R9+URZ+0x38850], R0 ;  /* 0x03885000090075a7 */ /* 0x000062000804017f */
[----:B------:R-:W-:Y:S05]  /*22270*/  @!P0 BRA `(.L_x_2538) ;  /* 0x0000000000048947 */ /* 0x000fea0003800000 */
[----:B------:R-:W-:Y:S01]  /*22280*/  BPT.TRAP 0x1 ;  /* 0x000000040000795c */ /* 0x000fe20000300000 */
.L_x_2538:
[----:B------:R-:W-:Y:S04]  /*22290*/  BSSY B1, `(.L_x_2539) ;  /* 0x0000004000017945 */ /* 0x000fe80003800000 */
[----:B-1----:R-:W-:Y:S05]  /*222a0*/  @P2 BRA `(.L_x_2540) ;  /* 0x0000000000082947 */ /* 0x002fea0003800000 */
[----:B------:R-:W1:Y:S02]  /*222b0*/  SYNCS.PHASECHK.TRANS64.TRYWAIT P2, [R9+URZ+0x38850], R0 ;  /* 0x03885000090075a7 */ /* 0x000e64000804017f */
[----:B-1----:R-:W-:Y:S05]  /*222c0*/  @!P2 BRA `(.L_x_2541) ;  /* 0x000000d00084a947 */ /* 0x002fea0003800000 */
.L_x_2540:
[----:B------:R-:W-:Y:S05]  /*222d0*/  BSYNC B1 ;  /* 0x0000000000017941 */ /* 0x000fea0003800000 */
.L_x_2539:
[----:B01----:R-:W-:Y:S01]  /*222e0*/  VIADD R0, R16, 0x400 ;  /* 0x0000040010007836 */ /* 0x003fe20000000000 */
[----:B------:R-:W-:Y:S01]  /*222f0*/  MOV R3, 0x40000040 ;  /* 0x4000004000037802 */ /* 0x000fe20000000f00 */
[----:B------:R-:W-:Y:S01]  /*22300*/  WARPGROUP.ARRIVE ;  /* 0x00000000000079c5 */ /* 0x000fe20000000000 */
[----:B------:R-:W-:Y:S02]  /*22310*/  IMAD.MOV.U32 R5, RZ, RZ, 0x40000040 ;  /* 0x40000040ff057424 */ /* 0x000fe400078e00ff */
[----:B------:R-:W-:Y:S01]  /*22320*/  FMUL.FTZ R12, R185, UR38 ;  /* 0x00000026b90c7c20 */ /* 0x000fe20008410000 */
[----:B------:R-:W-:Y:S01]  /*22330*/  SHF.R.U32.HI R0, RZ, 0x4, R0 ;  /* 0x00000004ff007819 */ /* 0x000fe20000011600 */
[----:B------:R-:W-:Y:S01]  /*22340*/  FMUL.FTZ R21, R188, UR38 ;  /* 0x00000026bc157c20 */ /* 0x000fe20008410000 */
[----:B------:R-:W-:Y:S01]  /*22350*/  R2UR UR7, R3 ;  /* 0x00000000030772ca */ /* 0x000fe200000e0000 */
[----:B------:R-:W-:Y:S01]  /*22360*/  FMUL.FTZ R177, R177, UR38 ;  /* 0x00000026b1b17c20 */ /* 0x000fe20008410000 */
[----:B------:R-:W-:Y:S01]  /*22370*/  LOP3.LUT R0, R0, 0x3fff, RZ, 0xc0, !PT ;  /* 0x00003fff00007812 */ /* 0x000fe200078ec0ff */
[----:B------:R-:W-:Y:S01]  /*22380*/  MUFU.TANH R12, R12 ;  /* 0x0000000c000c7308 */ /* 0x000fe20000002400 */
[----:B------:R-:W-:Y:S01]  /*22390*/  FMUL.FTZ R180, R180, UR38 ;  /* 0x00000026b4b47c20 */ /* 0x000fe20008410000 */
[----:B------:R-:W-:Y:S01]  /*223a0*/  FMUL.FTZ R181, R181, UR38 ;  /* 0x00000026b5b57c20 */ /* 0x000fe20008410000 */
[----:B------:R-:W-:Y:S01]  /*223b0*/  LOP3.LUT R0, R0, 0x2800000, RZ, 0xfc, !PT ;  /* 0x0280000000007812 */ /* 0x000fe200078efcff */
[----:B------:R-:W-:Y:S01]  /*223c0*/  FMUL.FTZ R168, R168, UR38 ;  /* 0x00000026a8a87c20 */ /* 0x000fe20008410000 */
[----:B------:R-:W-:Y:S01]  /*223d0*/  FMUL.FTZ R169, R169, UR38 ;  /* 0x00000026a9a97c20 */ /* 0x000fe20008410000 */
[----:B------:R-:W-:Y:S01]  /*223e0*/  FMUL.FTZ R172, R172, UR38 ;  /* 0x00000026acac7c20 */ /* 0x000fe20008410000 */
[----:B------:R-:W-:Y:S01]  /*223f0*/  FMUL.FTZ R173, R173, UR38 ;  /* 0x00000026adad7c20 */ /* 0x000fe20008410000 */
[----:B------:R-:W-:Y:S01]  /*22400*/  IMAD R2, R10, 0xa00, R0 ;  /* 0x00000a000a027824 */ /* 0x000fe200078e0200 */
[----:B------:R-:W-:Y:S01]  /*22410*/  MUFU.TANH R21, R21 ;  /* 0x0000001500157308 */ /* 0x000fe20000002400 */
[----:B------:R-:W-:Y:S01]  /*22420*/  FMUL.FTZ R10, R186, UR38 ;  /* 0x00000026ba0a7c20 */ /* 0x000fe20008410000 */
[----:B------:R-:W-:Y:S01]  /*22430*/  FMUL.FTZ R186, R176, UR38 ;  /* 0x00000026b0ba7c20 */ /* 0x000fe20008410000 */
[C---:B------:R-:W-:Y:S01]  /*22440*/  VIADD R4, R2.reuse, 0x80 ;  /* 0x0000008002047836 */ /* 0x040fe20000000000 */
[----:B------:R-:W-:Y:S01]  /*22450*/  R2UR UR6, R2 ;  /* 0x00000000020672ca */ /* 0x000fe200000e0000 */
[----:B------:R-:W-:Y:S01]  /*22460*/  FMUL.FTZ R160, R160, UR38 ;  /* 0x00000026a0a07c20 */ /* 0x000fe20008410000 */
[----:B------:R-:W-:Y:S01]  /*22470*/  FMUL.FTZ R152, R152, UR38 ;  /* 0x0000002698987c20 */ /* 0x000fe20008410000 */
[----:B------:R-:W-:Y:S01]  /*22480*/  FMUL.FTZ R153, R153, UR38 ;  /* 0x0000002699997c20 */ /* 0x000fe20008410000 */
[----:B------:R-:W-:Y:S01]  /*22490*/  MUFU.TANH R186, R186 ;  /* 0x000000ba00ba7308 */ /* 0x000fe20000002400 */
[----:B------:R-:W-:Y:S01]  /*224a0*/  FMUL.FTZ R156, R156, UR38 ;  /* 0x000000269c9c7c20 */ /* 0x000fe20008410000 */
[----:B------:R-:W-:-:S02]  /*224b0*/  IMAD.MOV.U32 R3, RZ, RZ, 0x40000040 ;  /* 0x40000040ff037424 */ /* 0x000fc400078e00ff */
[----:B------:R-:W-:Y:S01]  /*224c0*/  FMUL.FTZ R13, R187, UR38 ;  /* 0x00000026bb0d7c20 */ /* 0x000fe20008410000 */
[----:B------:R-:W-:Y:S01]  /*224d0*/  FMUL.FTZ R20, R190, UR38 ;  /* 0x00000026be147c20 */ /* 0x000fe20008410000 */
[----:B------:R-:W-:Y:S01]  /*224e0*/  FMUL.FTZ R185, R191, UR38 ;  /* 0x00000026bfb97c20 */ /* 0x000fe20008410000 */
[----:B------:R-:W-:Y:S01]  /*224f0*/  FMUL.FTZ R176, R178, UR38 ;  /* 0x00000026b2b07c20 */ /* 0x000fe20008410000 */
[----:B------:R-:W-:Y:S01]  /*22500*/  FMUL.FTZ R178, R179, UR38 ;  /* 0x00000026b3b27c20 */ /* 0x000fe20008410000 */
[----:B------:R-:W-:Y:S01]  /*22510*/  MUFU.TANH R177, R177 ;  /* 0x000000b100b17308 */ /* 0x000fe20000002400 */
[----:B------:R-:W-:Y:S01]  /*22520*/  HGMMA.64x256x16.F32 R24, R208, gdesc[UR4].tnspB, R24, gsb0 ;  /* 0x43e00004d0187df0 */ /* 0x000fe20008000818 */
[----:B------:R-:W-:Y:S01]  /*22530*/  R2UR UR6, R4 ;  /* 0x00000000040672ca */ /* 0x000fe200000e0000 */
[----:B------:R-:W-:Y:S01]  /*22540*/  FMUL.FTZ R179, R182, UR38 ;  /* 0x00000026b6b37c20 */ /* 0x000fe20008410000 */
[----:B------:R-:W-:Y:S01]  /*22550*/  R2UR UR7, R5 ;  /* 0x00000000050772ca */ /* 0x000fe200000e0000 */
[----:B------:R-:W-:Y:S01]  /*22560*/  IMAD.MOV.U32 R5, RZ, RZ, 0x40000040 ;  /* 0x40000040ff057424 */ /* 0x000fe200078e00ff */
[----:B------:R-:W-:Y:S01]  /*22570*/  IADD3 R4, R2, 0x100, RZ ;  /* 0x0000010002047810 */ /* 0x000fe20007ffe0ff */
        /* <DEDUP_REMOVED lines=14> */
[----:B------:R-:W-:Y:S01]  /*22660*/  @!P1 IMAD R11, R11, 0x8, R16 ;  /* 0x000000080b0b9824 */ /* 0x000fe200078e0210 */
[----:B------:R-:W-:-:S02]  /*22670*/  @!P1 IADD3 R9, R9, 0x38860, RZ ;  /* 0x0003886009099810 */ /* 0x000fc40007ffe0ff */
[----:B------:R-:W-:Y:S01]  /*22680*/  MUFU.TANH R168, R168 ;  /* 0x000000a800a87308 */ /* 0x000fe20000002400 */
[----:B------:R-:W-:Y:S01]  /*22690*/  @!P1 VIADD R11, R11, 0x38840 ;  /* 0x000388400b0b9836 */ /* 0x000fe20000000000 */
[----:B------:R-:W-:Y:S02]  /*226a0*/  @!P1 PRMT R9, RZ, 0x654, R9 ;  /* 0x00000654ff099816 */ /* 0x000fe40000000009 */
[C---:B------:R-:W-:Y:S01]  /*226b0*/  ISETP.GT.AND P2, PT, R8.reuse, RZ, PT ;  /* 0x000000ff0800720c */ /* 0x040fe20003f44270 */
[----:B------:R-:W-:-:S03]  /*226c0*/  VIADD R8, R8, 0xffffffff ;  /* 0xffffffff08087836 */ /* 0x000fc60000000000 */
        /* <DEDUP_REMOVED lines=29> */
[C---:B------:R-:W-:Y:S01]  /*228a0*/  VIADD R4, R2.reuse, 0x180 ;  /* 0x0000018002047836 */ /* 0x040fe20000000000 */
[----:B------:R-:W-:Y:S01]  /*228b0*/  R2UR UR7, R5 ;  /* 0x00000000050772ca */ /* 0x000fe200000e0000 */
[----:B------:R-:W-:Y:S01]  /*228c0*/  VIADD R2, R2, 0x200 ;  /* 0x0000020002027836 */ /* 0x000fe20000000000 */
[----:B------:R-:W-:Y:S01]  /*228d0*/  MOV R5, 0x40000040 ;  /* 0x4000004000057802 */ /* 0x000fe20000000f00 */
[----:B------:R-:W-:Y:S02]  /*228e0*/  WARPGROUP.DEPBAR.LE gsb0, 0x0 ;  /* 0x00008000000079c5 */ /* 0x000fe40000010000 */
[----:B------:R-:W-:-:S15]  /*228f0*/  WARPGROUP.ARRIVE ;  /* 0x00000000000079c5 */ /* 0x000fde0000000000 */
[----:B------:R-:W-:-:S05]  /*22900*/  NOP ;  /* 0x0000000000007918 */ /* 0x000fca0000000000 */
[----:B------:R-:W-:Y:S01]  /*22910*/  HGMMA.64x256x16.F32 R24, R200, gdesc[UR4].tnspB, R24, gsb0 ;  /* 0x43e00004c8187df0 */ /* 0x000fe20008000818 */
[----:B------:R-:W-:Y:S01]  /*22920*/  R2UR UR6, R4 ;  /* 0x00000000040672ca */ /* 0x000fe200000e0000 */
[----:B------:R-:W-:Y:S01]  /*22930*/  FMUL.FTZ R4, R184, UR38 ;  /* 0x00000026b8047c20 */ /* 0x000fe20008410000 */
[----:B------:R-:W-:Y:S01]  /*22940*/  R2UR UR7, R5 ;  /* 0x00000000050772ca */ /* 0x000fe200000e0000 */
[----:B------:R-:W-:-:S04]  /*22950*/  FMUL.FTZ R184, R189, UR38 ;  /* 0x00000026bdb87c20 */ /* 0x000fc80008410000 */
[----:B------:R-:W0:Y:S08]  /*22960*/  MUFU.TANH R4, R4 ;  /* 0x0000000400047308 */ /* 0x000e300000002400 */
[----:B------:R-:W1:Y:S01]  /*22970*/  MUFU.TANH R184, R184 ;  /* 0x000000b800b87308 */ /* 0x000e620000002400 */
[----:B0-----:R-:W-:-:S04]  /*22980*/  FMNMX.FTZ R0, R4, R7, !PT ;  /* 0x0000000704007209 */ /* 0x001fc80007810000 */
[----:B------:R-:W-:-:S04]  /*22990*/  FMNMX.FTZ R0, R12, R0, !PT ;  /* 0x000000000c007209 */ /* 0x000fc80007810000 */
[----:B------:R-:W-:-:S04]  /*229a0*/  FMNMX.FTZ R0, R21, R0, !PT ;  /* 0x0000000015007209 */ /* 0x000fc80007810000 */
[----:B-1----:R-:W-:-:S04]  /*229b0*/  FMNMX.FTZ R0, R184, R0, !PT ;  /* 0x00000000b8007209 */ /* 0x002fc80007810000 */
[----:B------:R-:W-:-:S04]  /*229c0*/  FMNMX.FTZ R0, R186, R0, !PT ;  /* 0x00000000ba007209 */ /* 0x000fc80007810000 */
[----:B------:R-:W-:-:S04]  /*229d0*/  FMNMX.FTZ R0, R177, R0, !PT ;  /* 0x00000000b1007209 */ /* 0x000fc80007810000 */
[----:B------:R-:W-:-:S04]  /*229e0*/  FMNMX.FTZ R0, R180, R0, !PT ;  /* 0x00000000b4007209 */ /* 0x000fc80007810000 */
[----:B------:R-:W-:-:S04]  /*229f0*/  FMNMX.FTZ R0, R181, R0, !PT ;  /* 0x00000000b5007209 */ /* 0x000fc80007810000 */
[----:B------:R-:W-:-:S04]  /*22a00*/  FMNMX.FTZ R0, R168, R0, !PT ;  /* 0x00000000a8007209 */ /* 0x000fc80007810000 */
[----:B------:R-:W-:-:S04]  /*22a10*/  FMNMX.FTZ R0, R169, R0, !PT ;  /* 0x00000000a9007209 */ /* 0x000fc80007810000 */
[----:B------:R-:W-:-:S04]  /*22a20*/  FMNMX.FTZ R0, R172, R0, !PT ;  /* 0x00000000ac007209 */ /* 0x000fc80007810000 */
[----:B------:R-:W-:Y:S01]  /*22a30*/  FMNMX.FTZ R0, R173, R0, !PT ;  /* 0x00000000ad007209 */ /* 0x000fe20007810000 */
[----:B------:R-:W-:Y:S02]  /*22a40*/  WARPGROUP.DEPBAR.LE gsb0, 0x0 ;  /* 0x00008000000079c5 */ /* 0x000fe40000010000 */
[----:B------:R-:W-:-:S06]  /*22a50*/  WARPGROUP.ARRIVE ;  /* 0x00000000000079c5 */ /* 0x000fcc0000000000 */
[----:B------:R-:W-:Y:S01]  /*22a60*/  HGMMA.64x256x16.F32 R24, R196, gdesc[UR4].tnspB, R24, gsb0 ;  /* 0x43e00004c4187df0 */ /* 0x000fe20008000818 */
[----:B------:R-:W-:Y:S02]  /*22a70*/  R2UR UR6, R2 ;  /* 0x00000000020672ca */ /* 0x000fe400000e0000 */
[----:B------:R0:W1:Y:S01]  /*22a80*/  MUFU.TANH R2, R160 ;  /* 0x000000a000027308 */ /* 0x0000620000002400 */
[----:B------:R-:W-:Y:S02]  /*22a90*/  R2UR UR7, R3 ;  /* 0x00000000030772ca */ /* 0x000fe400000e0000 */
[----:B------:R-:W-:Y:S01]  /*22aa0*/  FMNMX.FTZ R3, R10, R6, !PT ;  /* 0x000000060a037209 */ /* 0x000fe20007810000 */
[----:B0-----:R-:W-:Y:S01]  /*22ab0*/  FMUL.FTZ R160, R161, UR38 ;  /* 0x00000026a1a07c20 */ /* 0x001fe20008410000 */
[----:B------:R-:W-:Y:S01]  /*22ac0*/  FMUL.FTZ R161, R164, UR38 ;  /* 0x00000026a4a17c20 */ /* 0x000fe20008410000 */
[----:B------:R-:W-:Y:S01]  /*22ad0*/  FMUL.FTZ R164, R165, UR38 ;  /* 0x00000026a5a47c20 */ /* 0x000fe20008410000 */
[----:B------:R-:W-:Y:S01]  /*22ae0*/  FMUL.FTZ R165, R157, UR38 ;  /* 0x000000269da57c20 */ /* 0x000fe20008410000 */
[----:B------:R-:W-:-:S02]  /*22af0*/  FMUL.FTZ R157, R183, UR38 ;  /* 0x00000026b79d7c20 */ /* 0x000fc40008410000 */
[----:B------:R-:W0:Y:S01]  /*22b00*/  MUFU.TANH R160, R160 ;  /* 0x000000a000a07308 */ /* 0x000e220000002400 */
[----:B-1----:R-:W-:-:S07]  /*22b10*/  FMNMX.FTZ R0, R2, R0, !PT ;  /* 0x0000000002007209 */ /* 0x002fce0007810000 */
[----:B------:R-:W1:Y:S08]  /*22b20*/  MUFU.TANH R161, R161 ;  /* 0x000000a100a17308 */ /* 0x000e700000002400 */
[----:B------:R-:W2:Y:S01]  /*22b30*/  MUFU.TANH R164, R164 ;  /* 0x000000a400a47308 */ /* 0x000ea20000002400 */
[----:B0-----:R-:W-:-:S07]  /*22b40*/  FMNMX.FTZ R0, R160, R0, !PT ;  /* 0x00000000a0007209 */ /* 0x001fce0007810000 */
[----:B------:R-:W0:Y:S01]  /*22b50*/  MUFU.TANH R165, R165 ;  /* 0x000000a500a57308 */ /* 0x000e220000002400 */
[----:B-1----:R-:W-:-:S07]  /*22b60*/  FMNMX.FTZ R0, R161, R0, !PT ;  /* 0x00000000a1007209 */ /* 0x002fce0007810000 */
[----:B------:R-:W1:Y:S01]  /*22b70*/  MUFU.TANH R157, R157 ;  /* 0x0000009d009d7308 */ /* 0x000e620000002400 */
[----:B--2---:R-:W-:-:S04]  /*22b80*/  FMNMX.FTZ R0, R164, R0, !PT ;  /* 0x00000000a4007209 */ /* 0x004fc80007810000 */
[----:B------:R-:W-:-:S04]  /*22b90*/  FMNMX.FTZ R0, R152, R0, !PT ;  /* 0x0000000098007209 */ /* 0x000fc80007810000 */
[----:B------:R-:W-:-:S04]  /*22ba0*/  FMNMX.FTZ R0, R153, R0, !PT ;  /* 0x0000000099007209 */ /* 0x000fc80007810000 */
[----:B------:R-:W-:-:S04]  /*22bb0*/  FMNMX.FTZ R0, R156, R0, !PT ;  /* 0x000000009c007209 */ /* 0x000fc80007810000 */
[----:B0-----:R-:W-:-:S05]  /*22bc0*/  FMNMX.FTZ R5, R165, R0, !PT ;  /* 0x00000000a5057209 */ /* 0x001fca0007810000 */
[----:B------:R-:W0:Y:S02]  /*22bd0*/  SHFL.BFLY PT, R0, R5, 0x2, 0x1f ;  /* 0x0c401f0005007f89 */ /* 0x000e2400000e0000 */
[----:B0-----:R-:W-:-:S05]  /*22be0*/  FMNMX.FTZ R5, R5, R0, !PT ;  /* 0x0000000005057209 */ /* 0x001fca0007810000 */
[----:B------:R-:W0:Y:S02]  /*22bf0*/  SHFL.BFLY PT, R0, R5, 0x1, 0x1f ;  /* 0x0c201f0005007f89 */ /* 0x000e2400000e0000 */
[----:B0-----:R-:W-:Y:S02]  /*22c00*/  FMNMX.FTZ R5, R5, R0, !PT ;  /* 0x0000000005057209 */ /* 0x001fe40007810000 */
[----:B------:R-:W-:Y:S02]  /*22c10*/  FMNMX.FTZ R0, R13, R3, !PT ;  /* 0x000000030d007209 */ /* 0x000fe40007810000 */
[----:B------:R-:W-:Y:S01]  /*22c20*/  MOV R3, UR42 ;  /* 0x0000002a00037c02 */ /* 0x000fe20008000f00 */
[----:B------:R-:W-:Y:S01]  /*22c30*/  FADD.FTZ R7, -R5, R7 ;  /* 0x0000000705077221 */ /* 0x000fe20000010100 */
[----:B------:R-:W-:-:S03]  /*22c40*/  FMNMX.FTZ R182, R20, R0, !PT ;  /* 0x0000000014b67209 */ /* 0x000fc60007810000 */
[-C--:B------:R-:W-:Y:S01]  /*22c50*/  FMUL.FTZ R0, R7, R3.reuse ;  /* 0x0000000307007220 */ /* 0x080fe20000410000 */
[----:B------:R-:W-:Y:S01]  /*22c60*/  FMNMX.FTZ R182, R185, R182, !PT ;  /* 0x000000b6b9b67209 */ /* 0x000fe20007810000 */
[----:B------:R-:W-:-:S03]  /*22c70*/  FMUL.FTZ R7, R5, R3 ;  /* 0x0000000305077220 */ /* 0x000fc60000410000 */
        /* <DEDUP_REMOVED lines=12> */
[----:B-1----:R-:W-:Y:S01]  /*22d40*/  FMNMX.FTZ R182, R157, R182, !PT ;  /* 0x000000b69db67209 */ /* 0x002fe20007810000 */
[-CC-:B------:R-:W-:Y:S01]  /*22d50*/  FFMA.FTZ R177, R181, R3.reuse, -R7.reuse ;  /* 0x00000003b5b17223 */ /* 0x180fe20000010807 */
[-CC-:B------:R-:W-:Y:S01]  /*22d60*/  FFMA.FTZ R202, R172, R3.reuse, -R7.reuse ;  /* 0x00000003acca7223 */ /* 0x180fe20000010807 */
[-CC-:B------:R-:W-:Y:S01]  /*22d70*/  FFMA.FTZ R169, R173, R3.reuse, -R7.reuse ;  /* 0x00000003ada97223 */ /* 0x180fe20000010807 */
[----:B------:R-:W-:Y:S01]  /*22d80*/  FMNMX.FTZ R182, R170, R182, !PT ;  /* 0x000000b6aab67209 */ /* 0x000fe20007810000 */
[----:B------:R-:W-:Y:S01]  /*22d90*/  FFMA.FTZ R160, R160, R3, -R7 ;  /* 0x00000003a0a07223 */ /* 0x000fe20000010807 */
[----:B------:R-:W-:Y:S02]  /*22da0*/  MUFU.EX2 R0, R0 ;  /* 0x0000000000007308 */ /* 0x000fe40000000800 */
[----:B------:R-:W-:-:S04]  /*22db0*/  FMNMX.FTZ R182, R171, R182, !PT ;  /* 0x000000b6abb67209 */ /* 0x000fc80007810000 */
[----:B------:R-:W-:Y:S02]  /*22dc0*/  FMNMX.FTZ R182, R174, R182, !PT ;  /* 0x000000b6aeb67209 */ /* 0x000fe40007810000 */
[----:B------:R-:W0:Y:S02]  /*22dd0*/  MUFU.EX2 R208, R208 ;  /* 0x000000d000d07308 */ /* 0x000e240000000800 */
[----:B------:R-:W-:-:S04]  /*22de0*/  FMNMX.FTZ R4, R175, R182, !PT ;  /* 0x000000b6af047209 */ /* 0x000fc80007810000 */
[----:B------:R-:W-:Y:S02]  /*22df0*/  FMNMX.FTZ R4, R162, R4, !PT ;  /* 0x00000004a2047209 */ /* 0x000fe40007810000 */
[----:B------:R-:W1:Y:S02]  /*22e00*/  MUFU.EX2 R12, R12 ;  /* 0x0000000c000c7308 */ /* 0x000e640000000800 */
[----:B------:R-:W-:-:S04]  /*22e10*/  FMNMX.FTZ R4, R163, R4, !PT ;  /* 0x00000004a3047209 */ /* 0x000fc80007810000 */
[----:B------:R-:W-:Y:S02]  /*22e20*/  FMNMX.FTZ R4, R166, R4, !PT ;  /* 0x00000004a6047209 */ /* 0x000fe40007810000 */
[----:B------:R-:W2:Y:S01]  /*22e30*/  MUFU.EX2 R210, R210 ;  /* 0x000000d200d27308 */ /* 0x000ea20000000800 */
[----:B0-----:R-:W-:Y:S01]  /*22e40*/  FFMA.FTZ R15, R0, R15, R208 ;  /* 0x0000000f000f7223 */ /* 0x001fe200000100d0 */
[----:B------:R-:W-:-:S04]  /*22e50*/  FMNMX.FTZ R4, R167, R4, !PT ;  /* 0x00000004a7047209 */ /* 0x000fc80007810000 */
[----:B------:R-:W-:Y:S02]  /*22e60*/  FMNMX.FTZ R4, R154, R4, !PT ;  /* 0x000000049a047209 */ /* 0x000fe40007810000 */
[----:B------:R-:W0:Y:S01]  /*22e70*/  MUFU.EX2 R182, R184 ;  /* 0x000000b800b67308 */ /* 0x000e220000000800 */
[C---:B-1----:R-:W-:Y:S01]  /*22e80*/  FADD.FTZ R15, R12.reuse, R15 ;  /* 0x0000000f0c0f7221 */ /* 0x042fe20000010000 */
[----:B------:R-:W-:Y:S02]  /*22e90*/  FMNMX.FTZ R4, R155, R4, !PT ;  /* 0x000000049b047209 */ /* 0x000fe40007810000 */
[----:B------:R-:W-:Y:S02]  /*22ea0*/  F2FP.F16.F32.PACK_AB R208, R12, R208 ;  /* 0x000000d00cd0723e */ /* 0x000fe400000000ff */
[----:B------:R-:W-:Y:S02]  /*22eb0*/  FMNMX.FTZ R4, R158, R4, !PT ;  /* 0x000000049e047209 */ /* 0x000fe40007810000 */
[----:B------:R-:W1:Y:S01]  /*22ec0*/  MUFU.EX2 R204, R204 ;  /* 0x000000cc00cc7308 */ /* 0x000e620000000800 */
[----:B--2---:R-:W-:Y:S01]  /*22ed0*/  FADD.FTZ R15, R210, R15 ;  /* 0x0000000fd20f7221 */ /* 0x004fe20000010000 */
[----:B------:R-:W-:-:S05]  /*22ee0*/  FMNMX.FTZ R4, R159, R4, !PT ;  /* 0x000000049f047209 */ /* 0x000fca0007810000 */
[----:B------:R-:W2:Y:S01]  /*22ef0*/  SHFL.BFLY PT, R180, R4, 0x2, 0x1f ;  /* 0x0c401f0004b47f89 */ /* 0x000ea200000e0000 */
[----:B------:R-:W3:Y:S01]  /*22f00*/  MUFU.EX2 R21, R21 ;  /* 0x0000001500157308 */ /* 0x000ee20000000800 */
[C---:B0-----:R-:W-:Y:S01]  /*22f10*/  FADD.FTZ R15, R182.reuse, R15 ;  /* 0x0000000fb60f7221 */ /* 0x041fe20000010000 */
[----:B------:R-:W-:-:S06]  /*22f20*/  F2FP.F16.F32.PACK_AB R210, R182, R210 ;  /* 0x000000d2b6d2723e */ /* 0x000fcc00000000ff */
[----:B------:R-:W0:Y:S01]  /*22f30*/  MUFU.EX2 R206, R206 ;  /* 0x000000ce00ce7308 */ /* 0x000e220000000800 */
[----:B-1----:R-:W-:-:S07]  /*22f40*/  FADD.FTZ R15, R204, R15 ;  /* 0x0000000fcc0f7221 */ /* 0x002fce0000010000 */
[----:B------:R-:W1:Y:S01]  /*22f50*/  MUFU.EX2 R177, R177 ;  /* 0x000000b100b17308 */ /* 0x000e620000000800 */
[C---:B---3--:R-:W-:Y:S01]  /*22f60*/  FADD.FTZ R15, R21.reuse, R15 ;  /* 0x0000000f150f7221 */ /* 0x048fe20000010000 */
[----:B------:R-:W-:Y:S02]  /*22f70*/  F2FP.F16.F32.PACK_AB R204, R21, R204 ;  /* 0x000000cc15cc723e */ /* 0x000fe400000000ff */
[----:B--2---:R-:W-:-:S04]  /*22f80*/  FMNMX.FTZ R4, R4, R180, !PT ;  /* 0x000000b404047209 */ /* 0x004fc80007810000 */
        /* <DEDUP_REMOVED lines=10> */
[----:B------:R-:W-:Y:S01]  /*23030*/  MUFU.EX2 R160, R160 ;  /* 0x000000a000a07308 */ /* 0x000fe20000000800 */
[----:B-1----:R-:W-:Y:S01]  /*23040*/  FADD.FTZ R15, R202, R15 ;  /* 0x0000000fca0f7221 */ /* 0x002fe20000010000 */
[----:B------:R-:W-:Y:S02]  /*23050*/  WARPGROUP.DEPBAR.LE gsb0, 0x0 ;  /* 0x00008000000079c5 */ /* 0x000fe40000010000 */
[----:B------:R-:W-:Y:S01]  /*23060*/  WARPGROUP.ARRIVE ;  /* 0x00000000000079c5 */ /* 0x000fe20000000000 */
[-CC-:B------:R-:W-:Y:S01]  /*23070*/  FFMA.FTZ R196, R2, R3.reuse, -R7.reuse ;  /* 0x0000000302c47223 */ /* 0x180fe20000010807 */
[-CC-:B------:R-:W-:Y:S01]  /*23080*/  FFMA.FTZ R198, R161, R3.reuse, -R7.reuse ;  /* 0x00000003a1c67223 */ /* 0x180fe20000010807 */
[----:B------:R-:W0:Y:S01]  /*23090*/  SHFL.BFLY PT, R2, R4, 0x1, 0x1f ;  /* 0x0c201f0004027f89 */ /* 0x000e2200000e0000 */
[----:B------:R-:W-:Y:S01]  /*230a0*/  FFMA.FTZ R161, R164, R3, -R7 ;  /* 0x00000003a4a17223 */ /* 0x000fe20000010807 */
[C---:B--2---:R-:W-:Y:S01]  /*230b0*/  FADD.FTZ R15, R169.reuse, R15 ;  /* 0x0000000fa90f7221 */ /* 0x044fe20000010000 */
[----:B------:R-:W-:Y:S01]  /*230c0*/  HGMMA.64x256x16.F32 R24, R192, gdesc[UR4].tnspB, R24, gsb0 ;  /* 0x43e00004c0187df0 */ /* 0x000fe20008000818 */
[----:B------:R-:W1:Y:S01]  /*230d0*/  MUFU.EX2 R196, R196 ;  /* 0x000000c400c47308 */ /* 0x000e620000000800 */
[----:B------:R-:W-:-:S07]  /*230e0*/  F2FP.F16.F32.PACK_AB R202, R169, R202 ;  /* 0x000000caa9ca723e */ /* 0x000fce00000000ff */
[----:B------:R-:W2:Y:S08]  /*230f0*/  MUFU.EX2 R198, R198 ;  /* 0x000000c600c67308 */ /* 0x000eb00000000800 */
[----:B------:R-:W3:Y:S01]  /*23100*/  MUFU.EX2 R161, R161 ;  /* 0x000000a100a17308 */ /* 0x000ee20000000800 */
[----:B-1----:R-:W-:Y:S01]  /*23110*/  FADD.FTZ R15, R196, R15 ;  /* 0x0000000fc40f7221 */ /* 0x002fe20000010000 */
[----:B------:R-:W-:-:S02]  /*23120*/  F2FP.F16.F32.PACK_AB R196, R160, R196 ;  /* 0x000000c4a0c4723e */ /* 0x000fc400000000ff */
[----:B0-----:R-:W-:Y:S01]  /*23130*/  FMNMX.FTZ R4, R4, R2, !PT ;  /* 0x0000000204047209 */ /* 0x001fe20007810000 */
[----:B------:R-:W-:-:S04]  /*23140*/  FADD.FTZ R15, R160, R15 ;  /* 0x0000000fa00f7221 */ /* 0x000fc80000010000 */
[----:B------:R-:W-:Y:S01]  /*23150*/  FADD.FTZ R2, -R4, R6 ;  /* 0x0000000604027221 */ /* 0x000fe20000010100 */
[----:B--2---:R-:W-:-:S03]  /*23160*/  FADD.FTZ R12, R198, R15 ;  /* 0x0000000fc60c7221 */ /* 0x004fc60000010000 */
[----:B------:R-:W-:Y:S01]  /*23170*/  FMUL.FTZ R2, R2, R3 ;  /* 0x0000000302027220 */ /* 0x000fe20000410000 */
[----:B---3--:R-:W-:-:S05]  /*23180*/  F2FP.F16.F32.PACK_AB R198, R161, R198 ;  /* 0x000000c6a1c6723e */ /* 0x008fca00000000ff */
[----:B------:R-:W-:Y:S01]  /*23190*/  MUFU.EX2 R2, R2 ;  /* 0x0000000200027308 */ /* 0x000fe20000000800 */
[----:B------:R-:W-:Y:S02]  /*231a0*/  WARPGROUP.DEPBAR.LE gsb0, 0x0 ;  /* 0x00008000000079c5 */ /* 0x000fe40000010000 */
[-CC-:B------:R-:W-:Y:S01]  /*231b0*/  FFMA.FTZ R194, R156, R3.reuse, -R7.reuse ;  /* 0x000000039cc27223 */ /* 0x180fe20000010807 */
[-C--:B------:R-:W-:Y:S01]  /*231c0*/  FMUL.FTZ R156, R4, R3.reuse ;  /* 0x00000003049c7220 */ /* 0x080fe20000410000 */
[-CC-:B------:R-:W-:Y:S01]  /*231d0*/  FFMA.FTZ R192, R152, R3.reuse, -R7.reuse ;  /* 0x0000000398c07223 */ /* 0x180fe20000010807 */
[-CC-:B------:R-:W-:Y:S01]  /*231e0*/  FFMA.FTZ R152, R153, R3.reuse, -R7.reuse ;  /* 0x0000000399987223 */ /* 0x180fe20000010807 */
[-C--:B------:R-:W-:Y:S01]  /*231f0*/  FFMA.FTZ R7, R165, R3.reuse, -R7 ;  /* 0x00000003a5077223 */ /* 0x080fe20000010807 */
        /* <DEDUP_REMOVED lines=8> */
[----:B------:R-:W-:Y:S01]  /*23280*/  @!P1 PRMT R157, RZ, 0x654, R11 ;  /* 0x00000654ff9d9816 */ /* 0x000fe2000000000b */
[-CC-:B------:R-:W-:Y:S01]  /*23290*/  FFMA.FTZ R201, R170, R3.reuse, -R156.reuse ;  /* 0x00000003aac97223 */ /* 0x180fe2000001089c */
[-CC-:B------:R-:W-:Y:S01]  /*232a0*/  FFMA.FTZ R203, R174, R3.reuse, -R156.reuse ;  /* 0x00000003aecb7223 */ /* 0x180fe2000001089c */
[----:B------:R-:W1:Y:S01]  /*232b0*/  MUFU.EX2 R209, R209 ;  /* 0x000000d100d17308 */ /* 0x000e620000000800 */
[-CC-:B0-----:R-:W-:Y:S01]  /*232c0*/  FFMA.FTZ R7, R13, R3.reuse, -R156.reuse ;  /* 0x000000030d077223 */ /* 0x181fe2000001089c */
[----:B------:R0:W-:Y:S01]  /*232d0*/  @!P1 SYNCS.ARRIVE.TRANS64.RED.A1T0 RZ, [R157+URZ], RZ ;  /* 0x000000ff9dff99a7 */ /* 0x0001e2000810043f */
[-CC-:B------:R-:W-:Y:S01]  /*232e0*/  FFMA.FTZ R13, R171, R3.reuse, -R156.reuse ;  /* 0x00000003ab0d7223 */ /* 0x180fe2000001089c */
[-CC-:B------:R-:W-:Y:S01]  /*232f0*/  FFMA.FTZ R175, R175, R3.reuse, -R156.reuse ;  /* 0x00000003afaf7223 */ /* 0x180fe2000001089c */
[-CC-:B------:R-:W-:Y:S01]  /*23300*/  FFMA.FTZ R197, R162, R3.reuse, -R156.reuse ;  /* 0x00000003a2c57223 */ /* 0x180fe2000001089c */
[-CC-:B------:R-:W-:Y:S01]  /*23310*/  FFMA.FTZ R163, R163, R3.reuse, -R156.reuse ;  /* 0x00000003a3a37223 */ /* 0x180fe2000001089c */
[-CC-:B------:R-:W-:Y:S01]  /*23320*/  FFMA.FTZ R199, R166, R3.reuse, -R156.reuse ;  /* 0x00000003a6c77223 */ /* 0x180fe2000001089c */
[----:B------:R-:W2:Y:S01]  /*23330*/  MUFU.EX2 R7, R7 ;  /* 0x0000000700077308 */ /* 0x000ea20000000800 */
[-CC-:B------:R-:W-:Y:S01]  /*23340*/  FFMA.FTZ R193, R154, R3.reuse, -R156.reuse ;  /* 0x000000039ac17223 */ /* 0x180fe2000001089c */
[----:B------:R3:W-:Y:S01]  /*23350*/  @!P1 SYNCS.ARRIVE.TRANS64.RED.A1T0 RZ, [R9+URZ], RZ ;  /* 0x000000ff09ff99a7 */ /* 0x0007e2000810043f */
[-CC-:B------:R-:W-:Y:S01]  /*23360*/  FFMA.FTZ R155, R155, R3.reuse, -R156.reuse ;  /* 0x000000039b9b7223 */ /* 0x180fe2000001089c */
[----:B------:R-:W-:-:S04]  /*23370*/  FFMA.FTZ R158, R158, R3, -R156 ;  /* 0x000000039e9e7223 */ /* 0x000fc8000001089c */
[----:B------:R-:W4:Y:S01]  /*23380*/  MUFU.EX2 R211, R211 ;  /* 0x000000d300d37308 */ /* 0x000f220000000800 */
[----:B-1----:R-:W-:-:S07]  /*23390*/  FFMA.FTZ R14, R2, R14, R209 ;  /* 0x0000000e020e7223 */ /* 0x002fce00000100d1 */
[----:B------:R-:W0:Y:S01]  /*233a0*/  MUFU.EX2 R153, R153 ;  /* 0x0000009900997308 */ /* 0x000e220000000800 */
[C---:B--2---:R-:W-:Y:S01]  /*233b0*/  FADD.FTZ R14, R7.reuse, R14 ;  /* 0x0000000e070e7221 */ /* 0x044fe20000010000 */
[----:B------:R-:W-:-:S06]  /*233c0*/  F2FP.F16.F32.PACK_AB R209, R7, R209 ;  /* 0x000000d107d1723e */ /* 0x000fcc00000000ff */
[----:B------:R-:W1:Y:S01]  /*233d0*/  MUFU.EX2 R205, R205 ;  /* 0x000000cd00cd7308 */ /* 0x000e620000000800 */
[----:B----4-:R-:W-:-:S07]  /*233e0*/  FADD.FTZ R14, R211, R14 ;  /* 0x0000000ed30e7221 */ /* 0x010fce0000010000 */
        /* <DEDUP_REMOVED lines=20> */
[----:B------:R-:W-:-:S05]  /*23530*/  FADD.FTZ R13, R161, R12 ;  /* 0x0000000ca10d7221 */ /* 0x000fca0000010000 */
[----:B------:R-:W0:Y:S01]  /*23540*/  MUFU.EX2 R197, R197 ;  /* 0x000000c500c57308 */ /* 0x000e220000000800 */
[----:B-1----:R-:W-:-:S07]  /*23550*/  FADD.FTZ R157, R203, R157 ;  /* 0x0000009dcb9d7221 */ /* 0x002fce0000010000 */
[----:B---3--:R-:W1:Y:S01]  /*23560*/  MUFU.EX2 R9, R163 ;  /* 0x000000a300097308 */ /* 0x008e620000000800 */
[C---:B--2---:R-:W-:Y:S01]  /*23570*/  FADD.FTZ R157, R11.reuse, R157 ;  /* 0x0000009d0b9d7221 */ /* 0x044fe20000010000 */
[----:B------:R-:W-:-:S06]  /*23580*/  F2FP.F16.F32.PACK_AB R203, R11, R203 ;  /* 0x000000cb0bcb723e */ /* 0x000fcc00000000ff */
[----:B------:R-:W2:Y:S01]  /*23590*/  MUFU.EX2 R199, R199 ;  /* 0x000000c700c77308 */ /* 0x000ea20000000800 */
[----:B0-----:R-:W-:-:S07]  /*235a0*/  FADD.FTZ R157, R197, R157 ;  /* 0x0000009dc59d7221 */ /* 0x001fce0000010000 */
[----:B------:R-:W0:Y:S01]  /*235b0*/  MUFU.EX2 R14, R14 ;  /* 0x0000000e000e7308 */ /* 0x000e220000000800 */
[C---:B-1----:R-:W-:Y:S01]  /*235c0*/  FADD.FTZ R10, R9.reuse, R157 ;  /* 0x0000009d090a7221 */ /* 0x042fe20000010000 */
[----:B------:R-:W-:Y:S01]  /*235d0*/  F2FP.F16.F32.PACK_AB R197, R9, R197 ;  /* 0x000000c509c5723e */ /* 0x000fe200000000ff */
[----:B------:R-:W-:-:S05]  /*235e0*/  IMAD.MOV.U32 R9, RZ, RZ, R219 ;  /* 0x000000ffff097224 */ /* 0x000fca00078e00db */
        /* <DEDUP_REMOVED lines=14> */
[----:B------:R-:W-:Y:S02]  /*236d0*/  F2FP.F16.F32.PACK_AB R193, R155, R193 ;  /* 0x000000c19bc1723e */ /* 0x000fe400000000ff */
[----:B------:R-:W-:-:S04]  /*236e0*/  MOV R10, R214 ;  /* 0x000000d6000a7202 */ /* 0x000fc80000000f00 */
[----:B------:R-:W1:Y:S01]  /*236f0*/  MUFU.EX2 R156, R156 ;  /* 0x0000009c009c7308 */ /* 0x000e620000000800 */
[----:B--2---:R-:W-:Y:S01]  /*23700*/  FADD.FTZ R13, R194, R13 ;  /* 0x0000000dc20d7221 */ /* 0x004fe20000010000 */
[----:B------:R-:W-:-:S03]  /*23710*/  F2FP.F16.F32.PACK_AB R194, R6, R194 ;  /* 0x000000c206c2723e */ /* 0x000fc600000000ff */
[----:B------:R-:W-:Y:S01]  /*23720*/  FADD.FTZ R15, R6, R13 ;  /* 0x0000000d060f7221 */ /* 0x000fe20000010000 */
[----:B------:R-:W-:Y:S02]  /*23730*/  IMAD.MOV.U32 R6, RZ, RZ, R4 ;  /* 0x000000ffff067224 */ /* 0x000fe400078e0004 */
[----:B0-----:R-:W-:-:S04]  /*23740*/  FADD.FTZ R7, R158, R7 ;  /* 0x000000079e077221 */ /* 0x001fc80000010000 */
[C---:B-1----:R-:W-:Y:S01]  /*23750*/  FADD.FTZ R14, R156.reuse, R7 ;  /* 0x000000079c0e7221 */ /* 0x042fe20000010000 */
[----:B------:R-:W-:Y:S01]  /*23760*/  F2FP.F16.F32.PACK_AB R195, R156, R158 ;  /* 0x0000009e9cc3723e */ /* 0x000fe200000000ff */
[----:B------:R-:W-:Y:S01]  /*23770*/  IMAD.MOV.U32 R7, RZ, RZ, R5 ;  /* 0x000000ffff077224 */ /* 0x000fe200078e0005 */
[----:B------:R-:W-:Y:S06]  /*23780*/  @P2 BRA `(.L_x_2542) ;  /* 0xffffffb000a42947 */ /* 0x000fec000383ffff */
.L_x_2531:
[----:B------:R-:W-:Y:S05]  /*23790*/  BSYNC B0 ;  /* 0x0000000000007941 */ /* 0x000fea0003800000 */
.L_x_2530:
        /* <DEDUP_REMOVED lines=131> */
.L_x_2543:
[----:B------:R-:W-:Y:S02]  /*23fd0*/  LEA R0, R214, R16, 0x3 ;  /* 0x00000010d6007211 */ /* 0x000fe400078e18ff */
[----:B------:R-:W-:-:S04]  /*23fe0*/  SHF.L.U32 R7, R219, 0x1f, RZ ;  /* 0x0000001fdb077819 */ /* 0x000fc800000006ff */
[----:B------:R0:W1:Y:S01]  /*23ff0*/  SYNCS.PHASECHK.TRANS64.TRYWAIT P2, [R0+URZ+0x38850], R7 ;  /* 0x03885007000075a7 */ /* 0x000062000804017f */
[----:B------:R-:W-:Y:S05]  /*24000*/  @!P0 BRA `(.L_x_2544) ;  /* 0x0000000000048947 */ /* 0x000fea0003800000 */
[----:B------:R-:W-:Y:S01]  /*24010*/  BPT.TRAP 0x1 ;  /* 0x000000040000795c */ /* 0x000fe20000300000 */
.L_x_2544:
        /* <DEDUP_REMOVED lines=9> */
.L_x_2546:
[----:B------:R-:W-:Y:S05]  /*240b0*/  BSYNC B0 ;  /* 0x0000000000007941 */ /* 0x000fea0003800000 */
.L_x_2545:
[----:B------:R-:W-:Y:S01]  /*240c0*/  IMAD.MOV.U32 R6, RZ, RZ, R2 ;  /* 0x000000ffff067224 */ /* 0x000fe200078e0002 */
[----:B01----:R-:W-:Y:S01]  /*240d0*/  MOV R7, 0x40000040 ;  /* 0x4000004000077802 */ /* 0x003fe20000000f00 */
[----:B------:R-:W2:Y:S01]  /*240e0*/  LDL.LU R16, [R1+0x80] ;  /* 0x0000800001107983 */ /* 0x000ea20000300800 */
[----:B------:R-:W-:Y:S01]  /*240f0*/  WARPGROUP.ARRIVE ;  /* 0x00000000000079c5 */ /* 0x000fe20000000000 */
[----:B------:R-:W-:Y:S01]  /*24100*/  IADD3 R214, R214, 0x1, RZ ;  /* 0x00000001d6d67810 */ /* 0x000fe20007ffe0ff */
[----:B------:R-:W-:Y:S01]  /*24110*/  @!P1 VIADD R11, R0, 0x38860 ;  /* 0x00038860000b9836 */ /* 0x000fe20000000000 */
[----:B------:R-:W-:Y:S01]  /*24120*/  R2UR UR6, R6 ;  /* 0x00000000060672ca */ /* 0x000fe200000e0000 */
[----:B------:R-:W-:Y:S01]  /*24130*/  VIADD R6, R2, 0x80 ;  /* 0x0000008002067836 */ /* 0x000fe20000000000 */
[----:B------:R-:W-:Y:S01]  /*24140*/  R2UR UR7, R7 ;  /* 0x00000000070772ca */ /* 0x000fe200000e0000 */
[----:B------:R-:W-:Y:S01]  /*24150*/  IMAD.MOV.U32 R7, RZ, RZ, 0x40000040 ;  /* 0x40000040ff077424 */ /* 0x000fe200078e00ff */
[----:B------:R-:W-:Y:S01]  /*24160*/  ISETP.NE.AND P2, PT, R214, 0x2, PT ;  /* 0x00000002d600780c */ /* 0x000fe20003f45270 */
[----:B------:R-:W-:Y:S01]  /*24170*/  IMAD.MOV.U32 R0, RZ, RZ, -0x800000 ;  /* 0xff800000ff007424 */ /* 0x000fe200078e00ff */
[----:B------:R-:W-:-:S02]  /*24180*/  @!P1 PRMT R11, RZ, 0x654, R11 ;  /* 0x00000654ff0b9816 */ /* 0x000fc4000000000b */
[----:B------:R-:W-:-:S07]  /*24190*/  SEL R214, R214, RZ, P2 ;  /* 0x000000ffd6d67207 */ /* 0x000fce0001000000 */
        /* <DEDUP_REMOVED lines=12> */
[----:B--2---:R-:W-:Y:S01]  /*24260*/  VIADD R16, R16, 0x1 ;  /* 0x0000000110107836 */ /* 0x004fe20000000000 */
[----:B------:R-:W-:-:S04]  /*24270*/  MOV R7, 0x40000040 ;  /* 0x4000004000077802 */ /* 0x000fc80000000f00 */
[----:B------:R-:W-:Y:S01]  /*24280*/  STL [R1+0x80], R16 ;  /* 0x0000801001007387 */ /* 0x000fe20000100800 */
[----:B------:R-:W-:Y:S02]  /*24290*/  WARPGROUP.DEPBAR.LE gsb0, 0x0 ;  /* 0x00008000000079c5 */ /* 0x000fe40000010000 */
[----:B------:R-:W-:-:S15]  /*242a0*/  WARPGROUP.ARRIVE ;  /* 0x00000000000079c5 */ /* 0x000fde0000000000 */
[----:B------:R-:W-:-:S01]  /*242b0*/  NOP ;  /* 0x0000000000007918 */ /* 0x000fc20000000000 */
[----:B------:R-:W-:Y:S01]  /*242c0*/  HGMMA.64x256x16.F32 R24, R200, gdesc[UR4].tnspB, R24, gsb0 ;  /* 0x43e00004c8187df0 */ /* 0x000fe20008000818 */
[----:B------:R-:W-:Y:S01]  /*242d0*/  R2UR UR6, R6 ;  /* 0x00000000060672ca */ /* 0x000fe200000e0000 */
[----:B------:R-:W-:Y:S01]  /*242e0*/  VIADD R6, R2, 0x200 ;  /* 0x0000020002067836 */ /* 0x000fe20000000000 */
[----:B------:R-:W-:Y:S01]  /*242f0*/  R2UR UR7, R7 ;  /* 0x00000000070772ca */ /* 0x000fe200000e0000 */
[----:B------:R-:W-:Y:S01]  /*24300*/  IMAD.MOV.U32 R7, RZ, RZ, 0x40000040 ;  /* 0x40000040ff077424 */ /* 0x000fe200078e00ff */
[----:B------:R-:W0:Y:S02]  /*24310*/  SHFL.BFLY PT, R2, R15, 0x2, 0x1f ;  /* 0x0c401f000f027f89 */ /* 0x000e2400000e0000 */
[----:B0-----:R-:W-:Y:S01]  /*24320*/  FADD.FTZ R2, R2, R15 ;  /* 0x0000000f02027221 */ /* 0x001fe20000010000 */
[----:B------:R-:W-:Y:S02]  /*24330*/  WARPGROUP.DEPBAR.LE gsb0, 0x0 ;  /* 0x00008000000079c5 */ /* 0x000fe40000010000 */
[----:B------:R-:W-:-:S15]  /*24340*/  WARPGROUP.ARRIVE ;  /* 0x00000000000079c5 */ /* 0x000fde0000000000 */
[----:B------:R-:W-:-:S03]  /*24350*/  NOP ;  /* 0x0000000000007918 */ /* 0x000fc60000000000 */
[----:B------:R-:W-:Y:S01]  /*24360*/  HGMMA.64x256x16.F32 R24, R196, gdesc[UR4].tnspB, R24, gsb0 ;  /* 0x43e00004c4187df0 */ /* 0x000fe20008000818 */
[----:B------:R-:W-:Y:S02]  /*24370*/  R2UR UR6, R6 ;  /* 0x00000000060672ca */ /* 0x000fe400000e0000 */
[----:B------:R-:W-:Y:S02]  /*24380*/  R2UR UR7, R7 ;  /* 0x00000000070772ca */ /* 0x000fe400000e0000 */
[----:B------:R-:W0:Y:S02]  /*24390*/  SHFL.BFLY PT, R7, R14, 0x2, 0x1f ;  /* 0x0c401f000e077f89 */ /* 0x000e2400000e0000 */
[----:B0-----:R-:W-:Y:S02]  /*243a0*/  FADD.FTZ R6, R7, R14 ;  /* 0x0000000e07067221 */ /* 0x001fe40000010000 */
[----:B------:R-:W0:Y:S04]  /*243b0*/  SHFL.BFLY PT, R7, R2, 0x1, 0x1f ;  /* 0x0c201f0002077f89 */ /* 0x000e2800000e0000 */
[----:B------:R-:W1:Y:S01]  /*243c0*/  SHFL.BFLY PT, R9, R6, 0x1, 0x1f ;  /* 0x0c201f0006097f89 */ /* 0x000e6200000e0000 */
[----:B0-----:R-:W-:Y:S01]  /*243d0*/  FADD.FTZ R12, R2, R7 ;  /* 0x00000007020c7221 */ /* 0x001fe20000010000 */
[----:B------:R-:W-:Y:S01]  /*243e0*/  SEL R2, RZ, 0x1, P2 ;  /* 0x00000001ff027807 */ /* 0x000fe20001000000 */
[----:B-1----:R-:W-:-:S03]  /*243f0*/  FADD.FTZ R13, R6, R9 ;  /* 0x00000009060d7221 */ /* 0x002fc60000010000 */
        /* <DEDUP_REMOVED lines=149> */
.L_x_2406:
        /* <DEDUP_REMOVED lines=10> */
[----:B------:R-:W3:Y:S01]  /*24df0*/  LDL R144, [R1+0x74] ;  /* 0x0000740001907983 */ /* 0x000ee20000100800 */
[----:B------:R-:W4:Y:S01]  /*24e00*/  S2R R55, SR_SWINHI ;  /* 0x0000000000377919 */ /* 0x000f220000002f00 */
[----:B------:R-:W-:Y:S01]  /*24e10*/  F2FP.F16.F32.PACK_AB R4, R25, R4 ;  /* 0x000000041904723e */ /* 0x000fe200000000ff */
[----:B------:R-:W-:Y:S01]  /*24e20*/  ULDC.64 UR4, c[0x0][0xbd8] ;  /* 0x0002f60000047ab9 */ /* 0x000fe20000000a00 */
[----:B------:R-:W-:Y:S02]  /*24e30*/  MOV R20, R16 ;  /* 0x0000001000147202 */ /* 0x000fe40000000f00 */
[----:B----4-:R-:W-:-:S02]  /*24e40*/  MOV R21, R55 ;  /* 0x0000003700157202 */ /* 0x010fc40000000f00 */
        /* <DEDUP_REMOVED lines=13> */
[----:B------:R-:W-:Y:S01]  /*24f20*/  F2FP.F16.F32.PACK_AB R179, R151, R150 ;  /* 0x0000009697b3723e */ /* 0x000fe200000000ff */
[----:B------:R-:W-:Y:S01]  /*24f30*/  IMAD.MOV.U32 R76, RZ, RZ, RZ ;  /* 0x000000ffff4c7224 */ /* 0x000fe200078e00ff */
[----:B------:R-:W-:Y:S01]  /*24f40*/  BAR.SYNC.DEFER_BLOCKING 0x1, 0x100 ;  /* 0x0044000000007b1d */ /* 0x000fe20000010000 */
[----:B--2---:R-:W-:-:S03]  /*24f50*/  IMAD.WIDE R120, R6, 0x2, R20 ;  /* 0x0000000206787825 */ /* 0x004fc600078e0214 */
[----:B------:R-:W-:-:S04]  /*24f60*/  IADD3 R6, P1, R120, 0x20, RZ ;  /* 0x0000002078067810 */ /* 0x000fc80007f3e0ff */
[----:B------:R-:W-:Y:S02]  /*24f70*/  LOP3.LUT R88, R6, 0x380, RZ, 0xc0, !PT ;  /* 0x0000038006587812 */ /* 0x000fe400078ec0ff */
[----:B------:R-:W-:Y:S02]  /*24f80*/  IADD3 R55, P0, R120, 0x40, RZ ;  /* 0x0000004078377810 */ /* 0x000fe40007f1e0ff */
[----:B------:R-:W-:Y:S02]  /*24f90*/  SHF.R.U64 R88, R88, 0x3, RZ ;  /* 0x0000000358587819 */ /* 0x000fe400000012ff */
[C---:B------:R-:W-:Y:S02]  /*24fa0*/  IADD3 R104, P5, R120.reuse, 0x4040, RZ ;  /* 0x0000404078687810 */ /* 0x040fe40007fbe0ff */
[----:B------:R-:W-:Y:S02]  /*24fb0*/  IADD3 R80, P4, R120, 0x60, RZ ;  /* 0x0000006078507810 */ /* 0x000fe40007f9e0ff */
[----:B------:R-:W-:-:S02]  /*24fc0*/  LOP3.LUT R92, R55, 0x380, RZ, 0xc0, !PT ;  /* 0x00000380375c7812 */ /* 0x000fc400078ec0ff */
[----:B------:R-:W-:Y:S02]  /*24fd0*/  LOP3.LUT R88, R88, R6, RZ, 0x3c, !PT ;  /* 0x0000000658587212 */ /* 0x000fe400078e3cff */
[----:B------:R-:W-:Y:S02]  /*24fe0*/  IADD3 R84, P3, R120, 0x4000, RZ ;  /* 0x0000400078547810 */ /* 0x000fe40007f7e0ff */
[----:B------:R-:W-:Y:S02]  /*24ff0*/  LOP3.LUT R6, R104, 0x380, RZ, 0xc0, !PT ;  /* 0x0000038068067812 */ /* 0x000fe400078ec0ff */
[----:B------:R-:W-:Y:S02]  /*25000*/  LOP3.LUT R96, R80, 0x380, RZ, 0xc0, !PT ;  /* 0x0000038050607812 */ /* 0x000fe400078ec0ff */
[----:B------:R-:W-:Y:S02]  /*25010*/  SHF.R.U64 R92, R92, 0x3, RZ ;  /* 0x000000035c5c7819 */ /* 0x000fe400000012ff */
[----:B------:R-:W-:-:S02]  /*25020*/  IADD3 R106, P2, R120, 0x4060, RZ ;  /* 0x00004060786a7810 */ /* 0x000fc40007f5e0ff */
[-C--:B------:R-:W-:Y:S02]  /*25030*/  IADD3.X R101, RZ, R121.reuse, RZ, P3, !PT ;  /* 0x00000079ff657210 */ /* 0x080fe40001ffe4ff */
[----:B------:R-:W-:Y:S02]  /*25040*/  SHF.R.U64 R6, R6, 0x3, RZ ;  /* 0x0000000306067819 */ /* 0x000fe400000012ff */
[----:B------:R-:W-:Y:S02]  /*25050*/  IADD3.X R89, RZ, R121, RZ, P1, !PT ;  /* 0x00000079ff597210 */ /* 0x000fe40000ffe4ff */
[----:B------:R-:W-:Y:S02]  /*25060*/  IADD3 R114, P3, R120, 0x8060, RZ ;  /* 0x0000806078727810 */ /* 0x000fe40007f7e0ff */
[----:B------:R-:W-:Y:S02]  /*25070*/  SHF.R.U64 R96, R96, 0x3, RZ ;  /* 0x0000000360607819 */ /* 0x000fe400000012ff */
[----:B------:R-:W-:-:S02]  /*25080*/  LOP3.LUT R81, R120, 0x380, RZ, 0xc0, !PT ;  /* 0x0000038078517812 */ /* 0x000fc400078ec0ff */
[C---:B------:R-:W-:Y:S02]  /*25090*/  IADD3 R102, P6, R120.reuse, 0x4020, RZ ;  /* 0x0000402078667810 */ /* 0x040fe40007fde0ff */
[----:B------:R-:W-:Y:S02]  /*250a0*/  IADD3 R108, P1, R120, 0x8000, RZ ;  /* 0x00008000786c7810 */ /* 0x000fe40007f3e0ff */
[----:B------:R-:W-:Y:S02]  /*250b0*/  LOP3.LUT R100, R84, 0x380, RZ, 0xc0, !PT ;  /* 0x0000038054647812 */ /* 0x000fe400078ec0ff */
[----:B------:R-:W-:Y:S02]  /*250c0*/  LOP3.LUT R92, R92, R55, RZ, 0x3c, !PT ;  /* 0x000000375c5c7212 */ /* 0x000fe400078e3cff */
[----:B------:R-:W-:Y:S02]  /*250d0*/  LOP3.LUT R55, R106, 0x380, RZ, 0xc0, !PT ;  /* 0x000003806a377812 */ /* 0x000fe400078ec0ff */
[----:B------:R-:W-:-:S02]  /*250e0*/  LOP3.LUT R104, R6, R104, RZ, 0x3c, !PT ;  /* 0x0000006806687212 */ /* 0x000fc400078e3cff */
[----:B------:R-:W-:Y:S02]  /*250f0*/  LOP3.LUT R96, R96, R80, RZ, 0x3c, !PT ;  /* 0x0000005060607212 */ /* 0x000fe400078e3cff */
[----:B------:R-:W-:Y:S01]  /*25100*/  LOP3.LUT R6, R114, 0x380, RZ, 0xc0, !PT ;  /* 0x0000038072067812 */ /* 0x000fe200078ec0ff */
[--C-:B------:R-:W-:Y:S01]  /*25110*/  IMAD.X R103, RZ, RZ, R121.reuse, P6 ;  /* 0x000000ffff677224 */ /* 0x100fe200030e0679 */
[----:B------:R-:W-:Y:S02]  /*25120*/  SHF.R.U64 R81, R81, 0x3, RZ ;  /* 0x0000000351517819 */ /* 0x000fe400000012ff */
[----:B------:R-:W-:Y:S02]  /*25130*/  SHF.R.U64 R100, R100, 0x3, RZ ;  /* 0x0000000364647819 */ /* 0x000fe400000012ff */
[----:B------:R-:W-:Y:S01]  /*25140*/  LOP3.LUT R80, R108, 0x380, RZ, 0xc0, !PT ;  /* 0x000003806c507812 */ /* 0x000fe200078ec0ff */
[--C-:B------:R-:W-:Y:S01]  /*25150*/  IMAD.X R93, RZ, RZ, R121.reuse, P0 ;  /* 0x000000ffff5d7224 */ /* 0x100fe200000e0679 */
[----:B------:R-:W-:Y:S01]  /*25160*/  SHF.R.U64 R55, R55, 0x3, RZ ;  /* 0x0000000337377819 */ /* 0x000fe200000012ff */
[--C-:B------:R-:W-:Y:S01]  /*25170*/  IMAD.X R97, RZ, RZ, R121.reuse, P4 ;  /* 0x000000ffff617224 */ /* 0x100fe200020e0679 */
[C---:B------:R-:W-:Y:S01]  /*25180*/  IADD3 R116, P6, R120.reuse, 0xc000, RZ ;  /* 0x0000c00078747810 */ /* 0x040fe20007fde0ff */
[--C-:B------:R-:W-:Y:S01]  /*25190*/  IMAD.X R105, RZ, RZ, R121.reuse, P5 ;  /* 0x000000ffff697224 */ /* 0x100fe200028e0679 */
[----:B------:R-:W-:Y:S01]  /*251a0*/  IADD3.X R107, RZ, R121, RZ, P2, !PT ;  /* 0x00000079ff6b7210 */ /* 0x000fe200017fe4ff */
[----:B------:R-:W-:Y:S01]  /*251b0*/  IMAD.X R109, RZ, RZ, R121, P1 ;  /* 0x000000ffff6d7224 */ /* 0x000fe200008e0679 */
[----:B------:R-:W-:-:S02]  /*251c0*/  IADD3 R110, P0, R120, 0x8020, RZ ;  /* 0x00008020786e7810 */ /* 0x000fc40007f1e0ff */
[C---:B------:R-:W-:Y:S02]  /*251d0*/  IADD3 R112, P4, R120.reuse, 0x8040, RZ ;  /* 0x0000804078707810 */ /* 0x040fe40007f9e0ff */
[C---:B------:R-:W-:Y:S02]  /*251e0*/  IADD3 R26, P5, R120.reuse, 0xc020, RZ ;  /* 0x0000c020781a7810 */ /* 0x040fe40007fbe0ff */
[C---:B------:R-:W-:Y:S02]  /*251f0*/  IADD3 R30, P2, R120.reuse, 0xc040, RZ ;  /* 0x0000c040781e7810 */ /* 0x040fe40007f5e0ff */
[----:B------:R-:W-:Y:S02]  /*25200*/  IADD3 R42, P1, R120, 0xc060, RZ ;  /* 0x0000c060782a7810 */ /* 0x000fe40007f3e0ff */
[----:B------:R-:W-:Y:S02]  /*25210*/  SHF.R.U64 R6, R6, 0x3, RZ ;  /* 0x0000000306067819 */ /* 0x000fe400000012ff */
[----:B------:R-:W-:-:S02]  /*25220*/  LOP3.LUT R120, R81, R120, RZ, 0x3c, !PT ;  /* 0x0000007851787212 */ /* 0x000fc400078e3cff */
[----:B------:R-:W-:Y:S02]  /*25230*/  LOP3.LUT R100, R100, R84, RZ, 0x3c, !PT ;  /* 0x0000005464647212 */ /* 0x000fe400078e3cff */
[----:B------:R-:W-:Y:S02]  /*25240*/  SHF.R.U64 R80, R80, 0x3, RZ ;  /* 0x0000000350507819 */ /* 0x000fe400000012ff */
[----:B------:R-:W-:Y:S02]  /*25250*/  LOP3.LUT R84, R102, 0x380, RZ, 0xc0, !PT ;  /* 0x0000038066547812 */ /* 0x000fe400078ec0ff */
[----:B------:R-:W-:Y:S02]  /*25260*/  LOP3.LUT R106, R55, R106, RZ, 0x3c, !PT ;  /* 0x0000006a376a7212 */ /* 0x000fe400078e3cff */
[----:B------:R-:W-:Y:S02]  /*25270*/  LOP3.LUT R55, R116, 0x380, RZ, 0xc0, !PT ;  /* 0x0000038074377812 */ /* 0x000fe400078ec0ff */
[----:B------:R-:W-:-:S02]  /*25280*/  LOP3.LUT R114, R6, R114, RZ, 0x3c, !PT ;  /* 0x0000007206727212 */ /* 0x000fc400078e3cff */
[----:B------:R-:W-:Y:S02]  /*25290*/  LOP3.LUT R108, R80, R108, RZ, 0x3c, !PT ;  /* 0x0000006c506c7212 */ /* 0x000fe400078e3cff */
[----:B------:R-:W-:Y:S02]  /*252a0*/  MOV R120, R120 ;  /* 0x0000007800787202 */ /* 0x000fe40000000f00 */
[----:B------:R-:W-:Y:S02]  /*252b0*/  F2FP.F16.F32.PACK_AB R6, R29, R8 ;  /* 0x000000081d06723e */ /* 0x000fe400000000ff */
[----:B------:R-:W-:Y:S02]  /*252c0*/  SHF.R.U64 R84, R84, 0x3, RZ ;  /* 0x0000000354547819 */ /* 0x000fe400000012ff */
[----:B------:R-:W-:Y:S02]  /*252d0*/  LOP3.LUT R80, R110, 0x380, RZ, 0xc0, !PT ;  /* 0x000003806e507812 */ /* 0x000fe400078ec0ff */
[----:B------:R-:W-:-:S02]  /*252e0*/  SHF.R.U64 R55, R55, 0x3, RZ ;  /* 0x0000000337377819 */ /* 0x000fc400000012ff */
[----:B------:R-:W-:Y:S02]  /*252f0*/  LOP3.LUT R25, R26, 0x380, RZ, 0xc0, !PT ;  /* 0x000003801a197812 */ /* 0x000fe400078ec0ff */
[----:B------:R-:W-:Y:S01]  /*25300*/  LOP3.LUT R27, R30, 0x380, RZ, 0xc0, !PT ;  /* 0x000003801e1b7812 */ /* 0x000fe200078ec0ff */
[----:B------:R2:W-:Y:S01]  /*25310*/  STSM.16.M88.4 [R120], R4 ;  /* 0x0000000478007844 */ /* 0x0005e20000000200 */
[----:B------:R-:W-:Y:S02]  /*25320*/  LOP3.LUT R102, R84, R102, RZ, 0x3c, !PT ;  /* 0x0000006654667212 */ /* 0x000fe400078e3cff */
[----:B------:R-:W-:Y:S02]  /*25330*/  SHF.R.U64 R80, R80, 0x3, RZ ;  /* 0x0000000350507819 */ /* 0x000fe400000012ff */
[----:B------:R-:W-:Y:S02]  /*25340*/  LOP3.LUT R84, R112, 0x380, RZ, 0xc0, !PT ;  /* 0x0000038070547812 */ /* 0x000fe400078ec0ff */
[----:B------:R-:W-:-:S02]  /*25350*/  LOP3.LUT R116, R55, R116, RZ, 0x3c, !PT ;  /* 0x0000007437747212 */ /* 0x000fc400078e3cff */
[----:B------:R-:W-:Y:S02]  /*25360*/  SHF.R.U64 R25, R25, 0x3, RZ ;  /* 0x0000000319197819 */ /* 0x000fe400000012ff */
[----:B------:R-:W-:Y:S02]  /*25370*/  SHF.R.U64 R27, R27, 0x3, RZ ;  /* 0x000000031b1b7819 */ /* 0x000fe400000012ff */
[----:B------:R-:W-:Y:S02]  /*25380*/  MOV R88, R88 ;  /* 0x0000005800587202 */ /* 0x000fe40000000f00 */
[----:B------:R-:W-:Y:S02]  /*25390*/  LOP3.LUT R55, R42, 0x380, RZ, 0xc0, !PT ;  /* 0x000003802a377812 */ /* 0x000fe400078ec0ff */
[----:B--2---:R-:W-:Y:S02]  /*253a0*/  F2FP.F16.F32.PACK_AB R4, R33, R10 ;  /* 0x0000000a2104723e */ /* 0x004fe400000000ff */
[----:B------:R-:W-:-:S02]  /*253b0*/  F2FP.F16.F32.PACK_AB R5, R35, R34 ;  /* 0x000000222305723e */ /* 0x000fc400000000ff */
[----:B------:R-:W-:Y:S02]  /*253c0*/  F2FP.F16.F32.PACK_AB R6, R37, R12 ;  /* 0x0000000c2506723e */ /* 0x000fe400000000ff */
[----:B------:R-:W-:Y:S02]  /*253d0*/  F2FP.F16.F32.PACK_AB R7, R39, R38 ;  /* 0x000000262707723e */ /* 0x000fe400000000ff */
[----:B------:R-:W-:Y:S02]  /*253e0*/  MOV R92, R92 ;  /* 0x0000005c005c7202 */ /* 0x000fe40000000f00 */
[----:B------:R-:W-:Y:S02]  /*253f0*/  F2FP.F16.F32.PACK_AB R8, R41, R14 ;  /* 0x0000000e2908723e */ /* 0x000fe400000000ff */
[----:B------:R-:W-:Y:S02]  /*25400*/  F2FP.F16.F32.PACK_AB R10, R45, R24 ;  /* 0x000000182d0a723e */ /* 0x000fe400000000ff */
[----:B------:R-:W-:Y:S01]  /*25410*/  LOP3.LUT R110, R80, R110, RZ, 0x3c, !PT ;  /* 0x0000006e506e7212 */ /* 0x000fe200078e3cff */
[----:B------:R2:W-:Y:S01]  /*25420*/  STSM.16.M88.4 [R88], R4 ;  /* 0x0000000458007844 */ /* 0x0005e20000000200 */
[----:B------:R-:W-:-:S02]  /*25430*/  SHF.R.U64 R84, R84, 0x3, RZ ;  /* 0x0000000354547819 */ /* 0x000fc400000012ff */
[----:B------:R-:W-:Y:S02]  /*25440*/  LOP3.LUT R118, R25, R26, RZ, 0x3c, !PT ;  /* 0x0000001a19767212 */ /* 0x000fe400078e3cff */
[----:B------:R-:W-:Y:S02]  /*25450*/  LOP3.LUT R80, R27, R30, RZ, 0x3c, !PT ;  /* 0x0000001e1b507212 */ /* 0x000fe400078e3cff */
[----:B------:R-:W-:Y:S02]  /*25460*/  MOV R96, R96 ;  /* 0x0000006000607202 */ /* 0x000fe40000000f00 */
[----:B------:R-:W-:Y:S02]  /*25470*/  F2FP.F16.F32.PACK_AB R12, R49, R157 ;  /* 0x0000009d310c723e */ /* 0x000fe400000000ff */
[----:B------:R-:W-:Y:S01]  /*25480*/  F2FP.F16.F32.PACK_AB R14, R53, R158 ;  /* 0x0000009e350e723e */ /* 0x000fe200000000ff */
[----:B------:R-:W-:Y:S01]  /*25490*/  IMAD.X R111, RZ, RZ, R121, P0 ;  /* 0x000000ffff6f7224 */ /* 0x000fe200000e0679 */
[----:B------:R-:W-:-:S02]  /*254a0*/  SHF.R.U64 R55, R55, 0x3, RZ ;  /* 0x0000000337377819 */ /* 0x000fc400000012ff */
[----:B------:R-:W-:Y:S02]  /*254b0*/  MOV R100, R100 ;  /* 0x0000006400647202 */ /* 0x000fe40000000f00 */
[----:B------:R-:W-:Y:S02]  /*254c0*/  F2FP.F16.F32.PACK_AB R24, R57, R159 ;  /* 0x0000009f3918723e */ /* 0x000fe400000000ff */
[----:B------:R-:W-:Y:S02]  /*254d0*/  F2FP.F16.F32.PACK_AB R25, R59, R58 ;  /* 0x0000003a3b19723e */ /* 0x000fe400000000ff */
[----:B------:R-:W-:Y:S02]  /*254e0*/  F2FP.F16.F32.PACK_AB R26, R61, R160 ;  /* 0x000000a03d1a723e */ /* 0x000fe400000000ff */
[----:B------:R-:W-:Y:S01]  /*254f0*/  F2FP.F16.F32.PACK_AB R27, R63, R62 ;  /* 0x0000003e3f1b723e */ /* 0x000fe200000000ff */
[----:B------:R4:W-:Y:S01]  /*25500*/  STSM.16.M88.4 [R92], R8 ;  /* 0x000000085c007844 */ /* 0x0009e20000000200 */
[----:B------:R-:W-:-:S02]  /*25510*/  MOV R102, R102 ;  /* 0x0000006600667202 */ /* 0x000fc40000000f00 */
[----:B--2---:R-:W-:Y:S02]  /*25520*/  F2FP.F16.F32.PACK_AB R4, R65, R161 ;  /* 0x000000a14104723e */ /* 0x004fe400000000ff */
[----:B------:R-:W-:Y:S02]  /*25530*/  F2FP.F16.F32.PACK_AB R5, R67, R66 ;  /* 0x000000424305723e */ /* 0x000fe400000000ff */
[----:B------:R-:W-:Y:S02]  /*25540*/  F2FP.F16.F32.PACK_AB R6, R69, R162 ;  /* 0x000000a24506723e */ /* 0x000fe400000000ff */
[----:B------:R-:W-:Y:S01]  /*25550*/  F2FP.F16.F32.PACK_AB R7, R71, R70 ;  /* 0x000000464707723e */ /* 0x000fe200000000ff */
[----:B------:R-:W-:Y:S01]  /*25560*/  STSM.16.M88.4 [R96], R12 ;  /* 0x0000000c60007844 */ /* 0x000fe20000000200 */
[----:B------:R-:W-:Y:S02]  /*25570*/  IADD3.X R113, RZ, R121, RZ, P4, !PT ;  /* 0x00000079ff717210 */ /* 0x000fe400027fe4ff */
[----:B------:R-:W-:-:S02]  /*25580*/  LOP3.LUT R112, R84, R112, RZ, 0x3c, !PT ;  /* 0x0000007054707212 */ /* 0x000fc400078e3cff */
[----:B------:R-:W-:Y:S02]  /*25590*/  MOV R104, R104 ;  /* 0x0000006800687202 */ /* 0x000fe40000000f00 */
[----:B----4-:R-:W-:Y:S02]  /*255a0*/  F2FP.F16.F32.PACK_AB R8, R73, R163 ;  /* 0x000000a34908723e */ /* 0x010fe400000000ff */
[----:B------:R-:W-:Y:S02]  /*255b0*/  F2FP.F16.F32.PACK_AB R9, R75, R74 ;  /* 0x0000004a4b09723e */ /* 0x000fe400000000ff */
[----:B------:R-:W-:Y:S02]  /*255c0*/  F2FP.F16.F32.PACK_AB R10, R77, R164 ;  /* 0x000000a44d0a723e */ /* 0x000fe400000000ff */
[----:B------:R-:W-:Y:S01]  /*255d0*/  F2FP.F16.F32.PACK_AB R11, R79, R78 ;  /* 0x0000004e4f0b723e */ /* 0x000fe200000000ff */
[----:B------:R-:W-:Y:S01]  /*255e0*/  STSM.16.M88.4 [R100], R24 ;  /* 0x0000001864007844 */ /* 0x000fe20000000200 */
[----:B------:R-:W-:-:S02]  /*255f0*/  LOP3.LUT R84, R55, R42, RZ, 0x3c, !PT ;  /* 0x0000002a37547212 */ /* 0x000fc400078e3cff */
[----:B------:R-:W-:Y:S02]  /*25600*/  MOV R106, R106 ;  /* 0x0000006a006a7202 */ /* 0x000fe40000000f00 */
[----:B------:R-:W-:Y:S02]  /*25610*/  F2FP.F16.F32.PACK_AB R29, R83, R82 ;  /* 0x00000052531d723e */ /* 0x000fe400000000ff */
[----:B------:R-:W-:Y:S01]  /*25620*/  F2FP.F16.F32.PACK_AB R30, R40, R166 ;  /* 0x000000a6281e723e */ /* 0x000fe200000000ff */
[----:B------:R2:W-:Y:S01]  /*25630*/  STSM.16.M88.4 [R102], R4 ;  /* 0x0000000466007844 */ /* 0x0005e20000000200 */
[----:B------:R-:W-:Y:S02]  /*25640*/  MOV R108, R108 ;  /* 0x0000006c006c7202 */ /* 0x000fe40000000f00 */
[----:B------:R-:W-:Y:S02]  /*25650*/  F2FP.F16.F32.PACK_AB R40, R52, R167 ;  /* 0x000000a73428723e */ /* 0x000fe400000000ff */
[----:B------:R-:W-:-:S02]  /*25660*/  F2FP.F16.F32.PACK_AB R41, R91, R90 ;  /* 0x0000005a5b29723e */ /* 0x000fc400000000ff */
[----:B------:R-:W-:Y:S02]  /*25670*/  F2FP.F16.F32.PACK_AB R42, R68, R168 ;  /* 0x000000a8442a723e */ /* 0x000fe400000000ff */
[----:B------:R-:W-:Y:S02]  /*25680*/  MOV R110, R110 ;  /* 0x0000006e006e7202 */ /* 0x000fe40000000f00 */
        /* <DEDUP_REMOVED lines=12> */
[----:B---3--:R-:W-:-:S03]  /*25750*/  SHF.R.S32.HI R78, RZ, 0x1f, R144 ;  /* 0x0000001fff4e7819 */ /* 0x008fc60000011490 */
[----:B------:R-:W-:Y:S01]  /*25760*/  STSM.16.M88.4 [R110], R52 ;  /* 0x000000346e007844 */ /* 0x000fe20000000200 */
[----:B------:R-:W-:-:S03]  /*25770*/  IMAD.X R117, RZ, RZ, R121, P6 ;  /* 0x000000ffff757224 */ /* 0x000fc600030e0679 */
[----:B------:R2:W-:Y:S01]  /*25780*/  STSM.16.M88.4 [R112], R4 ;  /* 0x0000000470007844 */ /* 0x0005e20000000200 */
[----:B------:R-:W-:Y:S01]  /*25790*/  IADD3.X R119, RZ, R121, RZ, P5, !PT ;  /* 0x00000079ff777210 */ /* 0x000fe20002ffe4ff */
[--C-:B------:R-:W-:Y:S01]  /*257a0*/  IMAD.X R81, RZ, RZ, R121.reuse, P2 ;  /* 0x000000ffff517224 */ /* 0x100fe200010e0679 */
[----:B------:R-:W-:Y:S01]  /*257b0*/  ISETP.NE.U32.AND P0, PT, RZ, UR4, PT ;  /* 0x00000004ff007c0c */ /* 0x000fe2000bf05070 */
[----:B------:R-:W-:Y:S01]  /*257c0*/  IMAD.X R85, RZ, RZ, R121, P1 ;  /* 0x000000ffff557224 */ /* 0x000fe200008e0679 */
[----:B------:R-:W-:Y:S02]  /*257d0*/  SHF.L.U64.HI R3, R144, 0x2, R78 ;  /* 0x0000000290037819 */ /* 0x000fe4000001024e */
[----:B------:R-:W-:Y:S02]  /*257e0*/  MOV R114, R114 ;  /* 0x0000007200727202 */ /* 0x000fe40000000f00 */
[----:B----4-:R-:W-:Y:S02]  /*257f0*/  F2FP.F16.F32.PACK_AB R8, R154, R173 ;  /* 0x000000ad9a08723e */ /* 0x010fe400000000ff */
[----:B------:R-:W-:-:S02]  /*25800*/  F2FP.F16.F32.PACK_AB R9, R56, R51 ;  /* 0x000000333809723e */ /* 0x000fc400000000ff */
[----:B--2---:R-:W-:Y:S02]  /*25810*/  SHF.L.U32 R4, R144, 0x2, RZ ;  /* 0x0000000290047819 */ /* 0x004fe400000006ff */
[----:B------:R-:W-:Y:S02]  /*25820*/  F2FP.F16.F32.PACK_AB R10, R155, R174 ;  /* 0x000000ae9b0a723e */ /* 0x000fe400000000ff */
[----:B------:R-:W-:Y:S02]  /*25830*/  IADD3 R6, P1, R4, UR4, RZ ;  /* 0x0000000404067c10 */ /* 0x000fe4000ff3e0ff */
[----:B------:R-:W-:Y:S02]  /*25840*/  F2FP.F16.F32.PACK_AB R11, R64, R60 ;  /* 0x0000003c400b723e */ /* 0x000fe400000000ff */
        /* <DEDUP_REMOVED lines=10> */
[----:B------:R-:W-:Y:S02]  /*258f0*/  MOV R80, R80 ;  /* 0x0000005000507202 */ /* 0x000fe40000000f00 */
[----:B------:R-:W-:Y:S02]  /*25900*/  F2FP.F16.F32.PACK_AB R28, R137, R136 ;  /* 0x00000088891c723e */ /* 0x000fe400000000ff */
[----:B------:R-:W-:Y:S02]  /*25910*/  F2FP.F16.F32.PACK_AB R29, R139, R138 ;  /* 0x0000008a8b1d723e */ /* 0x000fe400000000ff */
[----:B------:R-:W-:-:S02]  /*25920*/  F2FP.F16.F32.PACK_AB R30, R141, R140 ;  /* 0x0000008c8d1e723e */ /* 0x000fc400000000ff */
[----:B------:R-:W-:Y:S02]  /*25930*/  F2FP.F16.F32.PACK_AB R31, R143, R142 ;  /* 0x0000008e8f1f723e */ /* 0x000fe400000000ff */
[----:B------:R-:W-:Y:S02]  /*25940*/  ISETP.NE.AND.EX P0, PT, RZ, UR5, PT, P0 ;  /* 0x00000005ff007c0c */ /* 0x000fe4000bf05300 */
[----:B------:R-:W-:Y:S01]  /*25950*/  IADD3.X R7, R3, UR5, RZ, P1, !PT ;  /* 0x0000000503077c10 */ /* 0x000fe20008ffe4ff */
[----:B------:R-:W-:Y:S01]  /*25960*/  ULDC.64 UR4, c[0x0][0xbe0] ;  /* 0x0002f80000047ab9 */ /* 0x000fe20000000a00 */
[----:B------:R-:W-:Y:S01]  /*25970*/  MOV R84, R84 ;  /* 0x0000005400547202 */ /* 0x000fe20000000f00 */
[----:B------:R2:W-:Y:S01]  /*25980*/  STSM.16.M88.4 [R114], R8 ;  /* 0x0000000872007844 */ /* 0x0005e20000000200 */
[----:B------:R-:W-:-:S03]  /*25990*/  ISETP.NE.U32.AND P1, PT, RZ, UR4, PT ;  /* 0x00000004ff007c0c */ /* 0x000fc6000bf25070 */
[----:B------:R3:W-:Y:S01]  /*259a0*/  STSM.16.M88.4 [R116], R12 ;  /* 0x0000000c74007844 */ /* 0x0007e20000000200 */
[----:B------:R-:W-:-:S03]  /*259b0*/  ISETP.NE.AND.EX P1, PT, RZ, UR5, PT, P1 ;  /* 0x00000005ff007c0c */ /* 0x000fc6000bf25310 */
[----:B------:R3:W-:Y:S04]  /*259c0*/  STSM.16.M88.4 [R118], R24 ;  /* 0x0000001876007844 */ /* 0x0007e80000000200 */
[----:B------:R3:W-:Y:S04]  /*259d0*/  STSM.16.M88.4 [R80], R28 ;  /* 0x0000001c50007844 */ /* 0x0007e80000000200 */
[----:B------:R3:W-:Y:S01]  /*259e0*/  STSM.16.M88.4 [R84], R176 ;  /* 0x000000b054007844 */ /* 0x0007e20000000200 */
[----:B------:R-:W-:Y:S01]  /*259f0*/  BAR.SYNC.DEFER_BLOCKING 0x1, 0x100 ;  /* 0x0044000000007b1d */ /* 0x000fe20000010000 */
[----:B------:R-:W-:-:S04]  /*25a00*/  @P1 IADD3 R4, P2, R4, UR4, RZ ;  /* 0x0000000404041c10 */ /* 0x000fc8000ff5e0ff */
[----:B------:R-:W-:Y:S01]  /*25a10*/  @P1 IADD3.X R5, R3, UR5, RZ, P2, !PT ;  /* 0x0000000503051c10 */ /* 0x000fe200097fe4ff */
[----:B------:R-:W-:Y:S02]  /*25a20*/  ULDC UR4, c[0x0][0xa88] ;  /* 0x0002a20000047ab9 */ /* 0x000fe40000000800 */
[----:B------:R-:W-:Y:S01]  /*25a30*/  MOV R3, UR4 ;  /* 0x0000000400037c02 */ /* 0x000fe20008000f00 */
[----:B------:R3:W5:Y:S05]  /*25a40*/  @P0 LDG.E R76, desc[UR60][R6.64] ;  /* 0x0000003c064c0981 */ /* 0x00076a000c1e1900 */
[----:B------:R3:W5:Y:S01]  /*25a50*/  @P1 LDG.E R3, desc[UR60][R4.64] ;  /* 0x0000003c04031981 */ /* 0x000762000c1e1900 */
[----:B------:R-:W2:Y:S02]  /*25a60*/  S2R R180, SR_TID.X ;  /* 0x0000000000b47919 */ /* 0x000ea40000002100 */
[----:B--2---:R-:W-:-:S05]  /*25a70*/  VIADD R11, R180, 0xffffff80 ;  /* 0xffffff80b40b7836 */ /* 0x004fca0000000000 */
[----:B------:R-:W-:-:S04]  /*25a80*/  SHF.R.S32.HI R8, RZ, 0x1f, R11 ;  /* 0x0000001fff087819 */ /* 0x000fc8000001140b */
[----:B------:R-:W-:Y:S01]  /*25a90*/  LEA.HI R9, R8, R11, RZ, 0x3 ;  /* 0x0000000b08097211 */ /* 0x000fe200078f18ff */
[----:B---3--:R-:W-:Y:S06]  /*25aa0*/  @P1 BRA `(.L_x_2550) ;  /* 0x0000000000101947 */ /* 0x008fec0003800000 */
[----:B------:R-:W-:Y:S05]  /*25ab0*/  @!P0 BRA `(.L_x_2550) ;  /* 0x00000000000c8947 */ /* 0x000fea0003800000 */
[----:B------:R-:W2:Y:S04]  /*25ac0*/  LDG.E R4, desc[UR60][R6.64] ;  /* 0x0000003c06047981 */ /* 0x000ea8000c1e1900 */
[----:B-----5:R-:W2:Y:S02]  /*25ad0*/  LDG.E R3, desc[UR60][R6.64+0x4] ;  /* 0x0000043c06037981 */ /* 0x020ea4000c1e1900 */
[----:B--2---:R-:W-:-:S07]  /*25ae0*/  IMAD.IADD R3, R3, 0x1, -R4 ;  /* 0x0000000103037824 */ /* 0x004fce00078e0a04 */
.L_x_2550:
[----:B------:R-:W2:Y:S01]  /*25af0*/  LDL R10, [R1+0x68] ;  /* 0x00006800010a7983 */ /* 0x000ea20000100800 */
[----:B------:R-:W-:Y:S01]  /*25b00*/  LOP3.LUT R4, R9, 0xfffffff8, RZ, 0xc0, !PT ;  /* 0xfffffff809047812 */ /* 0x000fe200078ec0ff */
[----:B------:R-:W-:Y:S02]  /*25b10*/  ULDC.64 UR4, c[0x0][0xb70] ;  /* 0x0002dc0000047ab9 */ /* 0x000fe40000000a00 */
[----:B------:R-:W3:Y:S04]  /*25b20*/  LDL.LU R83, [R1+0x78] ;  /* 0x0000780001537983 */ /* 0x000ee80000300800 */
[----:B------:R-:W2:Y:S01]  /*25b30*/  LDL.LU R82, [R1+0x84] ;  /* 0x0000840001527983 */ /* 0x000ea20000300800 */
[----:B-----5:R-:W-:Y:S01]  /*25b40*/  SHF.R.S32.HI R77, RZ, 0x1f, R76 ;  /* 0x0000001fff4d7819 */ /* 0x020fe2000001144c */
[----:B------:R-:W-:Y:S01]  /*25b50*/  IMAD.IADD R7, R11, 0x1, -R4 ;  /* 0x000000010b077824 */ /* 0x000fe200078e0a04 */
[----:B------:R-:W-:-:S02]  /*25b60*/  SEL R78, R78, RZ, !P0 ;  /* 0x000000ff4e4e7207 */ /* 0x000fc40004000000 */
[----:B------:R-:W-:Y:S02]  /*25b70*/  SEL R79, R144, RZ, !P0 ;  /* 0x000000ff904f7207 */ /* 0x000fe40004000000 */
[----:B------:R-:W-:Y:S02]  /*25b80*/  LEA R7, R7, R234, 0x3 ;  /* 0x000000ea07077211 */ /* 0x000fe400078e18ff */
[----:B------:R-:W-:-:S03]  /*25b90*/  LEA.HI R8, R8, R11, RZ, 0x7 ;  /* 0x0000000b08087211 */ /* 0x000fc600078f38ff */
[----:B------:R-:W-:Y:S01]  /*25ba0*/  IMAD.WIDE R20, R7, 0x2, R20 ;  /* 0x0000000207147825 */ /* 0x000fe200078e0214 */
[----:B------:R-:W-:Y:S02]  /*25bb0*/  LOP3.LUT R12, R8, 0xffffff80, RZ, 0xc0, !PT ;  /* 0xffffff80080c7812 */ /* 0x000fe400078ec0ff */
[C---:B------:R-:W-:Y:S02]  /*25bc0*/  IADD3 R13, P3, R20.reuse, 0x2000, RZ ;  /* 0x00002000140d7810 */ /* 0x040fe40007f7e0ff */
[----:B------:R-:W-:Y:S02]  /*25bd0*/  IADD3 R29, P2, R20, 0x4000, RZ ;  /* 0x00004000141d7810 */ /* 0x000fe40007f5e0ff */
[----:B------:R-:W-:Y:S02]  /*25be0*/  IADD3 R11, R11, -R12, RZ ;  /* 0x8000000c0b0b7210 */ /* 0x000fe40007ffe0ff */
[----:B------:R-:W-:Y:S02]  /*25bf0*/  LOP3.LUT R12, R13, 0x380, RZ, 0xc0, !PT ;  /* 0x000003800d0c7812 */ /* 0x000fe400078ec0ff */
[----:B------:R-:W-:-:S02]  /*25c00*/  LOP3.LUT R28, R29, 0x380, RZ, 0xc0, !PT ;  /* 0x000003801d1c7812 */ /* 0x000fc400078ec0ff */
[----:B------:R-:W-:Y:S02]  /*25c10*/  SHF.R.U64 R12, R12, 0x3, RZ ;  /* 0x000000030c0c7819 */ /* 0x000fe400000012ff */
[----:B------:R-:W-:Y:S02]  /*25c20*/  SHF.R.U64 R28, R28, 0x3, RZ ;  /* 0x000000031c1c7819 */ /* 0x000fe400000012ff */
[----:B------:R-:W-:Y:S01]  /*25c30*/  LOP3.LUT R12, R12, R13, RZ, 0x3c, !PT ;  /* 0x0000000d0c0c7212 */ /* 0x000fe200078e3cff */
[--C-:B------:R-:W-:Y:S01]  /*25c40*/  IMAD.X R13, RZ, RZ, R21.reuse, P3 ;  /* 0x000000ffff0d7224 */ /* 0x100fe200018e0615 */
[----:B------:R-:W-:Y:S01]  /*25c50*/  LOP3.LUT R28, R28, R29, RZ, 0x3c, !PT ;  /* 0x0000001d1c1c7212 */ /* 0x000fe200078e3cff */
[----:B------:R-:W-:Y:S01]  /*25c60*/  IMAD.X R29, RZ, RZ, R21, P2 ;  /* 0x000000ffff1d7224 */ /* 0x000fe200010e0615 */
[C---:B------:R-:W-:Y:S02]  /*25c70*/  IADD3 R33, P6, R20.reuse, 0x5000, RZ ;  /* 0x0000500014217810 */ /* 0x040fe40007fde0ff */
[----:B------:R-:W-:-:S02]  /*25c80*/  IADD3 R37, P5, R20, 0x6000, RZ ;  /* 0x0000600014257810 */ /* 0x000fc40007fbe0ff */
[C---:B------:R-:W-:Y:S02]  /*25c90*/  IADD3 R45, P3, R20.reuse, 0x8000, RZ ;  /* 0x00008000142d7810 */ /* 0x040fe40007f7e0ff */
[----:B------:R-:W-:Y:S02]  /*25ca0*/  IADD3 R55, P2, R20, 0xa000, RZ ;  /* 0x0000a00014377810 */ /* 0x000fe40007f5e0ff */
        /* <DEDUP_REMOVED lines=12> */
[--C-:B------:R-:W-:Y:S01]  /*25d70*/  IMAD.X R45, RZ, RZ, R21.reuse, P3 ;  /* 0x000000ffff2d7224 */ /* 0x100fe200018e0615 */
[----:B------:R-:W-:Y:S01]  /*25d80*/  LOP3.LUT R54, R54, R55, RZ, 0x3c, !PT ;  /* 0x0000003736367212 */ /* 0x000fe200078e3cff */
[----:B------:R-:W-:Y:S01]  /*25d90*/  IMAD.X R55, RZ, RZ, R21, P2 ;  /* 0x000000ffff377224 */ /* 0x000fe200010e0615 */
[----:B------:R-:W-:Y:S02]  /*25da0*/  IADD3.X R37, RZ, R21, RZ, P5, !PT ;  /* 0x00000015ff257210 */ /* 0x000fe40002ffe4ff */
[C---:B------:R-:W-:Y:S02]  /*25db0*/  IADD3 R57, P6, R20.reuse, 0xb000, RZ ;  /* 0x0000b00014397810 */ /* 0x040fe40007fde0ff */
[C---:B------:R-:W-:Y:S02]  /*25dc0*/  IADD3 R61, P5, R20.reuse, 0xc000, RZ ;  /* 0x0000c000143d7810 */ /* 0x040fe40007fbe0ff */
[----:B------:R-:W-:-:S02]  /*25dd0*/  IADD3 R69, P3, R20, 0xe000, RZ ;  /* 0x0000e00014457810 */ /* 0x000fc40007f7e0ff */
[----:B------:R-:W-:Y:S02]  /*25de0*/  LOP3.LUT R56, R57, 0x380, RZ, 0xc0, !PT ;  /* 0x0000038039387812 */ /* 0x000fe400078ec0ff */
[----:B------:R-:W-:Y:S02]  /*25df0*/  LOP3.LUT R60, R61, 0x380, RZ, 0xc0, !PT ;  /* 0x000003803d3c7812 */ /* 0x000fe400078ec0ff */
[----:B------:R-:W-:Y:S02]  /*25e00*/  LOP3.LUT R68, R69, 0x380, RZ, 0xc0, !PT ;  /* 0x0000038045447812 */ /* 0x000fe400078ec0ff */
[----:B------:R-:W-:Y:S02]  /*25e10*/  SHF.R.U64 R56, R56, 0x3, RZ ;  /* 0x0000000338387819 */ /* 0x000fe400000012ff */
[----:B------:R-:W-:Y:S02]  /*25e20*/  SHF.R.U64 R60, R60, 0x3, RZ ;  /* 0x000000033c3c7819 */ /* 0x000fe400000012ff */
[----:B------:R-:W-:-:S02]  /*25e30*/  SHF.R.U64 R68, R68, 0x3, RZ ;  /* 0x0000000344447819 */ /* 0x000fc400000012ff */
[----:B------:R-:W-:Y:S02]  /*25e40*/  LOP3.LUT R56, R56, R57, RZ, 0x3c, !PT ;  /* 0x0000003938387212 */ /* 0x000fe400078e3cff */
[----:B------:R-:W-:Y:S01]  /*25e50*/  LOP3.LUT R60, R60, R61, RZ, 0x3c, !PT ;  /* 0x0000003d3c3c7212 */ /* 0x000fe200078e3cff */
[----:B------:R-:W-:Y:S01]  /*25e60*/  IMAD.X R61, RZ, RZ, R21, P5 ;  /* 0x000000ffff3d7224 */ /* 0x000fe200028e0615 */
[----:B------:R-:W-:Y:S02]  /*25e70*/  LOP3.LUT R68, R68, R69, RZ, 0x3c, !PT ;  /* 0x0000004544447212 */ /* 0x000fe400078e3cff */
[-C--:B------:R-:W-:Y:S02]  /*25e80*/  IADD3.X R57, RZ, R21.reuse, RZ, P6, !PT ;  /* 0x00000015ff397210 */ /* 0x080fe400037fe4ff */
[----:B------:R-:W-:Y:S01]  /*25e90*/  IADD3.X R69, RZ, R21, RZ, P3, !PT ;  /* 0x00000015ff457210 */ /* 0x000fe20001ffe4ff */
[----:B------:R-:W-:Y:S01]  /*25ea0*/  BSSY B1, `(.L_x_2551) ;  /* 0x000007f000017945 */ /* 0x000fe20003800000 */
[----:B---3--:R-:W-:Y:S01]  /*25eb0*/  SHF.R.S32.HI R80, RZ, 0x1f, R83 ;  /* 0x0000001fff507819 */ /* 0x008fe20000011453 */
[----:B------:R-:W-:-:S04]  /*25ec0*/  IMAD.WIDE.U32 R4, R83, UR4, R76 ;  /* 0x0000000453047c25 */ /* 0x000fc8000f8e004c */
[----:B------:R-:W-:Y:S02]  /*25ed0*/  IMAD R6, R80, UR4, RZ ;  /* 0x0000000450067c24 */ /* 0x000fe4000f8e02ff */
[----:B--2---:R-:W-:Y:S02]  /*25ee0*/  IMAD R10, R82, 0x80, R10 ;  /* 0x00000080520a7824 */ /* 0x004fe400078e020a */
[----:B------:R-:W-:Y:S01]  /*25ef0*/  IMAD R9, R83, UR5, R6 ;  /* 0x0000000553097c24 */ /* 0x000fe2000f8e0206 */
[----:B------:R-:W-:Y:S02]  /*25f00*/  ULDC.64 UR4, c[0x0][0xb78] ;  /* 0x0002de0000047ab9 */ /* 0x000fe40000000a00 */
[----:B------:R-:W-:Y:S01]  /*25f10*/  IMAD R6, R78, UR4, RZ ;  /* 0x000000044e067c24 */ /* 0x000fe2000f8e02ff */
[----:B------:R-:W-:Y:S01]  /*25f20*/  SHF.R.S32.HI R7, RZ, 0x1f, R10 ;  /* 0x0000001fff077819 */ /* 0x000fe2000001140a */
[----:B------:R-:W-:Y:S01]  /*25f30*/  IMAD.IADD R5, R5, 0x1, R9 ;  /* 0x0000000105057824 */ /* 0x000fe200078e0209 */
[----:B------:R-:W-:Y:S01]  /*25f40*/  IADD3 R9, P4, R20, 0x1000, RZ ;  /* 0x0000100014097810 */ /* 0x000fe20007f9e0ff */
[----:B------:R-:W-:-:S02]  /*25f50*/  IMAD R6, R79, UR5, R6 ;  /* 0x000000054f067c24 */ /* 0x000fc4000f8e0206 */
[----:B------:R-:W-:Y:S01]  /*25f60*/  IMAD.WIDE.U32 R4, R79, UR4, R4 ;  /* 0x000000044f047c25 */ /* 0x000fe2000f8e0004 */
[----:B------:R-:W-:Y:S01]  /*25f70*/  ULDC.64 UR4, c[0x0][0xb40] ;  /* 0x0002d00000047ab9 */ /* 0x000fe20000000a00 */
[----:B------:R-:W-:Y:S02]  /*25f80*/  LOP3.LUT R8, R9, 0x380, RZ, 0xc0, !PT ;  /* 0x0000038009087812 */ /* 0x000fe400078ec0ff */
[----:B------:R-:W-:Y:S02]  /*25f90*/  IADD3 R4, P0, R10, R4, RZ ;  /* 0x000000040a047210 */ /* 0x000fe40007f1e0ff */
[----:B------:R-:W-:Y:S02]  /*25fa0*/  SHF.R.U64 R8, R8, 0x3, RZ ;  /* 0x0000000308087819 */ /* 0x000fe400000012ff */
[----:B------:R-:W-:Y:S02]  /*25fb0*/  IADD3.X R7, R7, R5, R6, P0, !PT ;  /* 0x0000000507077210 */ /* 0x000fe400007fe406 */
[----:B------:R-:W-:-:S02]  /*25fc0*/  LEA R52, P1, R4, UR4, 0x2 ;  /* 0x0000000404347c11 */ /* 0x000fc4000f8210ff */
[----:B------:R-:W-:Y:S01]  /*25fd0*/  LOP3.LUT R8, R8, R9, RZ, 0x3c, !PT ;  /* 0x0000000908087212 */ /* 0x000fe200078e3cff */
[----:B------:R-:W-:Y:S01]  /*25fe0*/  IMAD.X R9, RZ, RZ, R21, P4 ;  /* 0x000000ffff097224 */ /* 0x000fe200020e0615 */
[----:B------:R-:W-:Y:S01]  /*25ff0*/  LEA.HI.X R53, R4, UR5, R7, 0x2, P1 ;  /* 0x0000000504357c11 */ /* 0x000fe200088f1407 */
[----:B------:R-:W-:Y:S01]  /*26000*/  VIADD R4, R10, 0x8 ;  /* 0x000000080a047836 */ /* 0x000fe20000000000 */
[C---:B------:R-:W-:Y:S01]  /*26010*/  IADD3 R25, P1, R20.reuse, 0x3000, RZ ;  /* 0x0000300014197810 */ /* 0x040fe20007f3e0ff */
[----:B------:R-:W-:Y:S01]  /*26020*/  ULDC.64 UR4, c[0x0][0xaa0] ;  /* 0x0002a80000047ab9 */ /* 0x000fe20000000a00 */
[----:B------:R-:W-:Y:S02]  /*26030*/  IADD3 R41, P4, R20, 0x7000, RZ ;  /* 0x0000700014297810 */ /* 0x000fe40007f9e0ff */
[----:B------:R-:W-:Y:S02]  /*26040*/  LOP3.LUT R24, R25, 0x380, RZ, 0xc0, !PT ;  /* 0x0000038019187812 */ /* 0x000fe400078ec0ff */
[----:B------:R-:W-:-:S02]  /*26050*/  LOP3.LUT R40, R41, 0x380, RZ, 0xc0, !PT ;  /* 0x0000038029287812 */ /* 0x000fc400078ec0ff */
[----:B------:R-:W-:Y:S02]  /*26060*/  SHF.R.U64 R24, R24, 0x3, RZ ;  /* 0x0000000318187819 */ /* 0x000fe400000012ff */
[----:B------:R-:W-:Y:S02]  /*26070*/  SHF.R.U64 R40, R40, 0x3, RZ ;  /* 0x0000000328287819 */ /* 0x000fe400000012ff */
[----:B------:R-:W-:Y:S02]  /*26080*/  LOP3.LUT R24, R24, R25, RZ, 0x3c, !PT ;  /* 0x0000001918187212 */ /* 0x000fe400078e3cff */
[----:B------:R-:W-:Y:S02]  /*26090*/  IADD3.X R25, RZ, R21, RZ, P1, !PT ;  /* 0x00000015ff197210 */ /* 0x000fe40000ffe4ff */
[----:B------:R-:W-:Y:S02]  /*260a0*/  IADD3 R49, P1, R20, 0x9000, RZ ;  /* 0x0000900014317810 */ /* 0x000fe40007f3e0ff */
[----:B------:R-:W-:Y:S01]  /*260b0*/  LOP3.LUT R40, R40, R41, RZ, 0x3c, !PT ;  /* 0x0000002928287212 */ /* 0x000fe200078e3cff */
[----:B------:R-:W-:Y:S01]  /*260c0*/  IMAD.X R41, RZ, RZ, R21, P4 ;  /* 0x000000ffff297224 */ /* 0x000fe200020e0615 */
[----:B------:R-:W-:-:S02]  /*260d0*/  LOP3.LUT R48, R49, 0x380, RZ, 0xc0, !PT ;  /* 0x0000038031307812 */ /* 0x000fc400078ec0ff */
[----:B------:R-:W-:Y:S02]  /*260e0*/  LOP3.LUT P0, RZ, R11, 0x3, RZ, 0xc0, !PT ;  /* 0x000000030bff7812 */ /* 0x000fe4000780c0ff */
[----:B------:R-:W-:Y:S02]  /*260f0*/  SHF.R.U64 R48, R48, 0x3, RZ ;  /* 0x0000000330307819 */ /* 0x000fe400000012ff */
[----:B------:R-:W-:Y:S02]  /*26100*/  IADD3 R65, P4, R20, 0xd000, RZ ;  /* 0x0000d00014417810 */ /* 0x000fe40007f9e0ff */
[----:B------:R-:W-:Y:S02]  /*26110*/  LOP3.LUT R48, R48, R49, RZ, 0x3c, !PT ;  /* 0x0000003130307212 */ /* 0x000fe400078e3cff */
[----:B------:R-:W-:Y:S02]  /*26120*/  IADD3 R5, P2, R20, 0xf000, RZ ;  /* 0x0000f00014057810 */ /* 0x000fe40007f5e0ff */
[----:B------:R-:W-:-:S02]  /*26130*/  IADD3.X R49, RZ, R21, RZ, P1, !PT ;  /* 0x00000015ff317210 */ /* 0x000fc40000ffe4ff */
[-C--:B------:R-:W-:Y:S01]  /*26140*/  ISETP.GE.OR P1, PT, R10, R3.reuse, P0 ;  /* 0x000000030a00720c */ /* 0x080fe20000726670 */
[----:B------:R-:W-:Y:S01]  /*26150*/  IMAD.X R73, RZ, RZ, R21, P2 ;  /* 0x000000ffff497224 */ /* 0x000fe200010e0615 */
[----:B------:R-:W-:Y:S02]  /*26160*/  LOP3.LUT R64, R65, 0x380, RZ, 0xc0, !PT ;  /* 0x0000038041407812 */ /* 0x000fe400078ec0ff */
[----:B------:R-:W-:Y:S02]  /*26170*/  ISETP.GE.OR P0, PT, R4, R3, P0 ;  /* 0x000000030400720c */ /* 0x000fe40000706670 */
[----:B------:R-:W-:Y:S02]  /*26180*/  LOP3.LUT R7, R20, 0x380, RZ, 0xc0, !PT ;  /* 0x0000038014077812 */ /* 0x000fe400078ec0ff */
[----:B------:R-:W-:Y:S02]  /*26190*/  LOP3.LUT R4, R5, 0x380, RZ, 0xc0, !PT ;  /* 0x0000038005047812 */ /* 0x000fe400078ec0ff */
[----:B------:R-:W-:-:S02]  /*261a0*/  SHF.R.U64 R64, R64, 0x3, RZ ;  /* 0x0000000340407819 */ /* 0x000fc400000012ff */
[----:B------:R-:W-:Y:S01]  /*261b0*/  SHF.R.U64 R7, R7, 0x3, RZ ;  /* 0x0000000307077819 */ /* 0x000fe200000012ff */
[----:B------:R-:W-:Y:S01]  /*261c0*/  @!P1 STG.E desc[UR60][R52.64], R0 ;  /* 0x0000000034009986 */ /* 0x000fe2000c10193c */
[----:B------:R-:W-:Y:S02]  /*261d0*/  SHF.R.U64 R4, R4, 0x3, RZ ;  /* 0x0000000304047819 */ /* 0x000fe400000012ff */
[----:B------:R-:W-:Y:S01]  /*261e0*/  LOP3.LUT R64, R64, R65, RZ, 0x3c, !PT ;  /* 0x0000004140407212 */ /* 0x000fe200078e3cff */
[----:B------:R-:W-:Y:S01]  /*261f0*/  IMAD.X R65, RZ, RZ, R21, P4 ;  /* 0x000000ffff417224 */ /* 0x000fe200020e0615 */
[----:B------:R-:W-:Y:S01]  /*26200*/  LOP3.LUT R20, R7, R20, RZ, 0x3c, !PT ;  /* 0x0000001407147212 */ /* 0x000fe200078e3cff */
[----:B------:R2:W-:Y:S01]  /*26210*/  @!P0 STG.E desc[UR60][R52.64+0x20], R2 ;  /* 0x0000200234008986 */ /* 0x0005e2000c10193c */
[----:B------:R-:W-:Y:S01]  /*26220*/  LOP3.LUT R72, R4, R5, RZ, 0x3c, !PT ;  /* 0x0000000504487212 */ /* 0x000fe200078e3cff */
[----:B------:R-:W-:Y:S02]  /*26230*/  IMAD R77, R77, UR4, RZ ;  /* 0x000000044d4d7c24 */ /* 0x000fe4000f8e02ff */
[----:B------:R3:W5:Y:S04]  /*26240*/  LD.E.128 R4, desc[UR60][R20.64] ;  /* 0x0000003c14047980 */ /* 0x000768000c101d00 */
[----:B------:R-:W5:Y:S04]  /*26250*/  LD.E.128 R8, desc[UR60][R8.64] ;  /* 0x0000003c08087980 */ /* 0x000f68000c101d00 */
[----:B------:R-:W5:Y:S01]  /*26260*/  LD.E.128 R12, desc[UR60][R12.64] ;  /* 0x0000003c0c0c7980 */ /* 0x000f62000c101d00 */
[--C-:B---3--:R-:W-:Y:S01]  /*26270*/  SHF.R.S32.HI R21, RZ, 0x1f, R17.reuse ;  /* 0x0000001fff157819 */ /* 0x108fe20000011411 */
[----:B------:R-:W-:-:S02]  /*26280*/  IMAD.MOV.U32 R20, RZ, RZ, R17 ;  /* 0x000000ffff147224 */ /* 0x000fc400078e0011 */
        /* <DEDUP_REMOVED lines=13> */
[C---:B------:R-:W-:Y:S01]  /*26360*/  IMAD.WIDE.U32 R20, R76.reuse, UR4, R20 ;  /* 0x000000044c147c25 */ /* 0x040fe2000f8e0014 */
[----:B------:R-:W-:Y:S01]  /*26370*/  @!PT LDS RZ, [RZ] ;  /* 0x00000000fffff984 */ /* 0x000fe20000000800 */
[----:B------:R-:W-:Y:S01]  /*26380*/  @!PT LDS RZ, [RZ] ;  /* 0x00000000fffff984 */ /* 0x000fe20000000800 */
[----:B------:R-:W-:Y:S01]  /*26390*/  @!PT LDS RZ, [RZ] ;  /* 0x00000000fffff984 */ /* 0x000fe20000000800 */
[----:B------:R-:W-:Y:S01]  /*263a0*/  @!PT LDS RZ, [RZ] ;  /* 0x00000000fffff984 */ /* 0x000fe20000000800 */
[----:B------:R2:W-:Y:S06]  /*263b0*/  MEMBAR.ALL.CTA ;  /* 0x0000000000007992 */ /* 0x0005ec0000008000 */
[----:B--2---:R-:W2:Y:S01]  /*263c0*/  FENCE.VIEW.ASYNC.S ;  /* 0x00000000000073c6 */ /* 0x004ea20000000000 */
[----:B------:R-:W-:Y:S01]  /*263d0*/  IMAD R77, R76, UR5, R77 ;  /* 0x000000054c4d7c24 */ /* 0x000fe2000f8e024d */
[----:B------:R-:W-:Y:S01]  /*263e0*/  ULDC.64 UR4, c[0x0][0xae0] ;  /* 0x0002b80000047ab9 */ /* 0x000fe20000000a00 */
[----:B------:R-:W-:-:S02]  /*263f0*/  IMAD R81, R82, -0x80, R3 ;  /* 0xffffff8052517824 */ /* 0x000fc400078e0203 */
[----:B------:R-:W-:Y:S01]  /*26400*/  IMAD R80, R80, UR4, RZ ;  /* 0x0000000450507c24 */ /* 0x000fe2000f8e02ff */
[----:B------:R-:W-:Y:S01]  /*26410*/  IADD3 R21, R21, R77, RZ ;  /* 0x0000004d15157210 */ /* 0x000fe20007ffe0ff */
[C---:B------:R-:W-:Y:S01]  /*26420*/  VIADD R0, R22.reuse, 0x60 ;  /* 0x0000006016007836 */ /* 0x040fe20000000000 */
[-C--:B------:R-:W-:Y:S01]  /*26430*/  ISETP.GE.AND P3, PT, R22, R81.reuse, PT ;  /* 0x000000511600720c */ /* 0x080fe20003f66270 */
[C---:B------:R-:W-:Y:S01]  /*26440*/  IMAD R77, R83.reuse, UR5, R80 ;  /* 0x00000005534d7c24 */ /* 0x040fe2000f8e0250 */
[-C--:B------:R-:W-:Y:S01]  /*26450*/  ISETP.GE.AND P1, PT, R218, R81.reuse, PT ;  /* 0x00000051da00720c */ /* 0x080fe20003f26270 */
[----:B------:R-:W-:Y:S01]  /*26460*/  IMAD.WIDE.U32 R2, R83, UR4, R20 ;  /* 0x0000000453027c25 */ /* 0x000fe2000f8e0014 */
[-C--:B------:R-:W-:Y:S01]  /*26470*/  ISETP.GE.AND P0, PT, R0, R81.reuse, PT ;  /* 0x000000510000720c */ /* 0x080fe20003f06270 */
[----:B------:R-:W-:Y:S01]  /*26480*/  ULDC.64 UR4, c[0x0][0xae8] ;  /* 0x0002ba0000047ab9 */ /* 0x000fe20000000a00 */
[----:B------:R-:W-:Y:S01]  /*26490*/  IADD3 R0, R16, 0x38820, RZ ;  /* 0x0003882010007810 */ /* 0x000fe20007ffe0ff */
[----:B------:R-:W-:Y:S01]  /*264a0*/  IMAD R78, R78, UR4, RZ ;  /* 0x000000044e4e7c24 */ /* 0x000fe2000f8e02ff */
[----:B------:R-:W-:Y:S01]  /*264b0*/  ISETP.GE.AND P2, PT, R220, R81, PT ;  /* 0x00000051dc00720c */ /* 0x000fe20003f46270 */
[----:B------:R-:W-:Y:S01]  /*264c0*/  IMAD.IADD R3, R3, 0x1, R77 ;  /* 0x0000000103037824 */ /* 0x000fe200078e024d */
[----:B------:R-:W-:Y:S01]  /*264d0*/  PRMT R0, RZ, 0x654, R0 ;  /* 0x00000654ff007816 */ /* 0x000fe20000000000 */
[----:B------:R-:W-:-:S02]  /*264e0*/  IMAD R81, R79, UR5, R78 ;  /* 0x000000054f517c24 */ /* 0x000fc4000f8e024e */
[----:B------:R-:W-:Y:S01]  /*264f0*/  IMAD.WIDE.U32 R76, R79, UR4, R2 ;  /* 0x000000044f4c7c25 */ /* 0x000fe2000f8e0002 */
[----:B--2---:R2:W-:Y:S03]  /*26500*/  SYNCS.ARRIVE.TRANS64.RED.A1T0 RZ, [R0+URZ], RZ ;  /* 0x000000ff00ff79a7 */ /* 0x0045e6000810043f */
[----:B------:R-:W-:Y:S01]  /*26510*/  IMAD.WIDE R20, R82, 0x80, R22 ;  /* 0x0000008052147825 */ /* 0x000fe200078e0216 */
[----:B------:R-:W-:-:S03]  /*26520*/  IADD3 R81, R77, R81, RZ ;  /* 0x000000514d517210 */ /* 0x000fc60007ffe0ff */
[C---:B------:R-:W-:Y:S02]  /*26530*/  VIADD R80, R17.reuse, 0xc0 ;  /* 0x000000c011507836 */ /* 0x040fe40000000000 */
[----:B------:R-:W-:Y:S01]  /*26540*/  VIADD R82, R17, 0x80 ;  /* 0x0000008011527836 */ /* 0x000fe20000000000 */
[----:B--2---:R-:W-:Y:S06]  /*26550*/  @P3 BRA `(.L_x_2552) ;  /* 0x00000000004c3947 */ /* 0x004fec0003800000 */
[----:B------:R-:W-:Y:S01]  /*26560*/  ULDC.64 UR4, c[0x0][0xad8] ;  /* 0x0002b60000047ab9 */ /* 0x000fe20000000a00 */
[----:B------:R-:W-:Y:S01]  /*26570*/  IMAD.MOV.U32 R2, RZ, RZ, R76 ;  /* 0x000000ffff027224 */ /* 0x000fe200078e004c */
[----:B------:R-:W-:Y:S01]  /*26580*/  ULDC.64 UR6, c[0x0][0xa80] ;  /* 0x0002a00000067ab9 */ /* 0x000fe20000000a00 */
[----:B------:R-:W-:Y:S02]  /*26590*/  IMAD R79, R21, UR4, RZ ;  /* 0x00000004154f7c24 */ /* 0x000fe4000f8e02ff */
        /* <DEDUP_REMOVED lines=15> */
.L_x_2552:
[----:B------:R-:W-:Y:S05]  /*26690*/  BSYNC B1 ;  /* 0x0000000000017941 */ /* 0x000fea0003800000 */
.L_x_2551:
[----:B------:R-:W-:Y:S04]  /*266a0*/  BSSY B1, `(.L_x_2553) ;  /* 0x0000017000017945 */ /* 0x000fe80003800000 */
[----:B------:R-:W-:Y:S05]  /*266b0*/  @P1 BRA `(.L_x_2554) ;  /* 0x0000000000541947 */ /* 0x000fea0003800000 */
[----:B--2--5:R-:W-:Y:S01]  /*266c0*/  IADD3 R5, P1, R20, 0x20, RZ ;  /* 0x0000002014057810 */ /* 0x024fe20007f3e0ff */
[----:B------:R-:W-:Y:S01]  /*266d0*/  ULDC.64 UR6, c[0x0][0xad8] ;  /* 0x0002b60000067ab9 */ /* 0x000fe20000000a00 */
[----:B------:R-:W-:Y:S01]  /*266e0*/  MOV R3, R81 ;  /* 0x0000005100037202 */ /* 0x000fe20000000f00 */
[----:B------:R-:W-:Y:S01]  /*266f0*/  IMAD.MOV.U32 R2, RZ, RZ, R76 ;  /* 0x000000ffff027224 */ /* 0x000fe200078e004c */
[----:B------:R-:W-:Y:S01]  /*26700*/  ULDC UR4, c[0x0][0xa8c] ;  /* 0x0002a30000047ab9 */ /* 0x000fe20000000800 */
[----:B------:R-:W-:Y:S01]  /*26710*/  IMAD.X R0, RZ, RZ, R21, P1 ;  /* 0x000000ffff007224 */ /* 0x000fe200008e0615 */
[----:B------:R-:W-:Y:S01]  /*26720*/  ISETP.GE.AND P3, PT, R17, UR4, PT ;  /* 0x0000000411007c0c */ /* 0x000fe2000bf66270 */
[----:B------:R-:W-:Y:S01]  /*26730*/  IMAD.WIDE.U32 R2, R5, UR6, R2 ;  /* 0x0000000605027c25 */ /* 0x000fe2000f8e0002 */
[----:B------:R-:W-:Y:S02]  /*26740*/  ISETP.GE.AND P4, PT, R19, UR4, PT ;  /* 0x0000000413007c0c */ /* 0x000fe4000bf86270 */
        /* <DEDUP_REMOVED lines=12> */
.L_x_2554:
[----:B------:R-:W-:Y:S05]  /*26810*/  BSYNC B1 ;  /* 0x0000000000017941 */ /* 0x000fea0003800000 */
.L_x_2553:
[----:B------:R-:W-:Y:S04]  /*26820*/  BSSY B1, `(.L_x_2555) ;  /* 0x0000017000017945 */ /* 0x000fe80003800000 */
[----:B------:R-:W-:Y:S05]  /*26830*/  @P2 BRA `(.L_x_2556) ;  /* 0x0000000000542947 */ /* 0x000fea0003800000 */
[----:B--23-5:R-:W-:Y:S01]  /*26840*/  IADD3 R5, P1, R20, 0x40, RZ ;  /* 0x0000004014057810 */ /* 0x02cfe20007f3e0ff */
        /* <DEDUP_REMOVED lines=20> */
.L_x_2556:
[----:B------:R-:W-:Y:S05]  /*26990*/  BSYNC B1 ;  /* 0x0000000000017941 */ /* 0x000fea0003800000 */
.L_x_2555:
[----:B------:R-:W-:Y:S05]  /*269a0*/  @P0 BRA `(.L_x_2557) ;  /* 0x0000000c00240947 */ /* 0x000fea0003800000 */
[----:B--2345:R-:W-:Y:S01]  /*269b0*/  IADD3 R5, P0, R20, 0x60, RZ ;  /* 0x0000006014057810 */ /* 0x03cfe20007f1e0ff */
[----:B------:R-:W-:Y:S01]  /*269c0*/  ULDC.64 UR6, c[0x0][0xad8] ;  /* 0x0002b60000067ab9 */ /* 0x000fe20000000a00 */
[----:B------:R-:W-:Y:S01]  /*269d0*/  IMAD.MOV.U32 R2, RZ, RZ, R76 ;  /* 0x000000ffff027224 */ /* 0x000fe200078e004c */
[----:B------:R-:W-:Y:S01]  /*269e0*/  ULDC UR4, c[0x0][0xa8c] ;  /* 0x0002a30000047ab9 */ /* 0x000fe20000000800 */
[----:B------:R-:W-:Y:S01]  /*269f0*/  IADD3.X R20, RZ, R21, RZ, P0, !PT ;  /* 0x00000015ff147210 */ /* 0x000fe200007fe4ff */
[----:B------:R-:W-:Y:S01]  /*26a00*/  IMAD.MOV.U32 R3, RZ, RZ, R81 ;  /* 0x000000ffff037224 */ /* 0x000fe200078e0051 */
[----:B------:R-:W-:Y:S02]  /*26a10*/  ISETP.GE.AND P1, PT, R17, UR4, PT ;  /* 0x0000000411007c0c */ /* 0x000fe4000bf26270 */
        /* <DEDUP_REMOVED lines=14> */
[----:B------:R3:W-:Y:S01]  /*26b00*/  STG.E.128 desc[UR60][R4.64+0x180], R72 ;  /* 0x0001804804007986 */ /* 0x0007e2000c101d3c */
[----:B------:R-:W-:Y:S05]  /*26b10*/  BRA `(.L_x_2557) ;  /* 0x0000000800c87947 */ /* 0x000fea0003800000 */
.L_x_2549:
[----:B------:R-:W2:Y:S01]  /*26b20*/  LDL R13, [R1+0x74] ;  /* 0x00007400010d7983 */ /* 0x000ea20000100800 */
[----:B------:R-:W-:Y:S01]  /*26b30*/  ULDC.64 UR4, c[0x0][0xbd8] ;  /* 0x0002f60000047ab9 */ /* 0x000fe20000000a00 */
[----:B------:R-:W-:Y:S01]  /*26b40*/  IMAD.MOV.U32 R7, RZ, RZ, RZ ;  /* 0x000000ffff077224 */ /* 0x000fe200078e00ff */
[----:B------:R-:W-:-:S04]  /*26b50*/  ISETP.NE.U32.AND P0, PT, RZ, UR4, PT ;  /* 0x00000004ff007c0c */ /* 0x000fc8000bf05070 */
[----:B------:R-:W-:Y:S01]  /*26b60*/  ISETP.NE.AND.EX P0, PT, RZ, UR5, PT, P0 ;  /* 0x00000005ff007c0c */ /* 0x000fe2000bf05300 */
        /* <DEDUP_REMOVED lines=11> */
[----:B------:R-:W-:Y:S02]  /*26c20*/  @P1 IADD3.X R5, R0, UR5, RZ, P2, !PT ;  /* 0x0000000500051c10 */ /* 0x000fe400097fe4ff */
[----:B------:R-:W-:-:S06]  /*26c30*/  MOV R0, UR4 ;  /* 0x0000000400007c02 */ /* 0x000fcc0008000f00 */
[----:B------:R2:W5:Y:S01]  /*26c40*/  @P1 LDG.E R0, desc[UR60][R4.64] ;  /* 0x0000003c04001981 */ /* 0x000562000c1e1900 */
[----:B------:R-:W3:Y:S02]  /*26c50*/  S2R R8, SR_TID.X ;  /* 0x0000000000087919 */ /* 0x000ee40000002100 */
[----:B---3--:R-:W-:-:S05]  /*26c60*/  VIADD R6, R8, 0xffffff80 ;  /* 0xffffff8008067836 */ /* 0x008fca0000000000 */
[----:B------:R-:W-:Y:S01]  /*26c70*/  ISETP.GT.AND P2, PT, R6, 0x7f, PT ;  /* 0x0000007f0600780c */ /* 0x000fe20003f44270 */
[----:B--2---:R-:W-:-:S12]  /*26c80*/  @P1 BRA `(.L_x_2558) ;  /* 0x0000000000101947 */ /* 0x004fd80003800000 */
[----:B------:R-:W-:Y:S05]  /*26c90*/  @!P0 BRA `(.L_x_2558) ;  /* 0x00000000000c8947 */ /* 0x000fea0003800000 */
[----:B------:R-:W2:Y:S04]  /*26ca0*/  LDG.E R5, desc[UR60][R2.64] ;  /* 0x0000003c02057981 */ /* 0x000ea8000c1e1900 */
[----:B-----5:R-:W2:Y:S02]  /*26cb0*/  LDG.E R0, desc[UR60][R2.64+0x4] ;  /* 0x0000043c02007981 */ /* 0x020ea4000c1e1900 */
[----:B--2---:R-:W-:-:S07]  /*26cc0*/  IMAD.IADD R0, R0, 0x1, -R5 ;  /* 0x0000000100007824 */ /* 0x004fce00078e0a05 */
.L_x_2558:
[----:B------:R-:W2:Y:S04]  /*26cd0*/  LDL R11, [R1+0x78] ;  /* 0x00007800010b7983 */ /* 0x000ea80000100800 */
[----:B------:R3:W5:Y:S01]  /*26ce0*/  LDL R14, [R1+0x84] ;  /* 0x00008400010e7983 */ /* 0x0007620000100800 */
[----:B------:R-:W-:Y:S01]  /*26cf0*/  BSSY B1, `(.L_x_2559) ;  /* 0x000001c000017945 */ /* 0x000fe20003800000 */
[----:B------:R-:W-:Y:S02]  /*26d00*/  SHF.R.S32.HI R12, RZ, 0x1f, R17 ;  /* 0x0000001fff0c7819 */ /* 0x000fe40000011411 */
[----:B------:R-:W-:Y:S02]  /*26d10*/  SEL R13, R13, RZ, !P0 ;  /* 0x000000ff0d0d7207 */ /* 0x000fe40004000000 */
[----:B------:R-:W-:-:S02]  /*26d20*/  SEL R10, R10, RZ, !P0 ;  /* 0x000000ff0a0a7207 */ /* 0x000fc40004000000 */
[----:B-----5:R-:W-:Y:S02]  /*26d30*/  SHF.R.S32.HI R6, RZ, 0x1f, R7 ;  /* 0x0000001fff067819 */ /* 0x020fe40000011407 */
[----:B--2---:R-:W-:Y:S01]  /*26d40*/  SHF.R.S32.HI R9, RZ, 0x1f, R11 ;  /* 0x0000001fff097819 */ /* 0x004fe2000001140b */
[----:B---3--:R-:W-:Y:S06]  /*26d50*/  @P2 BRA `(.L_x_2560) ;  /* 0x0000000000542947 */ /* 0x008fec0003800000 */
[----:B------:R-:W-:-:S05]  /*26d60*/  LEA R2, R14, R8, 0x7 ;  /* 0x000000080e027211 */ /* 0x000fca00078e38ff */
[----:B------:R-:W-:-:S05]  /*26d70*/  VIADD R3, R2, 0xffffff80 ;  /* 0xffffff8002037836 */ /* 0x000fca0000000000 */
[----:B------:R-:W-:-:S13]  /*26d80*/  ISETP.GE.AND P0, PT, R3, R0, PT ;  /* 0x000000000300720c */ /* 0x000fda0003f06270 */
[----:B------:R-:W-:Y:S05]  /*26d90*/  @P0 BRA `(.L_x_2560) ;  /* 0x0000000000440947 */ /* 0x000fea0003800000 */
[----:B------:R-:W-:Y:S01]  /*26da0*/  IADD3 R2, P0, R3, R7, RZ ;  /* 0x0000000703027210 */ /* 0x000fe20007f1e0ff */
[----:B------:R-:W-:Y:S02]  /*26db0*/  ULDC.64 UR4, c[0x0][0xb70] ;  /* 0x0002dc0000047ab9 */ /* 0x000fe40000000a00 */
        /* <DEDUP_REMOVED lines=9> */
[----:B------:R-:W-:-:S04]  /*26e50*/  ULDC.64 UR4, c[0x0][0xb40] ;  /* 0x0002d00000047ab9 */ /* 0x000fc80000000a00 */
[----:B------:R-:W-:Y:S02]  /*26e60*/  IADD3 R3, R3, R5, RZ ;  /* 0x0000000503037210 */ /* 0x000fe40007ffe0ff */
[----:B------:R-:W-:-:S04]  /*26e70*/  LEA R4, P0, R2, UR4, 0x2 ;  /* 0x0000000402047c11 */ /* 0x000fc8000f8010ff */
[----:B------:R-:W-:Y:S01]  /*26e80*/  LEA.HI.X R5, R2, UR5, R3, 0x2, P0 ;  /* 0x0000000502057c11 */ /* 0x000fe200080f1403 */
[----:B------:R-:W-:-:S05]  /*26e90*/  IMAD.MOV.U32 R3, RZ, RZ, -0x800000 ;  /* 0xff800000ff037424 */ /* 0x000fca00078e00ff */
[----:B------:R2:W-:Y:S03]  /*26ea0*/  STG.E desc[UR60][R4.64], R3 ;  /* 0x0000000304007986 */ /* 0x0005e6000c10193c */
.L_x_2560:
[----:B------:R-:W-:Y:S05]  /*26eb0*/  BSYNC B1 ;  /* 0x0000000000017941 */ /* 0x000fea0003800000 */
.L_x_2559:
[----:B------:R-:W-:Y:S01]  /*26ec0*/  ULDC.64 UR4, c[0x0][0xaa0] ;  /* 0x0002a80000047ab9 */ /* 0x000fe20000000a00 */
[----:B--2---:R-:W-:Y:S01]  /*26ed0*/  MOV R3, R12 ;  /* 0x0000000c00037202 */ /* 0x004fe20000000f00 */
[----:B------:R-:W-:Y:S01]  /*26ee0*/  IMAD.MOV.U32 R2, RZ, RZ, R17 ;  /* 0x000000ffff027224 */ /* 0x000fe200078e0011 */
[----:B------:R-:W-:Y:S01]  /*26ef0*/  BSSY B1, `(.L_x_2561) ;  /* 0x000002d000017945 */ /* 0x000fe20003800000 */
[----:B------:R-:W-:Y:S02]  /*26f00*/  IMAD R4, R6, UR4, RZ ;  /* 0x0000000406047c24 */ /* 0x000fe4000f8e02ff */
[----:B------:R-:W-:-:S04]  /*26f10*/  IMAD.WIDE.U32 R2, R7, UR4, R2 ;  /* 0x0000000407027c25 */ /* 0x000fc8000f8e0002 */
[----:B------:R-:W-:Y:S01]  /*26f20*/  IMAD R7, R7, UR5, R4 ;  /* 0x0000000507077c24 */ /* 0x000fe2000f8e0204 */
[----:B------:R-:W-:Y:S01]  /*26f30*/  ULDC.64 UR4, c[0x0][0xae0] ;  /* 0x0002b80000047ab9 */ /* 0x000fe20000000a00 */
[----:B------:R-:W-:Y:S02]  /*26f40*/  VIADD R15, R17, 0x80 ;  /* 0x00000080110f7836 */ /* 0x000fe40000000000 */
[----:B------:R-:W-:Y:S02]  /*26f50*/  IMAD R4, R9, UR4, RZ ;  /* 0x0000000409047c24 */ /* 0x000fe4000f8e02ff */
[----:B------:R-:W-:Y:S02]  /*26f60*/  IMAD.IADD R3, R3, 0x1, R7 ;  /* 0x0000000103037824 */ /* 0x000fe400078e0207 */
[C---:B------:R-:W-:Y:S02]  /*26f70*/  IMAD R5, R11.reuse, UR5, R4 ;  /* 0x000000050b057c24 */ /* 0x040fe4000f8e0204 */
[----:B------:R-:W-:Y:S01]  /*26f80*/  IMAD.WIDE.U32 R2, R11, UR4, R2 ;  /* 0x000000040b027c25 */ /* 0x000fe2000f8e0002 */
[----:B------:R-:W-:-:S03]  /*26f90*/  ULDC.64 UR4, c[0x0][0xae8] ;  /* 0x0002ba0000047ab9 */ /* 0x000fc60000000a00 */
[----:B------:R-:W-:Y:S01]  /*26fa0*/  IMAD R11, R14, -0x80, R0 ;  /* 0xffffff800e0b7824 */ /* 0x000fe200078e0200 */
[----:B------:R-:W-:Y:S01]  /*26fb0*/  IADD3 R3, R3, R5, RZ ;  /* 0x0000000503037210 */ /* 0x000fe20007ffe0ff */
[----:B------:R-:W-:-:S03]  /*26fc0*/  VIADD R0, R22, 0x60 ;  /* 0x0000006016007836 */ /* 0x000fc60000000000 */
[-C--:B------:R-:W-:Y:S01]  /*26fd0*/  ISETP.GE.AND P2, PT, R22, R11.reuse, PT ;  /* 0x0000000b1600720c */ /* 0x080fe20003f46270 */
[C---:B------:R-:W-:Y:S01]  /*26fe0*/  IMAD.WIDE.U32 R4, R13.reuse, UR4, R2 ;  /* 0x000000040d047c25 */ /* 0x040fe2000f8e0002 */
[-C--:B------:R-:W-:Y:S02]  /*26ff0*/  ISETP.GE.AND P0, PT, R0, R11.reuse, PT ;  /* 0x0000000b0000720c */ /* 0x080fe40003f06270 */
[----:B------:R-:W-:Y:S01]  /*27000*/  ISETP.GE.AND P1, PT, R218, R11, PT ;  /* 0x0000000bda00720c */ /* 0x000fe20003f26270 */
[----:B------:R-:W-:Y:S02]  /*27010*/  IMAD R0, R10, UR4, RZ ;  /* 0x000000040a007c24 */ /* 0x000fe4000f8e02ff */
[----:B------:R-:W-:Y:S02]  /*27020*/  IMAD.MOV.U32 R2, RZ, RZ, R22 ;  /* 0x000000ffff027224 */ /* 0x000fe400078e0016 */
[----:B------:R-:W-:Y:S02]  /*27030*/  IMAD.MOV.U32 R3, RZ, RZ, R23 ;  /* 0x000000ffff037224 */ /* 0x000fe400078e0017 */
[----:B------:R-:W-:-:S02]  /*27040*/  IMAD R9, R13, UR5, R0 ;  /* 0x000000050d097c24 */ /* 0x000fc4000f8e0200 */
[----:B------:R-:W-:Y:S01]  /*27050*/  IMAD.WIDE R6, R14, 0x80, R2 ;  /* 0x000000800e067825 */ /* 0x000fe200078e0202 */
[----:B------:R-:W-:-:S03]  /*27060*/  IADD3 R14, R17, 0xc0, RZ ;  /* 0x000000c0110e7810 */ /* 0x000fc60007ffe0ff */
[----:B------:R-:W-:Y:S01]  /*27070*/  IMAD.IADD R13, R5, 0x1, R9 ;  /* 0x00000001050d7824 */ /* 0x000fe200078e0209 */
        /* <DEDUP_REMOVED lines=14> */
[----:B------:R-:W-:-:S04]  /*27160*/  LEA R8, P2, R2, UR6, 0x1 ;  /* 0x0000000602087c11 */ /* 0x000fc8000f8408ff */
[----:B------:R-:W-:-:S05]  /*27170*/  LEA.HI.X R9, R2, UR7, R3, 0x1, P2 ;  /* 0x0000000702097c11 */ /* 0x000fca00090f0c03 */
[----:B------:R2:W-:Y:S04]  /*27180*/  @!P3 STG.E.128 desc[UR60][R8.64], RZ ;  /* 0x000000ff0800b986 */ /* 0x0005e8000c101d3c */
[----:B------:R2:W-:Y:S04]  /*27190*/  @!P4 STG.E.128 desc[UR60][R8.64+0x80], RZ ;  /* 0x000080ff0800c986 */ /* 0x0005e8000c101d3c */
[----:B------:R2:W-:Y:S04]  /*271a0*/  @!P5 STG.E.128 desc[UR60][R8.64+0x100], RZ ;  /* 0x000100ff0800d986 */ /* 0x0005e8000c101d3c */
[----:B------:R2:W-:Y:S02]  /*271b0*/  @!P6 STG.E.128 desc[UR60][R8.64+0x180], RZ ;  /* 0x000180ff0800e986 */ /* 0x0005e4000c101d3c */
.L_x_2562:
[----:B------:R-:W-:Y:S05]  /*271c0*/  BSYNC B1 ;  /* 0x0000000000017941 */ /* 0x000fea0003800000 */
.L_x_2561:
[----:B------:R-:W-:Y:S01]  /*271d0*/  BSSY B1, `(.L_x_2563) ;  /* 0x0000018000017945 */ /* 0x000fe20003800000 */
[----:B------:R-:W-:-:S03]  /*271e0*/  ISETP.GE.AND P2, PT, R220, R11, PT ;  /* 0x0000000bdc00720c */ /* 0x000fc60003f46270 */
[----:B------:R-:W-:Y:S10]  /*271f0*/  @P1 BRA `(.L_x_2564) ;  /* 0x0000000000541947 */ /* 0x000ff40003800000 */
[----:B--2---:R-:W-:Y:S01]  /*27200*/  IADD3 R9, P1, R6, 0x20, RZ ;  /* 0x0000002006097810 */ /* 0x004fe20007f3e0ff */
        /* <DEDUP_REMOVED lines=20> */
.L_x_2564:
[----:B------:R-:W-:Y:S05]  /*27350*/  BSYNC B1 ;  /* 0x0000000000017941 */ /* 0x000fea0003800000 */
.L_x_2563:
[----:B------:R-:W-:Y:S04]  /*27360*/  BSSY B1, `(.L_x_2565) ;  /* 0x0000017000017945 */ /* 0x000fe80003800000 */
[----:B------:R-:W-:Y:S05]  /*27370*/  @P2 BRA `(.L_x_2566) ;  /* 0x0000000000542947 */ /* 0x000fea0003800000 */
[----:B--23--:R-:W-:Y:S01]  /*27380*/  IADD3 R9, P1, R6, 0x40, RZ ;  /* 0x0000004006097810 */ /* 0x00cfe20007f3e0ff */
        /* <DEDUP_REMOVED lines=20> */
.L_x_2566:
[----:B------:R-:W-:Y:S05]  /*274d0*/  BSYNC B1 ;  /* 0x0000000000017941 */ /* 0x000fea0003800000 */
.L_x_2565:
        /* <DEDUP_REMOVED lines=22> */
.L_x_2557:
[----:B------:R-:W-:Y:S05]  /*27640*/  BSYNC B0 ;  /* 0x0000000000007941 */ /* 0x000fea0003800000 */
.L_x_2548:
[----:B------:R-:W-:Y:S02]  /*27650*/  ULDC UR4, c[0x0][0xc14] ;  /* 0x0003050000047ab9 */ /* 0x000fe40000000800 */
[----:B-1----:R-:W-:-:S13]  /*27660*/  ISETP.GE.AND P0, PT, R227, UR4, PT ;  /* 0x00000004e3007c0c */ /* 0x002fda000bf06270 */
[----:B------:R-:W-:Y:S05]  /*27670*/  @!P0 BRA `(.L_x_2567) ;  /* 0xfffffd9800c88947 */ /* 0x000fea000383ffff */
[----:B------:R-:W-:Y:S05]  /*27680*/  BRA `(.L_x_2287) ;  /* 0x0000006400c47947 */ /* 0x000fea0003800000 */
.L_x_2285:
        /* <DEDUP_REMOVED lines=10> */
[----:B------:R-:W1:Y:S01]  /*27730*/  S2UR UR6, SR_CTAID.X ;  /* 0x00000000000679c3 */ /* 0x000e620000002500 */
        /* <DEDUP_REMOVED lines=8> */
[C---:B------:R-:W-:Y:S02]  /*277c0*/  ISETP.NE.AND P1, PT, R7.reuse, RZ, PT ;  /* 0x000000ff0700720c */ /* 0x040fe40003f25270 */
[----:B------:R-:W-:Y:S02]  /*277d0*/  ISETP.GE.U32.AND P0, PT, R7, 0x2, PT ;  /* 0x000000020700780c */ /* 0x000fe40003f06070 */
[----:B------:R-:W-:Y:S02]  /*277e0*/  LOP3.LUT R0, R0, 0xfffffffe, RZ, 0xc0, !PT ;  /* 0xfffffffe00007812 */ /* 0x000fe400078ec0ff */
[----:B------:R-:W-:-:S07]  /*277f0*/  MOV R16, RZ ;  /* 0x000000ff00107202 */ /* 0x000fce0000000f00 */
[----:B------:R-:W-:-:S04]  /*27800*/  @P1 LOP3.LUT R0, R0, 0x1, RZ, 0xfc, !PT ;  /* 0x0000000100001812 */ /* 0x000fc800078efcff */
[----:B------:R-:W-:-:S04]  /*27810*/  LOP3.LUT R0, R0, 0xffffffef, RZ, 0xc0, !PT ;  /* 0xffffffef00007812 */ /* 0x000fc800078ec0ff */
[----:B------:R-:W-:-:S04]  /*27820*/  @P0 LOP3.LUT R0, R0, 0x10, RZ, 0xfc, !PT ;  /* 0x0000001000000812 */ /* 0x000fc800078efcff */
[----:B------:R-:W-:Y:S01]  /*27830*/  LOP3.LUT R0, R0, 0xfffffff7, RZ, 0xc0, !PT ;  /* 0xfffffff700007812 */ /* 0x000fe200078ec0ff */
[----:B--2---:R-:W0:Y:S02]  /*27840*/  SHFL.UP PT, R4, R10, 0x1, RZ ;  /* 0x042000000a047989 */ /* 0x004e2400000e00ff */
[----:B0-----:R-:W-:-:S05]  /*27850*/  SEL R5, R4, RZ, P1 ;  /* 0x000000ff04057207 */ /* 0x001fca0000800000 */
[----:B------:R-:W-:-:S05]  /*27860*/  IMAD.IADD R5, R10, 0x1, R5 ;  /* 0x000000010a057824 */ /* 0x000fca00078e0205 */
[----:B------:R-:W0:Y:S02]  /*27870*/  SHFL.UP PT, R4, R5, 0x2, RZ ;  /* 0x0440000005047989 */ /* 0x000e2400000e00ff */
[----:B0-----:R-:W-:Y:S02]  /*27880*/  SEL R4, R4, RZ, P0 ;  /* 0x000000ff04047207 */ /* 0x001fe40000000000 */
[----:B------:R-:W-:-:S03]  /*27890*/  ISETP.GE.U32.AND P0, PT, R7, 0x4, PT ;  /* 0x000000040700780c */ /* 0x000fc60003f06070 */
[----:B------:R-:W-:-:S05]  /*278a0*/  IMAD.IADD R4, R5, 0x1, R4 ;  /* 0x0000000105047824 */ /* 0x000fca00078e0204 */
[----:B------:R-:W0:Y:S05]  /*278b0*/  SHFL.UP PT, R6, R4, 0x4, RZ ;  /* 0x0480000004067989 */ /* 0x000e2a00000e00ff */
[----:B------:R-:W-:-:S04]  /*278c0*/  @P0 LOP3.LUT R0, R0, 0x8, RZ, 0xfc, !PT ;  /* 0x0000000800000812 */ /* 0x000fc800078efcff */
[----:B------:R-:W-:Y:S02]  /*278d0*/  LOP3.LUT R0, R0, 0xfffffffb, RZ, 0xc0, !PT ;  /* 0xfffffffb00007812 */ /* 0x000fe400078ec0ff */
[----:B0-----:R-:W-:Y:S01]  /*278e0*/  SEL R3, R6, RZ, P0 ;  /* 0x000000ff06037207 */ /* 0x001fe20000000000 */
[----:B------:R-:W-:Y:S01]  /*278f0*/  IMAD.MOV.U32 R6, RZ, RZ, RZ ;  /* 0x000000ffff067224 */ /* 0x000fe200078e00ff */
[----:B------:R-:W-:Y:S02]  /*27900*/  ISETP.GE.U32.AND P0, PT, R7, 0x8, PT ;  /* 0x000000080700780c */ /* 0x000fe40003f06070 */
[----:B------:R-:W-:-:S05]  /*27910*/  IADD3 R3, R4, R3, RZ ;  /* 0x0000000304037210 */ /* 0x000fca0007ffe0ff */
[----:B------:R-:W0:Y:S06]  /*27920*/  SHFL.UP PT, R2, R3, 0x8, RZ ;  /* 0x0500000003027989 */ /* 0x000e2c00000e00ff */
[----:B------:R-:W-:-:S04]  /*27930*/  @P0 LOP3.LUT R0, R0, 0x4, RZ, 0xfc, !PT ;  /* 0x0000000400000812 */ /* 0x000fc800078efcff */
[----:B------:R-:W-:Y:S02]  /*27940*/  LOP3.LUT R0, R0, 0xfffffffd, RZ, 0xc0, !PT ;  /* 0xfffffffd00007812 */ /* 0x000fe400078ec0ff */
[----:B0-----:R-:W-:Y:S02]  /*27950*/  SEL R2, R2, RZ, P0 ;  /* 0x000000ff02027207 */ /* 0x001fe40000000000 */
[----:B------:R-:W-:-:S03]  /*27960*/  ISETP.GE.U32.AND P0, PT, R7, 0x10, PT ;  /* 0x000000100700780c */ /* 0x000fc60003f06070 */
[----:B------:R-:W-:-:S05]  /*27970*/  IMAD.IADD R2, R3, 0x1, R2 ;  /* 0x0000000103027824 */ /* 0x000fca00078e0202 */
[----:B------:R-:W0:Y:S05]  /*27980*/  SHFL.UP PT, R5, R2, 0x10, RZ ;  /* 0x0600000002057989 */ /* 0x000e2a00000e00ff */
[----:B------:R-:W-:Y:S02]  /*27990*/  @P0 LOP3.LUT R0, R0, 0x2, RZ, 0xfc, !PT ;  /* 0x0000000200000812 */ /* 0x000fe400078efcff */
[----:B0-----:R-:W-:-:S05]  /*279a0*/  SEL R5, R5, RZ, P0 ;  /* 0x000000ff05057207 */ /* 0x001fca0000000000 */
[----:B------:R-:W-:-:S05]  /*279b0*/  IMAD.IADD R4, R2, 0x1, R5 ;  /* 0x0000000102047824 */ /* 0x000fca00078e0205 */
[----:B------:R-:W0:Y:S02]  /*279c0*/  SHFL.IDX PT, R5, R4, 0x1f, 0x1f ;  /* 0x03e01f0004057f89 */ /* 0x000e2400000e0000 */
[----:B0-----:R-:W-:-:S04]  /*279d0*/  IMAD R5, R5, UR4, RZ ;  /* 0x0000000405057c24 */ /* 0x001fc8000f8e02ff */
[----:B------:R-:W-:Y:S01]  /*279e0*/  IMAD.MOV.U32 R2, RZ, RZ, R5 ;  /* 0x000000ffff027224 */ /* 0x000fe200078e0005 */
[----:B-1----:R-:W-:-:S13]  /*279f0*/  ISETP.GT.AND P0, PT, R5, UR6, PT ;  /* 0x0000000605007c0c */ /* 0x002fda000bf04270 */
[----:B------:R-:W-:Y:S05]  /*27a00*/  @P0 BRA `(.L_x_2568) ;  /* 0x0000000000b80947 */ /* 0x000fea0003800000 */
[----:B------:R-:W-:Y:S01]  /*27a10*/  MOV R5, R2 ;  /* 0x0000000200057202 */ /* 0x000fe20000000f00 */
[----:B------:R-:W-:Y:S01]  /*27a20*/  IMAD.MOV.U32 R6, RZ, RZ, RZ ;  /* 0x000000ffff067224 */ /* 0x000fe200078e00ff */
[----:B------:R-:W-:Y:S01]  /*27a30*/  ULDC UR5, c[0x0][0xc14] ;  /* 0x0003050000057ab9 */ /* 0x000fe20000000800 */
[----:B------:R-:W-:Y:S01]  /*27a40*/  ULDC UR7, c[0x0][0xc14] ;  /* 0x0003050000077ab9 */ /* 0x000fe20000000800 */
[----:B------:R-:W-:-:S05]  /*27a50*/  ULDC UR4, c[0x0][0xc10] ;  /* 0x0003040000047ab9 */ /* 0x000fca0000000800 */
.L_x_2572:
        /* <DEDUP_REMOVED lines=12> */
[----:B------:R-:W0:Y:S02]  /*27b20*/  LDC.64 R2, c[0x0][0xc58] ;  /* 0x00031600ff027b82 */ /* 0x000e240000000a00 */
[----:B0-----:R-:W-:-:S05]  /*27b30*/  IMAD.WIDE R2, R7, 0x4, R2 ;  /* 0x0000000407027825 */ /* 0x001fca00078e0202 */
[----:B------:R0:W5:Y:S02]  /*27b40*/  LDG.E R10, desc[UR60][R2.64] ;  /* 0x0000003c020a7981 */ /* 0x000164000c1e1900 */
.L_x_2571:
[----:B------:R-:W-:Y:S05]  /*27b50*/  BSYNC B0 ;  /* 0x0000000000007941 */ /* 0x000fea0003800000 */
.L_x_2570:
        /* <DEDUP_REMOVED lines=25> */
.L_x_2568:
[----:B------:R-:W-:-:S05]  /*27cf0*/  IADD3 R7, -R2, R5, RZ ;  /* 0x0000000502077210 */ /* 0x000fca0007ffe1ff */
        /* <DEDUP_REMOVED lines=19> */
.L_x_2573:
        /* <DEDUP_REMOVED lines=56> */
.L_x_2569:
[----:B------:R-:W-:Y:S01]  /*281b0*/  MOV R17, RZ ;  /* 0x000000ff00117202 */ /* 0x000fe20000000f00 */
[----:B------:R-:W-:Y:S02]  /*281c0*/  IMAD.U32 R16, RZ, RZ, UR6 ;  /* 0x00000006ff107e24 */ /* 0x000fe4000f8e00ff */
[----:B------:R-:W-:-:S07]  /*281d0*/  IMAD.MOV.U32 R18, RZ, RZ, RZ ;  /* 0x000000ffff127224 */ /* 0x000fce00078e00ff */
.L_x_2574:
        /* <DEDUP_REMOVED lines=12> */
[----:B------:R1:W-:Y:S02]  /*282a0*/  STL [R1], RZ ;  /* 0x000000ff01007387 */ /* 0x0003e40000100800 */
[----:B------:R-:W-:Y:S05]  /*282b0*/  @P0 BRA `(.L_x_2575) ;  /* 0x0000005400c80947 */ /* 0x000fea0003800000 */
[----:B-1----:R-:W-:Y:S01]  /*282c0*/  IMAD.MOV.U32 R0, RZ, RZ, 0x1 ;  /* 0x00000001ff007424 */ /* 0x002fe200078e00ff */
[----:B------:R1:W-:Y:S01]  /*282d0*/  STL [R1], RZ ;  /* 0x000000ff01007387 */ /* 0x0003e20000100800 */
[----:B------:R-:W-:Y:S01]  /*282e0*/  ULDC.64 UR36, c[0x0][0x198] ;  /* 0x0000660000247ab9 */ /* 0x000fe20000000a00 */
[----:B------:R-:W-:Y:S02]  /*282f0*/  ULDC UR38, c[0x0][0xc] ;  /* 0x0000030000267ab9 */ /* 0x000fe40000000800 */
[----:B------:R1:W-:Y:S04]  /*28300*/  STL [R1+0x8], R0 ;  /* 0x0000080001007387 */ /* 0x0003e80000100800 */
[----:B------:R1:W-:Y:S04]  /*28310*/  STL [R1+0xc], RZ ;  /* 0x00000cff01007387 */ /* 0x0003e80000100800 */
[----:B------:R1:W-:Y:S04]  /*28320*/  STL [R1+0x10], R0 ;  /* 0x0000100001007387 */ /* 0x0003e80000100800 */
[----:B------:R1:W-:Y:S02]  /*28330*/  STL [R1+0x2c], RZ ;  /* 0x00002cff01007387 */ /* 0x0003e40000100800 */
.L_x_2662:
[----:B--2---:R-:W2:Y:S02]  /*28340*/  LDC.64 R2, c[0x0][0xc60] ;  /* 0x00031800ff027b82 */ /* 0x004ea40000000a00 */
[----:B--2---:R-:W-:-:S05]  /*28350*/  IMAD.WIDE R2, R19, 0x4, R2 ;  /* 0x0000000413027825 */ /* 0x004fca00078e0202 */
[----:B------:R-:W1:Y:S01]  /*28360*/  LDG.E R11, desc[UR60][R2.64] ;  /* 0x0000003c020b7981 */ /* 0x000e62000c1e1900 */
[----:B------:R-:W-:Y:S05]  /*28370*/  YIELD ;  /* 0x0000000000007946 */ /* 0x000fea0003800000 */
[----:B------:R-:W-:Y:S01]  /*28380*/  ULDC.64 UR4, c[0x0][0xa28] ;  /* 0x00028a0000047ab9 */ /* 0x000fe20000000a00 */
[----:B------:R-:W-:Y:S02]  /*28390*/  CS2R R8, SRZ ;  /* 0x0000000000087805 */ /* 0x000fe4000001ff00 */
[----:B------:R-:W-:Y:S01]  /*283a0*/  ISETP.NE.U32.AND P0, PT, RZ, UR4, PT ;  /* 0x00000004ff007c0c */ /* 0x000fe2000bf05070 */
[----:B------:R-:W-:Y:S01]  /*283b0*/  ULDC.64 UR8, c[0x0][0xa08] ;  /* 0x0002820000087ab9 */ /* 0x000fe20000000a00 */
[----:B------:R-:W-:-:S02]  /*283c0*/  ULDC.64 UR10, c[0x0][0xa10] ;  /* 0x00028400000a7ab9 */ /* 0x000fc40000000a00 */
[----:B------:R-:W-:Y:S02]  /*283d0*/  ISETP.NE.AND.EX P0, PT, RZ, UR5, PT, P0 ;  /* 0x00000005ff007c0c */ /* 0x000fe4000bf05300 */
[----:B-1----:R-:W-:Y:S01]  /*283e0*/  SHF.R.S32.HI R0, RZ, 0x1f, R11 ;  /* 0x0000001fff007819 */ /* 0x002fe2000001140b */
[----:B------:R-:W-:-:S10]  /*283f0*/  IMAD.SHL.U32 R15, R11, 0x4, RZ ;  /* 0x000000040b0f7824 */ /* 0x000fd400078e00ff */
[C---:B------:R-:W-:Y:S01]  /*28400*/  @P0 LEA R2, P1, R11.reuse, UR4, 0x2 ;  /* 0x000000040b020c11 */ /* 0x040fe2000f8210ff */
[----:B------:R-:W-:Y:S03]  /*28410*/  STL [R1+0x1c], R11 ;  /* 0x00001c0b01007387 */ /* 0x000fe60000100800 */
[----:B------:R-:W-:Y:S01]  /*28420*/  @P0 LEA.HI.X R3, R11, UR5, R0, 0x2, P1 ;  /* 0x000000050b030c11 */ /* 0x000fe200088f1400 */
[----:B------:R-:W-:-:S04]  /*28430*/  ULDC.64 UR4, c[0x0][0xa18] ;  /* 0x0002860000047ab9 */ /* 0x000fc80000000a00 */
[----:B------:R1:W5:Y:S01]  /*28440*/  @P0 LDG.E R8, desc[UR60][R2.64] ;  /* 0x0000003c02080981 */ /* 0x000362000c1e1900 */
[----:B------:R-:W-:Y:S02]  /*28450*/  ISETP.NE.U32.AND P0, PT, RZ, UR4, PT ;  /* 0x00000004ff007c0c */ /* 0x000fe4000bf05070 */
[----:B------:R-:W-:Y:S01]  /*28460*/  SHF.L.U64.HI R14, R11, 0x2, R0 ;  /* 0x000000020b0e7819 */ /* 0x000fe20000010200 */
[----:B------:R-:W-:Y:S01]  /*28470*/  STL [R1+0x24], R15 ;  /* 0x0000240f01007387 */ /* 0x000fe20000100800 */
[----:B------:R-:W-:Y:S01]  /*28480*/  ISETP.NE.AND.EX P0, PT, RZ, UR5, PT, P0 ;  /* 0x00000005ff007c0c */ /* 0x000fe2000bf05300 */
[----:B------:R-:W-:Y:S02]  /*28490*/  ULDC UR6, c[0x0][0x338] ;  /* 0x0000ce0000067ab9 */ /* 0x000fe40000000800 */
[----:B------:R-:W-:Y:S10]  /*284a0*/  STL [R1+0x28], R14 ;  /* 0x0000280e01007387 */ /* 0x000ff40000100800 */
[----:B------:R-:W-:-:S04]  /*284b0*/  @P0 IADD3 R12, P1, R15, UR4, RZ ;  /* 0x000000040f0c0c10 */ /* 0x000fc8000ff3e0ff */
[C---:B0-----:R-:W-:Y:S01]  /*284c0*/  @P0 IADD3.X R13, R14.reuse, UR5, RZ, P1, !PT ;  /* 0x000000050e0d0c10 */ /* 0x041fe20008ffe4ff */
[----:B------:R-:W-:Y:S02]  /*284d0*/  ULDC.64 UR4, c[0x0][0xa00] ;  /* 0x0002800000047ab9 */ /* 0x000fe40000000a00 */
[----:B------:R-:W-:Y:S02]  /*284e0*/  ISETP.NE.U32.AND P2, PT, RZ, UR4, PT ;  /* 0x00000004ff007c0c */ /* 0x000fe4000bf45070 */
[C---:B-1----:R-:W-:Y:S02]  /*284f0*/  IADD3 R2, P1, R15.reuse, UR4, RZ ;  /* 0x000000040f027c10 */ /* 0x042fe4000ff3e0ff */
[----:B------:R-:W-:Y:S02]  /*28500*/  ISETP.NE.AND.EX P2, PT, RZ, UR5, PT, P2 ;  /* 0x00000005ff007c0c */ /* 0x000fe4000bf45320 */
[----:B------:R-:W-:Y:S01]  /*28510*/  IADD3.X R3, R14, UR5, RZ, P1, !PT ;  /* 0x000000050e037c10 */ /* 0x000fe20008ffe4ff */
[----:B------:R-:W-:Y:S01]  /*28520*/  ULDC UR4, c[0x0][0x288] ;  /* 0x0000a20000047ab9 */ /* 0x000fe20000000800 */
[----:B------:R-:W-:-:S02]  /*28530*/  IADD3 R6, P1, R15, UR8, RZ ;  /* 0x000000080f067c10 */ /* 0x000fc4000ff3e0ff */
[----:B------:R-:W-:Y:S01]  /*28540*/  MOV R10, UR4 ;  /* 0x00000004000a7c02 */ /* 0x000fe20008000f00 */
[----:B------:R-:W-:Y:S01]  /*28550*/  ULDC.64 UR4, c[0x0][0x3f8] ;  /* 0x0000fe0000047ab9 */ /* 0x000fe20000000a00 */
[----:B------:R-:W-:-:S04]  /*28560*/  IADD3.X R7, R14, UR9, RZ, P1, !PT ;  /* 0x000000090e077c10 */ /* 0x000fc80008ffe4ff */
[----:B------:R0:W5:Y:S04]  /*28570*/  @P0 LDG.E R10, desc[UR60][R12.64] ;  /* 0x0000003c0c0a0981 */ /* 0x000168000c1e1900 */
[----:B------:R-:W2:Y:S01]  /*28580*/  @P2 LDG.E R9, desc[UR60][R2.64] ;  /* 0x0000003c02092981 */ /* 0x000ea2000c1e1900 */
[----:B------:R-:W-:Y:S01]  /*28590*/  UISETP.NE.U32.AND UP0, UPT, UR4, URZ, UPT ;  /* 0x0000003f0400728c */ /* 0x000fe2000bf05070 */
[----:B------:R-:W-:Y:S02]  /*285a0*/  IADD3 R4, P1, R15, UR10, RZ ;  /* 0x0000000a0f047c10 */ /* 0x000fe4000ff3e0ff */
[----:B------:R-:W-:Y:S01]  /*285b0*/  ULDC UR4, c[0x0][0x404] ;  /* 0x0001010000047ab9 */ /* 0x000fe20000000800 */
[----:B------:R-:W-:Y:S01]  /*285c0*/  UISETP.NE.AND.EX UP0, UPT, UR5, URZ, UPT, UP0 ;  /* 0x0000003f0500728c */ /* 0x000fe2000bf05300 */
[----:B------:R-:W-:-:S02]  /*285d0*/  IADD3.X R5, R14, UR11, RZ, P1, !PT ;  /* 0x0000000b0e057c10 */ /* 0x000fc40008ffe4ff */
[----:B------:R-:W-:Y:S01]  /*285e0*/  ISETP.NE.U32.AND P1, PT, RZ, UR8, PT ;  /* 0x00000008ff007c0c */ /* 0x000fe2000bf25070 */
[----:B------:R-:W-:Y:S01]  /*285f0*/  USEL UR4, UR4, 0x1, UP0 ;  /* 0x0000000104047887 */ /* 0x000fe20008000000 */
[----:B------:R-:W-:Y:S02]  /*28600*/  ULDC UR5, c[0x0][0x2e0] ;  /* 0x0000b80000057ab9 */ /* 0x000fe40000000800 */
[----:B------:R-:W-:Y:S01]  /*28610*/  ISETP.NE.AND.EX P3, PT, RZ, UR9, PT, P1 ;  /* 0x00000009ff007c0c */ /* 0x000fe2000bf65310 */
[----:B------:R-:W-:Y:S01]  /*28620*/  UIMAD UR4, UR4, UR5, URZ ;  /* 0x00000005040472a4 */ /* 0x000fe2000f8e023f */
[----:B------:R-:W-:Y:S01]  /*28630*/  ISETP.NE.U32.AND P1, PT, RZ, UR10, PT ;  /* 0x0000000aff007c0c */ /* 0x000fe2000bf25070 */
[----:B------:R-:W-:-:S03]  /*28640*/  IMAD.U32 R0, RZ, RZ, UR6 ;  /* 0x00000006ff007e24 */ /* 0x000fc6000f8e00ff */
[----:B------:R-:W-:Y:S01]  /*28650*/  ISETP.NE.AND.EX P1, PT, RZ, UR11, PT, P1 ;  /* 0x0000000bff007c0c */ /* 0x000fe2000bf25310 */
[----:B--2---:R1:W-:Y:S02]  /*28660*/  STL [R1+0x30], R9 ;  /* 0x0000300901007387 */ /* 0x0043e40000100800 */
[----:B-1----:R-:W-:Y:S01]  /*28670*/  IMAD.U32 R9, RZ, RZ, UR4 ;  /* 0x00000004ff097e24 */ /* 0x002fe2000f8e00ff */
[----:B0-----:R-:W-:Y:S09]  /*28680*/  @P0 BRA `(.L_x_2576) ;  /* 0x0000000000100947 */ /* 0x001ff20003800000 */
[----:B------:R-:W-:Y:S05]  /*28690*/  @!P2 BRA `(.L_x_2576) ;  /* 0x00000000000ca947 */ /* 0x000fea0003800000 */
[----:B-----5:R-:W2:Y:S04]  /*286a0*/  LDG.E R10, desc[UR60][R2.64] ;  /* 0x0000003c020a7981 */ /* 0x020ea8000c1e1900 */
[----:B------:R-:W2:Y:S02]  /*286b0*/  LDG.E R2, desc[UR60][R2.64+0x4] ;  /* 0x0000043c02027981 */ /* 0x000ea4000c1e1900 */
[----:B--2---:R-:W-:-:S07]  /*286c0*/  IADD3 R10, -R10, R2, RZ ;  /* 0x000000020a0a7210 */ /* 0x004fce0007ffe1ff */
.L_x_2576:
[----:B------:R-:W-:Y:S01]  /*286d0*/  IMAD.MOV.U32 R2, RZ, RZ, RZ ;  /* 0x000000ffff027224 */ /* 0x000fe200078e00ff */
[----:B------:R-:W-:-:S05]  /*286e0*/  ULDC.64 UR4, c[0x0][0xa20] ;  /* 0x0002880000047ab9 */ /* 0x000fca0000000a00 */
[----:B------:R-:W2:Y:S01]  /*286f0*/  @P3 LDG.E R2, desc[UR60][R6.64] ;  /* 0x0000003c06023981 */ /* 0x000ea2000c1e1900 */
[----:B------:R-:W-:-:S06]  /*28700*/  IMAD.MOV.U32 R20, RZ, RZ, RZ ;  /* 0x000000ffff147224 */ /* 0x000fcc00078e00ff */
[----:B------:R0:W5:Y:S01]  /*28710*/  @P1 LDG.E R20, desc[UR60][R4.64] ;  /* 0x0000003c04141981 */ /* 0x000162000c1e1900 */
[----:B------:R-:W-:-:S04]  /*28720*/  ISETP.NE.U32.AND P0, PT, RZ, UR4, PT ;  /* 0x00000004ff007c0c */ /* 0x000fc8000bf05070 */
[----:B------:R-:W-:Y:S02]  /*28730*/  ISETP.NE.AND.EX P0, PT, RZ, UR5, PT, P0 ;  /* 0x00000005ff007c0c */ /* 0x000fe4000bf05300 */
[----:B--2--5:R-:W-:-:S05]  /*28740*/  IADD3 R2, R2, R8, RZ ;  /* 0x0000000802027210 */ /* 0x024fca0007ffe0ff */
[----:B------:R0:W-:Y:S06]  /*28750*/  STL [R1+0x4], R2 ;  /* 0x0000040201007387 */ /* 0x0001ec0000100800 */
[----:B------:R-:W-:Y:S05]  /*28760*/  @!P0 BRA `(.L_x_2577) ;  /* 0x0000000000108947 */ /* 0x000fea0003800000 */
[----:B0-----:R-:W-:-:S04]  /*28770*/  IADD3 R2, P0, R15, UR4, RZ ;  /* 0x000000040f027c10 */ /* 0x001fc8000ff1e0ff */
[----:B------:R-:W-:-:S05]  /*28780*/  IADD3.X R3, R14, UR5, RZ, P0, !PT ;  /* 0x000000050e037c10 */ /* 0x000fca00087fe4ff */
[----:B------:R0:W5:Y:S01]  /*28790*/  LDG.E R9, desc[UR60][R2.64] ;  /* 0x0000003c02097981 */ /* 0x000162000c1e1900 */
[----:B------:R-:W-:Y:S05]  /*287a0*/  BRA `(.L_x_2578) ;  /* 0x0000000000107947 */ /* 0x000fea0003800000 */
.L_x_2577:
[----:B------:R-:W-:Y:S05]  /*287b0*/  @!P3 BRA `(.L_x_2578) ;  /* 0x00000000000cb947 */ /* 0x000fea0003800000 */
[----:B------:R-:W2:Y:S04]  /*287c0*/  LDG.E R9, desc[UR60][R6.64] ;  /* 0x0000003c06097981 */ /* 0x000ea8000c1e1900 */
[----:B------:R-:W2:Y:S02]  /*287d0*/  LDG.E R6, desc[UR60][R6.64+0x4] ;  /* 0x0000043c06067981 */ /* 0x000ea4000c1e1900 */
[----:B--2---:R-:W-:-:S07]  /*287e0*/  IMAD.IADD R9, R6, 0x1, -R9 ;  /* 0x0000000106097824 */ /* 0x004fce00078e0a09 */
.L_x_2578:
[----:B0-----:R-:W2:Y:S01]  /*287f0*/  @P1 LDG.E R2, desc[UR60][R4.64] ;  /* 0x0000003c04021981 */ /* 0x001ea2000c1e1900 */
[----:B-----5:R-:W-:-:S03]  /*28800*/  IMAD.IADD R9, R9, 0x1, -R8 ;  /* 0x0000000109097824 */ /* 0x020fc600078e0a08 */
[----:B------:R-:W2:Y:S01]  /*28810*/  @P1 LDG.E R4, desc[UR60][R4.64+0x4] ;  /* 0x0000043c04041981 */ /* 0x000ea2000c1e1900 */
[----:B------:R-:W-:Y:S01]  /*28820*/  LEA R3, R17, 0xcf, 0x7 ;  /* 0x000000cf11037811 */ /* 0x000fe200078e38ff */
[----:B------:R-:W-:Y:S01]  /*28830*/  BSSY B0, `(.L_x_2579) ;  /* 0x0000108000007945 */ /* 0x000fe20003800000 */
[----:B------:R-:W-:Y:S02]  /*28840*/  PLOP3.LUT P2, PT, PT, PT, PT, 0x80, 0x0 ;  /* 0x000000000000781c */ /* 0x000fe40003f4f070 */
[----:B--2---:R-:W-:-:S05]  /*28850*/  @P1 IADD3 R0, -R2, R4, RZ ;  /* 0x0000000402001210 */ /* 0x004fca0007ffe1ff */
[----:B------:R-:W-:-:S05]  /*28860*/  IMAD.IADD R2, R9, 0x1, R0 ;  /* 0x0000000109027824 */ /* 0x000fca00078e0200 */
[C---:B------:R-:W-:Y:S01]  /*28870*/  IADD3 R3, R2.reuse, R3, -R10 ;  /* 0x0000000302037210 */ /* 0x040fe20007ffe80a */
[----:B------:R-:W-:-:S04]  /*28880*/  VIADD R2, R2, 0x4f ;  /* 0x0000004f02027836 */ /* 0x000fc80000000000 */
[----:B------:R-:W-:-:S04]  /*28890*/  IMAD.HI R2, R2, 0x66666667, RZ ;  /* 0x6666666702027827 */ /* 0x000fc800078e02ff */
[----:B------:R-:W-:Y:S01]  /*288a0*/  IMAD.HI R3, R3, 0x66666667, RZ ;  /* 0x6666666703037827 */ /* 0x000fe200078e02ff */
[----:B------:R-:W-:-:S04]  /*288b0*/  SHF.R.U32.HI R4, RZ, 0x1f, R2 ;  /* 0x0000001fff047819 */ /* 0x000fc80000011602 */
[----:B------:R-:W-:Y:S02]  /*288c0*/  LEA.HI.SX32 R4, R2, R4, 0x1b ;  /* 0x0000000402047211 */ /* 0x000fe400078fdaff */
[----:B------:R-:W-:-:S04]  /*288d0*/  SHF.R.U32.HI R2, RZ, 0x1f, R3 ;  /* 0x0000001fff027819 */ /* 0x000fc80000011603 */
[----:B------:R-:W-:-:S04]  /*288e0*/  LEA.HI.SX32 R2, R3, R2, 0x1b ;  /* 0x0000000203027211 */ /* 0x000fc800078fdaff */
[----:B------:R-:W-:-:S05]  /*288f0*/  VIMNMX R6, R4, R2, PT ;  /* 0x0000000204067248 */ /* 0x000fca0003fe0100 */
[----:B------:R-:W-:Y:S01]  /*28900*/  IMAD R2, R6, 0x50, -R9 ;  /* 0x0000005006027824 */ /* 0x000fe200078e0a09 */
[----:B------:R-:W-:-:S04]  /*28910*/  IADD3 R9, -R9, RZ, RZ ;  /* 0x000000ff09097210 */ /* 0x000fc80007ffe1ff */
[----:B------:R-:W-:Y:S02]  /*28920*/  VIMNMX R2, R2, R0, PT ;  /* 0x0000000002027248 */ /* 0x000fe40003fe0100 */
[----:B------:R-:W-:-:S04]  /*28930*/  VIMNMX R9, RZ, R9, !PT ;  /* 0x00000009ff097248 */ /* 0x000fc80007fe0100 */
[----:B------:R-:W-:Y:S01]  /*28940*/  ISETP.GT.AND P0, PT, R2, R9, PT ;  /* 0x000000090200720c */ /* 0x000fe20003f04270 */
[----:B------:R0:W-:-:S12]  /*28950*/  STL [R1+0x20], R6 ;  /* 0x0000200601007387 */ /* 0x0001d80000100800 */
[----:B------:R-:W-:Y:S02]  /*28960*/  @P0 VIADD R4, R2, 0x4f ;  /* 0x0000004f02040836 */ /* 0x000fe40000000000 */
[----:B------:R-:W-:-:S04]  /*28970*/  IMAD.WIDE.U32 R2, R9, -0x33333333, RZ ;  /* 0xcccccccd09027825 */ /* 0x000fc800078e00ff */
[----:B------:R-:W-:Y:S01]  /*28980*/  @P0 IMAD.HI R4, R4, 0x66666667, RZ ;  /* 0x6666666704040827 */ /* 0x000fe200078e02ff */
[----:B------:R-:W-:-:S04]  /*28990*/  SHF.R.U32.HI R0, RZ, 0x6, R3 ;  /* 0x00000006ff007819 */ /* 0x000fc80000011603 */
[----:B------:R-:W-:Y:S01]  /*289a0*/  @P0 SHF.R.U32.HI R3, RZ, 0x1f, R4 ;  /* 0x0000001fff030819 */ /* 0x000fe20000011604 */
[----:B------:R-:W-:-:S03]  /*289b0*/  IMAD.MOV.U32 R2, RZ, RZ, R0 ;  /* 0x000000ffff027224 */ /* 0x000fc600078e0000 */
[----:B------:R-:W-:-:S04]  /*289c0*/  @P0 LEA.HI.SX32 R2, R4, R3, 0x1b ;  /* 0x0000000304020211 */ /* 0x000fc800078fdaff */
[----:B------:R-:W-:-:S13]  /*289d0*/  ISETP.GT.AND P0, PT, R2, R0, PT ;  /* 0x000000000200720c */ /* 0x000fda0003f04270 */
[----:B0-----:R-:W-:Y:S05]  /*289e0*/  @!P0 BRA `(.L_x_2580) ;  /* 0x0000000c00b08947 */ /* 0x001fea0003800000 */
[----:B------:R-:W0:Y:S01]  /*289f0*/  LDC R3, c[0x0][0x428] ;  /* 0x00010a00ff037b82 */ /* 0x000e220000000800 */
[----:B------:R-:W-:Y:S01]  /*28a00*/  UMOV UR4, 0xffffffff ;  /* 0xffffffff00047882 */ /* 0x000fe20000000000 */
[----:B0-----:R-:W-:Y:S02]  /*28a10*/  ISETP.NE.AND P0, PT, R3, 0x1, PT ;  /* 0x000000010300780c */ /* 0x001fe40003f05270 */
[----:B------:R-:W-:-:S11]  /*28a20*/  MOV R3, R18 ;  /* 0x0000001200037202 */ /* 0x000fd60000000f00 */
[----:B------:R-:W0:Y:S08]  /*28a30*/  @P0 LDC R4, c[0x0][0x42c] ;  /* 0x00010b00ff040b82 */ /* 0x000e300000000800 */
[----:B------:R-:W1:Y:S01]  /*28a40*/  @P0 LDC R5, c[0x0][0x430] ;  /* 0x00010c00ff050b82 */ /* 0x000e620000000800 */
[----:B0-----:R-:W-:-:S05]  /*28a50*/  @P0 IMAD.HI.U32 R4, R18, R4, RZ ;  /* 0x0000000412040227 */ /* 0x001fca00078e00ff */
[----:B-1----:R-:W-:Y:S02]  /*28a60*/  @P0 SHF.R.U32.HI R3, RZ, R5, R4 ;  /* 0x00000005ff030219 */ /* 0x002fe40000011604 */
[----:B------:R-:W-:Y:S01]  /*28a70*/  SEL R4, R11, RZ, !P1 ;  /* 0x000000ff0b047207 */ /* 0x000fe20004800000 */
[----:B------:R-:W-:Y:S06]  /*28a80*/  BRA.DIV UR4, `(.L_x_2581) ;  /* 0x0000006a04bc7947 */ /* 0x000fec000b800000 */
.L_x_2777:
[----:B------:R-:W-:-:S03]  /*28a90*/  UMOV UR4, 0xffffffff ;  /* 0xffffffff00047882 */ /* 0x000fc60000000000 */
[----:B------:R-:W-:Y:S05]  /*28aa0*/  BRA.DIV UR4, `(.L_x_2582) ;  /* 0x0000006a04e87947 */ /* 0x000fea000b800000 */
[----:B------:R-:W-:-:S13]  /*28ab0*/  ELECT P6, URZ, PT ;  /* 0x00000000003f782f */ /* 0x000fda00038c0000 */
.L_x_2780:
[----:B------:R-:W2:Y:S01]  /*28ac0*/  LDL R5, [R1+0x2c] ;  /* 0x00002c0001057983 */ /* 0x000ea20000100800 */
[----:B------:R-:W-:Y:S01]  /*28ad0*/  BSSY B1, `(.L_x_2583) ;  /* 0x000000b000017945 */ /* 0x000fe20003800000 */
[----:B------:R-:W0:Y:S01]  /*28ae0*/  S2R R9, SR_CgaCtaId ;  /* 0x0000000000097919 */ /* 0x000e220000008800 */
[----:B--2---:R-:W-:-:S05]  /*28af0*/  VIADD R5, R5, 0x1 ;  /* 0x0000000105057836 */ /* 0x004fca0000000000 */
        /* <DEDUP_REMOVED lines=8> */
.L_x_2781:
[----:B------:R-:W-:Y:S05]  /*28b80*/  BSYNC B1 ;  /* 0x0000000000017941 */ /* 0x000fea0003800000 */
.L_x_2583:
        /* <DEDUP_REMOVED lines=8> */
.L_x_2782:
        /* <DEDUP_REMOVED lines=11> */
.L_x_2588:
[----:B-1----:R-:W2:Y:S01]  /*28cc0*/  LDL R6, [R1+0xc] ;  /* 0x00000c0001067983 */ /* 0x002ea20000100800 */
[----:B------:R-:W-:Y:S01]  /*28cd0*/  R2UR UR9, R5 ;  /* 0x00000000050972ca */ /* 0x000fe200000e0000 */
[----:B------:R-:W-:Y:S01]  /*28ce0*/  IMAD R7, R2, 0x50, R20 ;  /* 0x0000005002077824 */ /* 0x000fe200078e0214 */
[----:B------:R-:W-:Y:S01]  /*28cf0*/  UIADD3 UR4, UP0, UR36, 0x570, URZ ;  /* 0x0000057024047890 */ /* 0x000fe2000ff1e03f */
[----:B------:R-:W-:Y:S01]  /*28d00*/  R2UR UR12, R3 ;  /* 0x00000000030c72ca */ /* 0x000fe200000e0000 */
[----:B------:R-:W-:Y:S01]  /*28d10*/  UMOV UR10, URZ ;  /* 0x0000003f000a7c82 */ /* 0x000fe20008000000 */
[----:B------:R-:W-:Y:S01]  /*28d20*/  VIADD R7, R7, 0xffffffb0 ;  /* 0xffffffb007077836 */ /* 0x000fe20000000000 */
[----:B------:R-:W-:Y:S01]  /*28d30*/  R2UR UR13, R4 ;  /* 0x00000000040d72ca */ /* 0x000fe200000e0000 */
[----:B------:R-:W-:Y:S01]  /*28d40*/  UIADD3.X UR5, URZ, UR37, URZ, UP0, !UPT ;  /* 0x000000253f057290 */ /* 0x000fe200087fe43f */
[----:B------:R-:W-:Y:S02]  /*28d50*/  UMOV UR6, 0x0 ;  /* 0x0000000000067882 */ /* 0x000fe40000000000 */
[----:B------:R-:W-:Y:S01]  /*28d60*/  R2UR UR11, R7 ;  /* 0x00000000070b72ca */ /* 0x000fe200000e0000 */
[----:B------:R-:W-:Y:S01]  /*28d70*/  UMOV UR7, 0x12f00000 ;  /* 0x12f0000000077882 */ /* 0x000fe20000000000 */
[----:B------:R-:W-:Y:S01]  /*28d80*/  UMOV UR17, 0x40 ;  /* 0x0000004000117882 */ /* 0x000fe20000000000 */
        /* <DEDUP_REMOVED lines=21> */
.L_x_2783:
        /* <DEDUP_REMOVED lines=8> */
.L_x_2590:
        /* <DEDUP_REMOVED lines=29> */
.L_x_2586:
[----:B------:R-:W-:Y:S05]  /*29130*/  BSYNC B1 ;  /* 0x0000000000017941 */ /* 0x000fea0003800000 */
.L_x_2585:
[----:B01----:R-:W2:Y:S04]  /*29140*/  LDL.LU R5, [R1+0xc] ;  /* 0x00000c0001057983 */ /* 0x003ea80000300800 */
[----:B------:R-:W3:Y:S01]  /*29150*/  LDL.LU R7, [R1+0x10] ;  /* 0x0000100001077983 */ /* 0x000ee20000300800 */
[----:B------:R-:W-:Y:S01]  /*29160*/  PLOP3.LUT P2, PT, PT, PT, PT, 0x8, 0x0 ;  /* 0x000000000000781c */ /* 0x000fe20003f4e170 */
[----:B--2---:R-:W-:-:S05]  /*29170*/  VIADD R5, R5, 0x1 ;  /* 0x0000000105057836 */ /* 0x004fca0000000000 */
        /* <DEDUP_REMOVED lines=9> */
[C---:B------:R-:W-:Y:S01]  /*29210*/  IMAD R5, R2.reuse, 0x50, R20 ;  /* 0x0000005002057824 */ /* 0x040fe200078e0214 */
[----:B------:R-:W-:-:S03]  /*29220*/  IADD3 R2, R2, -0x1, RZ ;  /* 0xffffffff02027810 */ /* 0x000fc60007ffe0ff */
[----:B------:R-:W-:-:S07]  /*29230*/  VIADD R5, R5, 0xffffff60 ;  /* 0xffffff6005057836 */ /* 0x000fce0000000000 */
.L_x_2597:
[----:B------:R-:W-:Y:S05]  /*29240*/  YIELD ;  /* 0x0000000000007946 */ /* 0x000fea0003800000 */
[----:B------:R-:W-:Y:S04]  /*29250*/  BSSY B1, `(.L_x_2591) ;  /* 0x0000058000017945 */ /* 0x000fe80003800000 */
[----:B0-----:R-:W-:Y:S05]  /*29260*/  @!P6 BRA `(.L_x_2592) ;  /* 0x000000040058e947 */ /* 0x001fea0003800000 */
[----:B------:R-:W2:Y:S04]  /*29270*/  LDL R6, [R1+0xc] ;  /* 0x00000c0001067983 */ /* 0x000ea80000100800 */
[----:B------:R-:W3:Y:S01]  /*29280*/  LDL R7, [R1+0x10] ;  /* 0x0000100001077983 */ /* 0x000ee20000100800 */
[----:B--2---:R-:W-:Y:S01]  /*29290*/  IMAD R6, R6, 0x8, R9 ;  /* 0x0000000806067824 */ /* 0x004fe200078e0209 */
[----:B---3--:R-:W-:-:S04]  /*292a0*/  SHF.L.U32 R7, R7, 0x1f, RZ ;  /* 0x0000001f07077819 */ /* 0x008fc800000006ff */
[----:B------:R-:W0:Y:S02]  /*292b0*/  SYNCS.PHASECHK.TRANS64.TRYWAIT P0, [R6+URZ+0x388a0], R7 ;  /* 0x0388a007060075a7 */ /* 0x000e24000800017f */
[----:B0-----:R-:W-:Y:S05]  /*292c0*/  @!P0 BRA `(.L_x_2593) ;  /* 0x00000064003c8947 */ /* 0x001fea0003800000 */
.L_x_2784:
[----:B------:R-:W1:Y:S02]  /*292d0*/  S2R R8, SR_TID.X ;  /* 0x0000000000087919 */ /* 0x000e640000002100 */
[----:B-1----:R-:W-:-:S04]  /*292e0*/  LOP3.LUT R8, R8, 0x7f, RZ, 0xc0, !PT ;  /* 0x0000007f08087812 */ /* 0x002fc800078ec0ff */
[----:B------:R-:W-:-:S13]  /*292f0*/  ISETP.NE.AND P0, PT, R8, RZ, PT ;  /* 0x000000ff0800720c */ /* 0x000fda0003f05270 */
        /* <DEDUP_REMOVED lines=8> */
.L_x_2594:
        /* <DEDUP_REMOVED lines=32> */
.L_x_2785:
        /* <DEDUP_REMOVED lines=8> */
.L_x_2596:
        /* <DEDUP_REMOVED lines=29> */
.L_x_2592:
[----:B------:R-:W-:Y:S05]  /*297d0*/  BSYNC B1 ;  /* 0x0000000000017941 */ /* 0x000fea0003800000 */
.L_x_2591:
        /* <DEDUP_REMOVED lines=13> */
.L_x_2580:
[----:B------:R-:W-:Y:S05]  /*298b0*/  BSYNC B0 ;  /* 0x0000000000007941 */ /* 0x000fea0003800000 */
.L_x_2579:
        /* <DEDUP_REMOVED lines=10> */
[----:B0-----:R-:W0:Y:S01]  /*29960*/  S2R R7, SR_LANEID ;  /* 0x0000000000077919 */ /* 0x001e220000000000 */
[----:B------:R-:W-:Y:S01]  /*29970*/  VOTEU.ANY UR4, UPT, PT ;  /* 0x0000000000047886 */ /* 0x000fe200038e0100 */
[----:B------:R-:W1:Y:S01]  /*29980*/  LDC.64 R2, c[0x0][0xc38] ;  /* 0x00030e00ff027b82 */ /* 0x000e620000000a00 */
[----:B------:R-:W0:Y:S08]  /*29990*/  FLO.U32 R0, UR4 ;  /* 0x0000000400007d00 */ /* 0x000e3000080e0000 */
        /* <DEDUP_REMOVED lines=9> */
.L_x_2599:
        /* <DEDUP_REMOVED lines=15> */
[----:B0-----:R-:W-:Y:S01]  /*29b20*/  MOV R7, UR9 ;  /* 0x0000000900077c02 */ /* 0x001fe20008000f00 */
[----:B------:R-:W-:Y:S01]  /*29b30*/  IMAD.U32 R10, RZ, RZ, UR4 ;  /* 0x00000004ff0a7e24 */ /* 0x000fe2000f8e00ff */
[----:B------:R-:W-:Y:S01]  /*29b40*/  MOV R8, 0x70 ;  /* 0x0000007000087802 */ /* 0x000fe20000000f00 */
[----:B------:R-:W-:-:S02]  /*29b50*/  IMAD.U32 R11, RZ, RZ, UR5 ;  /* 0x00000005ff0b7e24 */ /* 0x000fc4000f8e00ff */
[----:B------:R-:W-:Y:S02]  /*29b60*/  IMAD.MOV.U32 R12, RZ, RZ, 0x1 ;  /* 0x00000001ff0c7424 */ /* 0x000fe400078e00ff */
[----:B------:R-:W-:-:S07]  /*29b70*/  IMAD.MOV.U32 R13, RZ, RZ, RZ ;  /* 0x000000ffff0d7224 */ /* 0x000fce00078e00ff */
[----:B------:R-:W-:-:S07]  /*29b80*/  LEPC R20, `(.L_x_2601) ;  /* 0x000000001014794e */ /* 0x000fce0000000000 */
[----:B-1----:R-:W-:Y:S05]  /*29b90*/  CALL.ABS.NOINC R2 ;  /* 0x0000000002007343 */ /* 0x002fea0003c00000 */
.L_x_2601:
        /* <DEDUP_REMOVED lines=13> */
[----:B0-----:R-:W-:Y:S01]  /*29c70*/  IMAD.U32 R7, RZ, RZ, UR9 ;  /* 0x00000009ff077e24 */ /* 0x001fe2000f8e00ff */
[----:B------:R-:W-:Y:S01]  /*29c80*/  MOV R13, RZ ;  /* 0x000000ff000d7202 */ /* 0x000fe20000000f00 */
[----:B------:R-:W-:-:S02]  /*29c90*/  IMAD.U32 R10, RZ, RZ, UR4 ;  /* 0x00000004ff0a7e24 */ /* 0x000fc4000f8e00ff */
[----:B------:R-:W-:Y:S02]  /*29ca0*/  IMAD.MOV.U32 R8, RZ, RZ, 0x70 ;  /* 0x00000070ff087424 */ /* 0x000fe400078e00ff */
[----:B-1----:R-:W-:-:S07]  /*29cb0*/  IMAD.MOV.U32 R12, RZ, RZ, 0x1 ;  /* 0x00000001ff0c7424 */ /* 0x002fce00078e00ff */
[----:B------:R-:W-:-:S07]  /*29cc0*/  LEPC R20, `(.L_x_2603) ;  /* 0x000000001014794e */ /* 0x000fce0000000000 */
[----:B--2---:R-:W-:Y:S05]  /*29cd0*/  CALL.ABS.NOINC R2 ;  /* 0x0000000002007343 */ /* 0x004fea0003c00000 */
.L_x_2603:
        /* <DEDUP_REMOVED lines=16> */
.L_x_2602:
[----:B------:R-:W2:Y:S01]  /*29de0*/  LDL.LU R2, [R1+0x24] ;  /* 0x0000240001027983 */ /* 0x000ea20000300800 */
[----:B------:R-:W-:-:S03]  /*29df0*/  ULDC.64 UR4, c[0x0][0x9f8] ;  /* 0x00027e0000047ab9 */ /* 0x000fc60000000a00 */
[----:B------:R-:W3:Y:S04]  /*29e00*/  LDL.LU R0, [R1+0x28] ;  /* 0x0000280001007983 */ /* 0x000ee80000300800 */
[----:B------:R-:W4:Y:S04]  /*29e10*/  LDL.LU R4, [R1+0x30] ;  /* 0x0000300001047983 */ /* 0x000f280000300800 */
[----:B------:R-:W4:Y:S01]  /*29e20*/  LDL.LU R6, [R1+0x1c] ;  /* 0x00001c0001067983 */ /* 0x000f220000300800 */
[----:B------:R-:W-:-:S04]  /*29e30*/  ISETP.NE.U32.AND P0, PT, RZ, UR4, PT ;  /* 0x00000004ff007c0c */ /* 0x000fc8000bf05070 */
[----:B------:R-:W-:Y:S01]  /*29e40*/  ISETP.NE.AND.EX P0, PT, RZ, UR5, PT, P0 ;  /* 0x00000005ff007c0c */ /* 0x000fe2000bf05300 */
[----:B0-----:R-:W0:Y:S02]  /*29e50*/  S2R R8, SR_TID.X ;  /* 0x0000000000087919 */ /* 0x001e240000002100 */
        /* <DEDUP_REMOVED lines=9> */
[----:B----4-:R-:W-:-:S06]  /*29ef0*/  IMAD.MOV.U32 R0, RZ, RZ, R6 ;  /* 0x000000ffff007224 */ /* 0x010fcc00078e0006 */
[----:B------:R0:W5:Y:S01]  /*29f00*/  @P0 LDG.E R0, desc[UR60][R2.64] ;  /* 0x0000003c02000981 */ /* 0x000162000c1e1900 */
[----:B------:R-:W-:Y:S01]  /*29f10*/  PLOP3.LUT P1, PT, P6, PT, PT, 0x8, 0x0 ;  /* 0x000000000000781c */ /* 0x000fe2000372e170 */
[----:B0-----:R-:W-:Y:S02]  /*29f20*/  IMAD R2, R17, 0x80, R4 ;  /* 0x0000008011027824 */ /* 0x001fe400078e0204 */
[----:B------:R-:W0:Y:S02]  /*29f30*/  LDC R4, c[0x0][0x428] ;  /* 0x00010a00ff047b82 */ /* 0x000e240000000800 */
[----:B0-----:R-:W-:-:S13]  /*29f40*/  ISETP.NE.AND P0, PT, R4, 0x1, PT ;  /* 0x000000010400780c */ /* 0x001fda0003f05270 */
[----:B------:R-:W0:Y:S08]  /*29f50*/  @P0 LDC R5, c[0x0][0x42c] ;  /* 0x00010b00ff050b82 */ /* 0x000e300000000800 */
[----:B------:R-:W1:Y:S01]  /*29f60*/  @P0 LDC R4, c[0x0][0x430] ;  /* 0x00010c00ff040b82 */ /* 0x000e620000000800 */
[----:B0-----:R-:W-:Y:S01]  /*29f70*/  @P0 IMAD.HI.U32 R7, R18, R5, RZ ;  /* 0x0000000512070227 */ /* 0x001fe200078e00ff */
[----:B------:R-:W-:-:S04]  /*29f80*/  MOV R5, R18 ;  /* 0x0000001200057202 */ /* 0x000fc80000000f00 */
[----:B-1----:R-:W-:Y:S02]  /*29f90*/  @P0 SHF.R.U32.HI R5, RZ, R4, R7 ;  /* 0x00000004ff050219 */ /* 0x002fe40000011607 */
[----:B------:R-:W-:-:S04]  /*29fa0*/  ISETP.NE.U32.AND P0, PT, RZ, UR4, PT ;  /* 0x00000004ff007c0c */ /* 0x000fc8000bf05070 */
[----:B------:R-:W-:-:S04]  /*29fb0*/  ISETP.NE.AND.EX P0, PT, RZ, UR5, PT, P0 ;  /* 0x00000005ff007c0c */ /* 0x000fc8000bf05300 */
[----:B------:R-:W-:-:S09]  /*29fc0*/  SEL R3, R6, RZ, !P0 ;  /* 0x000000ff06037207 */ /* 0x000fd20004000000 */
.L_x_2604:
        /* <DEDUP_REMOVED lines=16> */
.L_x_2605:
        /* <DEDUP_REMOVED lines=15> */
.L_x_2606:
        /* <DEDUP_REMOVED lines=15> */
.L_x_2607:
        /* <DEDUP_REMOVED lines=9> */
[----:B------:R-:W2:Y:S01]  /*2a340*/  LDL R4, [R1+0x20] ;  /* 0x0000200001047983 */ /* 0x000ea20000100800 */
[----:B------:R-:W0:Y:S01]  /*2a350*/  LDC.64 R8, c[0x0][0x3f8] ;  /* 0x0000fe00ff087b82 */ /* 0x000e220000000a00 */
[----:B------:R-:W-:Y:S02]  /*2a360*/  ULDC.64 UR4, c[0x0][0xa08] ;  /* 0x0002820000047ab9 */ /* 0x000fe40000000a00 */
[----:B0-----:R-:W-:Y:S01]  /*2a370*/  LOP3.LUT P0, RZ, R8, UR4, RZ, 0xfc, !PT ;  /* 0x0000000408ff7c12 */ /* 0x001fe2000f80fcff */
[----:B------:R-:W-:-:S03]  /*2a380*/  UMOV UR4, 0xffffffff ;  /* 0xffffffff00047882 */ /* 0x000fc60000000000 */
[----:B------:R-:W-:-:S04]  /*2a390*/  LOP3.LUT P0, RZ, R9, UR5, RZ, 0xfc, P0 ;  /* 0x0000000509ff7c12 */ /* 0x000fc8000800fcff */
[----:B-----5:R-:W-:Y:S01]  /*2a3a0*/  SEL R6, R0, RZ, !P0 ;  /* 0x000000ff00067207 */ /* 0x020fe20004000000 */
[----:B--2---:R-:W-:Y:S01]  /*2a3b0*/  VIADD R4, R4, 0xffffffff ;  /* 0xffffffff04047836 */ /* 0x004fe20000000000 */
[----:B------:R-:W-:Y:S07]  /*2a3c0*/  BRA.DIV UR4, `(.L_x_2608) ;  /* 0x0000005604247947 */ /* 0x000fee000b800000 */
.L_x_2788:
[----:B------:R-:W-:Y:S01]  /*2a3d0*/  UMOV UR4, 0xffffffff ;  /* 0xffffffff00047882 */ /* 0x000fe20000000000 */
[----:B------:R-:W-:Y:S02]  /*2a3e0*/  SHF.R.S32.HI R17, RZ, 0x1f, R0 ;  /* 0x0000001fff117819 */ /* 0x000fe40000011400 */
[----:B------:R-:W-:Y:S05]  /*2a3f0*/  BRA.DIV UR4, `(.L_x_2609) ;  /* 0x00000056044c7947 */ /* 0x000fea000b800000 */
[----:B------:R-:W-:-:S13]  /*2a400*/  ELECT P6, URZ, PT ;  /* 0x00000000003f782f */ /* 0x000fda00038c0000 */
.L_x_2791:
[----:B------:R-:W-:Y:S05]  /*2a410*/  @!P6 BRA `(.L_x_2610) ;  /* 0x000000040034e947 */ /* 0x000fea0003800000 */
[----:B------:R-:W-:-:S04]  /*2a420*/  ISETP.NE.U32.AND P0, PT, R8, RZ, PT ;  /* 0x000000ff0800720c */ /* 0x000fc80003f05070 */
[----:B------:R-:W-:-:S13]  /*2a430*/  ISETP.NE.AND.EX P0, PT, R9, RZ, PT, P0 ;  /* 0x000000ff0900720c */ /* 0x000fda0003f05300 */
[----:B------:R-:W-:Y:S05]  /*2a440*/  @!P0 BRA `(.L_x_2611) ;  /* 0x0000000000448947 */ /* 0x000fea0003800000 */
[----:B------:R-:W0:Y:S01]  /*2a450*/  LDC R11, c[0x0][0x41c] ;  /* 0x00010700ff0b7b82 */ /* 0x000e220000000800 */
        /* <DEDUP_REMOVED lines=16> */
.L_x_2611:
        /* <DEDUP_REMOVED lines=9> */
.L_x_2792:
        /* <DEDUP_REMOVED lines=11> */
.L_x_2613:
        /* <DEDUP_REMOVED lines=37> */
.L_x_2610:
        /* <DEDUP_REMOVED lines=53> */
[----:B------:R-:W1:Y:S02]  /*2ac40*/  SYNCS.PHASECHK.TRANS64.TRYWAIT P0, [R10+URZ+0x38820], R2 ;  /* 0x038820020a0075a7 */ /* 0x000e64000800017f */
[----:B01----:R-:W-:Y:S05]  /*2ac50*/  @!P0 BRA `(.L_x_2615) ;  /* 0x0000004c00688947 */ /* 0x003fea0003800000 */
.L_x_2793:
[----:B------:R-:W-:Y:S05]  /*2ac60*/  BSYNC B0 ;  /* 0x0000000000007941 */ /* 0x000fea0003800000 */
.L_x_2614:
        /* <DEDUP_REMOVED lines=41> */
.L_x_2622:
[----:B0-----:R-:W0:Y:S01]  /*2af00*/  S2R R8, SR_CgaCtaId ;  /* 0x0000000000087919 */ /* 0x001e220000008800 */
[----:B------:R-:W-:-:S04]  /*2af10*/  MOV R7, 0x400 ;  /* 0x0000040000077802 */ /* 0x000fc80000000f00 */
[----:B0-----:R-:W-:Y:S02]  /*2af20*/  LEA R7, R8, R7, 0x18 ;  /* 0x0000000708077211 */ /* 0x001fe400078ec0ff */
[----:B------:R-:W-:Y:S02]  /*2af30*/  SHF.L.U32 R8, R14, 0x1f, RZ ;  /* 0x0000001f0e087819 */ /* 0x000fe400000006ff */
[----:B------:R-:W-:-:S04]  /*2af40*/  LEA R7, R11, R7, 0x3 ;  /* 0x000000070b077211 */ /* 0x000fc800078e18ff */
[----:B------:R-:W0:Y:S02]  /*2af50*/  SYNCS.PHASECHK.TRANS64.TRYWAIT P0, [R7+URZ+0x38840], R8 ;  /* 0x03884008070075a7 */ /* 0x000e24000800017f */
[----:B0-----:R-:W-:Y:S05]  /*2af60*/  @!P0 BRA `(.L_x_2623) ;  /* 0x0000004800c48947 */ /* 0x001fea0003800000 */
.L_x_2794:
        /* <DEDUP_REMOVED lines=11> */
.L_x_2624:
        /* <DEDUP_REMOVED lines=42> */
.L_x_2795:
        /* <DEDUP_REMOVED lines=13> */
.L_x_2626:
[----:B01----:R-:W2:Y:S01]  /*2b390*/  LDL.LU R7, [R1] ;  /* 0x0000000001077983 */ /* 0x003ea20000300800 */
[----:B------:R-:W-:Y:S01]  /*2b3a0*/  MOV R9, 0x400 ;  /* 0x0000040000097802 */ /* 0x000fe20000000f00 */
[----:B------:R-:W0:Y:S01]  /*2b3b0*/  S2R R12, SR_CgaCtaId ;  /* 0x00000000000c7919 */ /* 0x000e220000008800 */
[----:B------:R-:W-:Y:S01]  /*2b3c0*/  R2UR UR11, R4 ;  /* 0x00000000040b72ca */ /* 0x000fe200000e0000 */
[----:B------:R-:W-:Y:S01]  /*2b3d0*/  UIADD3 UR4, UP0, UR36, 0x470, URZ ;  /* 0x0000047024047890 */ /* 0x000fe2000ff1e03f */
[----:B------:R-:W-:Y:S02]  /*2b3e0*/  R2UR UR13, R6 ;  /* 0x00000000060d72ca */ /* 0x000fe400000e0000 */
[----:B------:R-:W-:Y:S02]  /*2b3f0*/  R2UR UR12, R5 ;  /* 0x00000000050c72ca */ /* 0x000fe400000e0000 */
[----:B0-----:R-:W-:Y:S02]  /*2b400*/  LEA R9, R12, R9, 0x18 ;  /* 0x000000090c097211 */ /* 0x001fe400078ec0ff */
[----:B--2---:R-:W-:-:S02]  /*2b410*/  MOV R8, R7 ;  /* 0x0000000700087202 */ /* 0x004fc40000000f00 */
[----:B------:R-:W2:Y:S01]  /*2b420*/  LDL R7, [R1+0x4] ;  /* 0x0000040001077983 */ /* 0x000ea20000100800 */
[----:B------:R-:W-:Y:S01]  /*2b430*/  UMOV UR10, URZ ;  /* 0x0000003f000a7c82 */ /* 0x000fe20008000000 */
[----:B------:R-:W-:Y:S01]  /*2b440*/  UMOV UR6, 0x0 ;  /* 0x0000000000067882 */ /* 0x000fe20000000000 */
[--C-:B------:R-:W-:Y:S01]  /*2b450*/  IMAD R4, R8, 0x8, R9.reuse ;  /* 0x0000000808047824 */ /* 0x100fe200078e0209 */
[----:B------:R-:W-:Y:S01]  /*2b460*/  UMOV UR7, 0x14f00000 ;  /* 0x14f0000000077882 */ /* 0x000fe20000000000 */
[----:B------:R-:W-:Y:S01]  /*2b470*/  UMOV UR17, 0x40 ;  /* 0x0000004000117882 */ /* 0x000fe20000000000 */
[----:B------:R-:W-:Y:S02]  /*2b480*/  IMAD.MOV.U32 R6, RZ, RZ, R2 ;  /* 0x000000ffff067224 */ /* 0x000fe400078e0002 */
[----:B------:R-:W-:Y:S01]  /*2b490*/  R2UR UR9, R4 ;  /* 0x00000000040972ca */ /* 0x000fe200000e0000 */
[----:B------:R-:W-:-:S05]  /*2b4a0*/  IMAD R4, R8, 0xa000, R9 ;  /* 0x0000a00008047824 */ /* 0x000fca00078e0209 */
[----:B------:R-:W-:Y:S02]  /*2b4b0*/  R2UR UR16, R4 ;  /* 0x00000000041072ca */ /* 0x000fe400000e0000 */
[----:B------:R-:W-:-:S05]  /*2b4c0*/  MOV R4, R3 ;  /* 0x0000000300047202 */ /* 0x000fca0000000f00 */
[----:B------:R-:W-:-:S06]  /*2b4d0*/  UIADD3 UR9, UR9, 0x38850, URZ ;  /* 0x0003885009097890 */ /* 0x000fcc000fffe03f */
[----:B------:R-:W-:Y:S02]  /*2b4e0*/  UIADD3 UR8, UR16, 0x400, URZ ;  /* 0x0000040010087890 */ /* 0x000fe4000fffe03f */
[----:B------:R-:W-:Y:S02]  /*2b4f0*/  UIADD3 UR14, UR16, 0x2c00, URZ ;  /* 0x00002c00100e7890 */ /* 0x000fe4000fffe03f */
[----:B------:R-:W-:Y:S02]  /*2b500*/  UIADD3 UR15, UR16, 0x5400, URZ ;  /* 0x00005400100f7890 */ /* 0x000fe4000fffe03f */
[----:B------:R-:W-:Y:S01]  /*2b510*/  UIADD3 UR16, UR16, 0x7c00, URZ ;  /* 0x00007c0010107890 */ /* 0x000fe2000fffe03f */
        /* <DEDUP_REMOVED lines=16> */
.L_x_2621:
[----:B------:R-:W-:Y:S05]  /*2b620*/  BSYNC B2 ;  /* 0x0000000000027941 */ /* 0x000fea0003800000 */
.L_x_2620:
[----:B------:R-:W2:Y:S04]  /*2b630*/  LDL.LU R2, [R1+0x20] ;  /* 0x0000200001027983 */ /* 0x000ea80000300800 */
[----:B------:R0:W-:Y:S04]  /*2b640*/  STL [R1], R11 ;  /* 0x0000000b01007387 */ /* 0x0001e80000100800 */
[----:B------:R0:W-:Y:S02]  /*2b650*/  STL [R1+0x8], R14 ;  /* 0x0000080e01007387 */ /* 0x0001e40000100800 */
[----:B0-2---:R-:W-:-:S07]  /*2b660*/  VIADD R7, R2, 0xfffffffd ;  /* 0xfffffffd02077836 */ /* 0x005fce0000000000 */
.L_x_2619:
[----:B------:R-:W-:Y:S05]  /*2b670*/  BSYNC B1 ;  /* 0x0000000000017941 */ /* 0x000fea0003800000 */
.L_x_2618:
[----:B------:R-:W-:-:S13]  /*2b680*/  ISETP.NE.AND P0, PT, R10, RZ, PT ;  /* 0x000000ff0a00720c */ /* 0x000fda0003f05270 */
[----:B------:R-:W-:Y:S05]  /*2b690*/  @!P0 BRA `(.L_x_2617) ;  /* 0x0000001000688947 */ /* 0x000fea0003800000 */
[----:B------:R-:W-:-:S07]  /*2b6a0*/  IMAD.MOV.U32 R11, RZ, RZ, R6 ;  /* 0x000000ffff0b7224 */ /* 0x000fce00078e0006 */
.L_x_2641:
[----:B------:R-:W2:Y:S04]  /*2b6b0*/  LDL R3, [R1] ;  /* 0x0000000001037983 */ /* 0x000ea80000100800 */
[----:B------:R-:W3:Y:S01]  /*2b6c0*/  LDL R2, [R1+0x8] ;  /* 0x0000080001027983 */ /* 0x000ee20000100800 */
[----:B------:R-:W-:Y:S05]  /*2b6d0*/  YIELD ;  /* 0x0000000000007946 */ /* 0x000fea0003800000 */
[----:B------:R-:W-:Y:S01]  /*2b6e0*/  BSSY B1, `(.L_x_2627) ;  /* 0x0000088000017945 */ /* 0x000fe20003800000 */
[----:B--2---:R-:W-:-:S04]  /*2b6f0*/  IADD3 R8, R3, 0x1, RZ ;  /* 0x0000000103087810 */ /* 0x004fc80007ffe0ff */
        /* <DEDUP_REMOVED lines=25> */
[----:B------:R-:W-:-:S06]  /*2b890*/  LEA.HI.X R11, R2, UR5, R3, 0x2, P0 ;  /* 0x00000005020b7c11 */ /* 0x000fcc00080f1403 */
[----:B------:R0:W5:Y:S03]  /*2b8a0*/  LDG.E R11, desc[UR60][R10.64] ;  /* 0x0000003c0a0b7981 */ /* 0x000166000c1e1900 */
.L_x_2629:
[----:B------:R-:W1:Y:S01]  /*2b8b0*/  S2R R3, SR_CgaCtaId ;  /* 0x0000000000037919 */ /* 0x000e620000008800 */
[----:B------:R-:W-:-:S04]  /*2b8c0*/  MOV R2, 0x400 ;  /* 0x0000040000027802 */ /* 0x000fc80000000f00 */
[----:B-1----:R-:W-:Y:S02]  /*2b8d0*/  LEA R2, R3, R2, 0x18 ;  /* 0x0000000203027211 */ /* 0x002fe400078ec0ff */
[----:B------:R-:W-:-:S03]  /*2b8e0*/  SHF.L.U32 R3, R9, 0x1f, RZ ;  /* 0x0000001f09037819 */ /* 0x000fc600000006ff */
[----:B------:R-:W-:-:S04]  /*2b8f0*/  IMAD R2, R8, 0x8, R2 ;  /* 0x0000000808027824 */ /* 0x000fc800078e0202 */
[----:B------:R-:W1:Y:S02]  /*2b900*/  SYNCS.PHASECHK.TRANS64.TRYWAIT P0, [R2+URZ+0x38840], R3 ;  /* 0x03884003020075a7 */ /* 0x000e64000800017f */
[----:B-1----:R-:W-:Y:S05]  /*2b910*/  @!P0 BRA `(.L_x_2630) ;  /* 0x0000004000808947 */ /* 0x002fea0003800000 */
.L_x_2796:
        /* <DEDUP_REMOVED lines=11> */
.L_x_2631:
        /* <DEDUP_REMOVED lines=42> */
.L_x_2797:
        /* <DEDUP_REMOVED lines=8> */
.L_x_2633:
        /* <DEDUP_REMOVED lines=16> */
[----:B------:R-:W-:Y:S02]  /*2bdf0*/  IMAD.MOV.U32 R6, RZ, RZ, R11 ;  /* 0x000000ffff067224 */ /* 0x000fe400078e000b */
        /* <DEDUP_REMOVED lines=22> */
.L_x_2628:
[----:B------:R-:W-:Y:S05]  /*2bf60*/  BSYNC B1 ;  /* 0x0000000000017941 */ /* 0x000fea0003800000 */
.L_x_2627:
        /* <DEDUP_REMOVED lines=31> */
.L_x_2636:
[----:B------:R-:W2:Y:S01]  /*2c160*/  S2R R3, SR_CgaCtaId ;  /* 0x0000000000037919 */ /* 0x000ea20000008800 */
[----:B------:R-:W-:-:S04]  /*2c170*/  MOV R2, 0x400 ;  /* 0x0000040000027802 */ /* 0x000fc80000000f00 */
[----:B--2---:R-:W-:Y:S02]  /*2c180*/  LEA R2, R3, R2, 0x18 ;  /* 0x0000000203027211 */ /* 0x004fe400078ec0ff */
[----:B------:R-:W-:-:S03]  /*2c190*/  SHF.L.U32 R3, R14, 0x1f, RZ ;  /* 0x0000001f0e037819 */ /* 0x000fc600000006ff */
[----:B------:R-:W-:-:S04]  /*2c1a0*/  IMAD R2, R15, 0x8, R2 ;  /* 0x000000080f027824 */ /* 0x000fc800078e0202 */
[----:B------:R-:W2:Y:S02]  /*2c1b0*/  SYNCS.PHASECHK.TRANS64.TRYWAIT P0, [R2+URZ+0x38840], R3 ;  /* 0x03884003020075a7 */ /* 0x000ea4000800017f */
[----:B--2---:R-:W-:Y:S05]  /*2c1c0*/  @!P0 BRA `(.L_x_2637) ;  /* 0x00000038007c8947 */ /* 0x004fea0003800000 */
.L_x_2798:
        /* <DEDUP_REMOVED lines=11> */
.L_x_2638:
[----:B------:R-:W3:Y:S01]  /*2c280*/  LDL R13, [R1] ;  /* 0x00000000010d7983 */ /* 0x000ee20000100800 */
[----:B0-----:R-:W-:-:S03]  /*2c290*/  MOV R14, 0x400 ;  /* 0x00000400000e7802 */ /* 0x001fc60000000f00 */
        /* <DEDUP_REMOVED lines=40> */
.L_x_2799:
        /* <DEDUP_REMOVED lines=8> */
.L_x_2640:
        /* <DEDUP_REMOVED lines=38> */
.L_x_2635:
[----:B------:R-:W-:Y:S05]  /*2c800*/  BSYNC B1 ;  /* 0x0000000000017941 */ /* 0x000fea0003800000 */
.L_x_2634:
[C---:B------:R-:W-:Y:S01]  /*2c810*/  ISETP.GT.AND P0, PT, R7.reuse, 0x1, PT ;  /* 0x000000010700780c */ /* 0x040fe20003f04270 */
[----:B------:R-:W-:-:S12]  /*2c820*/  VIADD R7, R7, 0xfffffffe ;  /* 0xfffffffe07077836 */ /* 0x000fd80000000000 */
[----:B------:R-:W-:Y:S05]  /*2c830*/  @P0 BRA `(.L_x_2641) ;  /* 0xffffffec009c0947 */ /* 0x000fea000383ffff */
.L_x_2617:
[----:B------:R-:W-:Y:S05]  /*2c840*/  BSYNC B0 ;  /* 0x0000000000007941 */ /* 0x000fea0003800000 */
.L_x_2616:
        /* <DEDUP_REMOVED lines=8> */
[----:B------:R-:W1:Y:S02]  /*2c8d0*/  FLO.U32 R0, UR4 ;  /* 0x0000000400007d00 */ /* 0x000e6400080e0000 */
        /* <DEDUP_REMOVED lines=8> */
.L_x_2643:
[----:B------:R-:W-:Y:S05]  /*2c960*/  BSYNC B0 ;  /* 0x0000000000007941 */ /* 0x000fea0003800000 */
.L_x_2642:
        /* <DEDUP_REMOVED lines=11> */
.L_x_2800:
        /* <DEDUP_REMOVED lines=11> */
.L_x_2647:
        /* <DEDUP_REMOVED lines=37> */
.L_x_2645:
[----:B------:R-:W-:Y:S05]  /*2cd20*/  BSYNC B0 ;  /* 0x0000000000007941 */ /* 0x000fea0003800000 */
.L_x_2644:
        /* <DEDUP_REMOVED lines=9> */
.L_x_2600:
[----:B------:R-:W-:Y:S05]  /*2cdc0*/  BSYNC B6 ;  /* 0x0000000000067941 */ /* 0x000fea0003800000 */
.L_x_2598:
[----:B------:R-:W-:-:S03]  /*2cdd0*/  UMOV UR4, 0xffffffff ;  /* 0xffffffff00047882 */ /* 0x000fc60000000000 */
[----:B------:R-:W-:Y:S05]  /*2cde0*/  BRA.DIV UR4, `(.L_x_2648) ;  /* 0x0000002e04b07947 */ /* 0x000fea000b800000 */
[----:B------:R2:W3:Y:S04]  /*2cdf0*/  SHFL.IDX PT, R4, R16, RZ, 0x1f ;  /* 0x00001fff10047589 */ /* 0x0004e800000e0000 */
[----:B------:R-:W4:Y:S02]  /*2ce00*/  SHFL.IDX PT, R16, R16, 0x1, 0x1f ;  /* 0x00201f0010107f89 */ /* 0x000f2400000e0000 */
.L_x_2804:
[----:B-1----:R-:W0:Y:S01]  /*2ce10*/  S2R R0, SR_TID.X ;  /* 0x0000000000007919 */ /* 0x002e220000002100 */
[----:B------:R-:W-:Y:S01]  /*2ce20*/  ULDC UR4, c[0x0][0xc14] ;  /* 0x0003050000047ab9 */ /* 0x000fe20000000800 */
[----:B------:R-:W-:Y:S01]  /*2ce30*/  BSSY B0, `(.L_x_2649) ;  /* 0x000000b000007945 */ /* 0x000fe20003800000 */
[----:B------:R-:W-:Y:S01]  /*2ce40*/  IMAD.MOV.U32 R3, RZ, RZ, RZ ;  /* 0x000000ffff037224 */ /* 0x000fe200078e00ff */
[----:B0-----:R-:W-:Y:S02]  /*2ce50*/  LOP3.LUT R8, R0, 0x1f, RZ, 0xc0, !PT ;  /* 0x0000001f00087812 */ /* 0x001fe400078ec0ff */
[----:B------:R-:W-:Y:S02]  /*2ce60*/  MOV R0, UR4 ;  /* 0x0000000400007c02 */ /* 0x000fe40008000f00 */
[C---:B------:R-:W-:Y:S01]  /*2ce70*/  ISETP.NE.AND P0, PT, R8.reuse, 0x1f, PT ;  /* 0x0000001f0800780c */ /* 0x040fe20003f05270 */
[----:B------:R-:W-:-:S05]  /*2ce80*/  IMAD.IADD R5, R8, 0x1, R19 ;  /* 0x0000000108057824 */ /* 0x000fca00078e0213 */
[----:B------:R-:W-:-:S13]  /*2ce90*/  ISETP.GE.OR P0, PT, R5, R0, !P0 ;  /* 0x000000000500720c */ /* 0x000fda0004706670 */
[----:B------:R-:W-:Y:S05]  /*2cea0*/  @P0 BRA `(.L_x_2650) ;  /* 0x00000000000c0947 */ /* 0x000fea0003800000 */
[----:B------:R-:W0:Y:S02]  /*2ceb0*/  LDC.64 R2, c[0x0][0xc58] ;  /* 0x00031600ff027b82 */ /* 0x000e240000000a00 */
[----:B0-----:R-:W-:-:S06]  /*2cec0*/  IMAD.WIDE R2, R5, 0x4, R2 ;  /* 0x0000000405027825 */ /* 0x001fcc00078e0202 */
[----:B------:R0:W5:Y:S02]  /*2ced0*/  LDG.E R3, desc[UR60][R2.64] ;  /* 0x0000003c02037981 */ /* 0x000164000c1e1900 */
.L_x_2650:
[----:B------:R-:W-:Y:S05]  /*2cee0*/  BSYNC B0 ;  /* 0x0000000000007941 */ /* 0x000fea0003800000 */
.L_x_2649:
        /* <DEDUP_REMOVED lines=19> */
[----:B------:R-:W0:Y:S02]  /*2d020*/  SHFL.UP PT, R14, R7, 0x10, RZ ;  /* 0x06000000070e7989 */ /* 0x000e2400000e00ff */
[----:B0-----:R-:W-:-:S04]  /*2d030*/  SEL R2, R14, RZ, P0 ;  /* 0x000000ff0e027207 */ /* 0x001fc80000000000 */
[----:B------:R-:W-:-:S05]  /*2d040*/  IADD3 R2, R7, R2, RZ ;  /* 0x0000000207027210 */ /* 0x000fca0007ffe0ff */
[----:B------:R0:W1:Y:S02]  /*2d050*/  SHFL.IDX PT, R14, R2, 0x1f, 0x1f ;  /* 0x03e01f00020e7f89 */ /* 0x00006400000e0000 */
.L_x_2812:
[----:B------:R-:W-:Y:S02]  /*2d060*/  ULDC UR4, c[0x0][0xc10] ;  /* 0x0003040000047ab9 */ /* 0x000fe40000000800 */
[----:B------:R-:W-:-:S04]  /*2d070*/  IMAD.U32 R5, RZ, RZ, UR4 ;  /* 0x00000004ff057e24 */ /* 0x000fc8000f8e00ff */
[----:B-1----:R-:W-:-:S04]  /*2d080*/  IMAD R7, R14, R5, RZ ;  /* 0x000000050e077224 */ /* 0x002fc800078e02ff */
[----:B--2-4-:R-:W-:-:S05]  /*2d090*/  IMAD.IADD R16, R16, 0x1, R7 ;  /* 0x0000000110107824 */ /* 0x014fca00078e0207 */
[----:B---3--:R-:W-:-:S13]  /*2d0a0*/  ISETP.GT.AND P0, PT, R16, R4, PT ;  /* 0x000000041000720c */ /* 0x008fda0003f04270 */
[----:B------:R-:W-:Y:S05]  /*2d0b0*/  @P0 BRA `(.L_x_2652) ;  /* 0x0000000000b40947 */ /* 0x000fea0003800000 */
[----:B------:R-:W1:Y:S02]  /*2d0c0*/  LDC R0, c[0x0][0xc14] ;  /* 0x00030500ff007b82 */ /* 0x000e640000000800 */
.L_x_2657:
        /* <DEDUP_REMOVED lines=11> */
[----:B------:R-:W0:Y:S02]  /*2d180*/  LDC.64 R2, c[0x0][0xc58] ;  /* 0x00031600ff027b82 */ /* 0x000e240000000a00 */
[----:B0-----:R-:W-:-:S06]  /*2d190*/  IMAD.WIDE R2, R5, 0x4, R2 ;  /* 0x0000000405027825 */ /* 0x001fcc00078e0202 */
[----:B------:R0:W5:Y:S02]  /*2d1a0*/  LDG.E R3, desc[UR60][R2.64] ;  /* 0x0000003c02037981 */ /* 0x000164000c1e1900 */
.L_x_2655:
[----:B------:R-:W-:Y:S05]  /*2d1b0*/  BSYNC B0 ;  /* 0x0000000000007941 */ /* 0x000fea0003800000 */
.L_x_2654:
        /* <DEDUP_REMOVED lines=23> */
.L_x_2820:
[----:B------:R-:W-:Y:S02]  /*2d330*/  ULDC UR4, c[0x0][0xc10] ;  /* 0x0003040000047ab9 */ /* 0x000fe40000000800 */
[----:B------:R-:W-:-:S04]  /*2d340*/  IMAD.U32 R5, RZ, RZ, UR4 ;  /* 0x00000004ff057e24 */ /* 0x000fc8000f8e00ff */
[----:B-1----:R-:W-:-:S05]  /*2d350*/  IMAD R7, R14, R5, RZ ;  /* 0x000000050e077224 */ /* 0x002fca00078e02ff */
[----:B------:R-:W-:-:S04]  /*2d360*/  IADD3 R16, R7, R16, RZ ;  /* 0x0000001007107210 */ /* 0x000fc80007ffe0ff */
[----:B------:R-:W-:-:S13]  /*2d370*/  ISETP.GT.AND P0, PT, R16, R4, PT ;  /* 0x000000041000720c */ /* 0x000fda0003f04270 */
[----:B------:R-:W-:Y:S05]  /*2d380*/  @!P0 BRA `(.L_x_2657) ;  /* 0xfffffffc00508947 */ /* 0x000fea000383ffff */
.L_x_2652:
        /* <DEDUP_REMOVED lines=8> */
.L_x_2824:
[----:B------:R-:W-:Y:S01]  /*2d410*/  ISETP.NE.AND P0, PT, R6, RZ, PT ;  /* 0x000000ff0600720c */ /* 0x000fe20003f05270 */
[----:B------:R-:W-:-:S12]  /*2d420*/  IMAD.MOV.U32 R8, RZ, RZ, RZ ;  /* 0x000000ffff087224 */ /* 0x000fd800078e00ff */
[----:B------:R-:W-:Y:S05]  /*2d430*/  @!P0 BRA `(.L_x_2659) ;  /* 0x0000000000108947 */ /* 0x000fea0003800000 */
[----:B------:R-:W-:Y:S01]  /*2d440*/  UMOV UR4, 0xffffffff ;  /* 0xffffffff00047882 */ /* 0x000fe20000000000 */
[----:B------:R-:W-:Y:S02]  /*2d450*/  IADD3 R12, R7, -0x1, RZ ;  /* 0xffffffff070c7810 */ /* 0x000fe40007ffe0ff */
[----:B------:R-:W-:Y:S05]  /*2d460*/  BRA.DIV UR4, `(.L_x_2660) ;  /* 0x0000003204447947 */ /* 0x000fea000b800000 */
[----:B------:R3:W4:Y:S02]  /*2d470*/  SHFL.IDX PT, R8, R2, R12, 0x1f ;  /* 0x00001f0c02087589 */ /* 0x00072400000e0000 */
.L_x_2659:
[----:B01-3--:R-:W0:Y:S01]  /*2d480*/  LDC.64 R2, c[0x0][0xc68] ;  /* 0x00031a00ff027b82 */ /* 0x00be220000000a00 */
[----:B------:R-:W-:-:S04]  /*2d490*/  IMAD.IADD R19, R7, 0x1, R19 ;  /* 0x0000000107137824 */ /* 0x000fc800078e0213 */
[----:B0-----:R-:W-:-:S05]  /*2d4a0*/  IMAD.WIDE R2, R19, 0x4, R2 ;  /* 0x0000000413027825 */ /* 0x001fca00078e0202 */
[----:B------:R-:W2:Y:S01]  /*2d4b0*/  LDG.E R9, desc[UR60][R2.64] ;  /* 0x0000003c02097981 */ /* 0x000ea2000c1e1900 */
[----:B----4-:R-:W-:-:S04]  /*2d4c0*/  IMAD R16, R8, R5, R16 ;  /* 0x0000000508107224 */ /* 0x010fc800078e0210 */
[----:B------:R-:W-:Y:S02]  /*2d4d0*/  IMAD.IADD R11, R4, 0x1, -R16 ;  /* 0x00000001040b7824 */ /* 0x000fe400078e0a10 */
[----:B--2---:R-:W-:-:S05]  /*2d4e0*/  IMAD R6, R17, R9, RZ ;  /* 0x0000000911067224 */ /* 0x004fca00078e02ff */
[----:B------:R-:W-:-:S04]  /*2d4f0*/  IABS R7, R6 ;  /* 0x0000000600077213 */ /* 0x000fc80000000000 */
[----:B------:R-:W0:Y:S08]  /*2d500*/  I2F.RP R12, R7 ;  /* 0x00000007000c7306 */ /* 0x000e300000209400 */
[----:B0-----:R-:W0:Y:S02]  /*2d510*/  MUFU.RCP R12, R12 ;  /* 0x0000000c000c7308 */ /* 0x001e240000001000 */
[----:B0-----:R-:W-:-:S06]  /*2d520*/  VIADD R13, R12, 0xffffffe ;  /* 0x0ffffffe0c0d7836 */ /* 0x001fcc0000000000 */
[----:B------:R-:W0:Y:S02]  /*2d530*/  F2I.FTZ.U32.TRUNC.NTZ R3, R13 ;  /* 0x0000000d00037305 */ /* 0x000e24000021f000 */
[----:B0-----:R-:W-:-:S05]  /*2d540*/  IADD3 R2, RZ, -R3, RZ ;  /* 0x80000003ff027210 */ /* 0x001fca0007ffe0ff */
[----:B------:R-:W-:Y:S02]  /*2d550*/  IMAD R10, R2, R7, RZ ;  /* 0x00000007020a7224 */ /* 0x000fe400078e02ff */
[----:B------:R-:W-:-:S04]  /*2d560*/  IMAD.MOV.U32 R2, RZ, RZ, RZ ;  /* 0x000000ffff027224 */ /* 0x000fc800078e00ff */
[----:B------:R-:W-:Y:S01]  /*2d570*/  IMAD.HI.U32 R10, R3, R10, R2 ;  /* 0x0000000a030a7227 */ /* 0x000fe200078e0002 */
[----:B------:R-:W-:Y:S02]  /*2d580*/  IABS R3, R11 ;  /* 0x0000000b00037213 */ /* 0x000fe40000000000 */
[----:B------:R-:W-:-:S03]  /*2d590*/  IABS R2, R6 ;  /* 0x0000000600027213 */ /* 0x000fc60000000000 */
[----:B------:R-:W-:Y:S01]  /*2d5a0*/  IMAD.HI.U32 R10, R10, R3, RZ ;  /* 0x000000030a0a7227 */ /* 0x000fe200078e00ff */
[----:B------:R-:W-:-:S05]  /*2d5b0*/  IADD3 R2, RZ, -R2, RZ ;  /* 0x80000002ff027210 */ /* 0x000fca0007ffe0ff */
        /* <DEDUP_REMOVED lines=13> */
[----:B------:R-:W-:-:S03]  /*2d690*/  IMAD.MOV R2, RZ, RZ, -R2 ;  /* 0x000000ffff027224 */ /* 0x000fc600078e0a02 */
[----:B------:R-:W-:Y:S01]  /*2d6a0*/  IADD3 R8, -R4, RZ, RZ ;  /* 0x000000ff04087210 */ /* 0x000fe20007ffe1ff */
[----:B------:R-:W-:-:S03]  /*2d6b0*/  IMAD R6, R6, R2, R11 ;  /* 0x0000000206067224 */ /* 0x000fc600078e020b */
[----:B------:R-:W-:-:S04]  /*2d6c0*/  VIADDMNMX R9, R8, R5, R9, PT ;  /* 0x0000000508097246 */ /* 0x000fc80003800109 */
[----:B------:R-:W-:-:S04]  /*2d6d0*/  IABS R5, R9 ;  /* 0x0000000900057213 */ /* 0x000fc80000000000 */
[----:B------:R-:W0:Y:S08]  /*2d6e0*/  I2F.RP R7, R5 ;  /* 0x0000000500077306 */ /* 0x000e300000209400 */
[----:B0-----:R-:W0:Y:S02]  /*2d6f0*/  MUFU.RCP R7, R7 ;  /* 0x0000000700077308 */ /* 0x001e240000001000 */
[----:B0-----:R-:W-:Y:S01]  /*2d700*/  VIADD R8, R7, 0xffffffe ;  /* 0x0ffffffe07087836 */ /* 0x001fe20000000000 */
[----:B------:R-:W-:-:S05]  /*2d710*/  IABS R7, R9 ;  /* 0x0000000900077213 */ /* 0x000fca0000000000 */
[----:B------:R0:W1:Y:S02]  /*2d720*/  F2I.FTZ.U32.TRUNC.NTZ R3, R8 ;  /* 0x0000000800037305 */ /* 0x000064000021f000 */
[----:B0-----:R-:W-:Y:S01]  /*2d730*/  IMAD.MOV R8, RZ, RZ, -R7 ;  /* 0x000000ffff087224 */ /* 0x001fe200078e0a07 */
[----:B-1----:R-:W-:-:S05]  /*2d740*/  IADD3 R2, RZ, -R3, RZ ;  /* 0x80000003ff027210 */ /* 0x002fca0007ffe0ff */
[----:B------:R-:W-:Y:S02]  /*2d750*/  IMAD R11, R2, R5, RZ ;  /* 0x00000005020b7224 */ /* 0x000fe400078e02ff */
[----:B------:R-:W-:-:S04]  /*2d760*/  IMAD.MOV.U32 R2, RZ, RZ, RZ ;  /* 0x000000ffff027224 */ /* 0x000fc800078e00ff */
[----:B------:R-:W-:Y:S01]  /*2d770*/  IMAD.HI.U32 R2, R3, R11, R2 ;  /* 0x0000000b03027227 */ /* 0x000fe200078e0002 */
[----:B------:R-:W-:-:S05]  /*2d780*/  IABS R3, R6 ;  /* 0x0000000600037213 */ /* 0x000fca0000000000 */
[----:B------:R-:W-:-:S04]  /*2d790*/  IMAD.HI.U32 R2, R2, R3, RZ ;  /* 0x0000000302027227 */ /* 0x000fc800078e00ff */
[----:B------:R-:W-:Y:S01]  /*2d7a0*/  IMAD R8, R2, R8, R3 ;  /* 0x0000000802087224 */ /* 0x000fe200078e0203 */
[----:B------:R-:W-:-:S04]  /*2d7b0*/  LOP3.LUT R3, R6, R9, RZ, 0x3c, !PT ;  /* 0x0000000906037212 */ /* 0x000fc800078e3cff */
[----:B------:R-:W-:-:S13]  /*2d7c0*/  ISETP.GT.U32.AND P0, PT, R5, R8, PT ;  /* 0x000000080500720c */ /* 0x000fda0003f04070 */
[----:B------:R-:W-:Y:S01]  /*2d7d0*/  @!P0 IADD3 R8, R8, -R5, RZ ;  /* 0x8000000508088210 */ /* 0x000fe20007ffe0ff */
[----:B------:R-:W-:-:S03]  /*2d7e0*/  @!P0 VIADD R2, R2, 0x1 ;  /* 0x0000000102028836 */ /* 0x000fc60000000000 */
[----:B------:R-:W-:-:S13]  /*2d7f0*/  ISETP.GE.U32.AND P0, PT, R8, R5, PT ;  /* 0x000000050800720c */ /* 0x000fda0003f06070 */
[----:B------:R-:W-:Y:S01]  /*2d800*/  @P0 VIADD R2, R2, 0x1 ;  /* 0x0000000102020836 */ /* 0x000fe20000000000 */
[----:B------:R-:W-:Y:S01]  /*2d810*/  ISETP.GE.AND P0, PT, R3, RZ, PT ;  /* 0x000000ff0300720c */ /* 0x000fe20003f06270 */
[----:B------:R-:W-:-:S12]  /*2d820*/  IMAD.IADD R3, R6, 0x1, R4 ;  /* 0x0000000106037824 */ /* 0x000fd800078e0204 */
[----:B------:R-:W-:Y:S02]  /*2d830*/  @!P0 IADD3 R2, -R2, RZ, RZ ;  /* 0x000000ff02028210 */ /* 0x000fe40007ffe1ff */
[----:B------:R-:W-:-:S13]  /*2d840*/  ISETP.NE.AND P0, PT, R9, RZ, PT ;  /* 0x000000ff0900720c */ /* 0x000fda0003f05270 */
[----:B------:R-:W-:Y:S01]  /*2d850*/  @!P0 LOP3.LUT R2, RZ, R9, RZ, 0x33, !PT ;  /* 0x00000009ff028212 */ /* 0x000fe200078e33ff */
[----:B------:R-:W-:-:S04]  /*2d860*/  IMAD.MOV R9, RZ, RZ, -R9 ;  /* 0x000000ffff097224 */ /* 0x000fc800078e0a09 */
[----:B------:R-:W-:Y:S01]  /*2d870*/  IMAD R18, R2, R9, R3 ;  /* 0x0000000902127224 */ /* 0x000fe200078e0203 */
[----:B------:R-:W-:-:S04]  /*2d880*/  LOP3.LUT R2, RZ, R2, RZ, 0x33, !PT ;  /* 0x00000002ff027212 */ /* 0x000fc800078e33ff */
[----:B------:R-:W-:Y:S01]  /*2d890*/  IADD3 R17, R17, R2, RZ ;  /* 0x0000000211117210 */ /* 0x000fe20007ffe0ff */
[----:B------:R-:W-:Y:S06]  /*2d8a0*/  BRA `(.L_x_2661) ;  /* 0x00000000001c7947 */ /* 0x000fec0003800000 */
.L_x_2653:
[----:B------:R-:W-:Y:S01]  /*2d8b0*/  UMOV UR4, URZ ;  /* 0x0000003f00047c82 */ /* 0x000fe20008000000 */
[----:B------:R-:W-:Y:S01]  /*2d8c0*/  UMOV UR5, URZ ;  /* 0x0000003f00057c82 */ /* 0x000fe20008000000 */
[----:B------:R-:W-:Y:S01]  /*2d8d0*/  ULDC UR6, c[0x0][0xc14] ;  /* 0x0003050000067ab9 */ /* 0x000fe20000000800 */
[----:B------:R-:W-:Y:S01]  /*2d8e0*/  IMAD.MOV.U32 R16, RZ, RZ, R4 ;  /* 0x000000ffff107224 */ /* 0x000fe200078e0004 */
[----:B------:R-:W-:Y:S01]  /*2d8f0*/  MOV R18, UR5 ;  /* 0x0000000500127c02 */ /* 0x000fe20008000f00 */
[----:B------:R-:W-:Y:S02]  /*2d900*/  IMAD.U32 R17, RZ, RZ, UR4 ;  /* 0x00000004ff117e24 */ /* 0x000fe4000f8e00ff */
[----:B------:R-:W-:-:S07]  /*2d910*/  IMAD.U32 R19, RZ, RZ, UR6 ;  /* 0x00000006ff137e24 */ /* 0x000fce000f8e00ff */
.L_x_2661:
        /* <DEDUP_REMOVED lines=12> */
.L_x_2575:
[----:B-1----:R-:W3:Y:S01]  /*2d9e0*/  LDL.LU R0, [R1+0x2c] ;  /* 0x00002c0001007983 */ /* 0x002ee20000300800 */
[----:B------:R-:W-:Y:S01]  /*2d9f0*/  BSSY B0, `(.L_x_2663) ;  /* 0x000000b000007945 */ /* 0x000fe20003800000 */
[----:B------:R-:W1:Y:S01]  /*2da00*/  S2R R5, SR_CgaCtaId ;  /* 0x0000000000057919 */ /* 0x000e620000008800 */
[----:B---3--:R-:W-:-:S05]  /*2da10*/  VIADD R0, R0, 0x1 ;  /* 0x0000000100007836 */ /* 0x008fca0000000000 */
[----:B--2---:R-:W-:-:S04]  /*2da20*/  LEA.HI R2, R0, R0, RZ, 0x1 ;  /* 0x0000000000027211 */ /* 0x004fc800078f08ff */
[----:B------:R-:W-:-:S04]  /*2da30*/  LOP3.LUT R3, R2, 0xfffffffe, RZ, 0xc0, !PT ;  /* 0xfffffffe02037812 */ /* 0x000fc800078ec0ff */
[----:B------:R-:W-:Y:S02]  /*2da40*/  IADD3 R3, R0, -R3, RZ ;  /* 0x8000000300037210 */ /* 0x000fe40007ffe0ff */
[----:B------:R-:W-:Y:S02]  /*2da50*/  MOV R0, 0x400 ;  /* 0x0000040000007802 */ /* 0x000fe40000000f00 */
[----:B------:R-:W-:Y:S02]  /*2da60*/  SHF.L.U32 R3, R3, 0x1f, RZ ;  /* 0x0000001f03037819 */ /* 0x000fe400000006ff */
[----:B-1----:R-:W-:-:S04]  /*2da70*/  LEA R0, R5, R0, 0x18 ;  /* 0x0000000005007211 */ /* 0x002fc800078ec0ff */
[----:B------:R-:W1:Y:S02]  /*2da80*/  SYNCS.PHASECHK.TRANS64.TRYWAIT P0, [R0+URZ+0x38820], R3 ;  /* 0x03882003000075a7 */ /* 0x000e64000800017f */
[----:B-1----:R-:W-:Y:S05]  /*2da90*/  @!P0 BRA `(.L_x_2664) ;  /* 0x0000002800e08947 */ /* 0x002fea0003800000 */
.L_x_2827:
[----:B------:R-:W-:Y:S05]  /*2daa0*/  BSYNC B0 ;  /* 0x0000000000007941 */ /* 0x000fea0003800000 */
.L_x_2663:
[----:B------:R-:W-:-:S03]  /*2dab0*/  UMOV UR4, 0xffffffff ;  /* 0xffffffff00047882 */ /* 0x000fc60000000000 */
[----:B------:R-:W-:Y:S05]  /*2dac0*/  BRA.DIV UR4, `(.L_x_2665) ;  /* 0x0000002a04e87947 */ /* 0x000fea000b800000 */
[----:B------:R-:W2:Y:S02]  /*2dad0*/  S2R R2, SR_TID.X ;  /* 0x0000000000027919 */ /* 0x000ea40000002100 */
[----:B--2---:R-:W-:-:S04]  /*2dae0*/  SHF.R.U32.HI R2, RZ, 0x5, R2 ;  /* 0x00000005ff027819 */ /* 0x004fc80000011602 */
[----:B------:R-:W-:-:S05]  /*2daf0*/  LOP3.LUT R2, R2, 0x3, RZ, 0xc0, !PT ;  /* 0x0000000302027812 */ /* 0x000fca00078ec0ff */
[----:B------:R2:W3:Y:S02]  /*2db00*/  SHFL.IDX PT, R14, R2, RZ, 0x1f ;  /* 0x00001fff020e7589 */ /* 0x0004e400000e0000 */
.L_x_2830:
[----:B---3--:R-:W-:-:S13]  /*2db10*/  ISETP.NE.AND P0, PT, R14, RZ, PT ;  /* 0x000000ff0e00720c */ /* 0x008fda0003f05270 */
[----:B------:R-:W-:Y:S05]  /*2db20*/  @P0 BRA `(.L_x_2287) ;  /* 0x00000000009c0947 */ /* 0x000fea0003800000 */
[----:B------:R-:W-:-:S03]  /*2db30*/  UMOV UR4, 0xffffffff ;  /* 0xffffffff00047882 */ /* 0x000fc60000000000 */
[----:B------:R-:W-:Y:S05]  /*2db40*/  BRA.DIV UR4, `(.L_x_2666) ;  /* 0x0000002a04fc7947 */ /* 0x000fea000b800000 */
[----:B------:R-:W-:-:S13]  /*2db50*/  ELECT P6, URZ, PT ;  /* 0x00000000003f782f */ /* 0x000fda00038c0000 */
.L_x_2833:
        /* <DEDUP_REMOVED lines=8> */
.L_x_2667:
        /* <DEDUP_REMOVED lines=14> */
.L_x_2834:
[----:B------:R-:W2:Y:S02]  /*2dcc0*/  SYNCS.PHASECHK.TRANS64.TRYWAIT P0, [R7+URZ], R2 ;  /* 0x00000002070075a7 */ /* 0x000ea4000800017f */
[----:B--2---:R-:W-:Y:S05]  /*2dcd0*/  @!P0 BRA `(.L_x_2669) ;  /* 0x0000002800cc8947 */ /* 0x004fea0003800000 */
.L_x_2835:
[----:B------:R-:W-:Y:S05]  /*2dce0*/  @!P2 BRA `(.L_x_2670) ;  /* 0x000000000004a947 */ /* 0x000fea0003800000 */
[----:B------:R-:W-:Y:S01]  /*2dcf0*/  BPT.TRAP 0x1 ;  /* 0x000000040000795c */ /* 0x000fe20000300000 */
.L_x_2670:
[----:B------:R-:W3:Y:S01]  /*2dd00*/  LDL.LU R4, [R1] ;  /* 0x0000000001047983 */ /* 0x000ee20000300800 */
[----:B------:R-:W-:-:S05]  /*2dd10*/  IADD3 R0, R0, 0x38860, RZ ;  /* 0x0003886000007810 */ /* 0x000fca0007ffe0ff */
[----:B---3--:R-:W-:-:S04]  /*2dd20*/  IMAD R4, R4, 0x8, R0 ;  /* 0x0000000804047824 */ /* 0x008fc800078e0200 */
[----:B------:R-:W3:Y:S02]  /*2dd30*/  SYNCS.PHASECHK.TRANS64.TRYWAIT P0, [R4+URZ], R5 ;  /* 0x00000005040075a7 */ /* 0x000ee4000800017f */
[----:B---3--:R-:W-:Y:S05]  /*2dd40*/  @!P0 BRA `(.L_x_2671) ;  /* 0x0000002800c48947 */ /* 0x008fea0003800000 */
.L_x_2836:
[----:B------:R-:W-:-:S07]  /*2dd50*/  IMAD R3, R3, 0x8, R0 ;  /* 0x0000000803037824 */ /* 0x000fce00078e0200 */
.L_x_2672:
[----:B----4-:R4:W0:Y:S02]  /*2dd60*/  SYNCS.PHASECHK.TRANS64.TRYWAIT P0, [R3+URZ], R2 ;  /* 0x00000002030075a7 */ /* 0x010824000800017f */
[----:B0-----:R-:W-:Y:S05]  /*2dd70*/  @!P0 NANOSLEEP.SYNCS 0x989680 ;  /* 0x009896800000895d */ /* 0x001fea0003900000 */
[----:B------:R-:W0:Y:S02]  /*2dd80*/  @!P0 SYNCS.PHASECHK.TRANS64 P0, [R3+URZ], R2 ;  /* 0x00000002030085a7 */ /* 0x000e24000800007f */
[----:B0-----:R-:W-:Y:S05]  /*2dd90*/  @!P0 BRA `(.L_x_2672) ;  /* 0xfffffffc00f08947 */ /* 0x001fea000383ffff */
.L_x_2287:
[----:B------:R-:W-:Y:S05]  /*2dda0*/  BSYNC B7 ;  /* 0x0000000000077941 */ /* 0x000fea0003800000 */
.L_x_2284:
[----:B------:R-:W-:Y:S05]  /*2ddb0*/  EXIT ;  /* 0x000000000000794d */ /* 0x000fea0003800000 */
.L_x_2307:
[----:B0-----:R0:W1:Y:S02]  /*2ddc0*/  SYNCS.PHASECHK.TRANS64.TRYWAIT P6, [R0+URZ+0x38890], R115 ;  /* 0x03889073000075a7 */ /* 0x00106400080c017f */
[----:B-1----:R-:W-:Y:S05]  /*2ddd0*/  @!P6 NANOSLEEP.SYNCS 0x989680 ;  /* 0x009896800000e95d */ /* 0x002fea0003900000 */
[----:B------:R-:W1:Y:S02]  /*2dde0*/  @!P6 SYNCS.PHASECHK.TRANS64 P6, [R0+URZ+0x38890], R115 ;  /* 0x038890730000e5a7 */ /* 0x000e6400080c007f */
[----:B-1----:R-:W-:Y:S05]  /*2ddf0*/  @!P6 BRA `(.L_x_2307) ;  /* 0xfffffffc00f0e947 */ /* 0x002fea000383ffff */
[----:B------:R-:W-:Y:S05]  /*2de00*/  BRA `(.L_x_2673) ;  /* 0xfffffd5800047947 */ /* 0x000fea000383ffff */
.L_x_2363:
[----:B-1----:R1:W3:Y:S02]  /*2de10*/  SYNCS.PHASECHK.TRANS64.TRYWAIT P6, [R0+URZ+0x38890], R115 ;  /* 0x03889073000075a7 */ /* 0x0022e400080c017f */
[----:B---3--:R-:W-:Y:S05]  /*2de20*/  @!P6 NANOSLEEP.SYNCS 0x989680 ;  /* 0x009896800000e95d */ /* 0x008fea0003900000 */
[----:B------:R-:W3:Y:S02]  /*2de30*/  @!P6 SYNCS.PHASECHK.TRANS64 P6, [R0+URZ+0x38890], R115 ;  /* 0x038890730000e5a7 */ /* 0x000ee400080c007f */
[----:B---3--:R-:W-:Y:S05]  /*2de40*/  @!P6 BRA `(.L_x_2363) ;  /* 0xfffffffc00f0e947 */ /* 0x008fea000383ffff */
[----:B------:R-:W-:Y:S05]  /*2de50*/  BRA `(.L_x_2674) ;  /* 0xfffffd8800b47947 */ /* 0x000fea000383ffff */
.L_x_2388:
[----:B0-----:R0:W1:Y:S02]  /*2de60*/  SYNCS.PHASECHK.TRANS64.TRYWAIT P3, [R0+URZ+0x38890], R115 ;  /* 0x03889073000075a7 */ /* 0x001064000806017f */
[----:B-1----:R-:W-:Y:S05]  /*2de70*/  @!P3 NANOSLEEP.SYNCS 0x989680 ;  /* 0x009896800000b95d */ /* 0x002fea0003900000 */
[----:B------:R-:W1:Y:S02]  /*2de80*/  @!P3 SYNCS.PHASECHK.TRANS64 P3, [R0+URZ+0x38890], R115 ;  /* 0x038890730000b5a7 */ /* 0x000e64000806007f */
[----:B-1----:R-:W-:Y:S05]  /*2de90*/  @!P3 BRA `(.L_x_2388) ;  /* 0xfffffffc00f0b947 */ /* 0x002fea000383ffff */
[----:B------:R-:W-:Y:S05]  /*2dea0*/  BRA `(.L_x_2675) ;  /* 0xfffffdb800a47947 */ /* 0x000fea000383ffff */
.L_x_2396:
[----:B-1----:R1:W2:Y:S02]  /*2deb0*/  SYNCS.PHASECHK.TRANS64.TRYWAIT P2, [R0+URZ+0x388b0], R115 ;  /* 0x0388b073000075a7 */ /* 0x0022a4000804017f */
[----:B--2---:R-:W-:Y:S05]  /*2dec0*/  @!P2 NANOSLEEP.SYNCS 0x989680 ;  /* 0x009896800000a95d */ /* 0x004fea0003900000 */
[----:B------:R-:W2:Y:S02]  /*2ded0*/  @!P2 SYNCS.PHASECHK.TRANS64 P2, [R0+URZ+0x388b0], R115 ;  /* 0x0388b0730000a5a7 */ /* 0x000ea4000804007f */
[----:B--2---:R-:W-:Y:S05]  /*2dee0*/  @!P2 BRA `(.L_x_2396) ;  /* 0xfffffffc00f0a947 */ /* 0x004fea000383ffff */
[----:B------:R-:W-:Y:S05]  /*2def0*/  BRA `(.L_x_2676) ;  /* 0xfffffdbc00d07947 */ /* 0x000fea000383ffff */
.L_x_2424:
        /* <DEDUP_REMOVED lines=8> */
.L_x_2678:
[----:B------:R-:W-:Y:S05]  /*2df80*/  BSYNC B1 ;  /* 0x0000000000017941 */ /* 0x000fea0003800000 */
.L_x_2677:
[----:B------:R-:W-:Y:S05]  /*2df90*/  BRA `(.L_x_2679) ;  /* 0xfffffde400587947 */ /* 0x000fea000383ffff */
.L_x_2425:
        /* <DEDUP_REMOVED lines=8> */
.L_x_2681:
[----:B------:R-:W-:Y:S05]  /*2e020*/  BSYNC B1 ;  /* 0x0000000000017941 */ /* 0x000fea0003800000 */
.L_x_2680:
[----:B------:R-:W-:Y:S05]  /*2e030*/  BRA `(.L_x_2682) ;  /* 0xfffffde400387947 */ /* 0x000fea000383ffff */
.L_x_2426:
        /* <DEDUP_REMOVED lines=8> */
.L_x_2684:
[----:B------:R-:W-:Y:S05]  /*2e0c0*/  BSYNC B1 ;  /* 0x0000000000017941 */ /* 0x000fea0003800000 */
.L_x_2683:
[----:B------:R-:W-:Y:S05]  /*2e0d0*/  BRA `(.L_x_2685) ;  /* 0xfffffde400187947 */ /* 0x000fea000383ffff */
.L_x_2427:
        /* <DEDUP_REMOVED lines=8> */
.L_x_2687:
[----:B------:R-:W-:Y:S05]  /*2e160*/  BSYNC B1 ;  /* 0x0000000000017941 */ /* 0x000fea0003800000 */
.L_x_2686:
[----:B------:R-:W-:Y:S05]  /*2e170*/  BRA `(.L_x_2688) ;  /* 0xfffffde000f87947 */ /* 0x000fea000383ffff */
.L_x_2428:
        /* <DEDUP_REMOVED lines=8> */
.L_x_2690:
[----:B------:R-:W-:Y:S05]  /*2e200*/  BSYNC B1 ;  /* 0x0000000000017941 */ /* 0x000fea0003800000 */
.L_x_2689:
[----:B------:R-:W-:Y:S05]  /*2e210*/  BRA `(.L_x_2691) ;  /* 0xfffffde000d87947 */ /* 0x000fea000383ffff */
.L_x_2429:
        /* <DEDUP_REMOVED lines=8> */
.L_x_2693:
[----:B------:R-:W-:Y:S05]  /*2e2a0*/  BSYNC B1 ;  /* 0x0000000000017941 */ /* 0x000fea0003800000 */
.L_x_2692:
[----:B------:R-:W-:Y:S05]  /*2e2b0*/  BRA `(.L_x_2694) ;  /* 0xfffffde000b87947 */ /* 0x000fea000383ffff */
.L_x_2430:
        /* <DEDUP_REMOVED lines=8> */
.L_x_2696:
[----:B------:R-:W-:Y:S05]  /*2e340*/  BSYNC B1 ;  /* 0x0000000000017941 */ /* 0x000fea0003800000 */
.L_x_2695:
[----:B------:R-:W-:Y:S05]  /*2e350*/  BRA `(.L_x_2697) ;  /* 0xfffffde000987947 */ /* 0x000fea000383ffff */
.L_x_2431:
        /* <DEDUP_REMOVED lines=8> */
.L_x_2699:
[----:B------:R-:W-:Y:S05]  /*2e3e0*/  BSYNC B1 ;  /* 0x0000000000017941 */ /* 0x000fea0003800000 */
.L_x_2698:
[----:B------:R-:W-:Y:S05]  /*2e3f0*/  BRA `(.L_x_2700) ;  /* 0xfffffde000787947 */ /* 0x000fea000383ffff */
.L_x_2432:
        /* <DEDUP_REMOVED lines=8> */
.L_x_2702:
[----:B------:R-:W-:Y:S05]  /*2e480*/  BSYNC B1 ;  /* 0x0000000000017941 */ /* 0x000fea0003800000 */
.L_x_2701:
[----:B------:R-:W-:Y:S05]  /*2e490*/  BRA `(.L_x_2703) ;  /* 0xfffffde000587947 */ /* 0x000fea000383ffff */
.L_x_2433:
        /* <DEDUP_REMOVED lines=8> */
.L_x_2705:
[----:B------:R-:W-:Y:S05]  /*2e520*/  BSYNC B1 ;  /* 0x0000000000017941 */ /* 0x000fea0003800000 */
.L_x_2704:
[----:B------:R-:W-:Y:S05]  /*2e530*/  BRA `(.L_x_2706) ;  /* 0xfffffde000387947 */ /* 0x000fea000383ffff */
.L_x_2434:
        /* <DEDUP_REMOVED lines=8> */
.L_x_2708:
[----:B------:R-:W-:Y:S05]  /*2e5c0*/  BSYNC B1 ;  /* 0x0000000000017941 */ /* 0x000fea0003800000 */
.L_x_2707:
[----:B------:R-:W-:Y:S05]  /*2e5d0*/  BRA `(.L_x_2709) ;  /* 0xfffffde000187947 */ /* 0x000fea000383ffff */
.L_x_2435:
        /* <DEDUP_REMOVED lines=8> */
.L_x_2711:
[----:B------:R-:W-:Y:S05]  /*2e660*/  BSYNC B1 ;  /* 0x0000000000017941 */ /* 0x000fea0003800000 */
.L_x_2710:
[----:B------:R-:W-:Y:S05]  /*2e670*/  BRA `(.L_x_2712) ;  /* 0xfffffddc00f87947 */ /* 0x000fea000383ffff */
.L_x_2436:
        /* <DEDUP_REMOVED lines=8> */
.L_x_2714:
[----:B------:R-:W-:Y:S05]  /*2e700*/  BSYNC B1 ;  /* 0x0000000000017941 */ /* 0x000fea0003800000 */
.L_x_2713:
[----:B------:R-:W-:Y:S05]  /*2e710*/  BRA `(.L_x_2715) ;  /* 0xfffffddc00d87947 */ /* 0x000fea000383ffff */
.L_x_2437:
        /* <DEDUP_REMOVED lines=8> */
.L_x_2717:
[----:B------:R-:W-:Y:S05]  /*2e7a0*/  BSYNC B1 ;  /* 0x0000000000017941 */ /* 0x000fea0003800000 */
.L_x_2716:
[----:B------:R-:W-:Y:S05]  /*2e7b0*/  BRA `(.L_x_2718) ;  /* 0xfffffddc00bc7947 */ /* 0x000fea000383ffff */
.L_x_2438:
        /* <DEDUP_REMOVED lines=8> */
.L_x_2720:
[----:B------:R-:W-:Y:S05]  /*2e840*/  BSYNC B1 ;  /* 0x0000000000017941 */ /* 0x000fea0003800000 */
.L_x_2719:
[----:B------:R-:W-:Y:S05]  /*2e850*/  BRA `(.L_x_2721) ;  /* 0xfffffddc00a07947 */ /* 0x000fea000383ffff */
.L_x_2439:
        /* <DEDUP_REMOVED lines=8> */
.L_x_2723:
[----:B------:R-:W-:Y:S05]  /*2e8e0*/  BSYNC B1 ;  /* 0x0000000000017941 */ /* 0x000fea0003800000 */
.L_x_2722:
[----:B------:R-:W-:Y:S05]  /*2e8f0*/  BRA `(.L_x_2724) ;  /* 0xfffffddc00847947 */ /* 0x000fea000383ffff */
.L_x_2441:
[----:B0-----:R0:W1:Y:S02]  /*2e900*/  SYNCS.PHASECHK.TRANS64.TRYWAIT P4, [R16+URZ+0x38800], R3 ;  /* 0x03880003100075a7 */ /* 0x001064000808017f */
[----:B-1----:R-:W-:Y:S05]  /*2e910*/  @!P4 NANOSLEEP.SYNCS 0x989680 ;  /* 0x009896800000c95d */ /* 0x002fea0003900000 */
[----:B------:R-:W1:Y:S02]  /*2e920*/  @!P4 SYNCS.PHASECHK.TRANS64 P4, [R16+URZ+0x38800], R3 ;  /* 0x038800031000c5a7 */ /* 0x000e64000808007f */
[----:B-1----:R-:W-:Y:S05]  /*2e930*/  @!P4 BRA `(.L_x_2441) ;  /* 0xfffffffc00f0c947 */ /* 0x002fea000383ffff */
[----:B------:R-:W-:Y:S05]  /*2e940*/  BRA `(.L_x_2725) ;  /* 0xfffffddc00e47947 */ /* 0x000fea000383ffff */
.L_x_2481:
        /* <DEDUP_REMOVED lines=8> */
.L_x_2727:
[----:B------:R-:W-:Y:S05]  /*2e9d0*/  BSYNC B1 ;  /* 0x0000000000017941 */ /* 0x000fea0003800000 */
.L_x_2726:
[----:B------:R-:W-:Y:S05]  /*2e9e0*/  BRA `(.L_x_2728) ;  /* 0xfffffe1c00807947 */ /* 0x000fea000383ffff */
.L_x_2482:
[----:B------:R-:W-:Y:S01]  /*2e9f0*/  BSSY B1, `(.L_x_2729) ;  /* 0x0000008000017945 */ /* 0x000fe20003800000 */
[----:B------:R-:W-:Y:S01]  /*2ea00*/  IMAD.MOV.U32 R13, RZ, RZ, R8 ;  /* 0x000000ffff0d7224 */ /* 0x000fe200078e0008 */
[----:B------:R-:W-:Y:S01]  /*2ea10*/  MOV R12, RZ ;  /* 0x000000ff000c7202 */ /* 0x000fe20000000f00 */
[----:B------:R-:W-:Y:S01]  /*2ea20*/  IMAD.MOV.U32 R11, RZ, RZ, 0x181f ;  /* 0x0000181fff0b7424 */ /* 0x000fe200078e00ff */
[----:B------:R-:W-:-:S07]  /*2ea30*/  MOV R15, 0xffffffff ;  /* 0xffffffff000f7802 */ /* 0x000fce0000000f00 */
[----:B------:R-:W-:Y:S05]  /*2ea40*/  WARPSYNC.COLLECTIVE R15, `(.L_x_2730) ;  /* 0x000000000f087348 */ /* 0x000fea0003c00000 */
[----:B------:R0:W1:Y:S02]  /*2ea50*/  SHFL.IDX P6, R14, R13, R12, R11 ;  /* 0x0000000c0d0e7389 */ /* 0x00006400000c000b */
[----:B01----:R-:W-:Y:S01]  /*2ea60*/  ENDCOLLECTIVE ;  /* 0x000000000000791b */ /* 0x003fe20003800000 */
.L_x_2730:
[----:B------:R-:W-:Y:S05]  /*2ea70*/  BSYNC B1 ;  /* 0x0000000000017941 */ /* 0x000fea0003800000 */
.L_x_2729:
[----:B------:R-:W-:Y:S05]  /*2ea80*/  BRA `(.L_x_2731) ;  /* 0xfffffe1c00607947 */ /* 0x000fea000383ffff */
.L_x_2483:
        /* <DEDUP_REMOVED lines=8> */
.L_x_2733:
[----:B------:R-:W-:Y:S05]  /*2eb10*/  BSYNC B1 ;  /* 0x0000000000017941 */ /* 0x000fea0003800000 */
.L_x_2732:
[----:B------:R-:W-:Y:S05]  /*2eb20*/  BRA `(.L_x_2734) ;  /* 0xfffffe1c00407947 */ /* 0x000fea000383ffff */
.L_x_2484:
        /* <DEDUP_REMOVED lines=8> */
.L_x_2736:
[----:B------:R-:W-:Y:S05]  /*2ebb0*/  BSYNC B1 ;  /* 0x0000000000017941 */ /* 0x000fea0003800000 */
.L_x_2735:
[----:B------:R-:W-:Y:S05]  /*2ebc0*/  BRA `(.L_x_2737) ;  /* 0xfffffe1c00207947 */ /* 0x000fea000383ffff */
.L_x_2485:
[----:B------:R-:W-:Y:S01]  /*2ebd0*/  BSSY B1, `(.L_x_2738) ;  /* 0x0000008000017945 */ /* 0x000fe20003800000 */
[----:B------:R-:W-:Y:S01]  /*2ebe0*/  IMAD.MOV.U32 R13, RZ, RZ, R9 ;  /* 0x000000ffff0d7224 */ /* 0x000fe200078e0009 */
[----:B------:R-:W-:Y:S01]  /*2ebf0*/  MOV R12, 0x1 ;  /* 0x00000001000c7802 */ /* 0x000fe20000000f00 */
[----:B------:R-:W-:Y:S01]  /*2ec00*/  IMAD.MOV.U32 R11, RZ, RZ, 0x181f ;  /* 0x0000181fff0b7424 */ /* 0x000fe200078e00ff */
[----:B------:R-:W-:-:S07]  /*2ec10*/  MOV R15, 0xffffffff ;  /* 0xffffffff000f7802 */ /* 0x000fce0000000f00 */
[----:B------:R-:W-:Y:S05]  /*2ec20*/  WARPSYNC.COLLECTIVE R15, `(.L_x_2739) ;  /* 0x000000000f087348 */ /* 0x000fea0003c00000 */
[----:B------:R0:W1:Y:S02]  /*2ec30*/  SHFL.IDX P6, R14, R13, R12, R11 ;  /* 0x0000000c0d0e7389 */ /* 0x00006400000c000b */
[----:B01----:R-:W-:Y:S01]  /*2ec40*/  ENDCOLLECTIVE ;  /* 0x000000000000791b */ /* 0x003fe20003800000 */
.L_x_2739:
[----:B------:R-:W-:Y:S05]  /*2ec50*/  BSYNC B1 ;  /* 0x0000000000017941 */ /* 0x000fea0003800000 */
.L_x_2738:
[----:B------:R-:W-:Y:S05]  /*2ec60*/  BRA `(.L_x_2740) ;  /* 0xfffffe1c00007947 */ /* 0x000fea000383ffff */
.L_x_2486:
        /* <DEDUP_REMOVED lines=8> */
.L_x_2742:
[----:B------:R-:W-:Y:S05]  /*2ecf0*/  BSYNC B1 ;  /* 0x0000000000017941 */ /* 0x000fea0003800000 */
.L_x_2741:
[----:B------:R-:W-:Y:S05]  /*2ed00*/  BRA `(.L_x_2743) ;  /* 0xfffffe1800e07947 */ /* 0x000fea000383ffff */
.L_x_2487:
        /* <DEDUP_REMOVED lines=8> */
.L_x_2745:
[----:B------:R-:W-:Y:S05]  /*2ed90*/  BSYNC B1 ;  /* 0x0000000000017941 */ /* 0x000fea0003800000 */
.L_x_2744:
[----:B------:R-:W-:Y:S05]  /*2eda0*/  BRA `(.L_x_2746) ;  /* 0xfffffe1800c07947 */ /* 0x000fea000383ffff */
.L_x_2488:
        /* <DEDUP_REMOVED lines=8> */
.L_x_2748:
[----:B------:R-:W-:Y:S05]  /*2ee30*/  BSYNC B1 ;  /* 0x0000000000017941 */ /* 0x000fea0003800000 */
.L_x_2747:
[----:B------:R-:W-:Y:S05]  /*2ee40*/  BRA `(.L_x_2749) ;  /* 0xfffffe1800a07947 */ /* 0x000fea000383ffff */
.L_x_2489:
        /* <DEDUP_REMOVED lines=8> */
.L_x_2751:
[----:B------:R-:W-:Y:S05]  /*2eed0*/  BSYNC B1 ;  /* 0x0000000000017941 */ /* 0x000fea0003800000 */
.L_x_2750:
[----:B------:R-:W-:Y:S05]  /*2eee0*/  BRA `(.L_x_2752) ;  /* 0xfffffe1800807947 */ /* 0x000fea000383ffff */
.L_x_2490:
        /* <DEDUP_REMOVED lines=8> */
.L_x_2754:
[----:B------:R-:W-:Y:S05]  /*2ef70*/  BSYNC B1 ;  /* 0x0000000000017941 */ /* 0x000fea0003800000 */
.L_x_2753:
[----:B------:R-:W-:Y:S05]  /*2ef80*/  BRA `(.L_x_2755) ;  /* 0xfffffe1800607947 */ /* 0x000fea000383ffff */
.L_x_2491:
        /* <DEDUP_REMOVED lines=8> */
.L_x_2757:
[----:B------:R-:W-:Y:S05]  /*2f010*/  BSYNC B1 ;  /* 0x0000000000017941 */ /* 0x000fea0003800000 */
.L_x_2756:
[----:B------:R-:W-:Y:S05]  /*2f020*/  BRA `(.L_x_2758) ;  /* 0xfffffe1800407947 */ /* 0x000fea000383ffff */
.L_x_2492:
        /* <DEDUP_REMOVED lines=8> */
.L_x_2760:
[----:B------:R-:W-:Y:S05]  /*2f0b0*/  BSYNC B1 ;  /* 0x0000000000017941 */ /* 0x000fea0003800000 */
.L_x_2759:
[----:B------:R-:W-:Y:S05]  /*2f0c0*/  BRA `(.L_x_2761) ;  /* 0xfffffe1800207947 */ /* 0x000fea000383ffff */
.L_x_2493:
        /* <DEDUP_REMOVED lines=8> */
.L_x_2763:
[----:B------:R-:W-:Y:S05]  /*2f150*/  BSYNC B1 ;  /* 0x0000000000017941 */ /* 0x000fea0003800000 */
.L_x_2762:
[----:B------:R-:W-:Y:S05]  /*2f160*/  BRA `(.L_x_2764) ;  /* 0xfffffe1800007947 */ /* 0x000fea000383ffff */
.L_x_2494:
        /* <DEDUP_REMOVED lines=8> */
.L_x_2766:
[----:B------:R-:W-:Y:S05]  /*2f1f0*/  BSYNC B1 ;  /* 0x0000000000017941 */ /* 0x000fea0003800000 */
.L_x_2765:
[----:B------:R-:W-:Y:S05]  /*2f200*/  BRA `(.L_x_2767) ;  /* 0xfffffe1400e47947 */ /* 0x000fea000383ffff */
.L_x_2495:
        /* <DEDUP_REMOVED lines=8> */
.L_x_2769:
[----:B------:R-:W-:Y:S05]  /*2f290*/  BSYNC B1 ;  /* 0x0000000000017941 */ /* 0x000fea0003800000 */
.L_x_2768:
[----:B------:R-:W-:Y:S05]  /*2f2a0*/  BRA `(.L_x_2770) ;  /* 0xfffffe1400c87947 */ /* 0x000fea000383ffff */
.L_x_2496:
        /* <DEDUP_REMOVED lines=8> */
.L_x_2772:
[----:B------:R-:W-:Y:S05]  /*2f330*/  BSYNC B1 ;  /* 0x0000000000017941 */ /* 0x000fea0003800000 */
.L_x_2771:
[----:B------:R-:W-:Y:S05]  /*2f340*/  BRA `(.L_x_2773) ;  /* 0xfffffe1400b07947 */ /* 0x000fea000383ffff */
.L_x_2498:
[----:B0-----:R0:W1:Y:S02]  /*2f350*/  SYNCS.PHASECHK.TRANS64.TRYWAIT P4, [R16+URZ+0x38800], R9 ;  /* 0x03880009100075a7 */ /* 0x001064000808017f */
[----:B-1----:R-:W-:Y:S05]  /*2f360*/  @!P4 NANOSLEEP.SYNCS 0x989680 ;  /* 0x009896800000c95d */ /* 0x002fea0003900000 */
[----:B------:R-:W1:Y:S02]  /*2f370*/  @!P4 SYNCS.PHASECHK.TRANS64 P4, [R16+URZ+0x38800], R9 ;  /* 0x038800091000c5a7 */ /* 0x000e64000808007f */
[----:B-1----:R-:W-:Y:S05]  /*2f380*/  @!P4 BRA `(.L_x_2498) ;  /* 0xfffffffc00f0c947 */ /* 0x002fea000383ffff */
[----:B------:R-:W-:Y:S05]  /*2f390*/  BRA `(.L_x_2774) ;  /* 0xfffffe1800147947 */ /* 0x000fea000383ffff */
.L_x_2516:
[----:B-1----:R1:W2:Y:S02]  /*2f3a0*/  SYNCS.PHASECHK.TRANS64.TRYWAIT P2, [R0+URZ+0x38830], R3 ;  /* 0x03883003000075a7 */ /* 0x0022a4000804017f */
[----:B--2---:R-:W-:Y:S05]  /*2f3b0*/  @!P2 NANOSLEEP.SYNCS 0x989680 ;  /* 0x009896800000a95d */ /* 0x004fea0003900000 */
[----:B------:R-:W2:Y:S02]  /*2f3c0*/  @!P2 SYNCS.PHASECHK.TRANS64 P2, [R0+URZ+0x38830], R3 ;  /* 0x038830030000a5a7 */ /* 0x000ea4000804007f */
[----:B--2---:R-:W-:Y:S05]  /*2f3d0*/  @!P2 BRA `(.L_x_2516) ;  /* 0xfffffffc00f0a947 */ /* 0x004fea000383ffff */
[----:B------:R-:W-:Y:S05]  /*2f3e0*/  BRA `(.L_x_2515) ;  /* 0xfffffe4c00947947 */ /* 0x000fea000383ffff */
.L_x_2523:
[----:B-1----:R1:W2:Y:S02]  /*2f3f0*/  SYNCS.PHASECHK.TRANS64.TRYWAIT P2, [R11+URZ+0x38830], R12 ;  /* 0x0388300c0b0075a7 */ /* 0x0022a4000804017f */
[----:B--2---:R-:W-:Y:S05]  /*2f400*/  @!P2 NANOSLEEP.SYNCS 0x989680 ;  /* 0x009896800000a95d */ /* 0x004fea0003900000 */
[----:B------:R-:W2:Y:S02]  /*2f410*/  @!P2 SYNCS.PHASECHK.TRANS64 P2, [R11+URZ+0x38830], R12 ;  /* 0x0388300c0b00a5a7 */ /* 0x000ea4000804007f */
[----:B--2---:R-:W-:Y:S05]  /*2f420*/  @!P2 BRA `(.L_x_2523) ;  /* 0xfffffffc00f0a947 */ /* 0x004fea000383ffff */
[----:B------:R-:W-:Y:S05]  /*2f430*/  BRA `(.L_x_2522) ;  /* 0xfffffea000d47947 */ /* 0x000fea000383ffff */
.L_x_2528:
[----:B-1----:R1:W2:Y:S02]  /*2f440*/  SYNCS.PHASECHK.TRANS64.TRYWAIT P2, [R9+URZ+0x38850], R0 ;  /* 0x03885000090075a7 */ /* 0x0022a4000804017f */
[----:B--2---:R-:W-:Y:S05]  /*2f450*/  @!P2 NANOSLEEP.SYNCS 0x989680 ;  /* 0x009896800000a95d */ /* 0x004fea0003900000 */
[----:B------:R-:W2:Y:S02]  /*2f460*/  @!P2 SYNCS.PHASECHK.TRANS64 P2, [R9+URZ+0x38850], R0 ;  /* 0x038850000900a5a7 */ /* 0x000ea4000804007f */
[----:B--2---:R-:W-:Y:S05]  /*2f470*/  @!P2 BRA `(.L_x_2528) ;  /* 0xfffffffc00f0a947 */ /* 0x004fea000383ffff */
[----:B------:R-:W-:Y:S05]  /*2f480*/  BRA `(.L_x_2527) ;  /* 0xfffffed8009c7947 */ /* 0x000fea000383ffff */
.L_x_2536:
[----:B-1----:R1:W2:Y:S02]  /*2f490*/  SYNCS.PHASECHK.TRANS64.TRYWAIT P2, [R3+URZ+0x38830], R12 ;  /* 0x0388300c030075a7 */ /* 0x0022a4000804017f */
[----:B--2---:R-:W-:Y:S05]  /*2f4a0*/  @!P2 NANOSLEEP.SYNCS 0x989680 ;  /* 0x009896800000a95d */ /* 0x004fea0003900000 */
[----:B------:R-:W2:Y:S02]  /*2f4b0*/  @!P2 SYNCS.PHASECHK.TRANS64 P2, [R3+URZ+0x38830], R12 ;  /* 0x0388300c0300a5a7 */ /* 0x000ea4000804007f */
[----:B--2---:R-:W-:Y:S05]  /*2f4c0*/  @!P2 BRA `(.L_x_2536) ;  /* 0xfffffffc00f0a947 */ /* 0x004fea000383ffff */
[----:B------:R-:W-:Y:S05]  /*2f4d0*/  BRA `(.L_x_2535) ;  /* 0xfffffef400a07947 */ /* 0x000fea000383ffff */
.L_x_2541:
[----:B-1----:R1:W2:Y:S02]  /*2f4e0*/  SYNCS.PHASECHK.TRANS64.TRYWAIT P2, [R9+URZ+0x38850], R0 ;  /* 0x03885000090075a7 */ /* 0x0022a4000804017f */
[----:B--2---:R-:W-:Y:S05]  /*2f4f0*/  @!P2 NANOSLEEP.SYNCS 0x989680 ;  /* 0x009896800000a95d */ /* 0x004fea0003900000 */
[----:B------:R-:W2:Y:S02]  /*2f500*/  @!P2 SYNCS.PHASECHK.TRANS64 P2, [R9+URZ+0x38850], R0 ;  /* 0x038850000900a5a7 */ /* 0x000ea4000804007f */
[----:B--2---:R-:W-:Y:S05]  /*2f510*/  @!P2 BRA `(.L_x_2541) ;  /* 0xfffffffc00f0a947 */ /* 0x004fea000383ffff */
[----:B------:R-:W-:Y:S05]  /*2f520*/  BRA `(.L_x_2540) ;  /* 0xffffff2c00687947 */ /* 0x000fea000383ffff */
.L_x_2547:
[----:B-1----:R1:W2:Y:S02]  /*2f530*/  SYNCS.PHASECHK.TRANS64.TRYWAIT P0, [R0+URZ+0x38850], R7 ;  /* 0x03885007000075a7 */ /* 0x0022a4000800017f */
[----:B--2---:R-:W-:Y:S05]  /*2f540*/  @!P0 NANOSLEEP.SYNCS 0x989680 ;  /* 0x009896800000895d */ /* 0x004fea0003900000 */
[----:B------:R-:W2:Y:S02]  /*2f550*/  @!P0 SYNCS.PHASECHK.TRANS64 P0, [R0+URZ+0x38850], R7 ;  /* 0x03885007000085a7 */ /* 0x000ea4000800007f */
[----:B--2---:R-:W-:Y:S05]  /*2f560*/  @!P0 BRA `(.L_x_2547) ;  /* 0xfffffffc00f08947 */ /* 0x004fea000383ffff */
[----:B------:R-:W-:Y:S05]  /*2f570*/  BRA `(.L_x_2546) ;  /* 0xffffff4800cc7947 */ /* 0x000fea000383ffff */
.L_x_2581:
        /* <DEDUP_REMOVED lines=11> */
.L_x_2776:
[----:B------:R-:W-:Y:S05]  /*2f630*/  BSYNC B1 ;  /* 0x0000000000017941 */ /* 0x000fea0003800000 */
.L_x_2775:
[----:B------:R-:W-:Y:S05]  /*2f640*/  BRA `(.L_x_2777) ;  /* 0xffffff9400107947 */ /* 0x000fea000383ffff */
.L_x_2582:
[----:B------:R-:W-:Y:S01]  /*2f650*/  BSSY B1, `(.L_x_2778) ;  /* 0x0000006000017945 */ /* 0x000fe20003800000 */
[----:B------:R-:W-:-:S07]  /*2f660*/  IMAD.MOV.U32 R15, RZ, RZ, -0x1 ;  /* 0xffffffffff0f7424 */ /* 0x000fce00078e00ff */
[----:B------:R-:W-:Y:S05]  /*2f670*/  WARPSYNC.COLLECTIVE R15, `(.L_x_2779) ;  /* 0x000000000f0c7348 */ /* 0x000fea0003c00000 */
[----:B------:R-:W-:Y:S02]  /*2f680*/  ELECT P6, UR62, PT ;  /* 0x00000000003e782f */ /* 0x000fe400038c0000 */
[----:B------:R-:W-:Y:S01]  /*2f690*/  MOV R14, UR62 ;  /* 0x0000003e000e7c02 */ /* 0x000fe20008000f00 */
[----:B------:R-:W-:Y:S10]  /*2f6a0*/  ENDCOLLECTIVE ;  /* 0x000000000000791b */ /* 0x000ff40003800000 */
.L_x_2779:
[----:B------:R-:W-:Y:S05]  /*2f6b0*/  BSYNC B1 ;  /* 0x0000000000017941 */ /* 0x000fea0003800000 */
.L_x_2778:
[----:B------:R-:W-:Y:S05]  /*2f6c0*/  BRA `(.L_x_2780) ;  /* 0xffffff9000fc7947 */ /* 0x000fea000383ffff */
.L_x_2584:
[----:B0-----:R0:W1:Y:S02]  /*2f6d0*/  SYNCS.PHASECHK.TRANS64.TRYWAIT P0, [R9+URZ+0x38820], R5 ;  /* 0x03882005090075a7 */ /* 0x001064000800017f */
[----:B-1----:R-:W-:Y:S05]  /*2f6e0*/  @!P0 NANOSLEEP.SYNCS 0x989680 ;  /* 0x009896800000895d */ /* 0x002fea0003900000 */
[----:B------:R-:W1:Y:S02]  /*2f6f0*/  @!P0 SYNCS.PHASECHK.TRANS64 P0, [R9+URZ+0x38820], R5 ;  /* 0x03882005090085a7 */ /* 0x000e64000800007f */
[----:B-1----:R-:W-:Y:S05]  /*2f700*/  @!P0 BRA `(.L_x_2584) ;  /* 0xfffffffc00f08947 */ /* 0x002fea000383ffff */
[----:B------:R-:W-:Y:S05]  /*2f710*/  BRA `(.L_x_2781) ;  /* 0xffffff9400187947 */ /* 0x000fea000383ffff */
.L_x_2587:
[----:B0-----:R0:W1:Y:S02]  /*2f720*/  SYNCS.PHASECHK.TRANS64.TRYWAIT P0, [R5+URZ+0x388a0], R8 ;  /* 0x0388a008050075a7 */ /* 0x001064000800017f */
[----:B-1----:R-:W-:Y:S05]  /*2f730*/  @!P0 NANOSLEEP.SYNCS 0x989680 ;  /* 0x009896800000895d */ /* 0x002fea0003900000 */
[----:B------:R-:W1:Y:S02]  /*2f740*/  @!P0 SYNCS.PHASECHK.TRANS64 P0, [R5+URZ+0x388a0], R8 ;  /* 0x0388a008050085a7 */ /* 0x000e64000800007f */
[----:B-1----:R-:W-:Y:S05]  /*2f750*/  @!P0 BRA `(.L_x_2587) ;  /* 0xfffffffc00f08947 */ /* 0x002fea000383ffff */
[----:B------:R-:W-:Y:S05]  /*2f760*/  BRA `(.L_x_2782) ;  /* 0xffffff9400287947 */ /* 0x000fea000383ffff */
.L_x_2589:
[----:B-1----:R1:W2:Y:S02]  /*2f770*/  SYNCS.PHASECHK.TRANS64.TRYWAIT P0, [R5+URZ+0x388c0], R8 ;  /* 0x0388c008050075a7 */ /* 0x0022a4000800017f */
[----:B--2---:R-:W-:Y:S05]  /*2f780*/  @!P0 NANOSLEEP.SYNCS 0x989680 ;  /* 0x009896800000895d */ /* 0x004fea0003900000 */
[----:B------:R-:W2:Y:S02]  /*2f790*/  @!P0 SYNCS.PHASECHK.TRANS64 P0, [R5+URZ+0x388c0], R8 ;  /* 0x0388c008050085a7 */ /* 0x000ea4000800007f */
[----:B--2---:R-:W-:Y:S05]  /*2f7a0*/  @!P0 BRA `(.L_x_2589) ;  /* 0xfffffffc00f08947 */ /* 0x004fea000383ffff */
[----:B------:R-:W-:Y:S05]  /*2f7b0*/  BRA `(.L_x_2783) ;  /* 0xffffff9400c87947 */ /* 0x000fea000383ffff */
.L_x_2593:
[----:B0-----:R0:W1:Y:S02]  /*2f7c0*/  SYNCS.PHASECHK.TRANS64.TRYWAIT P0, [R6+URZ+0x388a0], R7 ;  /* 0x0388a007060075a7 */ /* 0x001064000800017f */
[----:B-1----:R-:W-:Y:S05]  /*2f7d0*/  @!P0 NANOSLEEP.SYNCS 0x989680 ;  /* 0x009896800000895d */ /* 0x002fea0003900000 */
[----:B------:R-:W1:Y:S02]  /*2f7e0*/  @!P0 SYNCS.PHASECHK.TRANS64 P0, [R6+URZ+0x388a0], R7 ;  /* 0x0388a007060085a7 */ /* 0x000e64000800007f */
[----:B-1----:R-:W-:Y:S05]  /*2f7f0*/  @!P0 BRA `(.L_x_2593) ;  /* 0xfffffffc00f08947 */ /* 0x002fea000383ffff */
[----:B------:R-:W-:Y:S05]  /*2f800*/  BRA `(.L_x_2784) ;  /* 0xffffff9800b07947 */ /* 0x000fea000383ffff */
.L_x_2595:
[----:B-1----:R1:W2:Y:S02]  /*2f810*/  SYNCS.PHASECHK.TRANS64.TRYWAIT P1, [R6+URZ+0x388c0], R7 ;  /* 0x0388c007060075a7 */ /* 0x0022a4000802017f */
[----:B--2---:R-:W-:Y:S05]  /*2f820*/  @!P1 NANOSLEEP.SYNCS 0x989680 ;  /* 0x009896800000995d */ /* 0x004fea0003900000 */
[----:B------:R-:W2:Y:S02]  /*2f830*/  @!P1 SYNCS.PHASECHK.TRANS64 P1, [R6+URZ+0x388c0], R7 ;  /* 0x0388c007060095a7 */ /* 0x000ea4000802007f */
[----:B--2---:R-:W-:Y:S05]  /*2f840*/  @!P1 BRA `(.L_x_2595) ;  /* 0xfffffffc00f09947 */ /* 0x004fea000383ffff */
[----:B------:R-:W-:Y:S05]  /*2f850*/  BRA `(.L_x_2785) ;  /* 0xffffff9c00487947 */ /* 0x000fea000383ffff */
.L_x_2608:
[----:B------:R-:W0:Y:S01]  /*2f860*/  S2R R7, SR_TID.X ;  /* 0x0000000000077919 */ /* 0x000e220000002100 */
[----:B------:R-:W-:Y:S01]  /*2f870*/  BSSY B0, `(.L_x_2786) ;  /* 0x000000a000007945 */ /* 0x000fe20003800000 */
[----:B------:R-:W-:Y:S01]  /*2f880*/  IMAD.MOV.U32 R12, RZ, RZ, RZ ;  /* 0x000000ffff0c7224 */ /* 0x000fe200078e00ff */
[----:B------:R-:W-:Y:S01]  /*2f890*/  MOV R11, 0x1f ;  /* 0x0000001f000b7802 */ /* 0x000fe20000000f00 */
[----:B------:R-:W-:Y:S01]  /*2f8a0*/  IMAD.MOV.U32 R15, RZ, RZ, -0x1 ;  /* 0xffffffffff0f7424 */ /* 0x000fe200078e00ff */
[----:B0-----:R-:W-:-:S04]  /*2f8b0*/  SHF.R.U32.HI R7, RZ, 0x5, R7 ;  /* 0x00000005ff077819 */ /* 0x001fc80000011607 */
[----:B------:R-:W-:-:S04]  /*2f8c0*/  LOP3.LUT R7, R7, 0x3, RZ, 0xc0, !PT ;  /* 0x0000000307077812 */ /* 0x000fc800078ec0ff */
[----:B------:R-:W-:-:S07]  /*2f8d0*/  MOV R13, R7 ;  /* 0x00000007000d7202 */ /* 0x000fce0000000f00 */
[----:B------:R-:W-:Y:S05]  /*2f8e0*/  WARPSYNC.COLLECTIVE R15, `(.L_x_2787) ;  /* 0x000000000f087348 */ /* 0x000fea0003c00000 */
[----:B------:R0:W1:Y:S02]  /*2f8f0*/  SHFL.IDX P6, R14, R13, R12, R11 ;  /* 0x0000000c0d0e7389 */ /* 0x00006400000c000b */
[----:B01----:R-:W-:Y:S01]  /*2f900*/  ENDCOLLECTIVE ;  /* 0x000000000000791b */ /* 0x003fe20003800000 */
.L_x_2787:
[----:B------:R-:W-:Y:S05]  /*2f910*/  BSYNC B0 ;  /* 0x0000000000007941 */ /* 0x000fea0003800000 */
.L_x_2786:
[----:B------:R-:W-:Y:S05]  /*2f920*/  BRA `(.L_x_2788) ;  /* 0xffffffa800a87947 */ /* 0x000fea000383ffff */
.L_x_2609:
[----:B------:R-:W-:Y:S01]  /*2f930*/  BSSY B0, `(.L_x_2789) ;  /* 0x0000006000007945 */ /* 0x000fe20003800000 */
[----:B------:R-:W-:-:S07]  /*2f940*/  MOV R15, 0xffffffff ;  /* 0xffffffff000f7802 */ /* 0x000fce0000000f00 */
[----:B------:R-:W-:Y:S05]  /*2f950*/  WARPSYNC.COLLECTIVE R15, `(.L_x_2790) ;  /* 0x000000000f0c7348 */ /* 0x000fea0003c00000 */
[----:B------:R-:W-:Y:S02]  /*2f960*/  ELECT P6, UR62, PT ;  /* 0x00000000003e782f */ /* 0x000fe400038c0000 */
[----:B------:R-:W-:Y:S01]  /*2f970*/  MOV R14, UR62 ;  /* 0x0000003e000e7c02 */ /* 0x000fe20008000f00 */
[----:B------:R-:W-:Y:S10]  /*2f980*/  ENDCOLLECTIVE ;  /* 0x000000000000791b */ /* 0x000ff40003800000 */
.L_x_2790:
[----:B------:R-:W-:Y:S05]  /*2f990*/  BSYNC B0 ;  /* 0x0000000000007941 */ /* 0x000fea0003800000 */
.L_x_2789:
[----:B------:R-:W-:Y:S05]  /*2f9a0*/  BRA `(.L_x_2791) ;  /* 0xffffffa800987947 */ /* 0x000fea000383ffff */
.L_x_2612:
[----:B0-----:R0:W1:Y:S02]  /*2f9b0*/  SYNCS.PHASECHK.TRANS64.TRYWAIT P0, [R7+URZ+0x38840], R10 ;  /* 0x0388400a070075a7 */ /* 0x001064000800017f */
[----:B-1----:R-:W-:Y:S05]  /*2f9c0*/  @!P0 NANOSLEEP.SYNCS 0x989680 ;  /* 0x009896800000895d */ /* 0x002fea0003900000 */
[----:B------:R-:W1:Y:S02]  /*2f9d0*/  @!P0 SYNCS.PHASECHK.TRANS64 P0, [R7+URZ+0x38840], R10 ;  /* 0x0388400a070085a7 */ /* 0x000e64000800007f */
[----:B-1----:R-:W-:Y:S05]  /*2f9e0*/  @!P0 BRA `(.L_x_2612) ;  /* 0xfffffffc00f08947 */ /* 0x002fea000383ffff */
[----:B------:R-:W-:Y:S05]  /*2f9f0*/  BRA `(.L_x_2792) ;  /* 0xffffffa800fc7947 */ /* 0x000fea000383ffff */
.L_x_2615:
        /* <DEDUP_REMOVED lines=8> */
.L_x_2623:
[----:B0-----:R0:W1:Y:S02]  /*2fa80*/  SYNCS.PHASECHK.TRANS64.TRYWAIT P0, [R7+URZ+0x38840], R8 ;  /* 0x03884008070075a7 */ /* 0x001064000800017f */
[----:B-1----:R-:W-:Y:S05]  /*2fa90*/  @!P0 NANOSLEEP.SYNCS 0x989680 ;  /* 0x009896800000895d */ /* 0x002fea0003900000 */
[----:B------:R-:W1:Y:S02]  /*2faa0*/  @!P0 SYNCS.PHASECHK.TRANS64 P0, [R7+URZ+0x38840], R8 ;  /* 0x03884008070085a7 */ /* 0x000e64000800007f */
[----:B-1----:R-:W-:Y:S05]  /*2fab0*/  @!P0 BRA `(.L_x_2623) ;  /* 0xfffffffc00f08947 */ /* 0x002fea000383ffff */
[----:B------:R-:W-:Y:S05]  /*2fac0*/  BRA `(.L_x_2794) ;  /* 0xffffffb400287947 */ /* 0x000fea000383ffff */
.L_x_2625:
[----:B0-----:R0:W1:Y:S02]  /*2fad0*/  SYNCS.PHASECHK.TRANS64.TRYWAIT P0, [R8+URZ+0x60], R7 ;  /* 0x00006007080075a7 */ /* 0x001064000800017f */
[----:B-1----:R-:W-:Y:S05]  /*2fae0*/  @!P0 NANOSLEEP.SYNCS 0x989680 ;  /* 0x009896800000895d */ /* 0x002fea0003900000 */
[----:B------:R-:W1:Y:S02]  /*2faf0*/  @!P0 SYNCS.PHASECHK.TRANS64 P0, [R8+URZ+0x60], R7 ;  /* 0x00006007080085a7 */ /* 0x000e64000800007f */
[----:B-1----:R-:W-:Y:S05]  /*2fb00*/  @!P0 BRA `(.L_x_2625) ;  /* 0xfffffffc00f08947 */ /* 0x002fea000383ffff */
[----:B------:R-:W-:Y:S05]  /*2fb10*/  BRA `(.L_x_2795) ;  /* 0xffffffb400e87947 */ /* 0x000fea000383ffff */
.L_x_2630:
[----:B-1----:R1:W2:Y:S02]  /*2fb20*/  SYNCS.PHASECHK.TRANS64.TRYWAIT P0, [R2+URZ+0x38840], R3 ;  /* 0x03884003020075a7 */ /* 0x0022a4000800017f */
[----:B--2---:R-:W-:Y:S05]  /*2fb30*/  @!P0 NANOSLEEP.SYNCS 0x989680 ;  /* 0x009896800000895d */ /* 0x004fea0003900000 */
[----:B------:R-:W2:Y:S02]  /*2fb40*/  @!P0 SYNCS.PHASECHK.TRANS64 P0, [R2+URZ+0x38840], R3 ;  /* 0x03884003020085a7 */ /* 0x000ea4000800007f */
[----:B--2---:R-:W-:Y:S05]  /*2fb50*/  @!P0 BRA `(.L_x_2630) ;  /* 0xfffffffc00f08947 */ /* 0x004fea000383ffff */
[----:B------:R-:W-:Y:S05]  /*2fb60*/  BRA `(.L_x_2796) ;  /* 0xffffffbc006c7947 */ /* 0x000fea000383ffff */
.L_x_2632:
[----:B0-----:R0:W1:Y:S02]  /*2fb70*/  SYNCS.PHASECHK.TRANS64.TRYWAIT P1, [R3+URZ+0x60], R2 ;  /* 0x00006002030075a7 */ /* 0x001064000802017f */
[----:B-1----:R-:W-:Y:S05]  /*2fb80*/  @!P1 NANOSLEEP.SYNCS 0x989680 ;  /* 0x009896800000995d */ /* 0x002fea0003900000 */
[----:B------:R-:W1:Y:S02]  /*2fb90*/  @!P1 SYNCS.PHASECHK.TRANS64 P1, [R3+URZ+0x60], R2 ;  /* 0x00006002030095a7 */ /* 0x000e64000802007f */
[----:B-1----:R-:W-:Y:S05]  /*2fba0*/  @!P1 BRA `(.L_x_2632) ;  /* 0xfffffffc00f09947 */ /* 0x002fea000383ffff */
[----:B------:R-:W-:Y:S05]  /*2fbb0*/  BRA `(.L_x_2797) ;  /* 0xffffffc0002c7947 */ /* 0x000fea000383ffff */
.L_x_2637:
[----:B--2---:R2:W3:Y:S02]  /*2fbc0*/  SYNCS.PHASECHK.TRANS64.TRYWAIT P0, [R2+URZ+0x38840], R3 ;  /* 0x03884003020075a7 */ /* 0x0044e4000800017f */
[----:B---3--:R-:W-:Y:S05]  /*2fbd0*/  @!P0 NANOSLEEP.SYNCS 0x989680 ;  /* 0x009896800000895d */ /* 0x008fea0003900000 */
[----:B------:R-:W3:Y:S02]  /*2fbe0*/  @!P0 SYNCS.PHASECHK.TRANS64 P0, [R2+URZ+0x38840], R3 ;  /* 0x03884003020085a7 */ /* 0x000ee4000800007f */
[----:B---3--:R-:W-:Y:S05]  /*2fbf0*/  @!P0 BRA `(.L_x_2637) ;  /* 0xfffffffc00f08947 */ /* 0x008fea000383ffff */
[----:B------:R-:W-:Y:S05]  /*2fc00*/  BRA `(.L_x_2798) ;  /* 0xffffffc400707947 */ /* 0x000fea000383ffff */
.L_x_2639:
[----:B0-----:R0:W1:Y:S02]  /*2fc10*/  SYNCS.PHASECHK.TRANS64.TRYWAIT P1, [R2+URZ+0x60], R9 ;  /* 0x00006009020075a7 */ /* 0x001064000802017f */
[----:B-1----:R-:W-:Y:S05]  /*2fc20*/  @!P1 NANOSLEEP.SYNCS 0x989680 ;  /* 0x009896800000995d */ /* 0x002fea0003900000 */
[----:B------:R-:W1:Y:S02]  /*2fc30*/  @!P1 SYNCS.PHASECHK.TRANS64 P1, [R2+URZ+0x60], R9 ;  /* 0x00006009020095a7 */ /* 0x000e64000802007f */
[----:B-1----:R-:W-:Y:S05]  /*2fc40*/  @!P1 BRA `(.L_x_2639) ;  /* 0xfffffffc00f09947 */ /* 0x002fea000383ffff */
[----:B------:R-:W-:Y:S05]  /*2fc50*/  BRA `(.L_x_2799) ;  /* 0xffffffc800307947 */ /* 0x000fea000383ffff */
.L_x_2646:
[----:B-1----:R1:W2:Y:S02]  /*2fc60*/  SYNCS.PHASECHK.TRANS64.TRYWAIT P0, [R3+URZ+0x38860], R0 ;  /* 0x03886000030075a7 */ /* 0x0022a4000800017f */
[----:B--2---:R-:W-:Y:S05]  /*2fc70*/  @!P0 NANOSLEEP.SYNCS 0x989680 ;  /* 0x009896800000895d */ /* 0x004fea0003900000 */
[----:B------:R-:W2:Y:S02]  /*2fc80*/  @!P0 SYNCS.PHASECHK.TRANS64 P0, [R3+URZ+0x38860], R0 ;  /* 0x03886000030085a7 */ /* 0x000ea4000800007f */
[----:B--2---:R-:W-:Y:S05]  /*2fc90*/  @!P0 BRA `(.L_x_2646) ;  /* 0xfffffffc00f08947 */ /* 0x004fea000383ffff */
[----:B------:R-:W-:Y:S05]  /*2fca0*/  BRA `(.L_x_2800) ;  /* 0xffffffcc005c7947 */ /* 0x000fea000383ffff */
.L_x_2648:
[----:B------:R-:W-:Y:S01]  /*2fcb0*/  BSSY B0, `(.L_x_2801) ;  /* 0x0000008000007945 */ /* 0x000fe20003800000 */
[----:B------:R-:W-:Y:S01]  /*2fcc0*/  IMAD.MOV.U32 R13, RZ, RZ, R16 ;  /* 0x000000ffff0d7224 */ /* 0x000fe200078e0010 */
[----:B------:R-:W-:Y:S01]  /*2fcd0*/  MOV R12, RZ ;  /* 0x000000ff000c7202 */ /* 0x000fe20000000f00 */
[----:B------:R-:W-:Y:S01]  /*2fce0*/  IMAD.MOV.U32 R11, RZ, RZ, 0x1f ;  /* 0x0000001fff0b7424 */ /* 0x000fe200078e00ff */
[----:B0-----:R-:W-:-:S07]  /*2fcf0*/  MOV R15, 0xffffffff ;  /* 0xffffffff000f7802 */ /* 0x001fce0000000f00 */
[----:B-1----:R-:W-:Y:S05]  /*2fd00*/  WARPSYNC.COLLECTIVE R15, `(.L_x_2802) ;  /* 0x000000000f087348 */ /* 0x002fea0003c00000 */
[----:B------:R0:W2:Y:S02]  /*2fd10*/  SHFL.IDX P6, R14, R13, R12, R11 ;  /* 0x0000000c0d0e7389 */ /* 0x0000a400000c000b */
[----:B012---:R-:W-:Y:S01]  /*2fd20*/  ENDCOLLECTIVE ;  /* 0x000000000000791b */ /* 0x007fe20003800000 */
.L_x_2802:
[----:B------:R-:W-:Y:S05]  /*2fd30*/  BSYNC B0 ;  /* 0x0000000000007941 */ /* 0x000fea0003800000 */
.L_x_2801:
[----:B------:R-:W-:Y:S01]  /*2fd40*/  MOV R13, R16 ;  /* 0x00000010000d7202 */ /* 0x000fe20000000f00 */
[----:B------:R-:W-:Y:S01]  /*2fd50*/  IMAD.MOV.U32 R12, RZ, RZ, 0x1 ;  /* 0x00000001ff0c7424 */ /* 0x000fe200078e00ff */
[----:B------:R-:W-:Y:S01]  /*2fd60*/  MOV R11, 0x1f ;  /* 0x0000001f000b7802 */ /* 0x000fe20000000f00 */
[----:B------:R-:W-:Y:S02]  /*2fd70*/  IMAD.MOV.U32 R15, RZ, RZ, -0x1 ;  /* 0xffffffffff0f7424 */ /* 0x000fe400078e00ff */
[----:B------:R-:W-:-:S07]  /*2fd80*/  IMAD.MOV.U32 R4, RZ, RZ, R14 ;  /* 0x000000ffff047224 */ /* 0x000fce00078e000e */
[----:B------:R-:W-:Y:S05]  /*2fd90*/  WARPSYNC.COLLECTIVE R15, `(.L_x_2803) ;  /* 0x000000000f087348 */ /* 0x000fea0003c00000 */
[----:B------:R0:W1:Y:S02]  /*2fda0*/  SHFL.IDX P6, R14, R13, R12, R11 ;  /* 0x0000000c0d0e7389 */ /* 0x00006400000c000b */
[----:B01----:R-:W-:Y:S01]  /*2fdb0*/  ENDCOLLECTIVE ;  /* 0x000000000000791b */ /* 0x003fe20003800000 */
.L_x_2803:
[----:B------:R-:W-:Y:S01]  /*2fdc0*/  MOV R16, R14 ;  /* 0x0000000e00107202 */ /* 0x000fe20000000f00 */
[----:B------:R-:W-:Y:S06]  /*2fdd0*/  BRA `(.L_x_2804) ;  /* 0xffffffd0000c7947 */ /* 0x000fec000383ffff */
.L_x_2651:
[----:B------:R-:W-:Y:S01]  /*2fde0*/  BSSY B0, `(.L_x_2805) ;  /* 0x0000008000007945 */ /* 0x000fe20003800000 */
[----:B-----5:R-:W-:Y:S01]  /*2fdf0*/  IMAD.MOV.U32 R13, RZ, RZ, R3 ;  /* 0x000000ffff0d7224 */ /* 0x020fe200078e0003 */
[----:B------:R-:W-:Y:S01]  /*2fe00*/  MOV R12, 0x1 ;  /* 0x00000001000c7802 */ /* 0x000fe20000000f00 */
[----:B------:R-:W-:Y:S01]  /*2fe10*/  IMAD.MOV.U32 R11, RZ, RZ, RZ ;  /* 0x000000ffff0b7224 */ /* 0x000fe200078e00ff */
[----:B------:R-:W-:-:S07]  /*2fe20*/  MOV R15, 0xffffffff ;  /* 0xffffffff000f7802 */ /* 0x000fce0000000f00 */
[----:B0-234-:R-:W-:Y:S05]  /*2fe30*/  WARPSYNC.COLLECTIVE R15, `(.L_x_2806) ;  /* 0x000000000f087348 */ /* 0x01dfea0003c00000 */
[----:B------:R1:W0:Y:S02]  /*2fe40*/  SHFL.UP P6, R14, R13, R12, R11 ;  /* 0x0400000c0d0e7389 */ /* 0x00022400000c000b */
[----:B01234-:R-:W-:Y:S01]  /*2fe50*/  ENDCOLLECTIVE ;  /* 0x000000000000791b */ /* 0x01ffe20003800000 */
.L_x_2806:
[----:B------:R-:W-:Y:S05]  /*2fe60*/  BSYNC B0 ;  /* 0x0000000000007941 */ /* 0x000fea0003800000 */
.L_x_2805:
        /* <DEDUP_REMOVED lines=10> */
.L_x_2807:
        /* <DEDUP_REMOVED lines=8> */
.L_x_2808:
        /* <DEDUP_REMOVED lines=8> */
.L_x_2809:
        /* <DEDUP_REMOVED lines=8> */
.L_x_2810:
        /* <DEDUP_REMOVED lines=8> */
.L_x_2811:
[----:B------:R-:W-:Y:S05]  /*30110*/  BRA `(.L_x_2812) ;  /* 0xffffffcc00d07947 */ /* 0x000fea000383ffff */
.L_x_2656:
[----:B------:R-:W-:Y:S01]  /*30120*/  BSSY B0, `(.L_x_2813) ;  /* 0x0000008000007945 */ /* 0x000fe20003800000 */
[----:B-----5:R-:W-:Y:S01]  /*30130*/  MOV R13, R3 ;  /* 0x00000003000d7202 */ /* 0x020fe20000000f00 */
[----:B------:R-:W-:Y:S01]  /*30140*/  IMAD.MOV.U32 R12, RZ, RZ, 0x1 ;  /* 0x00000001ff0c7424 */ /* 0x000fe200078e00ff */
[----:B------:R-:W-:Y:S01]  /*30150*/  MOV R11, RZ ;  /* 0x000000ff000b7202 */ /* 0x000fe20000000f00 */
[----:B------:R-:W-:-:S07]  /*30160*/  IMAD.MOV.U32 R15, RZ, RZ, -0x1 ;  /* 0xffffffffff0f7424 */ /* 0x000fce00078e00ff */
[----:B0-----:R-:W-:Y:S05]  /*30170*/  WARPSYNC.COLLECTIVE R15, `(.L_x_2814) ;  /* 0x000000000f087348 */ /* 0x001fea0003c00000 */
[----:B------:R1:W2:Y:S02]  /*30180*/  SHFL.UP P6, R14, R13, R12, R11 ;  /* 0x0400000c0d0e7389 */ /* 0x0002a400000c000b */
[----:B012---:R-:W-:Y:S01]  /*30190*/  ENDCOLLECTIVE ;  /* 0x000000000000791b */ /* 0x007fe20003800000 */
.L_x_2814:
[----:B------:R-:W-:Y:S05]  /*301a0*/  BSYNC B0 ;  /* 0x0000000000007941 */ /* 0x000fea0003800000 */
.L_x_2813:
        /* <DEDUP_REMOVED lines=10> */
.L_x_2815:
        /* <DEDUP_REMOVED lines=8> */
.L_x_2816:
        /* <DEDUP_REMOVED lines=8> */
.L_x_2817:
        /* <DEDUP_REMOVED lines=8> */
.L_x_2818:
        /* <DEDUP_REMOVED lines=8> */
.L_x_2819:
[----:B------:R-:W-:Y:S05]  /*30450*/  BRA `(.L_x_2820) ;  /* 0xffffffcc00b47947 */ /* 0x000fea000383ffff */
.L_x_2658:
[----:B------:R-:W-:Y:S01]  /*30460*/  BSSY B0, `(.L_x_2821) ;  /* 0x0000006000007945 */ /* 0x000fe20003800000 */
[----:B------:R-:W-:Y:S01]  /*30470*/  PLOP3.LUT P6, PT, P6, PT, PT, 0x8, 0x0 ;  /* 0x000000000000781c */ /* 0x000fe200037ce170 */
[----:B------:R-:W-:-:S12]  /*30480*/  IMAD.MOV.U32 R15, RZ, RZ, -0x1 ;  /* 0xffffffffff0f7424 */ /* 0x000fd800078e00ff */
[----:B0-----:R-:W-:Y:S05]  /*30490*/  WARPSYNC.COLLECTIVE R15, `(.L_x_2822) ;  /* 0x000000000f087348 */ /* 0x001fea0003c00000 */
[----:B------:R-:W-:Y:S01]  /*304a0*/  VOTE.ANY R14, PT, P6 ;  /* 0x00000000000e7806 */ /* 0x000fe200030e0100 */
[----:B0-----:R-:W-:Y:S06]  /*304b0*/  ENDCOLLECTIVE ;  /* 0x000000000000791b */ /* 0x001fec0003800000 */
.L_x_2822:
[----:B------:R-:W-:Y:S05]  /*304c0*/  BSYNC B0 ;  /* 0x0000000000007941 */ /* 0x000fea0003800000 */
.L_x_2821:
[----:B------:R-:W-:Y:S01]  /*304d0*/  MOV R6, R14 ;  /* 0x0000000e00067202 */ /* 0x000fe20000000f00 */
[----:B------:R-:W-:Y:S01]  /*304e0*/  IMAD.MOV.U32 R13, RZ, RZ, R3 ;  /* 0x000000ffff0d7224 */ /* 0x000fe200078e0003 */
[----:B------:R-:W-:Y:S01]  /*304f0*/  MOV R15, 0xffffffff ;  /* 0xffffffff000f7802 */ /* 0x000fe20000000f00 */
[----:B------:R-:W-:Y:S01]  /*30500*/  IMAD.MOV.U32 R11, RZ, RZ, 0x1f ;  /* 0x0000001fff0b7424 */ /* 0x000fe200078e00ff */
[----:B------:R-:W0:Y:S02]  /*30510*/  POPC R7, R6 ;  /* 0x0000000600077309 */ /* 0x000e240000000000 */
[----:B0-----:R-:W-:-:S07]  /*30520*/  MOV R12, R7 ;  /* 0x00000007000c7202 */ /* 0x001fce0000000f00 */
[----:B------:R-:W-:Y:S05]  /*30530*/  WARPSYNC.COLLECTIVE R15, `(.L_x_2823) ;  /* 0x000000000f087348 */ /* 0x000fea0003c00000 */
[----:B------:R0:W1:Y:S02]  /*30540*/  SHFL.IDX P6, R14, R13, R12, R11 ;  /* 0x0000000c0d0e7389 */ /* 0x00006400000c000b */
[----:B01----:R-:W-:Y:S01]  /*30550*/  ENDCOLLECTIVE ;  /* 0x000000000000791b */ /* 0x003fe20003800000 */
.L_x_2823:
[----:B------:R-:W-:Y:S01]  /*30560*/  IMAD.MOV.U32 R17, RZ, RZ, R14 ;  /* 0x000000ffff117224 */ /* 0x000fe200078e000e */
[----:B------:R-:W-:Y:S06]  /*30570*/  BRA `(.L_x_2824) ;  /* 0xffffffcc00a47947 */ /* 0x000fec000383ffff */
.L_x_2660:
[----:B------:R-:W-:Y:S01]  /*30580*/  BSSY B0, `(.L_x_2825) ;  /* 0x0000007000007945 */ /* 0x000fe20003800000 */
[----:B------:R-:W-:Y:S01]  /*30590*/  MOV R13, R2 ;  /* 0x00000002000d7202 */ /* 0x000fe20000000f00 */
[----:B------:R-:W-:Y:S01]  /*305a0*/  IMAD.MOV.U32 R11, RZ, RZ, 0x1f ;  /* 0x0000001fff0b7424 */ /* 0x000fe200078e00ff */
[----:B------:R-:W-:-:S07]  /*305b0*/  MOV R15, 0xffffffff ;  /* 0xffffffff000f7802 */ /* 0x000fce0000000f00 */
[----:B012---:R-:W-:Y:S05]  /*305c0*/  WARPSYNC.COLLECTIVE R15, `(.L_x_2826) ;  /* 0x000000000f087348 */ /* 0x007fea0003c00000 */
[----:B------:R3:W4:Y:S02]  /*305d0*/  SHFL.IDX P6, R14, R13, R12, R11 ;  /* 0x0000000c0d0e7389 */ /* 0x00072400000c000b */
[----:B01234-:R-:W-:Y:S01]  /*305e0*/  ENDCOLLECTIVE ;  /* 0x000000000000791b */ /* 0x01ffe20003800000 */
.L_x_2826:
[----:B------:R-:W-:Y:S05]  /*305f0*/  BSYNC B0 ;  /* 0x0000000000007941 */ /* 0x000fea0003800000 */
.L_x_2825:
[----:B------:R-:W-:Y:S01]  /*30600*/  IMAD.MOV.U32 R8, RZ, RZ, R14 ;  /* 0x000000ffff087224 */ /* 0x000fe200078e000e */
[----:B------:R-:W-:Y:S06]  /*30610*/  BRA `(.L_x_2659) ;  /* 0xffffffcc00987947 */ /* 0x000fec000383ffff */
.L_x_2664:
[----:B-1----:R1:W2:Y:S02]  /*30620*/  SYNCS.PHASECHK.TRANS64.TRYWAIT P0, [R0+URZ+0x38820], R3 ;  /* 0x03882003000075a7 */ /* 0x0022a4000800017f */
[----:B--2---:R-:W-:Y:S05]  /*30630*/  @!P0 NANOSLEEP.SYNCS 0x989680 ;  /* 0x009896800000895d */ /* 0x004fea0003900000 */
[----:B------:R-:W2:Y:S02]  /*30640*/  @!P0 SYNCS.PHASECHK.TRANS64 P0, [R0+URZ+0x38820], R3 ;  /* 0x03882003000085a7 */ /* 0x000ea4000800007f */
[----:B--2---:R-:W-:Y:S05]  /*30650*/  @!P0 BRA `(.L_x_2664) ;  /* 0xfffffffc00f08947 */ /* 0x004fea000383ffff */
[----:B------:R-:W-:Y:S05]  /*30660*/  BRA `(.L_x_2827) ;  /* 0xffffffd4000c7947 */ /* 0x000fea000383ffff */
.L_x_2665:
[----:B------:R-:W2:Y:S01]  /*30670*/  S2R R2, SR_TID.X ;  /* 0x0000000000027919 */ /* 0x000ea20000002100 */
[----:B------:R-:W-:Y:S01]  /*30680*/  BSSY B0, `(.L_x_2828) ;  /* 0x000000a000007945 */ /* 0x000fe20003800000 */
[----:B------:R-:W-:Y:S01]  /*30690*/  IMAD.MOV.U32 R12, RZ, RZ, RZ ;  /* 0x000000ffff0c7224 */ /* 0x000fe200078e00ff */
[----:B------:R-:W-:Y:S01]  /*306a0*/  MOV R11, 0x1f ;  /* 0x0000001f000b7802 */ /* 0x000fe20000000f00 */
[----:B------:R-:W-:Y:S01]  /*306b0*/  IMAD.MOV.U32 R15, RZ, RZ, -0x1 ;  /* 0xffffffffff0f7424 */ /* 0x000fe200078e00ff */
[----:B--2---:R-:W-:-:S04]  /*306c0*/  SHF.R.U32.HI R2, RZ, 0x5, R2 ;  /* 0x00000005ff027819 */ /* 0x004fc80000011602 */
[----:B------:R-:W-:-:S04]  /*306d0*/  LOP3.LUT R2, R2, 0x3, RZ, 0xc0, !PT ;  /* 0x0000000302027812 */ /* 0x000fc800078ec0ff */
[----:B0-----:R-:W-:-:S07]  /*306e0*/  MOV R13, R2 ;  /* 0x00000002000d7202 */ /* 0x001fce0000000f00 */
[----:B-1----:R-:W-:Y:S05]  /*306f0*/  WARPSYNC.COLLECTIVE R15, `(.L_x_2829) ;  /* 0x000000000f087348 */ /* 0x002fea0003c00000 */
[----:B------:R0:W2:Y:S02]  /*30700*/  SHFL.IDX P6, R14, R13, R12, R11 ;  /* 0x0000000c0d0e7389 */ /* 0x0000a400000c000b */
[----:B012---:R-:W-:Y:S01]  /*30710*/  ENDCOLLECTIVE ;  /* 0x000000000000791b */ /* 0x007fe20003800000 */
.L_x_2829:
[----:B------:R-:W-:Y:S05]  /*30720*/  BSYNC B0 ;  /* 0x0000000000007941 */ /* 0x000fea0003800000 */
.L_x_2828:
[----:B------:R-:W-:Y:S05]  /*30730*/  BRA `(.L_x_2830) ;  /* 0xffffffd000f47947 */ /* 0x000fea000383ffff */
.L_x_2666:
[----:B------:R-:W-:Y:S01]  /*30740*/  BSSY B0, `(.L_x_2831) ;  /* 0x0000006000007945 */ /* 0x000fe20003800000 */
[----:B------:R-:W-:-:S07]  /*30750*/  MOV R15, 0xffffffff ;  /* 0xffffffff000f7802 */ /* 0x000fce0000000f00 */
[----:B012---:R-:W-:Y:S05]  /*30760*/  WARPSYNC.COLLECTIVE R15, `(.L_x_2832) ;  /* 0x000000000f0c7348 */ /* 0x007fea0003c00000 */
[----:B------:R-:W-:Y:S02]  /*30770*/  ELECT P6, UR62, PT ;  /* 0x00000000003e782f */ /* 0x000fe400038c0000 */
[----:B------:R-:W-:Y:S01]  /*30780*/  MOV R14, UR62 ;  /* 0x0000003e000e7c02 */ /* 0x000fe20008000f00 */
[----:B012---:R-:W-:Y:S10]  /*30790*/  ENDCOLLECTIVE ;  /* 0x000000000000791b */ /* 0x007ff40003800000 */
.L_x_2832:
[----:B------:R-:W-:Y:S05]  /*307a0*/  BSYNC B0 ;  /* 0x0000000000007941 */ /* 0x000fea0003800000 */
.L_x_2831:
[----:B------:R-:W-:Y:S05]  /*307b0*/  BRA `(.L_x_2833) ;  /* 0xffffffd000e87947 */ /* 0x000fea000383ffff */
.L_x_2668:
[----:B-1----:R1:W2:Y:S02]  /*307c0*/  SYNCS.PHASECHK.TRANS64.TRYWAIT P0, [R6+URZ], R5 ;  /* 0x00000005060075a7 */ /* 0x0022a4000800017f */
[----:B--2---:R-:W-:Y:S05]  /*307d0*/  @!P0 NANOSLEEP.SYNCS 0x989680 ;  /* 0x009896800000895d */ /* 0x004fea0003900000 */
[----:B------:R-:W2:Y:S02]  /*307e0*/  @!P0 SYNCS.PHASECHK.TRANS64 P0, [R6+URZ], R5 ;  /* 0x00000005060085a7 */ /* 0x000ea4000800007f */
[----:B--2---:R-:W-:Y:S05]  /*307f0*/  @!P0 BRA `(.L_x_2668) ;  /* 0xfffffffc00f08947 */ /* 0x004fea000383ffff */
[----:B------:R-:W-:Y:S05]  /*30800*/  BRA `(.L_x_2834) ;  /* 0xffffffd4002c7947 */ /* 0x000fea000383ffff */
.L_x_2669:
[----:B--2---:R2:W3:Y:S02]  /*30810*/  SYNCS.PHASECHK.TRANS64.TRYWAIT P0, [R7+URZ], R2 ;  /* 0x00000002070075a7 */ /* 0x0044e4000800017f */
[----:B---3--:R-:W-:Y:S05]  /*30820*/  @!P0 NANOSLEEP.SYNCS 0x989680 ;  /* 0x009896800000895d */ /* 0x008fea0003900000 */
[----:B------:R-:W3:Y:S02]  /*30830*/  @!P0 SYNCS.PHASECHK.TRANS64 P0, [R7+URZ], R2 ;  /* 0x00000002070085a7 */ /* 0x000ee4000800007f */
[----:B---3--:R-:W-:Y:S05]  /*30840*/  @!P0 BRA `(.L_x_2669) ;  /* 0xfffffffc00f08947 */ /* 0x008fea000383ffff */
[----:B------:R-:W-:Y:S05]  /*30850*/  BRA `(.L_x_2835) ;  /* 0xffffffd400207947 */ /* 0x000fea000383ffff */
.L_x_2671:
[----:B---3--:R3:W4:Y:S02]  /*30860*/  SYNCS.PHASECHK.TRANS64.TRYWAIT P0, [R4+URZ], R5 ;  /* 0x00000005040075a7 */ /* 0x008724000800017f */
[----:B----4-:R-:W-:Y:S05]  /*30870*/  @!P0 NANOSLEEP.SYNCS 0x989680 ;  /* 0x009896800000895d */ /* 0x010fea0003900000 */
[----:B------:R-:W4:Y:S02]  /*30880*/  @!P0 SYNCS.PHASECHK.TRANS64 P0, [R4+URZ], R5 ;  /* 0x00000005040085a7 */ /* 0x000f24000800007f */
[----:B----4-:R-:W-:Y:S05]  /*30890*/  @!P0 BRA `(.L_x_2671) ;  /* 0xfffffffc00f08947 */ /* 0x010fea000383ffff */
[----:B------:R-:W-:Y:S05]  /*308a0*/  BRA `(.L_x_2836) ;  /* 0xffffffd400287947 */ /* 0x000fea000383ffff */
.L_x_2837:
        /* <DEDUP_REMOVED lines=13> */
.L_x_2847:


//--------------------- .nv.global.init           --------------------------
	.section	.nv.global.init,"aw",@progbits
.nv.global.init:
	.type		$str$23,@object
	.size		$str$23,($str$24 - $str$23)
$str$23:
        /*0000*/ 	.byte	0x28, 0x61, 0x64, 0x64, 0x72, 0x65, 0x73, 0x73, 0x20, 0x26, 0x20, 0x6d, 0x61, 0x73, 0x6b, 0x29
        /*0010*/ 	.byte	0x20, 0x3d, 0x3d, 0x20, 0x30, 0x00
	.type		$str$24,@object
	.size		$str$24,(__unnamed_9 - $str$24)
$str$24:
        /*0016*/ 	.byte	0x2f, 0x74, 0x6d, 0x70, 0x2f, 0x6f, 0x73, 0x73, 0x5f, 0x6b, 0x65, 0x72, 0x6e, 0x65, 0x6c, 0x73
        /*0026*/ 	.byte	0x5f, 0x73, 0x72, 0x63, 0x2f, 0x66, 0x6c, 0x61, 0x73, 0x68, 0x5f, 0x61, 0x74, 0x74, 0x65, 0x6e
        /*0036*/ 	.byte	0x74, 0x69, 0x6f, 0x6e, 0x2f, 0x63, 0x73, 0x72, 0x63, 0x2f, 0x63, 0x75, 0x74, 0x6c, 0x61, 0x73
        /*0046*/ 	.byte	0x73, 0x2f, 0x69, 0x6e, 0x63, 0x6c, 0x75, 0x64, 0x65, 0x2f, 0x63, 0x75, 0x74, 0x65, 0x2f, 0x70
        /*0056*/ 	.byte	0x6f, 0x69, 0x6e, 0x74, 0x65, 0x72, 0x5f, 0x66, 0x6c, 0x61, 0x67, 0x67, 0x65, 0x64, 0x2e, 0x68
        /*0066*/ 	.byte	0x70, 0x70, 0x00
	.type		__unnamed_9,@object
	.size		__unnamed_9,(__unnamed_5 - __unnamed_9)
__unnamed_9:
        /* <DEDUP_REMOVED lines=23> */
        /*01d9*/ 	.byte	0x3a, 0x43, 0x3c, 0x30, 0x3e, 0x3e, 0x3e, 0x3e, 0x3e, 0x20, 0x26, 0x5d, 0x00
	.type		__unnamed_5,@object
	.size		__unnamed_5,(__unnamed_4 - __unnamed_5)
__unnamed_5:
        /* <DEDUP_REMOVED lines=24> */
	.type		__unnamed_4,@object
	.size		__unnamed_4,(__unnamed_7 - __unnamed_4)
__unnamed_4:
        /* <DEDUP_REMOVED lines=24> */
	.type		__unnamed_7,@object
	.size		__unnamed_7,(__unnamed_8 - __unnamed_7)
__unnamed_7:
        /* <DEDUP_REMOVED lines=28> */
        /*06a6*/ 	.byte	0x36, 0x33, 0x38, 0x34, 0x3e, 0x3e, 0x3e, 0x3e, 0x3e, 0x5d, 0x00
	.type		__unnamed_8,@object
	.size		__unnamed_8,(__unnamed_3 - __unnamed_8)
__unnamed_8:
        /* <DEDUP_REMOVED lines=29> */
	.type		__unnamed_3,@object
	.size		__unnamed_3,(__unnamed_2 - __unnamed_3)
__unnamed_3:
        /* <DEDUP_REMOVED lines=29> */
	.type		__unnamed_2,@object
	.size		__unnamed_2,(__unnamed_6 - __unnamed_2)
__unnamed_2:
        /* <DEDUP_REMOVED lines=29> */
	.type		__unnamed_6,@object
	.size		__unnamed_6,(__unnamed_1 - __unnamed_6)
__unnamed_6:
        /* <DEDUP_REMOVED lines=29> */
	.type		__unnamed_1,@object
	.size		__unnamed_1,(.L_0 - __unnamed_1)
__unnamed_1:
        /* <DEDUP_REMOVED lines=28> */
        /*0fa1*/ 	.byte	0x32, 0x30, 0x34, 0x38, 0x30, 0x3e, 0x3e, 0x3e, 0x3e, 0x3e, 0x20, 0x26, 0x5d, 0x00
.L_0:


//--------------------- .nv.shared._ZN7cutlass13device_kernelIN5flash11enable_sm90INS1_16FlashAttnFwdSm90INS1_25CollectiveMainloopFwdSm90ILi2EN4cute5tupleIJNS5_1CILi1EEES8_S8_EEENS6_IJNS7_ILi128EEENS7_ILi80EEENS7_ILi256EEEEEELi256ENS_6half_tEfNS_4arch4Sm90ELb0ELb0ELb1ELb0ELb0ELb0ELb0ELb1ELb1ELb0ELb0ELb0EEENS1_21CollectiveEpilogueFwdINS6_IJSA_SC_SB_EEES9_SE_SG_Li256ELb0ELb0ELb0ELb0EEENS1_29StaticPersistentTileSchedulerILb0EEEEEEEEEvNT_6ParamsE --------------------------
	.section	.nv.shared._ZN7cutlass13device_kernelIN5flash11enable_sm90INS1_16FlashAttnFwdSm90INS1_25CollectiveMainloopFwdSm90ILi2EN4cute5tupleIJNS5_1CILi1EEES8_S8_EEENS6_IJNS7_ILi128EEENS7_ILi80EEENS7_ILi256EEEEEELi256ENS_6half_tEfNS_4arch4Sm90ELb0ELb0ELb1ELb0ELb0ELb0ELb0ELb1ELb1ELb0ELb0ELb0EEENS1_21CollectiveEpilogueFwdINS6_IJSA_SC_SB_EEES9_SE_SG_Li256ELb0ELb0ELb0ELb0EEENS1_29StaticPersistentTileSchedulerILb0EEEEEEEEEvNT_6ParamsE,"aw",@nobits
	.sectionflags	@""
	.align	16
	.zero		1024


//--------------------- .nv.shared.reserved.0     --------------------------
	.section	.nv.shared.reserved.0,"aw",@nobits
	.weak		__nv_reservedSMEM_offset_0_alias
	.size		__nv_reservedSMEM_offset_0_alias, 0, 0
	.other		__nv_reservedSMEM_offset_0_alias,@"STO_CUDA_RESERVED_SHARED STV_DEFAULT"
__nv_reservedSMEM_offset_0_alias:
	.zero		0


//--------------------- .nv.global                --------------------------
	.section	.nv.global,"aw",@nobits
.nv.global:
	.type		_ZN74_INTERNAL_0b3d2bd4_38_flash_fwd_hdim256_fp16_softcap_sm90_cu_de61a85f_31214cute1_E,@object
	.size		_ZN74_INTERNAL_0b3d2bd4_38_flash_fwd_hdim256_fp16_softcap_sm90_cu_de61a85f_31214cute1_E,(_ZN74_INTERNAL_0b3d2bd4_38_flash_fwd_hdim256_fp16_softcap_sm90_cu_de61a85f_31214cuda3std3__45__cpo6cbeginE - _ZN74_INTERNAL_0b3d2bd4_38_flash_fwd_hdim256_fp16_softcap_sm90_cu_de61a85f_31214cute1_E)
_ZN74_INTERNAL_0b3d2bd4_38_flash_fwd_hdim256_fp16_softcap_sm90_cu_de61a85f_31214cute1_E:
	.zero		1
	.type		_ZN74_INTERNAL_0b3d2bd4_38_flash_fwd_hdim256_fp16_softcap_sm90_cu_de61a85f_31214cuda3std3__45__cpo6cbeginE,@object
	.size		_ZN74_INTERNAL_0b3d2bd4_38_flash_fwd_hdim256_fp16_softcap_sm90_cu_de61a85f_31214cuda3std3__45__cpo6cbeginE,(_ZN74_INTERNAL_0b3d2bd4_38_flash_fwd_hdim256_fp16_softcap_sm90_cu_de61a85f_31214cuda3std3__48in_placeE - _ZN74_INTERNAL_0b3d2bd4_38_flash_fwd_hdim256_fp16_softcap_sm90_cu_de61a85f_31214cuda3std3__45__cpo6cbeginE)
_ZN74_INTERNAL_0b3d2bd4_38_flash_fwd_hdim256_fp16_softcap_sm90_cu_de61a85f_31214cuda3std3__45__cpo6cbeginE:
	.zero		1
	.type		_ZN74_INTERNAL_0b3d2bd4_38_flash_fwd_hdim256_fp16_softcap_sm90_cu_de61a85f_31214cuda3std3__48in_placeE,@object
	.size		_ZN74_INTERNAL_0b3d2bd4_38_flash_fwd_hdim256_fp16_softcap_sm90_cu_de61a85f_31214cuda3std3__48in_placeE,(_ZN74_INTERNAL_0b3d2bd4_38_flash_fwd_hdim256_fp16_softcap_sm90_cu_de61a85f_31214cuda3std6ranges3__45__cpo9iter_moveE - _ZN74_INTERNAL_0b3d2bd4_38_flash_fwd_hdim256_fp16_softcap_sm90_cu_de61a85f_31214cuda3std3__48in_placeE)
_ZN74_INTERNAL_0b3d2bd4_38_flash_fwd_hdim256_fp16_softcap_sm90_cu_de61a85f_31214cuda3std3__48in_placeE:
	.zero		1
	.type		_ZN74_INTERNAL_0b3d2bd4_38_flash_fwd_hdim256_fp16_softcap_sm90_cu_de61a85f_31214cuda3std6ranges3__45__cpo9iter_moveE,@object
	.size		_ZN74_INTERNAL_0b3d2bd4_38_flash_fwd_hdim256_fp16_softcap_sm90_cu_de61a85f_31214cuda3std6ranges3__45__cpo9iter_moveE,(_ZN74_INTERNAL_0b3d2bd4_38_flash_fwd_hdim256_fp16_softcap_sm90_cu_de61a85f_31214cuda3std3__45__cpo5beginE - _ZN74_INTERNAL_0b3d2bd4_38_flash_fwd_hdim256_fp16_softcap_sm90_cu_de61a85f_31214cuda3std6ranges3__45__cpo9iter_moveE)
_ZN74_INTERNAL_0b3d2bd4_38_flash_fwd_hdim256_fp16_softcap_sm90_cu_de61a85f_31214cuda3std6ranges3__45__cpo9iter_moveE:
	.zero		1
	.type		_ZN74_INTERNAL_0b3d2bd4_38_flash_fwd_hdim256_fp16_softcap_sm90_cu_de61a85f_31214cuda3std3__45__cpo5beginE,@object
	.size		_ZN74_INTERNAL_0b3d2bd4_38_flash_fwd_hdim256_fp16_softcap_sm90_cu_de61a85f_31214cuda3std3__45__cpo5beginE,(_ZN74_INTERNAL_0b3d2bd4_38_flash_fwd_hdim256_fp16_softcap_sm90_cu_de61a85f_31214cuda3std3__476_GLOBAL__N__0b3d2bd4_38_flash_fwd_hdim256_fp16_softcap_sm90_cu_de61a85f_31216ignoreE - _ZN74_INTERNAL_0b3d2bd4_38_flash_fwd_hdim256_fp16_softcap_sm90_cu_de61a85f_31214cuda3std3__45__cpo5beginE)
_ZN74_INTERNAL_0b3d2bd4_38_flash_fwd_hdim256_fp16_softcap_sm90_cu_de61a85f_31214cuda3std3__45__cpo5beginE:
	.zero		1
	.type		_ZN74_INTERNAL_0b3d2bd4_38_flash_fwd_hdim256_fp16_softcap_sm90_cu_de61a85f_31214cuda3std3__476_GLOBAL__N__0b3d2bd4_38_flash_fwd_hdim256_fp16_softcap_sm90_cu_de61a85f_31216ignoreE,@object
	.size		_ZN74_INTERNAL_0b3d2bd4_38_flash_fwd_hdim256_fp16_softcap_sm90_cu_de61a85f_31214cuda3std3__476_GLOBAL__N__0b3d2bd4_38_flash_fwd_hdim256_fp16_softcap_sm90_cu_de61a85f_31216ignoreE,(_ZN74_INTERNAL_0b3d2bd4_38_flash_fwd_hdim256_fp16_softcap_sm90_cu_de61a85f_31214cute7productE - _ZN74_INTERNAL_0b3d2bd4_38_flash_fwd_hdim256_fp16_softcap_sm90_cu_de61a85f_31214cuda3std3__476_GLOBAL__N__0b3d2bd4_38_flash_fwd_hdim256_fp16_softcap_sm90_cu_de61a85f_31216ignoreE)
_ZN74_INTERNAL_0b3d2bd4_38_flash_fwd_hdim256_fp16_softcap_sm90_cu_de61a85f_31214cuda3std3__476_GLOBAL__N__0b3d2bd4_38_flash_fwd_hdim256_fp16_softcap_sm90_cu_de61a85f_31216ignoreE:
	.zero		1
	.type		_ZN74_INTERNAL_0b3d2bd4_38_flash_fwd_hdim256_fp16_softcap_sm90_cu_de61a85f_31214cute7productE,@object
	.size		_ZN74_INTERNAL_0b3d2bd4_38_flash_fwd_hdim256_fp16_softcap_sm90_cu_de61a85f_31214cute7productE,(_ZN74_INTERNAL_0b3d2bd4_38_flash_fwd_hdim256_fp16_softcap_sm90_cu_de61a85f_31214cuda3std3__45__cpo3endE - _ZN74_INTERNAL_0b3d2bd4_38_flash_fwd_hdim256_fp16_softcap_sm90_cu_de61a85f_31214cute7productE)
_ZN74_INTERNAL_0b3d2bd4_38_flash_fwd_hdim256_fp16_softcap_sm90_cu_de61a85f_31214cute7productE:
	.zero		1
	.type		_ZN74_INTERNAL_0b3d2bd4_38_flash_fwd_hdim256_fp16_softcap_sm90_cu_de61a85f_31214cuda3std3__45__cpo3endE,@object
	.size		_ZN74_INTERNAL_0b3d2bd4_38_flash_fwd_hdim256_fp16_softcap_sm90_cu_de61a85f_31214cuda3std3__45__cpo3endE,(_ZN74_INTERNAL_0b3d2bd4_38_flash_fwd_hdim256_fp16_softcap_sm90_cu_de61a85f_31214cuda3std3__419piecewise_constructE - _ZN74_INTERNAL_0b3d2bd4_38_flash_fwd_hdim256_fp16_softcap_sm90_cu_de61a85f_31214cuda3std3__45__cpo3endE)
_ZN74_INTERNAL_0b3d2bd4_38_flash_fwd_hdim256_fp16_softcap_sm90_cu_de61a85f_31214cuda3std3__45__cpo3endE:
	.zero		1
	.type		_ZN74_INTERNAL_0b3d2bd4_38_flash_fwd_hdim256_fp16_softcap_sm90_cu_de61a85f_31214cuda3std3__419piecewise_constructE,@object
	.size		_ZN74_INTERNAL_0b3d2bd4_38_flash_fwd_hdim256_fp16_softcap_sm90_cu_de61a85f_31214cuda3std3__419piecewise_constructE,(_ZN74_INTERNAL_0b3d2bd4_38_flash_fwd_hdim256_fp16_softcap_sm90_cu_de61a85f_31214cuda3std3__45__cpo4cendE - _ZN74_INTERNAL_0b3d2bd4_38_flash_fwd_hdim256_fp16_softcap_sm90_cu_de61a85f_31214cuda3std3__419piecewise_constructE)
_ZN74_INTERNAL_0b3d2bd4_38_flash_fwd_hdim256_fp16_softcap_sm90_cu_de61a85f_31214cuda3std3__419piecewise_constructE:
	.zero		1
	.type		_ZN74_INTERNAL_0b3d2bd4_38_flash_fwd_hdim256_fp16_softcap_sm90_cu_de61a85f_31214cuda3std3__45__cpo4cendE,@object
	.size		_ZN74_INTERNAL_0b3d2bd4_38_flash_fwd_hdim256_fp16_softcap_sm90_cu_de61a85f_31214cuda3std3__45__cpo4cendE,(_ZN74_INTERNAL_0b3d2bd4_38_flash_fwd_hdim256_fp16_softcap_sm90_cu_de61a85f_31214cuda3std6ranges3__45__cpo4swapE - _ZN74_INTERNAL_0b3d2bd4_38_flash_fwd_hdim256_fp16_softcap_sm90_cu_de61a85f_31214cuda3std3__45__cpo4cendE)
_ZN74_INTERNAL_0b3d2bd4_38_flash_fwd_hdim256_fp16_softcap_sm90_cu_de61a85f_31214cuda3std3__45__cpo4cendE:
	.zero		1
	.type		_ZN74_INTERNAL_0b3d2bd4_38_flash_fwd_hdim256_fp16_softcap_sm90_cu_de61a85f_31214cuda3std6ranges3__45__cpo4swapE,@object
	.size		_ZN74_INTERNAL_0b3d2bd4_38_flash_fwd_hdim256_fp16_softcap_sm90_cu_de61a85f_31214cuda3std6ranges3__45__cpo4swapE,(.L_16 - _ZN74_INTERNAL_0b3d2bd4_38_flash_fwd_hdim256_fp16_softcap_sm90_cu_de61a85f_31214cuda3std6ranges3__45__cpo4swapE)
_ZN74_INTERNAL_0b3d2bd4_38_flash_fwd_hdim256_fp16_softcap_sm90_cu_de61a85f_31214cuda3std6ranges3__45__cpo4swapE:
	.zero		1
.L_16:


//--------------------- .nv.shared._ZN7cutlass13device_kernelIN5flash11enable_sm90INS1_16FlashAttnFwdSm90INS1_25CollectiveMainloopFwdSm90ILi2EN4cute5tupleIJNS5_1CILi2EEENS7_ILi1EEES9_EEENS6_IJNS7_ILi128EEENS7_ILi80EEENS7_ILi256EEEEEELi256ENS_6half_tEfNS_4arch4Sm90ELb0ELb0ELb1ELb0ELb0ELb0ELb0ELb1ELb1ELb0ELb0ELb0EEENS1_21CollectiveEpilogueFwdINS6_IJSB_SD_SC_EEESA_SF_SH_Li256ELb0ELb0ELb0ELb0EEENS1_29StaticPersistentTileSchedulerILb0EEEEEEEEEvNT_6ParamsE --------------------------
	.section	.nv.shared._ZN7cutlass13device_kernelIN5flash11enable_sm90INS1_16FlashAttnFwdSm90INS1_25CollectiveMainloopFwdSm90ILi2EN4cute5tupleIJNS5_1CILi2EEENS7_ILi1EEES9_EEENS6_IJNS7_ILi128EEENS7_ILi80EEENS7_ILi256EEEEEELi256ENS_6half_tEfNS_4arch4Sm90ELb0ELb0ELb1ELb0ELb0ELb0ELb0ELb1ELb1ELb0ELb0ELb0EEENS1_21CollectiveEpilogueFwdINS6_IJSB_SD_SC_EEESA_SF_SH_Li256ELb0ELb0ELb0ELb0EEENS1_29StaticPersistentTileSchedulerILb0EEEEEEEEEvNT_6ParamsE,"aw",@nobits
	.sectionflags	@""
	.align	16
	.zero		1024


//--------------------- .nv.shared._ZN7cutlass13device_kernelIN5flash11enable_sm90INS1_16FlashAttnFwdSm90INS1_25CollectiveMainloopFwdSm90ILi2EN4cute5tupleIJNS5_1CILi1EEES8_S8_EEENS6_IJNS7_ILi128EEENS7_ILi80EEENS7_ILi256EEEEEELi256ENS_6half_tEfNS_4arch4Sm90ELb0ELb0ELb1ELb1ELb0ELb0ELb0ELb1ELb1ELb0ELb0ELb0EEENS1_21CollectiveEpilogueFwdINS6_IJSA_SC_SB_EEES9_SE_SG_Li256ELb1ELb0ELb0ELb0EEENS1_36VarlenDynamicPersistentTileSchedulerILi128ELi80ELi256ELi32ELb0ELb0ELb1ELb0ELb1ELb1EEEEEEEEEvNT_6ParamsE --------------------------
	.section	.nv.shared._ZN7cutlass13device_kernelIN5flash11enable_sm90INS1_16FlashAttnFwdSm90INS1_25CollectiveMainloopFwdSm90ILi2EN4cute5tupleIJNS5_1CILi1EEES8_S8_EEENS6_IJNS7_ILi128EEENS7_ILi80EEENS7_ILi256EEEEEELi256ENS_6half_tEfNS_4arch4Sm90ELb0ELb0ELb1ELb1ELb0ELb0ELb0ELb1ELb1ELb0ELb0ELb0EEENS1_21CollectiveEpilogueFwdINS6_IJSA_SC_SB_EEES9_SE_SG_Li256ELb1ELb0ELb0ELb0EEENS1_36VarlenDynamicPersistentTileSchedulerILi128ELi80ELi256ELi32ELb0ELb0ELb1ELb0ELb1ELb1EEEEEEEEEvNT_6ParamsE,"aw",@nobits
	.sectionflags	@""
	.align	16
	.zero		1024


//--------------------- .nv.shared._ZN7cutlass13device_kernelIN5flash11enable_sm90INS1_16FlashAttnFwdSm90INS1_25CollectiveMainloopFwdSm90ILi2EN4cute5tupleIJNS5_1CILi1EEES8_S8_EEENS6_IJNS7_ILi128EEENS7_ILi80EEENS7_ILi256EEEEEELi256ENS_6half_tEfNS_4arch4Sm90ELb0ELb0ELb1ELb1ELb0ELb1ELb0ELb1ELb1ELb0ELb0ELb0EEENS1_21CollectiveEpilogueFwdINS6_IJSA_SC_SB_EEES9_SE_SG_Li256ELb1ELb0ELb0ELb0EEENS1_36VarlenDynamicPersistentTileSchedulerILi128ELi80ELi256ELi32ELb0ELb0ELb1ELb0ELb1ELb1EEEEEEEEEvNT_6ParamsE --------------------------
	.section	.nv.shared._ZN7cutlass13device_kernelIN5flash11enable_sm90INS1_16FlashAttnFwdSm90INS1_25CollectiveMainloopFwdSm90ILi2EN4cute5tupleIJNS5_1CILi1EEES8_S8_EEENS6_IJNS7_ILi128EEENS7_ILi80EEENS7_ILi256EEEEEELi256ENS_6half_tEfNS_4arch4Sm90ELb0ELb0ELb1ELb1ELb0ELb1ELb0ELb1ELb1ELb0ELb0ELb0EEENS1_21CollectiveEpilogueFwdINS6_IJSA_SC_SB_EEES9_SE_SG_Li256ELb1ELb0ELb0ELb0EEENS1_36VarlenDynamicPersistentTileSchedulerILi128ELi80ELi256ELi32ELb0ELb0ELb1ELb0ELb1ELb1EEEEEEEEEvNT_6ParamsE,"aw",@nobits
	.sectionflags	@""
	.align	16
	.zero		1024


//--------------------- .nv.shared._ZN7cutlass13device_kernelIN5flash11enable_sm90INS1_16FlashAttnFwdSm90INS1_25CollectiveMainloopFwdSm90ILi2EN4cute5tupleIJNS5_1CILi1EEES8_S8_EEENS6_IJNS7_ILi128EEENS7_ILi64EEENS7_ILi256EEEEEELi256ENS_6half_tEfNS_4arch4Sm90ELb0ELb1ELb1ELb0ELb0ELb0ELb0ELb1ELb1ELb0ELb0ELb0EEENS1_21CollectiveEpilogueFwdINS6_IJSA_SC_SB_EEES9_SE_SG_Li256ELb0ELb0ELb0ELb0EEENS1_30DynamicPersistentTileSchedulerILi256ELi32ELb0ELb0ELb1EEEEEEEEEvNT_6ParamsE --------------------------
	.section	.nv.shared._ZN7cutlass13device_kernelIN5flash11enable_sm90INS1_16FlashAttnFwdSm90INS1_25CollectiveMainloopFwdSm90ILi2EN4cute5tupleIJNS5_1CILi1EEES8_S8_EEENS6_IJNS7_ILi128EEENS7_ILi64EEENS7_ILi256EEEEEELi256ENS_6half_tEfNS_4arch4Sm90ELb0ELb1ELb1ELb0ELb0ELb0ELb0ELb1ELb1ELb0ELb0ELb0EEENS1_21CollectiveEpilogueFwdINS6_IJSA_SC_SB_EEES9_SE_SG_Li256ELb0ELb0ELb0ELb0EEENS1_30DynamicPersistentTileSchedulerILi256ELi32ELb0ELb0ELb1EEEEEEEEEvNT_6ParamsE,"aw",@nobits
	.sectionflags	@""
	.align	16
	.zero		1024


//--------------------- .nv.shared._ZN7cutlass13device_kernelIN5flash11enable_sm90INS1_16FlashAttnFwdSm90INS1_25CollectiveMainloopFwdSm90ILi2EN4cute5tupleIJNS5_1CILi1EEES8_S8_EEENS6_IJNS7_ILi128EEENS7_ILi64EEENS7_ILi256EEEEEELi256ENS_6half_tEfNS_4arch4Sm90ELb0ELb1ELb1ELb1ELb0ELb0ELb0ELb1ELb1ELb0ELb0ELb0EEENS1_21CollectiveEpilogueFwdINS6_IJSA_SC_SB_EEES9_SE_SG_Li256ELb1ELb0ELb0ELb0EEENS1_36VarlenDynamicPersistentTileSchedulerILi128ELi64ELi256ELi32ELb0ELb0ELb1ELb1ELb0ELb1EEEEEEEEEvNT_6ParamsE --------------------------
	.section	.nv.shared._ZN7cutlass13device_kernelIN5flash11enable_sm90INS1_16FlashAttnFwdSm90INS1_25CollectiveMainloopFwdSm90ILi2EN4cute5tupleIJNS5_1CILi1EEES8_S8_EEENS6_IJNS7_ILi128EEENS7_ILi64EEENS7_ILi256EEEEEELi256ENS_6half_tEfNS_4arch4Sm90ELb0ELb1ELb1ELb1ELb0ELb0ELb0ELb1ELb1ELb0ELb0ELb0EEENS1_21CollectiveEpilogueFwdINS6_IJSA_SC_SB_EEES9_SE_SG_Li256ELb1ELb0ELb0ELb0EEENS1_36VarlenDynamicPersistentTileSchedulerILi128ELi64ELi256ELi32ELb0ELb0ELb1ELb1ELb0ELb1EEEEEEEEEvNT_6ParamsE,"aw",@nobits
	.sectionflags	@""
	.align	16
	.zero		1024


//--------------------- .nv.shared._ZN7cutlass13device_kernelIN5flash11enable_sm90INS1_16FlashAttnFwdSm90INS1_25CollectiveMainloopFwdSm90ILi2EN4cute5tupleIJNS5_1CILi1EEES8_S8_EEENS6_IJNS7_ILi128EEENS7_ILi64EEENS7_ILi256EEEEEELi256ENS_6half_tEfNS_4arch4Sm90ELb0ELb1ELb1ELb1ELb0ELb1ELb0ELb1ELb1ELb0ELb0ELb0EEENS1_21CollectiveEpilogueFwdINS6_IJSA_SC_SB_EEES9_SE_SG_Li256ELb1ELb0ELb0ELb0EEENS1_36VarlenDynamicPersistentTileSchedulerILi128ELi64ELi256ELi32ELb0ELb0ELb1ELb1ELb0ELb1EEEEEEEEEvNT_6ParamsE --------------------------
	.section	.nv.shared._ZN7cutlass13device_kernelIN5flash11enable_sm90INS1_16FlashAttnFwdSm90INS1_25CollectiveMainloopFwdSm90ILi2EN4cute5tupleIJNS5_1CILi1EEES8_S8_EEENS6_IJNS7_ILi128EEENS7_ILi64EEENS7_ILi256EEEEEELi256ENS_6half_tEfNS_4arch4Sm90ELb0ELb1ELb1ELb1ELb0ELb1ELb0ELb1ELb1ELb0ELb0ELb0EEENS1_21CollectiveEpilogueFwdINS6_IJSA_SC_SB_EEES9_SE_SG_Li256ELb1ELb0ELb0ELb0EEENS1_36VarlenDynamicPersistentTileSchedulerILi128ELi64ELi256ELi32ELb0ELb0ELb1ELb1ELb0ELb1EEEEEEEEEvNT_6ParamsE,"aw",@nobits
	.sectionflags	@""
	.align	16
	.zero		1024


//--------------------- .nv.shared._ZN7cutlass13device_kernelIN5flash11enable_sm90INS1_16FlashAttnFwdSm90INS1_25CollectiveMainloopFwdSm90ILi2EN4cute5tupleIJNS5_1CILi1EEES8_S8_EEENS6_IJNS7_ILi128EEENS7_ILi80EEENS7_ILi256EEEEEELi256ENS_6half_tEfNS_4arch4Sm90ELb1ELb0ELb1ELb0ELb0ELb0ELb0ELb1ELb1ELb0ELb0ELb0EEENS1_21CollectiveEpilogueFwdINS6_IJSA_SC_SB_EEES9_SE_SG_Li256ELb0ELb0ELb0ELb0EEENS1_30DynamicPersistentTileSchedulerILi256ELi32ELb0ELb0ELb1EEEEEEEEEvNT_6ParamsE --------------------------
	.section	.nv.shared._ZN7cutlass13device_kernelIN5flash11enable_sm90INS1_16FlashAttnFwdSm90INS1_25CollectiveMainloopFwdSm90ILi2EN4cute5tupleIJNS5_1CILi1EEES8_S8_EEENS6_IJNS7_ILi128EEENS7_ILi80EEENS7_ILi256EEEEEELi256ENS_6half_tEfNS_4arch4Sm90ELb1ELb0ELb1ELb0ELb0ELb0ELb0ELb1ELb1ELb0ELb0ELb0EEENS1_21CollectiveEpilogueFwdINS6_IJSA_SC_SB_EEES9_SE_SG_Li256ELb0ELb0ELb0ELb0EEENS1_30DynamicPersistentTileSchedulerILi256ELi32ELb0ELb0ELb1EEEEEEEEEvNT_6ParamsE,"aw",@nobits
	.sectionflags	@""
	.align	16
	.zero		1024


//--------------------- .nv.shared._ZN7cutlass13device_kernelIN5flash11enable_sm90INS1_16FlashAttnFwdSm90INS1_25CollectiveMainloopFwdSm90ILi2EN4cute5tupleIJNS5_1CILi1EEES8_S8_EEENS6_IJNS7_ILi128EEENS7_ILi80EEENS7_ILi256EEEEEELi256ENS_6half_tEfNS_4arch4Sm90ELb1ELb0ELb1ELb1ELb0ELb0ELb0ELb1ELb1ELb0ELb0ELb0EEENS1_21CollectiveEpilogueFwdINS6_IJSA_SC_SB_EEES9_SE_SG_Li256ELb1ELb0ELb0ELb0EEENS1_36VarlenDynamicPersistentTileSchedulerILi128ELi80ELi256ELi32ELb0ELb0ELb1ELb1ELb1ELb1EEEEEEEEEvNT_6ParamsE --------------------------
	.section	.nv.shared._ZN7cutlass13device_kernelIN5flash11enable_sm90INS1_16FlashAttnFwdSm90INS1_25CollectiveMainloopFwdSm90ILi2EN4cute5tupleIJNS5_1CILi1EEES8_S8_EEENS6_IJNS7_ILi128EEENS7_ILi80EEENS7_ILi256EEEEEELi256ENS_6half_tEfNS_4arch4Sm90ELb1ELb0ELb1ELb1ELb0ELb0ELb0ELb1ELb1ELb0ELb0ELb0EEENS1_21CollectiveEpilogueFwdINS6_IJSA_SC_SB_EEES9_SE_SG_Li256ELb1ELb0ELb0ELb0EEENS1_36VarlenDynamicPersistentTileSchedulerILi128ELi80ELi256ELi32ELb0ELb0ELb1ELb1ELb1ELb1EEEEEEEEEvNT_6ParamsE,"aw",@nobits
	.sectionflags	@""
	.align	16
	.zero		1024


//--------------------- .nv.shared._ZN7cutlass13device_kernelIN5flash11enable_sm90INS1_16FlashAttnFwdSm90INS1_25CollectiveMainloopFwdSm90ILi2EN4cute5tupleIJNS5_1CILi1EEES8_S8_EEENS6_IJNS7_ILi128EEENS7_ILi80EEENS7_ILi256EEEEEELi256ENS_6half_tEfNS_4arch4Sm90ELb1ELb0ELb1ELb1ELb0ELb1ELb0ELb1ELb1ELb0ELb0ELb0EEENS1_21CollectiveEpilogueFwdINS6_IJSA_SC_SB_EEES9_SE_SG_Li256ELb1ELb0ELb0ELb0EEENS1_36VarlenDynamicPersistentTileSchedulerILi128ELi80ELi256ELi32ELb0ELb0ELb1ELb1ELb1ELb1EEEEEEEEEvNT_6ParamsE --------------------------
	.section	.nv.shared._ZN7cutlass13device_kernelIN5flash11enable_sm90INS1_16FlashAttnFwdSm90INS1_25CollectiveMainloopFwdSm90ILi2EN4cute5tupleIJNS5_1CILi1EEES8_S8_EEENS6_IJNS7_ILi128EEENS7_ILi80EEENS7_ILi256EEEEEELi256ENS_6half_tEfNS_4arch4Sm90ELb1ELb0ELb1ELb1ELb0ELb1ELb0ELb1ELb1ELb0ELb0ELb0EEENS1_21CollectiveEpilogueFwdINS6_IJSA_SC_SB_EEES9_SE_SG_Li256ELb1ELb0ELb0ELb0EEENS1_36VarlenDynamicPersistentTileSchedulerILi128ELi80ELi256ELi32ELb0ELb0ELb1ELb1ELb1ELb1EEEEEEEEEvNT_6ParamsE,"aw",@nobits
	.sectionflags	@""
	.align	16
	.zero		1024


//--------------------- .nv.constant0._ZN7cutlass13device_kernelIN5flash11enable_sm90INS1_16FlashAttnFwdSm90INS1_25CollectiveMainloopFwdSm90ILi2EN4cute5tupleIJNS5_1CILi1EEES8_S8_EEENS6_IJNS7_ILi128EEENS7_ILi80EEENS7_ILi256EEEEEELi256ENS_6half_tEfNS_4arch4Sm90ELb0ELb0ELb1ELb0ELb0ELb0ELb0ELb1ELb1ELb0ELb0ELb0EEENS1_21CollectiveEpilogueFwdINS6_IJSA_SC_SB_EEES9_SE_SG_Li256ELb0ELb0ELb0ELb0EEENS1_29StaticPersistentTileSchedulerILb0EEEEEEEEEvNT_6ParamsE --------------------------
	.section	.nv.constant0._ZN7cutlass13device_kernelIN5flash11enable_sm90INS1_16FlashAttnFwdSm90INS1_25CollectiveMainloopFwdSm90ILi2EN4cute5tupleIJNS5_1CILi1EEES8_S8_EEENS6_IJNS7_ILi128EEENS7_ILi80EEENS7_ILi256EEEEEELi256ENS_6half_tEfNS_4arch4Sm90ELb0ELb0ELb1ELb0ELb0ELb0ELb0ELb1ELb1ELb0ELb0ELb0EEENS1_21CollectiveEpilogueFwdINS6_IJSA_SC_SB_EEES9_SE_SG_Li256ELb0ELb0ELb0ELb0EEENS1_29StaticPersistentTileSchedulerILb0EEEEEEEEEvNT_6ParamsE,"a",@progbits
	.sectionflags	@""
	.align	4
.nv.constant0._ZN7cutlass13device_kernelIN5flash11enable_sm90INS1_16FlashAttnFwdSm90INS1_25CollectiveMainloopFwdSm90ILi2EN4cute5tupleIJNS5_1CILi1EEES8_S8_EEENS6_IJNS7_ILi128EEENS7_ILi80EEENS7_ILi256EEEEEELi256ENS_6half_tEfNS_4arch4Sm90ELb0ELb0ELb1ELb0ELb0ELb0ELb0ELb1ELb1ELb0ELb0ELb0EEENS1_21CollectiveEpilogueFwdINS6_IJSA_SC_SB_EEES9_SE_SG_Li256ELb0ELb0ELb0ELb0EEENS1_29StaticPersistentTileSchedulerILb0EEEEEEEEEvNT_6ParamsE:
	.zero		3584


//--------------------- .nv.constant0._ZN7cutlass13device_kernelIN5flash11enable_sm90INS1_16FlashAttnFwdSm90INS1_25CollectiveMainloopFwdSm90ILi2EN4cute5tupleIJNS5_1CILi2EEENS7_ILi1EEES9_EEENS6_IJNS7_ILi128EEENS7_ILi80EEENS7_ILi256EEEEEELi256ENS_6half_tEfNS_4arch4Sm90ELb0ELb0ELb1ELb0ELb0ELb0ELb0ELb1ELb1ELb0ELb0ELb0EEENS1_21CollectiveEpilogueFwdINS6_IJSB_SD_SC_EEESA_SF_SH_Li256ELb0ELb0ELb0ELb0EEENS1_29StaticPersistentTileSchedulerILb0EEEEEEEEEvNT_6ParamsE --------------------------
	.section	.nv.constant0._ZN7cutlass13device_kernelIN5flash11enable_sm90INS1_16FlashAttnFwdSm90INS1_25CollectiveMainloopFwdSm90ILi2EN4cute5tupleIJNS5_1CILi2EEENS7_ILi1EEES9_EEENS6_IJNS7_ILi128EEENS7_ILi80EEENS7_ILi256EEEEEELi256ENS_6half_tEfNS_4arch4Sm90ELb0ELb0ELb1ELb0ELb0ELb0ELb0ELb1ELb1ELb0ELb0ELb0EEENS1_21CollectiveEpilogueFwdINS6_IJSB_SD_SC_EEESA_SF_SH_Li256ELb0ELb0ELb0ELb0EEENS1_29StaticPersistentTileSchedulerILb0EEEEEEEEEvNT_6ParamsE,"a",@progbits
	.sectionflags	@""
	.align	4
.nv.constant0._ZN7cutlass13device_kernelIN5flash11enable_sm90INS1_16FlashAttnFwdSm90INS1_25CollectiveMainloopFwdSm90ILi2EN4cute5tupleIJNS5_1CILi2EEENS7_ILi1EEES9_EEENS6_IJNS7_ILi128EEENS7_ILi80EEENS7_ILi256EEEEEELi256ENS_6half_tEfNS_4arch4Sm90ELb0ELb0ELb1ELb0ELb0ELb0ELb0ELb1ELb1ELb0ELb0ELb0EEENS1_21CollectiveEpilogueFwdINS6_IJSB_SD_SC_EEESA_SF_SH_Li256ELb0ELb0ELb0ELb0EEENS1_29StaticPersistentTileSchedulerILb0EEEEEEEEEvNT_6ParamsE:
	.zero		3584


//--------------------- .nv.constant0._ZN7cutlass13device_kernelIN5flash11enable_sm90INS1_16FlashAttnFwdSm90INS1_25CollectiveMainloopFwdSm90ILi2EN4cute5tupleIJNS5_1CILi1EEES8_S8_EEENS6_IJNS7_ILi128EEENS7_ILi80EEENS7_ILi256EEEEEELi256ENS_6half_tEfNS_4arch4Sm90ELb0ELb0ELb1ELb1ELb0ELb0ELb0ELb1ELb1ELb0ELb0ELb0EEENS1_21CollectiveEpilogueFwdINS6_IJSA_SC_SB_EEES9_SE_SG_Li256ELb1ELb0ELb0ELb0EEENS1_36VarlenDynamicPersistentTileSchedulerILi128ELi80ELi256ELi32ELb0ELb0ELb1ELb0ELb1ELb1EEEEEEEEEvNT_6ParamsE --------------------------
	.section	.nv.constant0._ZN7cutlass13device_kernelIN5flash11enable_sm90INS1_16FlashAttnFwdSm90INS1_25CollectiveMainloopFwdSm90ILi2EN4cute5tupleIJNS5_1CILi1EEES8_S8_EEENS6_IJNS7_ILi128EEENS7_ILi80EEENS7_ILi256EEEEEELi256ENS_6half_tEfNS_4arch4Sm90ELb0ELb0ELb1ELb1ELb0ELb0ELb0ELb1ELb1ELb0ELb0ELb0EEENS1_21CollectiveEpilogueFwdINS6_IJSA_SC_SB_EEES9_SE_SG_Li256ELb1ELb0ELb0ELb0EEENS1_36VarlenDynamicPersistentTileSchedulerILi128ELi80ELi256ELi32ELb0ELb0ELb1ELb0ELb1ELb1EEEEEEEEEvNT_6ParamsE,"a",@progbits
	.sectionflags	@""
	.align	4
.nv.constant0._ZN7cutlass13device_kernelIN5flash11enable_sm90INS1_16FlashAttnFwdSm90INS1_25CollectiveMainloopFwdSm90ILi2EN4cute5tupleIJNS5_1CILi1EEES8_S8_EEENS6_IJNS7_ILi128EEENS7_ILi80EEENS7_ILi256EEEEEELi256ENS_6half_tEfNS_4arch4Sm90ELb0ELb0ELb1ELb1ELb0ELb0ELb0ELb1ELb1ELb0ELb0ELb0EEENS1_21CollectiveEpilogueFwdINS6_IJSA_SC_SB_EEES9_SE_SG_Li256ELb1ELb0ELb0ELb0EEENS1_36VarlenDynamicPersistentTileSchedulerILi128ELi80ELi256ELi32ELb0ELb0ELb1ELb0ELb1ELb1EEEEEEEEEvNT_6ParamsE:
	.zero		3200


//--------------------- .nv.constant0._ZN7cutlass13device_kernelIN5flash11enable_sm90INS1_16FlashAttnFwdSm90INS1_25CollectiveMainloopFwdSm90ILi2EN4cute5tupleIJNS5_1CILi1EEES8_S8_EEENS6_IJNS7_ILi128EEENS7_ILi80EEENS7_ILi256EEEEEELi256ENS_6half_tEfNS_4arch4Sm90ELb0ELb0ELb1ELb1ELb0ELb1ELb0ELb1ELb1ELb0ELb0ELb0EEENS1_21CollectiveEpilogueFwdINS6_IJSA_SC_SB_EEES9_SE_SG_Li256ELb1ELb0ELb0ELb0EEENS1_36VarlenDynamicPersistentTileSchedulerILi128ELi80ELi256ELi32ELb0ELb0ELb1ELb0ELb1ELb1EEEEEEEEEvNT_6ParamsE --------------------------
	.section	.nv.constant0._ZN7cutlass13device_kernelIN5flash11enable_sm90INS1_16FlashAttnFwdSm90INS1_25CollectiveMainloopFwdSm90ILi2EN4cute5tupleIJNS5_1CILi1EEES8_S8_EEENS6_IJNS7_ILi128EEENS7_ILi80EEENS7_ILi256EEEEEELi256ENS_6half_tEfNS_4arch4Sm90ELb0ELb0ELb1ELb1ELb0ELb1ELb0ELb1ELb1ELb0ELb0ELb0EEENS1_21CollectiveEpilogueFwdINS6_IJSA_SC_SB_EEES9_SE_SG_Li256ELb1ELb0ELb0ELb0EEENS1_36VarlenDynamicPersistentTileSchedulerILi128ELi80ELi256ELi32ELb0ELb0ELb1ELb0ELb1ELb1EEEEEEEEEvNT_6ParamsE,"a",@progbits
	.sectionflags	@""
	.align	4
.nv.constant0._ZN7cutlass13device_kernelIN5flash11enable_sm90INS1_16FlashAttnFwdSm90INS1_25CollectiveMainloopFwdSm90ILi2EN4cute5tupleIJNS5_1CILi1EEES8_S8_EEENS6_IJNS7_ILi128EEENS7_ILi80EEENS7_ILi256EEEEEELi256ENS_6half_tEfNS_4arch4Sm90ELb0ELb0ELb1ELb1ELb0ELb1ELb0ELb1ELb1ELb0ELb0ELb0EEENS1_21CollectiveEpilogueFwdINS6_IJSA_SC_SB_EEES9_SE_SG_Li256ELb1ELb0ELb0ELb0EEENS1_36VarlenDynamicPersistentTileSchedulerILi128ELi80ELi256ELi32ELb0ELb0ELb1ELb0ELb1ELb1EEEEEEEEEvNT_6ParamsE:
	.zero		3200


//--------------------- .nv.constant0._ZN7cutlass13device_kernelIN5flash11enable_sm90INS1_16FlashAttnFwdSm90INS1_25CollectiveMainloopFwdSm90ILi2EN4cute5tupleIJNS5_1CILi1EEES8_S8_EEENS6_IJNS7_ILi128EEENS7_ILi64EEENS7_ILi256EEEEEELi256ENS_6half_tEfNS_4arch4Sm90ELb0ELb1ELb1ELb0ELb0ELb0ELb0ELb1ELb1ELb0ELb0ELb0EEENS1_21CollectiveEpilogueFwdINS6_IJSA_SC_SB_EEES9_SE_SG_Li256ELb0ELb0ELb0ELb0EEENS1_30DynamicPersistentTileSchedulerILi256ELi32ELb0ELb0ELb1EEEEEEEEEvNT_6ParamsE --------------------------
	.section	.nv.constant0._ZN7cutlass13device_kernelIN5flash11enable_sm90INS1_16FlashAttnFwdSm90INS1_25CollectiveMainloopFwdSm90ILi2EN4cute5tupleIJNS5_1CILi1EEES8_S8_EEENS6_IJNS7_ILi128EEENS7_ILi64EEENS7_ILi256EEEEEELi256ENS_6half_tEfNS_4arch4Sm90ELb0ELb1ELb1ELb0ELb0ELb0ELb0ELb1ELb1ELb0ELb0ELb0EEENS1_21CollectiveEpilogueFwdINS6_IJSA_SC_SB_EEES9_SE_SG_Li256ELb0ELb0ELb0ELb0EEENS1_30DynamicPersistentTileSchedulerILi256ELi32ELb0ELb0ELb1EEEEEEEEEvNT_6ParamsE,"a",@progbits
	.sectionflags	@""
	.align	4
.nv.constant0._ZN7cutlass13device_kernelIN5flash11enable_sm90INS1_16FlashAttnFwdSm90INS1_25CollectiveMainloopFwdSm90ILi2EN4cute5tupleIJNS5_1CILi1EEES8_S8_EEENS6_IJNS7_ILi128EEENS7_ILi64EEENS7_ILi256EEEEEELi256ENS_6half_tEfNS_4arch4Sm90ELb0ELb1ELb1ELb0ELb0ELb0ELb0ELb1ELb1ELb0ELb0ELb0EEENS1_21CollectiveEpilogueFwdINS6_IJSA_SC_SB_EEES9_SE_SG_Li256ELb0ELb0ELb0ELb0EEENS1_30DynamicPersistentTileSchedulerILi256ELi32ELb0ELb0ELb1EEEEEEEEEvNT_6ParamsE:
	.zero		3584


//--------------------- .nv.constant0._ZN7cutlass13device_kernelIN5flash11enable_sm90INS1_16FlashAttnFwdSm90INS1_25CollectiveMainloopFwdSm90ILi2EN4cute5tupleIJNS5_1CILi1EEES8_S8_EEENS6_IJNS7_ILi128EEENS7_ILi64EEENS7_ILi256EEEEEELi256ENS_6half_tEfNS_4arch4Sm90ELb0ELb1ELb1ELb1ELb0ELb0ELb0ELb1ELb1ELb0ELb0ELb0EEENS1_21CollectiveEpilogueFwdINS6_IJSA_SC_SB_EEES9_SE_SG_Li256ELb1ELb0ELb0ELb0EEENS1_36VarlenDynamicPersistentTileSchedulerILi128ELi64ELi256ELi32ELb0ELb0ELb1ELb1ELb0ELb1EEEEEEEEEvNT_6ParamsE --------------------------
	.section	.nv.constant0._ZN7cutlass13device_kernelIN5flash11enable_sm90INS1_16FlashAttnFwdSm90INS1_25CollectiveMainloopFwdSm90ILi2EN4cute5tupleIJNS5_1CILi1EEES8_S8_EEENS6_IJNS7_ILi128EEENS7_ILi64EEENS7_ILi256EEEEEELi256ENS_6half_tEfNS_4arch4Sm90ELb0ELb1ELb1ELb1ELb0ELb0ELb0ELb1ELb1ELb0ELb0ELb0EEENS1_21CollectiveEpilogueFwdINS6_IJSA_SC_SB_EEES9_SE_SG_Li256ELb1ELb0ELb0ELb0EEENS1_36VarlenDynamicPersistentTileSchedulerILi128ELi64ELi256ELi32ELb0ELb0ELb1ELb1ELb0ELb1EEEEEEEEEvNT_6ParamsE,"a",@progbits
	.sectionflags	@""
	.align	4
.nv.constant0._ZN7cutlass13device_kernelIN5flash11enable_sm90INS1_16FlashAttnFwdSm90INS1_25CollectiveMainloopFwdSm90ILi2EN4cute5tupleIJNS5_1CILi1EEES8_S8_EEENS6_IJNS7_ILi128EEENS7_ILi64EEENS7_ILi256EEEEEELi256ENS_6half_tEfNS_4arch4Sm90ELb0ELb1ELb1ELb1ELb0ELb0ELb0ELb1ELb1ELb0ELb0ELb0EEENS1_21CollectiveEpilogueFwdINS6_IJSA_SC_SB_EEES9_SE_SG_Li256ELb1ELb0ELb0ELb0EEENS1_36VarlenDynamicPersistentTileSchedulerILi128ELi64ELi256ELi32ELb0ELb0ELb1ELb1ELb0ELb1EEEEEEEEEvNT_6ParamsE:
	.zero		3200


//--------------------- .nv.constant0._ZN7cutlass13device_kernelIN5flash11enable_sm90INS1_16FlashAttnFwdSm90INS1_25CollectiveMainloopFwdSm90ILi2EN4cute5tupleIJNS5_1CILi1EEES8_S8_EEENS6_IJNS7_ILi128EEENS7_ILi64EEENS7_ILi256EEEEEELi256ENS_6half_tEfNS_4arch4Sm90ELb0ELb1ELb1ELb1ELb0ELb1ELb0ELb1ELb1ELb0ELb0ELb0EEENS1_21CollectiveEpilogueFwdINS6_IJSA_SC_SB_EEES9_SE_SG_Li256ELb1ELb0ELb0ELb0EEENS1_36VarlenDynamicPersistentTileSchedulerILi128ELi64ELi256ELi32ELb0ELb0ELb1ELb1ELb0ELb1EEEEEEEEEvNT_6ParamsE --------------------------
	.section	.nv.constant0._ZN7cutlass13device_kernelIN5flash11enable_sm90INS1_16FlashAttnFwdSm90INS1_25CollectiveMainloopFwdSm90ILi2EN4cute5tupleIJNS5_1CILi1EEES8_S8_EEENS6_IJNS7_ILi128EEENS7_ILi64EEENS7_ILi256EEEEEELi256ENS_6half_tEfNS_4arch4Sm90ELb0ELb1ELb1ELb1ELb0ELb1ELb0ELb1ELb1ELb0ELb0ELb0EEENS1_21CollectiveEpilogueFwdINS6_IJSA_SC_SB_EEES9_SE_SG_Li256ELb1ELb0ELb0ELb0EEENS1_36VarlenDynamicPersistentTileSchedulerILi128ELi64ELi256ELi32ELb0ELb0ELb1ELb1ELb0ELb1EEEEEEEEEvNT_6ParamsE,"a",@progbits
	.sectionflags	@""
	.align	4
.nv.constant0._ZN7cutlass13device_kernelIN5flash11enable_sm90INS1_16FlashAttnFwdSm90INS1_25CollectiveMainloopFwdSm90ILi2EN4cute5tupleIJNS5_1CILi1EEES8_S8_EEENS6_IJNS7_ILi128EEENS7_ILi64EEENS7_ILi256EEEEEELi256ENS_6half_tEfNS_4arch4Sm90ELb0ELb1ELb1ELb1ELb0ELb1ELb0ELb1ELb1ELb0ELb0ELb0EEENS1_21CollectiveEpilogueFwdINS6_IJSA_SC_SB_EEES9_SE_SG_Li256ELb1ELb0ELb0ELb0EEENS1_36VarlenDynamicPersistentTileSchedulerILi128ELi64ELi256ELi32ELb0ELb0ELb1ELb1ELb0ELb1EEEEEEEEEvNT_6ParamsE:
	.zero		3200


//--------------------- .nv.constant0._ZN7cutlass13device_kernelIN5flash11enable_sm90INS1_16FlashAttnFwdSm90INS1_25CollectiveMainloopFwdSm90ILi2EN4cute5tupleIJNS5_1CILi1EEES8_S8_EEENS6_IJNS7_ILi128EEENS7_ILi80EEENS7_ILi256EEEEEELi256ENS_6half_tEfNS_4arch4Sm90ELb1ELb0ELb1ELb0ELb0ELb0ELb0ELb1ELb1ELb0ELb0ELb0EEENS1_21CollectiveEpilogueFwdINS6_IJSA_SC_SB_EEES9_SE_SG_Li256ELb0ELb0ELb0ELb0EEENS1_30DynamicPersistentTileSchedulerILi256ELi32ELb0ELb0ELb1EEEEEEEEEvNT_6ParamsE --------------------------
	.section	.nv.constant0._ZN7cutlass13device_kernelIN5flash11enable_sm90INS1_16FlashAttnFwdSm90INS1_25CollectiveMainloopFwdSm90ILi2EN4cute5tupleIJNS5_1CILi1EEES8_S8_EEENS6_IJNS7_ILi128EEENS7_ILi80EEENS7_ILi256EEEEEELi256ENS_6half_tEfNS_4arch4Sm90ELb1ELb0ELb1ELb0ELb0ELb0ELb0ELb1ELb1ELb0ELb0ELb0EEENS1_21CollectiveEpilogueFwdINS6_IJSA_SC_SB_EEES9_SE_SG_Li256ELb0ELb0ELb0ELb0EEENS1_30DynamicPersistentTileSchedulerILi256ELi32ELb0ELb0ELb1EEEEEEEEEvNT_6ParamsE,"a",@progbits
	.sectionflags	@""
	.align	4
.nv.constant0._ZN7cutlass13device_kernelIN5flash11enable_sm90INS1_16FlashAttnFwdSm90INS1_25CollectiveMainloopFwdSm90ILi2EN4cute5tupleIJNS5_1CILi1EEES8_S8_EEENS6_IJNS7_ILi128EEENS7_ILi80EEENS7_ILi256EEEEEELi256ENS_6half_tEfNS_4arch4Sm90ELb1ELb0ELb1ELb0ELb0ELb0ELb0ELb1ELb1ELb0ELb0ELb0EEENS1_21CollectiveEpilogueFwdINS6_IJSA_SC_SB_EEES9_SE_SG_Li256ELb0ELb0ELb0ELb0EEENS1_30DynamicPersistentTileSchedulerILi256ELi32ELb0ELb0ELb1EEEEEEEEEvNT_6ParamsE:
	.zero		3584


//--------------------- .nv.constant0._ZN7cutlass13device_kernelIN5flash11enable_sm90INS1_16FlashAttnFwdSm90INS1_25CollectiveMainloopFwdSm90ILi2EN4cute5tupleIJNS5_1CILi1EEES8_S8_EEENS6_IJNS7_ILi128EEENS7_ILi80EEENS7_ILi256EEEEEELi256ENS_6half_tEfNS_4arch4Sm90ELb1ELb0ELb1ELb1ELb0ELb0ELb0ELb1ELb1ELb0ELb0ELb0EEENS1_21CollectiveEpilogueFwdINS6_IJSA_SC_SB_EEES9_SE_SG_Li256ELb1ELb0ELb0ELb0EEENS1_36VarlenDynamicPersistentTileSchedulerILi128ELi80ELi256ELi32ELb0ELb0ELb1ELb1ELb1ELb1EEEEEEEEEvNT_6ParamsE --------------------------
	.section	.nv.constant0._ZN7cutlass13device_kernelIN5flash11enable_sm90INS1_16FlashAttnFwdSm90INS1_25CollectiveMainloopFwdSm90ILi2EN4cute5tupleIJNS5_1CILi1EEES8_S8_EEENS6_IJNS7_ILi128EEENS7_ILi80EEENS7_ILi256EEEEEELi256ENS_6half_tEfNS_4arch4Sm90ELb1ELb0ELb1ELb1ELb0ELb0ELb0ELb1ELb1ELb0ELb0ELb0EEENS1_21CollectiveEpilogueFwdINS6_IJSA_SC_SB_EEES9_SE_SG_Li256ELb1ELb0ELb0ELb0EEENS1_36VarlenDynamicPersistentTileSchedulerILi128ELi80ELi256ELi32ELb0ELb0ELb1ELb1ELb1ELb1EEEEEEEEEvNT_6ParamsE,"a",@progbits
	.sectionflags	@""
	.align	4
.nv.constant0._ZN7cutlass13device_kernelIN5flash11enable_sm90INS1_16FlashAttnFwdSm90INS1_25CollectiveMainloopFwdSm90ILi2EN4cute5tupleIJNS5_1CILi1EEES8_S8_EEENS6_IJNS7_ILi128EEENS7_ILi80EEENS7_ILi256EEEEEELi256ENS_6half_tEfNS_4arch4Sm90ELb1ELb0ELb1ELb1ELb0ELb0ELb0ELb1ELb1ELb0ELb0ELb0EEENS1_21CollectiveEpilogueFwdINS6_IJSA_SC_SB_EEES9_SE_SG_Li256ELb1ELb0ELb0ELb0EEENS1_36VarlenDynamicPersistentTileSchedulerILi128ELi80ELi256ELi32ELb0ELb0ELb1ELb1ELb1ELb1EEEEEEEEEvNT_6ParamsE:
	.zero		3200


//--------------------- .nv.constant0._ZN7cutlass13device_kernelIN5flash11enable_sm90INS1_16FlashAttnFwdSm90INS1_25CollectiveMainloopFwdSm90ILi2EN4cute5tupleIJNS5_1CILi1EEES8_S8_EEENS6_IJNS7_ILi128EEENS7_ILi80EEENS7_ILi256EEEEEELi256ENS_6half_tEfNS_4arch4Sm90ELb1ELb0ELb1ELb1ELb0ELb1ELb0ELb1ELb1ELb0ELb0ELb0EEENS1_21CollectiveEpilogueFwdINS6_IJSA_SC_SB_EEES9_SE_SG_Li256ELb1ELb0ELb0ELb0EEENS1_36VarlenDynamicPersistentTileSchedulerILi128ELi80ELi256ELi32ELb0ELb0ELb1ELb1ELb1ELb1EEEEEEEEEvNT_6ParamsE --------------------------
	.section	.nv.constant0._ZN7cutlass13device_kernelIN5flash11enable_sm90INS1_16FlashAttnFwdSm90INS1_25CollectiveMainloopFwdSm90ILi2EN4cute5tupleIJNS5_1CILi1EEES8_S8_EEENS6_IJNS7_ILi128EEENS7_ILi80EEENS7_ILi256EEEEEELi256ENS_6half_tEfNS_4arch4Sm90ELb1ELb0ELb1ELb1ELb0ELb1ELb0ELb1ELb1ELb0ELb0ELb0EEENS1_21CollectiveEpilogueFwdINS6_IJSA_SC_SB_EEES9_SE_SG_Li256ELb1ELb0ELb0ELb0EEENS1_36VarlenDynamicPersistentTileSchedulerILi128ELi80ELi256ELi32ELb0ELb0ELb1ELb1ELb1ELb1EEEEEEEEEvNT_6ParamsE,"a",@progbits
	.sectionflags	@""
	.align	4
.nv.constant0._ZN7cutlass13device_kernelIN5flash11enable_sm90INS1_16FlashAttnFwdSm90INS1_25CollectiveMainloopFwdSm90ILi2EN4cute5tupleIJNS5_1CILi1EEES8_S8_EEENS6_IJNS7_ILi128EEENS7_ILi80EEENS7_ILi256EEEEEELi256ENS_6half_tEfNS_4arch4Sm90ELb1ELb0ELb1ELb1ELb0ELb1ELb0ELb1ELb1ELb0ELb0ELb0EEENS1_21CollectiveEpilogueFwdINS6_IJSA_SC_SB_EEES9_SE_SG_Li256ELb1ELb0ELb0ELb0EEENS1_36VarlenDynamicPersistentTileSchedulerILi128ELi80ELi256ELi32ELb0ELb0ELb1ELb1ELb1ELb1EEEEEEEEEvNT_6ParamsE:
	.zero		3200


//--------------------- SYMBOLS --------------------------

	.type		.nv.reservedSmem.offset0,@object
	.size		.nv.reservedSmem.offset0,0x4
	.type		__assertfail,@function
